	.target	sm_90a

	.elftype	@"ET_EXEC"


//--------------------- .note.nv.tkinfo           --------------------------
	.section	.note.nv.tkinfo,"",@"SHT_NOTE"
	.sectionflags	@"SHF_NOTE_NV_TKINFO"
	.tkinfo
        /*0018*/ 	.word	0x00000002
        /*0030*/ 	.string	""
        /*0030*/ 	.string	"ptxas"
        /*0030*/ 	.string	"Cuda compilation tools, release 13.0, V13.0.88"
        /*0030*/ 	.string	"Build cuda_13.0.r13.0/compiler.36424714_0"
        /*0030*/ 	.string	"-arch sm_90a -m 64 "



//--------------------- .note.nv.cuinfo           --------------------------
	.section	.note.nv.cuinfo,"",@"SHT_NOTE"
	.sectionflags	@"SHF_NOTE_NV_CUINFO"
        /*0018*/ 	.short	0x0002
        /*001a*/ 	.short	0x005a
        /*001c*/ 	.short	0x0082
	.zero		2


//--------------------- .nv.info                  --------------------------
	.section	.nv.info,"",@"SHT_CUDA_INFO"
	.align	4


	//----- nvinfo : EIATTR_REGCOUNT
	.align		4
        /*0000*/ 	.byte	0x04, 0x2f
        /*0002*/ 	.short	(.L_41 - .L_40)
	.align		4
.L_40:
        /*0004*/ 	.word	index@(_Z35group_norm_nhwc_fwd_one_pass_kernelI11Fp32IOFp16WLi512ELi56ELi448EEv26Group_norm_nhwc_fwd_params)
        /*0008*/ 	.word	0x00000080


	//----- nvinfo : EIATTR_FRAME_SIZE
	.align		4
.L_41:
        /*000c*/ 	.byte	0x04, 0x11
        /*000e*/ 	.short	(.L_43 - .L_42)
	.align		4
.L_42:
        /*0010*/ 	.word	index@(_Z35group_norm_nhwc_fwd_one_pass_kernelI11Fp32IOFp16WLi512ELi56ELi448EEv26Group_norm_nhwc_fwd_params)
        /*0014*/ 	.word	0x00000000


	//----- nvinfo : EIATTR_REGCOUNT
	.align		4
.L_43:
        /*0018*/ 	.byte	0x04, 0x2f
        /*001a*/ 	.short	(.L_45 - .L_44)
	.align		4
.L_44:
        /*001c*/ 	.word	index@(_Z35group_norm_nhwc_fwd_one_pass_kernelI11Fp32IOFp16WLi256ELi56ELi448EEv26Group_norm_nhwc_fwd_params)
        /*0020*/ 	.word	0x0000006c


	//----- nvinfo : EIATTR_FRAME_SIZE
	.align		4
.L_45:
        /*0024*/ 	.byte	0x04, 0x11
        /*0026*/ 	.short	(.L_47 - .L_46)
	.align		4
.L_46:
        /*0028*/ 	.word	index@(_Z35group_norm_nhwc_fwd_one_pass_kernelI11Fp32IOFp16WLi256ELi56ELi448EEv26Group_norm_nhwc_fwd_params)
        /*002c*/ 	.word	0x00000000


	//----- nvinfo : EIATTR_REGCOUNT
	.align		4
.L_47:
        /*0030*/ 	.byte	0x04, 0x2f
        /*0032*/ 	.short	(.L_49 - .L_48)
	.align		4
.L_48:
        /*0034*/ 	.word	index@(_Z35group_norm_nhwc_fwd_one_pass_kernelI11Fp32IOFp16WLi128ELi56ELi448EEv26Group_norm_nhwc_fwd_params)
        /*0038*/ 	.word	0x00000034


	//----- nvinfo : EIATTR_FRAME_SIZE
	.align		4
.L_49:
        /*003c*/ 	.byte	0x04, 0x11
        /*003e*/ 	.short	(.L_51 - .L_50)
	.align		4
.L_50:
        /*0040*/ 	.word	index@(_Z35group_norm_nhwc_fwd_one_pass_kernelI11Fp32IOFp16WLi128ELi56ELi448EEv26Group_norm_nhwc_fwd_params)
        /*0044*/ 	.word	0x00000000


	//----- nvinfo : EIATTR_REGCOUNT
	.align		4
.L_51:
        /*0048*/ 	.byte	0x04, 0x2f
        /*004a*/ 	.short	(.L_53 - .L_52)
	.align		4
.L_52:
        /*004c*/ 	.word	index@(_Z35group_norm_nhwc_fwd_one_pass_kernelI11Fp32IOFp16WLi64ELi56ELi448EEv26Group_norm_nhwc_fwd_params)
        /*0050*/ 	.word	0x00000028


	//----- nvinfo : EIATTR_FRAME_SIZE
	.align		4
.L_53:
        /*0054*/ 	.byte	0x04, 0x11
        /*0056*/ 	.short	(.L_55 - .L_54)
	.align		4
.L_54:
        /*0058*/ 	.word	index@(_Z35group_norm_nhwc_fwd_one_pass_kernelI11Fp32IOFp16WLi64ELi56ELi448EEv26Group_norm_nhwc_fwd_params)
        /*005c*/ 	.word	0x00000000


	//----- nvinfo : EIATTR_REGCOUNT
	.align		4
.L_55:
        /*0060*/ 	.byte	0x04, 0x2f
        /*0062*/ 	.short	(.L_57 - .L_56)
	.align		4
.L_56:
        /*0064*/ 	.word	index@(_Z35group_norm_nhwc_fwd_one_pass_kernelI11Fp32IOBf16WLi512ELi56ELi448EEv26Group_norm_nhwc_fwd_params)
        /*0068*/ 	.word	0x00000080


	//----- nvinfo : EIATTR_FRAME_SIZE
	.align		4
.L_57:
        /*006c*/ 	.byte	0x04, 0x11
        /*006e*/ 	.short	(.L_59 - .L_58)
	.align		4
.L_58:
        /*0070*/ 	.word	index@(_Z35group_norm_nhwc_fwd_one_pass_kernelI11Fp32IOBf16WLi512ELi56ELi448EEv26Group_norm_nhwc_fwd_params)
        /*0074*/ 	.word	0x00000000


	//----- nvinfo : EIATTR_REGCOUNT
	.align		4
.L_59:
        /*0078*/ 	.byte	0x04, 0x2f
        /*007a*/ 	.short	(.L_61 - .L_60)
	.align		4
.L_60:
        /*007c*/ 	.word	index@(_Z35group_norm_nhwc_fwd_one_pass_kernelI11Fp32IOBf16WLi256ELi56ELi448EEv26Group_norm_nhwc_fwd_params)
        /*0080*/ 	.word	0x0000006c


	//----- nvinfo : EIATTR_FRAME_SIZE
	.align		4
.L_61:
        /*0084*/ 	.byte	0x04, 0x11
        /*0086*/ 	.short	(.L_63 - .L_62)
	.align		4
.L_62:
        /*0088*/ 	.word	index@(_Z35group_norm_nhwc_fwd_one_pass_kernelI11Fp32IOBf16WLi256ELi56ELi448EEv26Group_norm_nhwc_fwd_params)
        /*008c*/ 	.word	0x00000000


	//----- nvinfo : EIATTR_REGCOUNT
	.align		4
.L_63:
        /*0090*/ 	.byte	0x04, 0x2f
        /*0092*/ 	.short	(.L_65 - .L_64)
	.align		4
.L_64:
        /*0094*/ 	.word	index@(_Z35group_norm_nhwc_fwd_one_pass_kernelI11Fp32IOBf16WLi128ELi56ELi448EEv26Group_norm_nhwc_fwd_params)
        /*0098*/ 	.word	0x00000034


	//----- nvinfo : EIATTR_FRAME_SIZE
	.align		4
.L_65:
        /*009c*/ 	.byte	0x04, 0x11
        /*009e*/ 	.short	(.L_67 - .L_66)
	.align		4
.L_66:
        /*00a0*/ 	.word	index@(_Z35group_norm_nhwc_fwd_one_pass_kernelI11Fp32IOBf16WLi128ELi56ELi448EEv26Group_norm_nhwc_fwd_params)
        /*00a4*/ 	.word	0x00000000


	//----- nvinfo : EIATTR_REGCOUNT
	.align		4
.L_67:
        /*00a8*/ 	.byte	0x04, 0x2f
        /*00aa*/ 	.short	(.L_69 - .L_68)
	.align		4
.L_68:
        /*00ac*/ 	.word	index@(_Z35group_norm_nhwc_fwd_one_pass_kernelI11Fp32IOBf16WLi64ELi56ELi448EEv26Group_norm_nhwc_fwd_params)
        /*00b0*/ 	.word	0x00000028


	//----- nvinfo : EIATTR_FRAME_SIZE
	.align		4
.L_69:
        /*00b4*/ 	.byte	0x04, 0x11
        /*00b6*/ 	.short	(.L_71 - .L_70)
	.align		4
.L_70:
        /*00b8*/ 	.word	index@(_Z35group_norm_nhwc_fwd_one_pass_kernelI11Fp32IOBf16WLi64ELi56ELi448EEv26Group_norm_nhwc_fwd_params)
        /*00bc*/ 	.word	0x00000000


	//----- nvinfo : EIATTR_REGCOUNT
	.align		4
.L_71:
        /*00c0*/ 	.byte	0x04, 0x2f
        /*00c2*/ 	.short	(.L_73 - .L_72)
	.align		4
.L_72:
        /*00c4*/ 	.word	index@(_Z35group_norm_nhwc_fwd_one_pass_kernelI11Fp32IOFp32WLi512ELi56ELi448EEv26Group_norm_nhwc_fwd_params)
        /*00c8*/ 	.word	0x00000080


	//----- nvinfo : EIATTR_FRAME_SIZE
	.align		4
.L_73:
        /*00cc*/ 	.byte	0x04, 0x11
        /*00ce*/ 	.short	(.L_75 - .L_74)
	.align		4
.L_74:
        /*00d0*/ 	.word	index@(_Z35group_norm_nhwc_fwd_one_pass_kernelI11Fp32IOFp32WLi512ELi56ELi448EEv26Group_norm_nhwc_fwd_params)
        /*00d4*/ 	.word	0x00000000


	//----- nvinfo : EIATTR_REGCOUNT
	.align		4
.L_75:
        /*00d8*/ 	.byte	0x04, 0x2f
        /*00da*/ 	.short	(.L_77 - .L_76)
	.align		4
.L_76:
        /*00dc*/ 	.word	index@(_Z35group_norm_nhwc_fwd_one_pass_kernelI11Fp32IOFp32WLi256ELi56ELi448EEv26Group_norm_nhwc_fwd_params)
        /*00e0*/ 	.word	0x0000006c


	//----- nvinfo : EIATTR_FRAME_SIZE
	.align		4
.L_77:
        /*00e4*/ 	.byte	0x04, 0x11
        /*00e6*/ 	.short	(.L_79 - .L_78)
	.align		4
.L_78:
        /*00e8*/ 	.word	index@(_Z35group_norm_nhwc_fwd_one_pass_kernelI11Fp32IOFp32WLi256ELi56ELi448EEv26Group_norm_nhwc_fwd_params)
        /*00ec*/ 	.word	0x00000000


	//----- nvinfo : EIATTR_REGCOUNT
	.align		4
.L_79:
        /*00f0*/ 	.byte	0x04, 0x2f
        /*00f2*/ 	.short	(.L_81 - .L_80)
	.align		4
.L_80:
        /*00f4*/ 	.word	index@(_Z35group_norm_nhwc_fwd_one_pass_kernelI11Fp32IOFp32WLi128ELi56ELi448EEv26Group_norm_nhwc_fwd_params)
        /*00f8*/ 	.word	0x00000034


	//----- nvinfo : EIATTR_FRAME_SIZE
	.align		4
.L_81:
        /*00fc*/ 	.byte	0x04, 0x11
        /*00fe*/ 	.short	(.L_83 - .L_82)
	.align		4
.L_82:
        /*0100*/ 	.word	index@(_Z35group_norm_nhwc_fwd_one_pass_kernelI11Fp32IOFp32WLi128ELi56ELi448EEv26Group_norm_nhwc_fwd_params)
        /*0104*/ 	.word	0x00000000


	//----- nvinfo : EIATTR_REGCOUNT
	.align		4
.L_83:
        /*0108*/ 	.byte	0x04, 0x2f
        /*010a*/ 	.short	(.L_85 - .L_84)
	.align		4
.L_84:
        /*010c*/ 	.word	index@(_Z35group_norm_nhwc_fwd_one_pass_kernelI11Fp32IOFp32WLi64ELi56ELi448EEv26Group_norm_nhwc_fwd_params)
        /*0110*/ 	.word	0x00000028


	//----- nvinfo : EIATTR_FRAME_SIZE
	.align		4
.L_85:
        /*0114*/ 	.byte	0x04, 0x11
        /*0116*/ 	.short	(.L_87 - .L_86)
	.align		4
.L_86:
        /*0118*/ 	.word	index@(_Z35group_norm_nhwc_fwd_one_pass_kernelI11Fp32IOFp32WLi64ELi56ELi448EEv26Group_norm_nhwc_fwd_params)
        /*011c*/ 	.word	0x00000000


	//----- nvinfo : EIATTR_REGCOUNT
	.align		4
.L_87:
        /*0120*/ 	.byte	0x04, 0x2f
        /*0122*/ 	.short	(.L_89 - .L_88)
	.align		4
.L_88:
        /*0124*/ 	.word	index@(_Z35group_norm_nhwc_fwd_one_pass_kernelI11Fp16IOFp16WLi512ELi56ELi448EEv26Group_norm_nhwc_fwd_params)
        /*0128*/ 	.word	0x00000080


	//----- nvinfo : EIATTR_FRAME_SIZE
	.align		4
.L_89:
        /*012c*/ 	.byte	0x04, 0x11
        /*012e*/ 	.short	(.L_91 - .L_90)
	.align		4
.L_90:
        /*0130*/ 	.word	index@(_Z35group_norm_nhwc_fwd_one_pass_kernelI11Fp16IOFp16WLi512ELi56ELi448EEv26Group_norm_nhwc_fwd_params)
        /*0134*/ 	.word	0x00000000


	//----- nvinfo : EIATTR_REGCOUNT
	.align		4
.L_91:
        /*0138*/ 	.byte	0x04, 0x2f
        /*013a*/ 	.short	(.L_93 - .L_92)
	.align		4
.L_92:
        /*013c*/ 	.word	index@(_Z35group_norm_nhwc_fwd_one_pass_kernelI11Fp16IOFp16WLi256ELi56ELi448EEv26Group_norm_nhwc_fwd_params)
        /*0140*/ 	.word	0x00000045


	//----- nvinfo : EIATTR_FRAME_SIZE
	.align		4
.L_93:
        /*0144*/ 	.byte	0x04, 0x11
        /*0146*/ 	.short	(.L_95 - .L_94)
	.align		4
.L_94:
        /*0148*/ 	.word	index@(_Z35group_norm_nhwc_fwd_one_pass_kernelI11Fp16IOFp16WLi256ELi56ELi448EEv26Group_norm_nhwc_fwd_params)
        /*014c*/ 	.word	0x00000000


	//----- nvinfo : EIATTR_REGCOUNT
	.align		4
.L_95:
        /*0150*/ 	.byte	0x04, 0x2f
        /*0152*/ 	.short	(.L_97 - .L_96)
	.align		4
.L_96:
        /*0154*/ 	.word	index@(_Z35group_norm_nhwc_fwd_one_pass_kernelI11Fp16IOFp16WLi128ELi56ELi448EEv26Group_norm_nhwc_fwd_params)
        /*0158*/ 	.word	0x0000003a


	//----- nvinfo : EIATTR_FRAME_SIZE
	.align		4
.L_97:
        /*015c*/ 	.byte	0x04, 0x11
        /*015e*/ 	.short	(.L_99 - .L_98)
	.align		4
.L_98:
        /*0160*/ 	.word	index@(_Z35group_norm_nhwc_fwd_one_pass_kernelI11Fp16IOFp16WLi128ELi56ELi448EEv26Group_norm_nhwc_fwd_params)
        /*0164*/ 	.word	0x00000000


	//----- nvinfo : EIATTR_REGCOUNT
	.align		4
.L_99:
        /*0168*/ 	.byte	0x04, 0x2f
        /*016a*/ 	.short	(.L_101 - .L_100)
	.align		4
.L_100:
        /*016c*/ 	.word	index@(_Z35group_norm_nhwc_fwd_one_pass_kernelI11Fp16IOFp16WLi64ELi56ELi448EEv26Group_norm_nhwc_fwd_params)
        /*0170*/ 	.word	0x00000020


	//----- nvinfo : EIATTR_FRAME_SIZE
	.align		4
.L_101:
        /*0174*/ 	.byte	0x04, 0x11
        /*0176*/ 	.short	(.L_103 - .L_102)
	.align		4
.L_102:
        /*0178*/ 	.word	index@(_Z35group_norm_nhwc_fwd_one_pass_kernelI11Fp16IOFp16WLi64ELi56ELi448EEv26Group_norm_nhwc_fwd_params)
        /*017c*/ 	.word	0x00000000


	//----- nvinfo : EIATTR_REGCOUNT
	.align		4
.L_103:
        /*0180*/ 	.byte	0x04, 0x2f
        /*0182*/ 	.short	(.L_105 - .L_104)
	.align		4
.L_104:
        /*0184*/ 	.word	index@(_Z35group_norm_nhwc_fwd_one_pass_kernelI11Fp16IOBf16WLi512ELi56ELi448EEv26Group_norm_nhwc_fwd_params)
        /*0188*/ 	.word	0x00000080


	//----- nvinfo : EIATTR_FRAME_SIZE
	.align		4
.L_105:
        /*018c*/ 	.byte	0x04, 0x11
        /*018e*/ 	.short	(.L_107 - .L_106)
	.align		4
.L_106:
        /*0190*/ 	.word	index@(_Z35group_norm_nhwc_fwd_one_pass_kernelI11Fp16IOBf16WLi512ELi56ELi448EEv26Group_norm_nhwc_fwd_params)
        /*0194*/ 	.word	0x00000000


	//----- nvinfo : EIATTR_REGCOUNT
	.align		4
.L_107:
        /*0198*/ 	.byte	0x04, 0x2f
        /*019a*/ 	.short	(.L_109 - .L_108)
	.align		4
.L_108:
        /*019c*/ 	.word	index@(_Z35group_norm_nhwc_fwd_one_pass_kernelI11Fp16IOBf16WLi256ELi56ELi448EEv26Group_norm_nhwc_fwd_params)
        /*01a0*/ 	.word	0x00000045


	//----- nvinfo : EIATTR_FRAME_SIZE
	.align		4
.L_109:
        /*01a4*/ 	.byte	0x04, 0x11
        /*01a6*/ 	.short	(.L_111 - .L_110)
	.align		4
.L_110:
        /*01a8*/ 	.word	index@(_Z35group_norm_nhwc_fwd_one_pass_kernelI11Fp16IOBf16WLi256ELi56ELi448EEv26Group_norm_nhwc_fwd_params)
        /*01ac*/ 	.word	0x00000000


	//----- nvinfo : EIATTR_REGCOUNT
	.align		4
.L_111:
        /*01b0*/ 	.byte	0x04, 0x2f
        /*01b2*/ 	.short	(.L_113 - .L_112)
	.align		4
.L_112:
        /*01b4*/ 	.word	index@(_Z35group_norm_nhwc_fwd_one_pass_kernelI11Fp16IOBf16WLi128ELi56ELi448EEv26Group_norm_nhwc_fwd_params)
        /*01b8*/ 	.word	0x0000003a


	//----- nvinfo : EIATTR_FRAME_SIZE
	.align		4
.L_113:
        /*01bc*/ 	.byte	0x04, 0x11
        /*01be*/ 	.short	(.L_115 - .L_114)
	.align		4
.L_114:
        /*01c0*/ 	.word	index@(_Z35group_norm_nhwc_fwd_one_pass_kernelI11Fp16IOBf16WLi128ELi56ELi448EEv26Group_norm_nhwc_fwd_params)
        /*01c4*/ 	.word	0x00000000


	//----- nvinfo : EIATTR_REGCOUNT
	.align		4
.L_115:
        /*01c8*/ 	.byte	0x04, 0x2f
        /*01ca*/ 	.short	(.L_117 - .L_116)
	.align		4
.L_116:
        /*01cc*/ 	.word	index@(_Z35group_norm_nhwc_fwd_one_pass_kernelI11Fp16IOBf16WLi64ELi56ELi448EEv26Group_norm_nhwc_fwd_params)
        /*01d0*/ 	.word	0x00000020


	//----- nvinfo : EIATTR_FRAME_SIZE
	.align		4
.L_117:
        /*01d4*/ 	.byte	0x04, 0x11
        /*01d6*/ 	.short	(.L_119 - .L_118)
	.align		4
.L_118:
        /*01d8*/ 	.word	index@(_Z35group_norm_nhwc_fwd_one_pass_kernelI11Fp16IOBf16WLi64ELi56ELi448EEv26Group_norm_nhwc_fwd_params)
        /*01dc*/ 	.word	0x00000000


	//----- nvinfo : EIATTR_REGCOUNT
	.align		4
.L_119:
        /*01e0*/ 	.byte	0x04, 0x2f
        /*01e2*/ 	.short	(.L_121 - .L_120)
	.align		4
.L_120:
        /*01e4*/ 	.word	index@(_Z35group_norm_nhwc_fwd_one_pass_kernelI11Fp16IOFp32WLi512ELi56ELi448EEv26Group_norm_nhwc_fwd_params)
        /*01e8*/ 	.word	0x00000080


	//----- nvinfo : EIATTR_FRAME_SIZE
	.align		4
.L_121:
        /*01ec*/ 	.byte	0x04, 0x11
        /*01ee*/ 	.short	(.L_123 - .L_122)
	.align		4
.L_122:
        /*01f0*/ 	.word	index@(_Z35group_norm_nhwc_fwd_one_pass_kernelI11Fp16IOFp32WLi512ELi56ELi448EEv26Group_norm_nhwc_fwd_params)
        /*01f4*/ 	.word	0x00000000


	//----- nvinfo : EIATTR_REGCOUNT
	.align		4
.L_123:
        /*01f8*/ 	.byte	0x04, 0x2f
        /*01fa*/ 	.short	(.L_125 - .L_124)
	.align		4
.L_124:
        /*01fc*/ 	.word	index@(_Z35group_norm_nhwc_fwd_one_pass_kernelI11Fp16IOFp32WLi256ELi56ELi448EEv26Group_norm_nhwc_fwd_params)
        /*0200*/ 	.word	0x00000044


	//----- nvinfo : EIATTR_FRAME_SIZE
	.align		4
.L_125:
        /*0204*/ 	.byte	0x04, 0x11
        /*0206*/ 	.short	(.L_127 - .L_126)
	.align		4
.L_126:
        /*0208*/ 	.word	index@(_Z35group_norm_nhwc_fwd_one_pass_kernelI11Fp16IOFp32WLi256ELi56ELi448EEv26Group_norm_nhwc_fwd_params)
        /*020c*/ 	.word	0x00000000


	//----- nvinfo : EIATTR_REGCOUNT
	.align		4
.L_127:
        /*0210*/ 	.byte	0x04, 0x2f
        /*0212*/ 	.short	(.L_129 - .L_128)
	.align		4
.L_128:
        /*0214*/ 	.word	index@(_Z35group_norm_nhwc_fwd_one_pass_kernelI11Fp16IOFp32WLi128ELi56ELi448EEv26Group_norm_nhwc_fwd_params)
        /*0218*/ 	.word	0x0000003a


	//----- nvinfo : EIATTR_FRAME_SIZE
	.align		4
.L_129:
        /*021c*/ 	.byte	0x04, 0x11
        /*021e*/ 	.short	(.L_131 - .L_130)
	.align		4
.L_130:
        /*0220*/ 	.word	index@(_Z35group_norm_nhwc_fwd_one_pass_kernelI11Fp16IOFp32WLi128ELi56ELi448EEv26Group_norm_nhwc_fwd_params)
        /*0224*/ 	.word	0x00000000


	//----- nvinfo : EIATTR_REGCOUNT
	.align		4
.L_131:
        /*0228*/ 	.byte	0x04, 0x2f
        /*022a*/ 	.short	(.L_133 - .L_132)
	.align		4
.L_132:
        /*022c*/ 	.word	index@(_Z35group_norm_nhwc_fwd_one_pass_kernelI11Fp16IOFp32WLi64ELi56ELi448EEv26Group_norm_nhwc_fwd_params)
        /*0230*/ 	.word	0x00000020


	//----- nvinfo : EIATTR_FRAME_SIZE
	.align		4
.L_133:
        /*0234*/ 	.byte	0x04, 0x11
        /*0236*/ 	.short	(.L_135 - .L_134)
	.align		4
.L_134:
        /*0238*/ 	.word	index@(_Z35group_norm_nhwc_fwd_one_pass_kernelI11Fp16IOFp32WLi64ELi56ELi448EEv26Group_norm_nhwc_fwd_params)
        /*023c*/ 	.word	0x00000000


	//----- nvinfo : EIATTR_REGCOUNT
	.align		4
.L_135:
        /*0240*/ 	.byte	0x04, 0x2f
        /*0242*/ 	.short	(.L_137 - .L_136)
	.align		4
.L_136:
        /*0244*/ 	.word	index@(_Z35group_norm_nhwc_fwd_one_pass_kernelI11Bf16IOFp16WLi512ELi56ELi448EEv26Group_norm_nhwc_fwd_params)
        /*0248*/ 	.word	0x00000080


	//----- nvinfo : EIATTR_FRAME_SIZE
	.align		4
.L_137:
        /*024c*/ 	.byte	0x04, 0x11
        /*024e*/ 	.short	(.L_139 - .L_138)
	.align		4
.L_138:
        /*0250*/ 	.word	index@(_Z35group_norm_nhwc_fwd_one_pass_kernelI11Bf16IOFp16WLi512ELi56ELi448EEv26Group_norm_nhwc_fwd_params)
        /*0254*/ 	.word	0x00000000


	//----- nvinfo : EIATTR_REGCOUNT
	.align		4
.L_139:
        /*0258*/ 	.byte	0x04, 0x2f
        /*025a*/ 	.short	(.L_141 - .L_140)
	.align		4
.L_140:
        /*025c*/ 	.word	index@(_Z35group_norm_nhwc_fwd_one_pass_kernelI11Bf16IOFp16WLi256ELi56ELi448EEv26Group_norm_nhwc_fwd_params)
        /*0260*/ 	.word	0x0000005f


	//----- nvinfo : EIATTR_FRAME_SIZE
	.align		4
.L_141:
        /*0264*/ 	.byte	0x04, 0x11
        /*0266*/ 	.short	(.L_143 - .L_142)
	.align		4
.L_142:
        /*0268*/ 	.word	index@(_Z35group_norm_nhwc_fwd_one_pass_kernelI11Bf16IOFp16WLi256ELi56ELi448EEv26Group_norm_nhwc_fwd_params)
        /*026c*/ 	.word	0x00000000


	//----- nvinfo : EIATTR_REGCOUNT
	.align		4
.L_143:
        /*0270*/ 	.byte	0x04, 0x2f
        /*0272*/ 	.short	(.L_145 - .L_144)
	.align		4
.L_144:
        /*0274*/ 	.word	index@(_Z35group_norm_nhwc_fwd_one_pass_kernelI11Bf16IOFp16WLi128ELi56ELi448EEv26Group_norm_nhwc_fwd_params)
        /*0278*/ 	.word	0x0000003a


	//----- nvinfo : EIATTR_FRAME_SIZE
	.align		4
.L_145:
        /*027c*/ 	.byte	0x04, 0x11
        /*027e*/ 	.short	(.L_147 - .L_146)
	.align		4
.L_146:
        /*0280*/ 	.word	index@(_Z35group_norm_nhwc_fwd_one_pass_kernelI11Bf16IOFp16WLi128ELi56ELi448EEv26Group_norm_nhwc_fwd_params)
        /*0284*/ 	.word	0x00000000


	//----- nvinfo : EIATTR_REGCOUNT
	.align		4
.L_147:
        /*0288*/ 	.byte	0x04, 0x2f
        /*028a*/ 	.short	(.L_149 - .L_148)
	.align		4
.L_148:
        /*028c*/ 	.word	index@(_Z35group_norm_nhwc_fwd_one_pass_kernelI11Bf16IOFp16WLi64ELi56ELi448EEv26Group_norm_nhwc_fwd_params)
        /*0290*/ 	.word	0x00000020


	//----- nvinfo : EIATTR_FRAME_SIZE
	.align		4
.L_149:
        /*0294*/ 	.byte	0x04, 0x11
        /*0296*/ 	.short	(.L_151 - .L_150)
	.align		4
.L_150:
        /*0298*/ 	.word	index@(_Z35group_norm_nhwc_fwd_one_pass_kernelI11Bf16IOFp16WLi64ELi56ELi448EEv26Group_norm_nhwc_fwd_params)
        /*029c*/ 	.word	0x00000000


	//----- nvinfo : EIATTR_REGCOUNT
	.align		4
.L_151:
        /*02a0*/ 	.byte	0x04, 0x2f
        /*02a2*/ 	.short	(.L_153 - .L_152)
	.align		4
.L_152:
        /*02a4*/ 	.word	index@(_Z35group_norm_nhwc_fwd_one_pass_kernelI11Bf16IOBf16WLi512ELi56ELi448EEv26Group_norm_nhwc_fwd_params)
        /*02a8*/ 	.word	0x00000080


	//----- nvinfo : EIATTR_FRAME_SIZE
	.align		4
.L_153:
        /*02ac*/ 	.byte	0x04, 0x11
        /*02ae*/ 	.short	(.L_155 - .L_154)
	.align		4
.L_154:
        /*02b0*/ 	.word	index@(_Z35group_norm_nhwc_fwd_one_pass_kernelI11Bf16IOBf16WLi512ELi56ELi448EEv26Group_norm_nhwc_fwd_params)
        /*02b4*/ 	.word	0x00000000


	//----- nvinfo : EIATTR_REGCOUNT
	.align		4
.L_155:
        /*02b8*/ 	.byte	0x04, 0x2f
        /*02ba*/ 	.short	(.L_157 - .L_156)
	.align		4
.L_156:
        /*02bc*/ 	.word	index@(_Z35group_norm_nhwc_fwd_one_pass_kernelI11Bf16IOBf16WLi256ELi56ELi448EEv26Group_norm_nhwc_fwd_params)
        /*02c0*/ 	.word	0x0000005f


	//----- nvinfo : EIATTR_FRAME_SIZE
	.align		4
.L_157:
        /*02c4*/ 	.byte	0x04, 0x11
        /*02c6*/ 	.short	(.L_159 - .L_158)
	.align		4
.L_158:
        /*02c8*/ 	.word	index@(_Z35group_norm_nhwc_fwd_one_pass_kernelI11Bf16IOBf16WLi256ELi56ELi448EEv26Group_norm_nhwc_fwd_params)
        /*02cc*/ 	.word	0x00000000


	//----- nvinfo : EIATTR_REGCOUNT
	.align		4
.L_159:
        /*02d0*/ 	.byte	0x04, 0x2f
        /*02d2*/ 	.short	(.L_161 - .L_160)
	.align		4
.L_160:
        /*02d4*/ 	.word	index@(_Z35group_norm_nhwc_fwd_one_pass_kernelI11Bf16IOBf16WLi128ELi56ELi448EEv26Group_norm_nhwc_fwd_params)
        /*02d8*/ 	.word	0x0000003a


	//----- nvinfo : EIATTR_FRAME_SIZE
	.align		4
.L_161:
        /*02dc*/ 	.byte	0x04, 0x11
        /*02de*/ 	.short	(.L_163 - .L_162)
	.align		4
.L_162:
        /*02e0*/ 	.word	index@(_Z35group_norm_nhwc_fwd_one_pass_kernelI11Bf16IOBf16WLi128ELi56ELi448EEv26Group_norm_nhwc_fwd_params)
        /*02e4*/ 	.word	0x00000000


	//----- nvinfo : EIATTR_REGCOUNT
	.align		4
.L_163:
        /*02e8*/ 	.byte	0x04, 0x2f
        /*02ea*/ 	.short	(.L_165 - .L_164)
	.align		4
.L_164:
        /*02ec*/ 	.word	index@(_Z35group_norm_nhwc_fwd_one_pass_kernelI11Bf16IOBf16WLi64ELi56ELi448EEv26Group_norm_nhwc_fwd_params)
        /*02f0*/ 	.word	0x00000020


	//----- nvinfo : EIATTR_FRAME_SIZE
	.align		4
.L_165:
        /*02f4*/ 	.byte	0x04, 0x11
        /*02f6*/ 	.short	(.L_167 - .L_166)
	.align		4
.L_166:
        /*02f8*/ 	.word	index@(_Z35group_norm_nhwc_fwd_one_pass_kernelI11Bf16IOBf16WLi64ELi56ELi448EEv26Group_norm_nhwc_fwd_params)
        /*02fc*/ 	.word	0x00000000


	//----- nvinfo : EIATTR_REGCOUNT
	.align		4
.L_167:
        /*0300*/ 	.byte	0x04, 0x2f
        /*0302*/ 	.short	(.L_169 - .L_168)
	.align		4
.L_168:
        /*0304*/ 	.word	index@(_Z35group_norm_nhwc_fwd_one_pass_kernelI11Bf16IOFp32WLi512ELi56ELi448EEv26Group_norm_nhwc_fwd_params)
        /*0308*/ 	.word	0x00000080


	//----- nvinfo : EIATTR_FRAME_SIZE
	.align		4
.L_169:
        /*030c*/ 	.byte	0x04, 0x11
        /*030e*/ 	.short	(.L_171 - .L_170)
	.align		4
.L_170:
        /*0310*/ 	.word	index@(_Z35group_norm_nhwc_fwd_one_pass_kernelI11Bf16IOFp32WLi512ELi56ELi448EEv26Group_norm_nhwc_fwd_params)
        /*0314*/ 	.word	0x00000000


	//----- nvinfo : EIATTR_REGCOUNT
	.align		4
.L_171:
        /*0318*/ 	.byte	0x04, 0x2f
        /*031a*/ 	.short	(.L_173 - .L_172)
	.align		4
.L_172:
        /*031c*/ 	.word	index@(_Z35group_norm_nhwc_fwd_one_pass_kernelI11Bf16IOFp32WLi256ELi56ELi448EEv26Group_norm_nhwc_fwd_params)
        /*0320*/ 	.word	0x0000005e


	//----- nvinfo : EIATTR_FRAME_SIZE
	.align		4
.L_173:
        /*0324*/ 	.byte	0x04, 0x11
        /*0326*/ 	.short	(.L_175 - .L_174)
	.align		4
.L_174:
        /*0328*/ 	.word	index@(_Z35group_norm_nhwc_fwd_one_pass_kernelI11Bf16IOFp32WLi256ELi56ELi448EEv26Group_norm_nhwc_fwd_params)
        /*032c*/ 	.word	0x00000000


	//----- nvinfo : EIATTR_REGCOUNT
	.align		4
.L_175:
        /*0330*/ 	.byte	0x04, 0x2f
        /*0332*/ 	.short	(.L_177 - .L_176)
	.align		4
.L_176:
        /*0334*/ 	.word	index@(_Z35group_norm_nhwc_fwd_one_pass_kernelI11Bf16IOFp32WLi128ELi56ELi448EEv26Group_norm_nhwc_fwd_params)
        /*0338*/ 	.word	0x00000038


	//----- nvinfo : EIATTR_FRAME_SIZE
	.align		4
.L_177:
        /*033c*/ 	.byte	0x04, 0x11
        /*033e*/ 	.short	(.L_179 - .L_178)
	.align		4
.L_178:
        /*0340*/ 	.word	index@(_Z35group_norm_nhwc_fwd_one_pass_kernelI11Bf16IOFp32WLi128ELi56ELi448EEv26Group_norm_nhwc_fwd_params)
        /*0344*/ 	.word	0x00000000


	//----- nvinfo : EIATTR_REGCOUNT
	.align		4
.L_179:
        /*0348*/ 	.byte	0x04, 0x2f
        /*034a*/ 	.short	(.L_181 - .L_180)
	.align		4
.L_180:
        /*034c*/ 	.word	index@(_Z35group_norm_nhwc_fwd_one_pass_kernelI11Bf16IOFp32WLi64ELi56ELi448EEv26Group_norm_nhwc_fwd_params)
        /*0350*/ 	.word	0x00000020


	//----- nvinfo : EIATTR_FRAME_SIZE
	.align		4
.L_181:
        /*0354*/ 	.byte	0x04, 0x11
        /*0356*/ 	.short	(.L_183 - .L_182)
	.align		4
.L_182:
        /*0358*/ 	.word	index@(_Z35group_norm_nhwc_fwd_one_pass_kernelI11Bf16IOFp32WLi64ELi56ELi448EEv26Group_norm_nhwc_fwd_params)
        /*035c*/ 	.word	0x00000000


	//----- nvinfo : EIATTR_REGCOUNT
	.align		4
.L_183:
        /*0360*/ 	.byte	0x04, 0x2f
        /*0362*/ 	.short	(.L_185 - .L_184)
	.align		4
.L_184:
        /*0364*/ 	.word	index@(_Z35group_norm_nhwc_bwd_one_pass_kernelI11Fp32IOFp16WLi512ELi56ELi448EEv26Group_norm_nhwc_bwd_params)
        /*0368*/ 	.word	0x00000080


	//----- nvinfo : EIATTR_FRAME_SIZE
	.align		4
.L_185:
        /*036c*/ 	.byte	0x04, 0x11
        /*036e*/ 	.short	(.L_187 - .L_186)
	.align		4
.L_186:
        /*0370*/ 	.word	index@(_Z35group_norm_nhwc_bwd_one_pass_kernelI11Fp32IOFp16WLi512ELi56ELi448EEv26Group_norm_nhwc_bwd_params)
        /*0374*/ 	.word	0x000000c8


	//----- nvinfo : EIATTR_REGCOUNT
	.align		4
.L_187:
        /*0378*/ 	.byte	0x04, 0x2f
        /*037a*/ 	.short	(.L_189 - .L_188)
	.align		4
.L_188:
        /*037c*/ 	.word	index@(_Z35group_norm_nhwc_bwd_one_pass_kernelI11Fp32IOFp16WLi256ELi56ELi448EEv26Group_norm_nhwc_bwd_params)
        /*0380*/ 	.word	0x00000080


	//----- nvinfo : EIATTR_FRAME_SIZE
	.align		4
.L_189:
        /*0384*/ 	.byte	0x04, 0x11
        /*0386*/ 	.short	(.L_191 - .L_190)
	.align		4
.L_190:
        /*0388*/ 	.word	index@(_Z35group_norm_nhwc_bwd_one_pass_kernelI11Fp32IOFp16WLi256ELi56ELi448EEv26Group_norm_nhwc_bwd_params)
        /*038c*/ 	.word	0x00000000


	//----- nvinfo : EIATTR_REGCOUNT
	.align		4
.L_191:
        /*0390*/ 	.byte	0x04, 0x2f
        /*0392*/ 	.short	(.L_193 - .L_192)
	.align		4
.L_192:
        /*0394*/ 	.word	index@(_Z35group_norm_nhwc_bwd_one_pass_kernelI11Fp32IOFp16WLi128ELi56ELi448EEv26Group_norm_nhwc_bwd_params)
        /*0398*/ 	.word	0x00000048


	//----- nvinfo : EIATTR_FRAME_SIZE
	.align		4
.L_193:
        /*039c*/ 	.byte	0x04, 0x11
        /*039e*/ 	.short	(.L_195 - .L_194)
	.align		4
.L_194:
        /*03a0*/ 	.word	index@(_Z35group_norm_nhwc_bwd_one_pass_kernelI11Fp32IOFp16WLi128ELi56ELi448EEv26Group_norm_nhwc_bwd_params)
        /*03a4*/ 	.word	0x00000000


	//----- nvinfo : EIATTR_REGCOUNT
	.align		4
.L_195:
        /*03a8*/ 	.byte	0x04, 0x2f
        /*03aa*/ 	.short	(.L_197 - .L_196)
	.align		4
.L_196:
        /*03ac*/ 	.word	index@(_Z35group_norm_nhwc_bwd_one_pass_kernelI11Fp32IOFp16WLi64ELi56ELi448EEv26Group_norm_nhwc_bwd_params)
        /*03b0*/ 	.word	0x00000048


	//----- nvinfo : EIATTR_FRAME_SIZE
	.align		4
.L_197:
        /*03b4*/ 	.byte	0x04, 0x11
        /*03b6*/ 	.short	(.L_199 - .L_198)
	.align		4
.L_198:
        /*03b8*/ 	.word	index@(_Z35group_norm_nhwc_bwd_one_pass_kernelI11Fp32IOFp16WLi64ELi56ELi448EEv26Group_norm_nhwc_bwd_params)
        /*03bc*/ 	.word	0x00000000


	//----- nvinfo : EIATTR_REGCOUNT
	.align		4
.L_199:
        /*03c0*/ 	.byte	0x04, 0x2f
        /*03c2*/ 	.short	(.L_201 - .L_200)
	.align		4
.L_200:
        /*03c4*/ 	.word	index@(_Z35group_norm_nhwc_bwd_one_pass_kernelI11Fp32IOBf16WLi512ELi56ELi448EEv26Group_norm_nhwc_bwd_params)
        /*03c8*/ 	.word	0x00000080


	//----- nvinfo : EIATTR_FRAME_SIZE
	.align		4
.L_201:
        /*03cc*/ 	.byte	0x04, 0x11
        /*03ce*/ 	.short	(.L_203 - .L_202)
	.align		4
.L_202:
        /*03d0*/ 	.word	index@(_Z35group_norm_nhwc_bwd_one_pass_kernelI11Fp32IOBf16WLi512ELi56ELi448EEv26Group_norm_nhwc_bwd_params)
        /*03d4*/ 	.word	0x000000c8


	//----- nvinfo : EIATTR_REGCOUNT
	.align		4
.L_203:
        /*03d8*/ 	.byte	0x04, 0x2f
        /*03da*/ 	.short	(.L_205 - .L_204)
	.align		4
.L_204:
        /*03dc*/ 	.word	index@(_Z35group_norm_nhwc_bwd_one_pass_kernelI11Fp32IOBf16WLi256ELi56ELi448EEv26Group_norm_nhwc_bwd_params)
        /*03e0*/ 	.word	0x00000080


	//----- nvinfo : EIATTR_FRAME_SIZE
	.align		4
.L_205:
        /*03e4*/ 	.byte	0x04, 0x11
        /*03e6*/ 	.short	(.L_207 - .L_206)
	.align		4
.L_206:
        /*03e8*/ 	.word	index@(_Z35group_norm_nhwc_bwd_one_pass_kernelI11Fp32IOBf16WLi256ELi56ELi448EEv26Group_norm_nhwc_bwd_params)
        /*03ec*/ 	.word	0x00000000


	//----- nvinfo : EIATTR_REGCOUNT
	.align		4
.L_207:
        /*03f0*/ 	.byte	0x04, 0x2f
        /*03f2*/ 	.short	(.L_209 - .L_208)
	.align		4
.L_208:
        /*03f4*/ 	.word	index@(_Z35group_norm_nhwc_bwd_one_pass_kernelI11Fp32IOBf16WLi128ELi56ELi448EEv26Group_norm_nhwc_bwd_params)
        /*03f8*/ 	.word	0x00000048


	//----- nvinfo : EIATTR_FRAME_SIZE
	.align		4
.L_209:
        /*03fc*/ 	.byte	0x04, 0x11
        /*03fe*/ 	.short	(.L_211 - .L_210)
	.align		4
.L_210:
        /*0400*/ 	.word	index@(_Z35group_norm_nhwc_bwd_one_pass_kernelI11Fp32IOBf16WLi128ELi56ELi448EEv26Group_norm_nhwc_bwd_params)
        /*0404*/ 	.word	0x00000000


	//----- nvinfo : EIATTR_REGCOUNT
	.align		4
.L_211:
        /*0408*/ 	.byte	0x04, 0x2f
        /*040a*/ 	.short	(.L_213 - .L_212)
	.align		4
.L_212:
        /*040c*/ 	.word	index@(_Z35group_norm_nhwc_bwd_one_pass_kernelI11Fp32IOBf16WLi64ELi56ELi448EEv26Group_norm_nhwc_bwd_params)
        /*0410*/ 	.word	0x00000048


	//----- nvinfo : EIATTR_FRAME_SIZE
	.align		4
.L_213:
        /*0414*/ 	.byte	0x04, 0x11
        /*0416*/ 	.short	(.L_215 - .L_214)
	.align		4
.L_214:
        /*0418*/ 	.word	index@(_Z35group_norm_nhwc_bwd_one_pass_kernelI11Fp32IOBf16WLi64ELi56ELi448EEv26Group_norm_nhwc_bwd_params)
        /*041c*/ 	.word	0x00000000


	//----- nvinfo : EIATTR_REGCOUNT
	.align		4
.L_215:
        /*0420*/ 	.byte	0x04, 0x2f
        /*0422*/ 	.short	(.L_217 - .L_216)
	.align		4
.L_216:
        /*0424*/ 	.word	index@(_Z35group_norm_nhwc_bwd_one_pass_kernelI11Fp32IOFp32WLi512ELi56ELi448EEv26Group_norm_nhwc_bwd_params)
        /*0428*/ 	.word	0x00000080


	//----- nvinfo : EIATTR_FRAME_SIZE
	.align		4
.L_217:
        /*042c*/ 	.byte	0x04, 0x11
        /*042e*/ 	.short	(.L_219 - .L_218)
	.align		4
.L_218:
        /*0430*/ 	.word	index@(_Z35group_norm_nhwc_bwd_one_pass_kernelI11Fp32IOFp32WLi512ELi56ELi448EEv26Group_norm_nhwc_bwd_params)
        /*0434*/ 	.word	0x000000c8


	//----- nvinfo : EIATTR_REGCOUNT
	.align		4
.L_219:
        /*0438*/ 	.byte	0x04, 0x2f
        /*043a*/ 	.short	(.L_221 - .L_220)
	.align		4
.L_220:
        /*043c*/ 	.word	index@(_Z35group_norm_nhwc_bwd_one_pass_kernelI11Fp32IOFp32WLi256ELi56ELi448EEv26Group_norm_nhwc_bwd_params)
        /*0440*/ 	.word	0x00000080


	//----- nvinfo : EIATTR_FRAME_SIZE
	.align		4
.L_221:
        /*0444*/ 	.byte	0x04, 0x11
        /*0446*/ 	.short	(.L_223 - .L_222)
	.align		4
.L_222:
        /*0448*/ 	.word	index@(_Z35group_norm_nhwc_bwd_one_pass_kernelI11Fp32IOFp32WLi256ELi56ELi448EEv26Group_norm_nhwc_bwd_params)
        /*044c*/ 	.word	0x00000000


	//----- nvinfo : EIATTR_REGCOUNT
	.align		4
.L_223:
        /*0450*/ 	.byte	0x04, 0x2f
        /*0452*/ 	.short	(.L_225 - .L_224)
	.align		4
.L_224:
        /*0454*/ 	.word	index@(_Z35group_norm_nhwc_bwd_one_pass_kernelI11Fp32IOFp32WLi128ELi56ELi448EEv26Group_norm_nhwc_bwd_params)
        /*0458*/ 	.word	0x00000048


	//----- nvinfo : EIATTR_FRAME_SIZE
	.align		4
.L_225:
        /*045c*/ 	.byte	0x04, 0x11
        /*045e*/ 	.short	(.L_227 - .L_226)
	.align		4
.L_226:
        /*0460*/ 	.word	index@(_Z35group_norm_nhwc_bwd_one_pass_kernelI11Fp32IOFp32WLi128ELi56ELi448EEv26Group_norm_nhwc_bwd_params)
        /*0464*/ 	.word	0x00000000


	//----- nvinfo : EIATTR_REGCOUNT
	.align		4
.L_227:
        /*0468*/ 	.byte	0x04, 0x2f
        /*046a*/ 	.short	(.L_229 - .L_228)
	.align		4
.L_228:
        /*046c*/ 	.word	index@(_Z35group_norm_nhwc_bwd_one_pass_kernelI11Fp32IOFp32WLi64ELi56ELi448EEv26Group_norm_nhwc_bwd_params)
        /*0470*/ 	.word	0x00000048


	//----- nvinfo : EIATTR_FRAME_SIZE
	.align		4
.L_229:
        /*0474*/ 	.byte	0x04, 0x11
        /*0476*/ 	.short	(.L_231 - .L_230)
	.align		4
.L_230:
        /*0478*/ 	.word	index@(_Z35group_norm_nhwc_bwd_one_pass_kernelI11Fp32IOFp32WLi64ELi56ELi448EEv26Group_norm_nhwc_bwd_params)
        /*047c*/ 	.word	0x00000000


	//----- nvinfo : EIATTR_REGCOUNT
	.align		4
.L_231:
        /*0480*/ 	.byte	0x04, 0x2f
        /*0482*/ 	.short	(.L_233 - .L_232)
	.align		4
.L_232:
        /*0484*/ 	.word	index@(_Z35group_norm_nhwc_bwd_one_pass_kernelI11Fp16IOFp16WLi512ELi56ELi448EEv26Group_norm_nhwc_bwd_params)
        /*0488*/ 	.word	0x00000080


	//----- nvinfo : EIATTR_FRAME_SIZE
	.align		4
.L_233:
        /*048c*/ 	.byte	0x04, 0x11
        /*048e*/ 	.short	(.L_235 - .L_234)
	.align		4
.L_234:
        /*0490*/ 	.word	index@(_Z35group_norm_nhwc_bwd_one_pass_kernelI11Fp16IOFp16WLi512ELi56ELi448EEv26Group_norm_nhwc_bwd_params)
        /*0494*/ 	.word	0x00000000


	//----- nvinfo : EIATTR_REGCOUNT
	.align		4
.L_235:
        /*0498*/ 	.byte	0x04, 0x2f
        /*049a*/ 	.short	(.L_237 - .L_236)
	.align		4
.L_236:
        /*049c*/ 	.word	index@(_Z35group_norm_nhwc_bwd_one_pass_kernelI11Fp16IOFp16WLi256ELi56ELi448EEv26Group_norm_nhwc_bwd_params)
        /*04a0*/ 	.word	0x00000080


	//----- nvinfo : EIATTR_FRAME_SIZE
	.align		4
.L_237:
        /*04a4*/ 	.byte	0x04, 0x11
        /*04a6*/ 	.short	(.L_239 - .L_238)
	.align		4
.L_238:
        /*04a8*/ 	.word	index@(_Z35group_norm_nhwc_bwd_one_pass_kernelI11Fp16IOFp16WLi256ELi56ELi448EEv26Group_norm_nhwc_bwd_params)
        /*04ac*/ 	.word	0x00000000


	//----- nvinfo : EIATTR_REGCOUNT
	.align		4
.L_239:
        /*04b0*/ 	.byte	0x04, 0x2f
        /*04b2*/ 	.short	(.L_241 - .L_240)
	.align		4
.L_240:
        /*04b4*/ 	.word	index@(_Z35group_norm_nhwc_bwd_one_pass_kernelI11Fp16IOFp16WLi128ELi56ELi448EEv26Group_norm_nhwc_bwd_params)
        /*04b8*/ 	.word	0x00000048


	//----- nvinfo : EIATTR_FRAME_SIZE
	.align		4
.L_241:
        /*04bc*/ 	.byte	0x04, 0x11
        /*04be*/ 	.short	(.L_243 - .L_242)
	.align		4
.L_242:
        /*04c0*/ 	.word	index@(_Z35group_norm_nhwc_bwd_one_pass_kernelI11Fp16IOFp16WLi128ELi56ELi448EEv26Group_norm_nhwc_bwd_params)
        /*04c4*/ 	.word	0x00000000


	//----- nvinfo : EIATTR_REGCOUNT
	.align		4
.L_243:
        /*04c8*/ 	.byte	0x04, 0x2f
        /*04ca*/ 	.short	(.L_245 - .L_244)
	.align		4
.L_244:
        /*04cc*/ 	.word	index@(_Z35group_norm_nhwc_bwd_one_pass_kernelI11Fp16IOFp16WLi64ELi56ELi448EEv26Group_norm_nhwc_bwd_params)
        /*04d0*/ 	.word	0x00000048


	//----- nvinfo : EIATTR_FRAME_SIZE
	.align		4
.L_245:
        /*04d4*/ 	.byte	0x04, 0x11
        /*04d6*/ 	.short	(.L_247 - .L_246)
	.align		4
.L_246:
        /*04d8*/ 	.word	index@(_Z35group_norm_nhwc_bwd_one_pass_kernelI11Fp16IOFp16WLi64ELi56ELi448EEv26Group_norm_nhwc_bwd_params)
        /*04dc*/ 	.word	0x00000000


	//----- nvinfo : EIATTR_REGCOUNT
	.align		4
.L_247:
        /*04e0*/ 	.byte	0x04, 0x2f
        /*04e2*/ 	.short	(.L_249 - .L_248)
	.align		4
.L_248:
        /*04e4*/ 	.word	index@(_Z35group_norm_nhwc_bwd_one_pass_kernelI11Fp16IOBf16WLi512ELi56ELi448EEv26Group_norm_nhwc_bwd_params)
        /*04e8*/ 	.word	0x00000080


	//----- nvinfo : EIATTR_FRAME_SIZE
	.align		4
.L_249:
        /*04ec*/ 	.byte	0x04, 0x11
        /*04ee*/ 	.short	(.L_251 - .L_250)
	.align		4
.L_250:
        /*04f0*/ 	.word	index@(_Z35group_norm_nhwc_bwd_one_pass_kernelI11Fp16IOBf16WLi512ELi56ELi448EEv26Group_norm_nhwc_bwd_params)
        /*04f4*/ 	.word	0x00000000


	//----- nvinfo : EIATTR_REGCOUNT
	.align		4
.L_251:
        /*04f8*/ 	.byte	0x04, 0x2f
        /*04fa*/ 	.short	(.L_253 - .L_252)
	.align		4
.L_252:
        /*04fc*/ 	.word	index@(_Z35group_norm_nhwc_bwd_one_pass_kernelI11Fp16IOBf16WLi256ELi56ELi448EEv26Group_norm_nhwc_bwd_params)
        /*0500*/ 	.word	0x00000080


	//----- nvinfo : EIATTR_FRAME_SIZE
	.align		4
.L_253:
        /*0504*/ 	.byte	0x04, 0x11
        /*0506*/ 	.short	(.L_255 - .L_254)
	.align		4
.L_254:
        /*0508*/ 	.word	index@(_Z35group_norm_nhwc_bwd_one_pass_kernelI11Fp16IOBf16WLi256ELi56ELi448EEv26Group_norm_nhwc_bwd_params)
        /*050c*/ 	.word	0x00000000


	//----- nvinfo : EIATTR_REGCOUNT
	.align		4
.L_255:
        /*0510*/ 	.byte	0x04, 0x2f
        /*0512*/ 	.short	(.L_257 - .L_256)
	.align		4
.L_256:
        /*0514*/ 	.word	index@(_Z35group_norm_nhwc_bwd_one_pass_kernelI11Fp16IOBf16WLi128ELi56ELi448EEv26Group_norm_nhwc_bwd_params)
        /*0518*/ 	.word	0x00000048


	//----- nvinfo : EIATTR_FRAME_SIZE
	.align		4
.L_257:
        /*051c*/ 	.byte	0x04, 0x11
        /*051e*/ 	.short	(.L_259 - .L_258)
	.align		4
.L_258:
        /*0520*/ 	.word	index@(_Z35group_norm_nhwc_bwd_one_pass_kernelI11Fp16IOBf16WLi128ELi56ELi448EEv26Group_norm_nhwc_bwd_params)
        /*0524*/ 	.word	0x00000000


	//----- nvinfo : EIATTR_REGCOUNT
	.align		4
.L_259:
        /*0528*/ 	.byte	0x04, 0x2f
        /*052a*/ 	.short	(.L_261 - .L_260)
	.align		4
.L_260:
        /*052c*/ 	.word	index@(_Z35group_norm_nhwc_bwd_one_pass_kernelI11Fp16IOBf16WLi64ELi56ELi448EEv26Group_norm_nhwc_bwd_params)
        /*0530*/ 	.word	0x00000048


	//----- nvinfo : EIATTR_FRAME_SIZE
	.align		4
.L_261:
        /*0534*/ 	.byte	0x04, 0x11
        /*0536*/ 	.short	(.L_263 - .L_262)
	.align		4
.L_262:
        /*0538*/ 	.word	index@(_Z35group_norm_nhwc_bwd_one_pass_kernelI11Fp16IOBf16WLi64ELi56ELi448EEv26Group_norm_nhwc_bwd_params)
        /*053c*/ 	.word	0x00000000


	//----- nvinfo : EIATTR_REGCOUNT
	.align		4
.L_263:
        /*0540*/ 	.byte	0x04, 0x2f
        /*0542*/ 	.short	(.L_265 - .L_264)
	.align		4
.L_264:
        /*0544*/ 	.word	index@(_Z35group_norm_nhwc_bwd_one_pass_kernelI11Fp16IOFp32WLi512ELi56ELi448EEv26Group_norm_nhwc_bwd_params)
        /*0548*/ 	.word	0x00000080


	//----- nvinfo : EIATTR_FRAME_SIZE
	.align		4
.L_265:
        /*054c*/ 	.byte	0x04, 0x11
        /*054e*/ 	.short	(.L_267 - .L_266)
	.align		4
.L_266:
        /*0550*/ 	.word	index@(_Z35group_norm_nhwc_bwd_one_pass_kernelI11Fp16IOFp32WLi512ELi56ELi448EEv26Group_norm_nhwc_bwd_params)
        /*0554*/ 	.word	0x00000000


	//----- nvinfo : EIATTR_REGCOUNT
	.align		4
.L_267:
        /*0558*/ 	.byte	0x04, 0x2f
        /*055a*/ 	.short	(.L_269 - .L_268)
	.align		4
.L_268:
        /*055c*/ 	.word	index@(_Z35group_norm_nhwc_bwd_one_pass_kernelI11Fp16IOFp32WLi256ELi56ELi448EEv26Group_norm_nhwc_bwd_params)
        /*0560*/ 	.word	0x00000080


	//----- nvinfo : EIATTR_FRAME_SIZE
	.align		4
.L_269:
        /*0564*/ 	.byte	0x04, 0x11
        /*0566*/ 	.short	(.L_271 - .L_270)
	.align		4
.L_270:
        /*0568*/ 	.word	index@(_Z35group_norm_nhwc_bwd_one_pass_kernelI11Fp16IOFp32WLi256ELi56ELi448EEv26Group_norm_nhwc_bwd_params)
        /*056c*/ 	.word	0x00000000


	//----- nvinfo : EIATTR_REGCOUNT
	.align		4
.L_271:
        /*0570*/ 	.byte	0x04, 0x2f
        /*0572*/ 	.short	(.L_273 - .L_272)
	.align		4
.L_272:
        /*0574*/ 	.word	index@(_Z35group_norm_nhwc_bwd_one_pass_kernelI11Fp16IOFp32WLi128ELi56ELi448EEv26Group_norm_nhwc_bwd_params)
        /*0578*/ 	.word	0x00000048


	//----- nvinfo : EIATTR_FRAME_SIZE
	.align		4
.L_273:
        /*057c*/ 	.byte	0x04, 0x11
        /*057e*/ 	.short	(.L_275 - .L_274)
	.align		4
.L_274:
        /*0580*/ 	.word	index@(_Z35group_norm_nhwc_bwd_one_pass_kernelI11Fp16IOFp32WLi128ELi56ELi448EEv26Group_norm_nhwc_bwd_params)
        /*0584*/ 	.word	0x00000000


	//----- nvinfo : EIATTR_REGCOUNT
	.align		4
.L_275:
        /*0588*/ 	.byte	0x04, 0x2f
        /*058a*/ 	.short	(.L_277 - .L_276)
	.align		4
.L_276:
        /*058c*/ 	.word	index@(_Z35group_norm_nhwc_bwd_one_pass_kernelI11Fp16IOFp32WLi64ELi56ELi448EEv26Group_norm_nhwc_bwd_params)
        /*0590*/ 	.word	0x00000048


	//----- nvinfo : EIATTR_FRAME_SIZE
	.align		4
.L_277:
        /*0594*/ 	.byte	0x04, 0x11
        /*0596*/ 	.short	(.L_279 - .L_278)
	.align		4
.L_278:
        /*0598*/ 	.word	index@(_Z35group_norm_nhwc_bwd_one_pass_kernelI11Fp16IOFp32WLi64ELi56ELi448EEv26Group_norm_nhwc_bwd_params)
        /*059c*/ 	.word	0x00000000


	//----- nvinfo : EIATTR_REGCOUNT
	.align		4
.L_279:
        /*05a0*/ 	.byte	0x04, 0x2f
        /*05a2*/ 	.short	(.L_281 - .L_280)
	.align		4
.L_280:
        /*05a4*/ 	.word	index@(_Z35group_norm_nhwc_bwd_one_pass_kernelI11Bf16IOFp16WLi512ELi56ELi448EEv26Group_norm_nhwc_bwd_params)
        /*05a8*/ 	.word	0x00000080


	//----- nvinfo : EIATTR_FRAME_SIZE
	.align		4
.L_281:
        /*05ac*/ 	.byte	0x04, 0x11
        /*05ae*/ 	.short	(.L_283 - .L_282)
	.align		4
.L_282:
        /*05b0*/ 	.word	index@(_Z35group_norm_nhwc_bwd_one_pass_kernelI11Bf16IOFp16WLi512ELi56ELi448EEv26Group_norm_nhwc_bwd_params)
        /*05b4*/ 	.word	0x000000a0


	//----- nvinfo : EIATTR_REGCOUNT
	.align		4
.L_283:
        /*05b8*/ 	.byte	0x04, 0x2f
        /*05ba*/ 	.short	(.L_285 - .L_284)
	.align		4
.L_284:
        /*05bc*/ 	.word	index@(_Z35group_norm_nhwc_bwd_one_pass_kernelI11Bf16IOFp16WLi256ELi56ELi448EEv26Group_norm_nhwc_bwd_params)
        /*05c0*/ 	.word	0x00000080


	//----- nvinfo : EIATTR_FRAME_SIZE
	.align		4
.L_285:
        /*05c4*/ 	.byte	0x04, 0x11
        /*05c6*/ 	.short	(.L_287 - .L_286)
	.align		4
.L_286:
        /*05c8*/ 	.word	index@(_Z35group_norm_nhwc_bwd_one_pass_kernelI11Bf16IOFp16WLi256ELi56ELi448EEv26Group_norm_nhwc_bwd_params)
        /*05cc*/ 	.word	0x00000000


	//----- nvinfo : EIATTR_REGCOUNT
	.align		4
.L_287:
        /*05d0*/ 	.byte	0x04, 0x2f
        /*05d2*/ 	.short	(.L_289 - .L_288)
	.align		4
.L_288:
        /*05d4*/ 	.word	index@(_Z35group_norm_nhwc_bwd_one_pass_kernelI11Bf16IOFp16WLi128ELi56ELi448EEv26Group_norm_nhwc_bwd_params)
        /*05d8*/ 	.word	0x00000048


	//----- nvinfo : EIATTR_FRAME_SIZE
	.align		4
.L_289:
        /*05dc*/ 	.byte	0x04, 0x11
        /*05de*/ 	.short	(.L_291 - .L_290)
	.align		4
.L_290:
        /*05e0*/ 	.word	index@(_Z35group_norm_nhwc_bwd_one_pass_kernelI11Bf16IOFp16WLi128ELi56ELi448EEv26Group_norm_nhwc_bwd_params)
        /*05e4*/ 	.word	0x00000000


	//----- nvinfo : EIATTR_REGCOUNT
	.align		4
.L_291:
        /*05e8*/ 	.byte	0x04, 0x2f
        /*05ea*/ 	.short	(.L_293 - .L_292)
	.align		4
.L_292:
        /*05ec*/ 	.word	index@(_Z35group_norm_nhwc_bwd_one_pass_kernelI11Bf16IOFp16WLi64ELi56ELi448EEv26Group_norm_nhwc_bwd_params)
        /*05f0*/ 	.word	0x00000043


	//----- nvinfo : EIATTR_FRAME_SIZE
	.align		4
.L_293:
        /*05f4*/ 	.byte	0x04, 0x11
        /*05f6*/ 	.short	(.L_295 - .L_294)
	.align		4
.L_294:
        /*05f8*/ 	.word	index@(_Z35group_norm_nhwc_bwd_one_pass_kernelI11Bf16IOFp16WLi64ELi56ELi448EEv26Group_norm_nhwc_bwd_params)
        /*05fc*/ 	.word	0x00000000


	//----- nvinfo : EIATTR_REGCOUNT
	.align		4
.L_295:
        /*0600*/ 	.byte	0x04, 0x2f
        /*0602*/ 	.short	(.L_297 - .L_296)
	.align		4
.L_296:
        /*0604*/ 	.word	index@(_Z35group_norm_nhwc_bwd_one_pass_kernelI11Bf16IOBf16WLi512ELi56ELi448EEv26Group_norm_nhwc_bwd_params)
        /*0608*/ 	.word	0x00000080


	//----- nvinfo : EIATTR_FRAME_SIZE
	.align		4
.L_297:
        /*060c*/ 	.byte	0x04, 0x11
        /*060e*/ 	.short	(.L_299 - .L_298)
	.align		4
.L_298:
        /*0610*/ 	.word	index@(_Z35group_norm_nhwc_bwd_one_pass_kernelI11Bf16IOBf16WLi512ELi56ELi448EEv26Group_norm_nhwc_bwd_params)
        /*0614*/ 	.word	0x000000a0


	//----- nvinfo : EIATTR_REGCOUNT
	.align		4
.L_299:
        /*0618*/ 	.byte	0x04, 0x2f
        /*061a*/ 	.short	(.L_301 - .L_300)
	.align		4
.L_300:
        /*061c*/ 	.word	index@(_Z35group_norm_nhwc_bwd_one_pass_kernelI11Bf16IOBf16WLi256ELi56ELi448EEv26Group_norm_nhwc_bwd_params)
        /*0620*/ 	.word	0x00000080


	//----- nvinfo : EIATTR_FRAME_SIZE
	.align		4
.L_301:
        /*0624*/ 	.byte	0x04, 0x11
        /*0626*/ 	.short	(.L_303 - .L_302)
	.align		4
.L_302:
        /*0628*/ 	.word	index@(_Z35group_norm_nhwc_bwd_one_pass_kernelI11Bf16IOBf16WLi256ELi56ELi448EEv26Group_norm_nhwc_bwd_params)
        /*062c*/ 	.word	0x00000000


	//----- nvinfo : EIATTR_REGCOUNT
	.align		4
.L_303:
        /*0630*/ 	.byte	0x04, 0x2f
        /*0632*/ 	.short	(.L_305 - .L_304)
	.align		4
.L_304:
        /*0634*/ 	.word	index@(_Z35group_norm_nhwc_bwd_one_pass_kernelI11Bf16IOBf16WLi128ELi56ELi448EEv26Group_norm_nhwc_bwd_params)
        /*0638*/ 	.word	0x00000048


	//----- nvinfo : EIATTR_FRAME_SIZE
	.align		4
.L_305:
        /*063c*/ 	.byte	0x04, 0x11
        /*063e*/ 	.short	(.L_307 - .L_306)
	.align		4
.L_306:
        /*0640*/ 	.word	index@(_Z35group_norm_nhwc_bwd_one_pass_kernelI11Bf16IOBf16WLi128ELi56ELi448EEv26Group_norm_nhwc_bwd_params)
        /*0644*/ 	.word	0x00000000


	//----- nvinfo : EIATTR_REGCOUNT
	.align		4
.L_307:
        /*0648*/ 	.byte	0x04, 0x2f
        /*064a*/ 	.short	(.L_309 - .L_308)
	.align		4
.L_308:
        /*064c*/ 	.word	index@(_Z35group_norm_nhwc_bwd_one_pass_kernelI11Bf16IOBf16WLi64ELi56ELi448EEv26Group_norm_nhwc_bwd_params)
        /*0650*/ 	.word	0x00000043


	//----- nvinfo : EIATTR_FRAME_SIZE
	.align		4
.L_309:
        /*0654*/ 	.byte	0x04, 0x11
        /*0656*/ 	.short	(.L_311 - .L_310)
	.align		4
.L_310:
        /*0658*/ 	.word	index@(_Z35group_norm_nhwc_bwd_one_pass_kernelI11Bf16IOBf16WLi64ELi56ELi448EEv26Group_norm_nhwc_bwd_params)
        /*065c*/ 	.word	0x00000000


	//----- nvinfo : EIATTR_REGCOUNT
	.align		4
.L_311:
        /*0660*/ 	.byte	0x04, 0x2f
        /*0662*/ 	.short	(.L_313 - .L_312)
	.align		4
.L_312:
        /*0664*/ 	.word	index@(_Z35group_norm_nhwc_bwd_one_pass_kernelI11Bf16IOFp32WLi512ELi56ELi448EEv26Group_norm_nhwc_bwd_params)
        /*0668*/ 	.word	0x00000080


	//----- nvinfo : EIATTR_FRAME_SIZE
	.align		4
.L_313:
        /*066c*/ 	.byte	0x04, 0x11
        /*066e*/ 	.short	(.L_315 - .L_314)
	.align		4
.L_314:
        /*0670*/ 	.word	index@(_Z35group_norm_nhwc_bwd_one_pass_kernelI11Bf16IOFp32WLi512ELi56ELi448EEv26Group_norm_nhwc_bwd_params)
        /*0674*/ 	.word	0x000000a0


	//----- nvinfo : EIATTR_REGCOUNT
	.align		4
.L_315:
        /*0678*/ 	.byte	0x04, 0x2f
        /*067a*/ 	.short	(.L_317 - .L_316)
	.align		4
.L_316:
        /*067c*/ 	.word	index@(_Z35group_norm_nhwc_bwd_one_pass_kernelI11Bf16IOFp32WLi256ELi56ELi448EEv26Group_norm_nhwc_bwd_params)
        /*0680*/ 	.word	0x00000080


	//----- nvinfo : EIATTR_FRAME_SIZE
	.align		4
.L_317:
        /*0684*/ 	.byte	0x04, 0x11
        /*0686*/ 	.short	(.L_319 - .L_318)
	.align		4
.L_318:
        /*0688*/ 	.word	index@(_Z35group_norm_nhwc_bwd_one_pass_kernelI11Bf16IOFp32WLi256ELi56ELi448EEv26Group_norm_nhwc_bwd_params)
        /*068c*/ 	.word	0x00000000


	//----- nvinfo : EIATTR_REGCOUNT
	.align		4
.L_319:
        /*0690*/ 	.byte	0x04, 0x2f
        /*0692*/ 	.short	(.L_321 - .L_320)
	.align		4
.L_320:
        /*0694*/ 	.word	index@(_Z35group_norm_nhwc_bwd_one_pass_kernelI11Bf16IOFp32WLi128ELi56ELi448EEv26Group_norm_nhwc_bwd_params)
        /*0698*/ 	.word	0x00000048


	//----- nvinfo : EIATTR_FRAME_SIZE
	.align		4
.L_321:
        /*069c*/ 	.byte	0x04, 0x11
        /*069e*/ 	.short	(.L_323 - .L_322)
	.align		4
.L_322:
        /*06a0*/ 	.word	index@(_Z35group_norm_nhwc_bwd_one_pass_kernelI11Bf16IOFp32WLi128ELi56ELi448EEv26Group_norm_nhwc_bwd_params)
        /*06a4*/ 	.word	0x00000000


	//----- nvinfo : EIATTR_REGCOUNT
	.align		4
.L_323:
        /*06a8*/ 	.byte	0x04, 0x2f
        /*06aa*/ 	.short	(.L_325 - .L_324)
	.align		4
.L_324:
        /*06ac*/ 	.word	index@(_Z35group_norm_nhwc_bwd_one_pass_kernelI11Bf16IOFp32WLi64ELi56ELi448EEv26Group_norm_nhwc_bwd_params)
        /*06b0*/ 	.word	0x00000042


	//----- nvinfo : EIATTR_FRAME_SIZE
	.align		4
.L_325:
        /*06b4*/ 	.byte	0x04, 0x11
        /*06b6*/ 	.short	(.L_327 - .L_326)
	.align		4
.L_326:
        /*06b8*/ 	.word	index@(_Z35group_norm_nhwc_bwd_one_pass_kernelI11Bf16IOFp32WLi64ELi56ELi448EEv26Group_norm_nhwc_bwd_params)
        /*06bc*/ 	.word	0x00000000


	//----- nvinfo : EIATTR_REGCOUNT
	.align		4
.L_327:
        /*06c0*/ 	.byte	0x04, 0x2f
        /*06c2*/ 	.short	(.L_329 - .L_328)
	.align		4
.L_328:
        /*06c4*/ 	.word	index@(_ZN3cub17CUB_300001_SM_9006detail11EmptyKernelIvEEvv)
        /*06c8*/ 	.word	0x00000004


	//----- nvinfo : EIATTR_FRAME_SIZE
	.align		4
.L_329:
        /*06cc*/ 	.byte	0x04, 0x11
        /*06ce*/ 	.short	(.L_331 - .L_330)
	.align		4
.L_330:
        /*06d0*/ 	.word	index@(_ZN3cub17CUB_300001_SM_9006detail11EmptyKernelIvEEvv)
        /*06d4*/ 	.word	0x00000000


	//----- nvinfo : EIATTR_MIN_STACK_SIZE
	.align		4
.L_331:
        /*06d8*/ 	.byte	0x04, 0x12
        /*06da*/ 	.short	(.L_333 - .L_332)
	.align		4
.L_332:
        /*06dc*/ 	.word	index@(_ZN3cub17CUB_300001_SM_9006detail11EmptyKernelIvEEvv)
        /*06e0*/ 	.word	0x00000000


	//----- nvinfo : EIATTR_MIN_STACK_SIZE
	.align		4
.L_333:
        /*06e4*/ 	.byte	0x04, 0x12
        /*06e6*/ 	.short	(.L_335 - .L_334)
	.align		4
.L_334:
        /*06e8*/ 	.word	index@(_Z35group_norm_nhwc_bwd_one_pass_kernelI11Bf16IOFp32WLi64ELi56ELi448EEv26Group_norm_nhwc_bwd_params)
        /*06ec*/ 	.word	0x00000000


	//----- nvinfo : EIATTR_MIN_STACK_SIZE
	.align		4
.L_335:
        /*06f0*/ 	.byte	0x04, 0x12
        /*06f2*/ 	.short	(.L_337 - .L_336)
	.align		4
.L_336:
        /*06f4*/ 	.word	index@(_Z35group_norm_nhwc_bwd_one_pass_kernelI11Bf16IOFp32WLi128ELi56ELi448EEv26Group_norm_nhwc_bwd_params)
        /*06f8*/ 	.word	0x00000000


	//----- nvinfo : EIATTR_MIN_STACK_SIZE
	.align		4
.L_337:
        /*06fc*/ 	.byte	0x04, 0x12
        /*06fe*/ 	.short	(.L_339 - .L_338)
	.align		4
.L_338:
        /*0700*/ 	.word	index@(_Z35group_norm_nhwc_bwd_one_pass_kernelI11Bf16IOFp32WLi256ELi56ELi448EEv26Group_norm_nhwc_bwd_params)
        /*0704*/ 	.word	0x00000000


	//----- nvinfo : EIATTR_MIN_STACK_SIZE
	.align		4
.L_339:
        /*0708*/ 	.byte	0x04, 0x12
        /*070a*/ 	.short	(.L_341 - .L_340)
	.align		4
.L_340:
        /*070c*/ 	.word	index@(_Z35group_norm_nhwc_bwd_one_pass_kernelI11Bf16IOFp32WLi512ELi56ELi448EEv26Group_norm_nhwc_bwd_params)
        /*0710*/ 	.word	0x000000a0


	//----- nvinfo : EIATTR_MIN_STACK_SIZE
	.align		4
.L_341:
        /*0714*/ 	.byte	0x04, 0x12
        /*0716*/ 	.short	(.L_343 - .L_342)
	.align		4
.L_342:
        /*0718*/ 	.word	index@(_Z35group_norm_nhwc_bwd_one_pass_kernelI11Bf16IOBf16WLi64ELi56ELi448EEv26Group_norm_nhwc_bwd_params)
        /*071c*/ 	.word	0x00000000


	//----- nvinfo : EIATTR_MIN_STACK_SIZE
	.align		4
.L_343:
        /*0720*/ 	.byte	0x04, 0x12
        /*0722*/ 	.short	(.L_345 - .L_344)
	.align		4
.L_344:
        /*0724*/ 	.word	index@(_Z35group_norm_nhwc_bwd_one_pass_kernelI11Bf16IOBf16WLi128ELi56ELi448EEv26Group_norm_nhwc_bwd_params)
        /*0728*/ 	.word	0x00000000


	//----- nvinfo : EIATTR_MIN_STACK_SIZE
	.align		4
.L_345:
        /*072c*/ 	.byte	0x04, 0x12
        /*072e*/ 	.short	(.L_347 - .L_346)
	.align		4
.L_346:
        /*0730*/ 	.word	index@(_Z35group_norm_nhwc_bwd_one_pass_kernelI11Bf16IOBf16WLi256ELi56ELi448EEv26Group_norm_nhwc_bwd_params)
        /*0734*/ 	.word	0x00000000


	//----- nvinfo : EIATTR_MIN_STACK_SIZE
	.align		4
.L_347:
        /*0738*/ 	.byte	0x04, 0x12
        /*073a*/ 	.short	(.L_349 - .L_348)
	.align		4
.L_348:
        /*073c*/ 	.word	index@(_Z35group_norm_nhwc_bwd_one_pass_kernelI11Bf16IOBf16WLi512ELi56ELi448EEv26Group_norm_nhwc_bwd_params)
        /*0740*/ 	.word	0x000000a0


	//----- nvinfo : EIATTR_MIN_STACK_SIZE
	.align		4
.L_349:
        /*0744*/ 	.byte	0x04, 0x12
        /*0746*/ 	.short	(.L_351 - .L_350)
	.align		4
.L_350:
        /*0748*/ 	.word	index@(_Z35group_norm_nhwc_bwd_one_pass_kernelI11Bf16IOFp16WLi64ELi56ELi448EEv26Group_norm_nhwc_bwd_params)
        /*074c*/ 	.word	0x00000000


	//----- nvinfo : EIATTR_MIN_STACK_SIZE
	.align		4
.L_351:
        /*0750*/ 	.byte	0x04, 0x12
        /*0752*/ 	.short	(.L_353 - .L_352)
	.align		4
.L_352:
        /*0754*/ 	.word	index@(_Z35group_norm_nhwc_bwd_one_pass_kernelI11Bf16IOFp16WLi128ELi56ELi448EEv26Group_norm_nhwc_bwd_params)
        /*0758*/ 	.word	0x00000000


	//----- nvinfo : EIATTR_MIN_STACK_SIZE
	.align		4
.L_353:
        /*075c*/ 	.byte	0x04, 0x12
        /*075e*/ 	.short	(.L_355 - .L_354)
	.align		4
.L_354:
        /*0760*/ 	.word	index@(_Z35group_norm_nhwc_bwd_one_pass_kernelI11Bf16IOFp16WLi256ELi56ELi448EEv26Group_norm_nhwc_bwd_params)
        /*0764*/ 	.word	0x00000000


	//----- nvinfo : EIATTR_MIN_STACK_SIZE
	.align		4
.L_355:
        /*0768*/ 	.byte	0x04, 0x12
        /*076a*/ 	.short	(.L_357 - .L_356)
	.align		4
.L_356:
        /*076c*/ 	.word	index@(_Z35group_norm_nhwc_bwd_one_pass_kernelI11Bf16IOFp16WLi512ELi56ELi448EEv26Group_norm_nhwc_bwd_params)
        /*0770*/ 	.word	0x000000a0


	//----- nvinfo : EIATTR_MIN_STACK_SIZE
	.align		4
.L_357:
        /*0774*/ 	.byte	0x04, 0x12
        /*0776*/ 	.short	(.L_359 - .L_358)
	.align		4
.L_358:
        /*0778*/ 	.word	index@(_Z35group_norm_nhwc_bwd_one_pass_kernelI11Fp16IOFp32WLi64ELi56ELi448EEv26Group_norm_nhwc_bwd_params)
        /*077c*/ 	.word	0x00000000


	//----- nvinfo : EIATTR_MIN_STACK_SIZE
	.align		4
.L_359:
        /*0780*/ 	.byte	0x04, 0x12
        /*0782*/ 	.short	(.L_361 - .L_360)
	.align		4
.L_360:
        /*0784*/ 	.word	index@(_Z35group_norm_nhwc_bwd_one_pass_kernelI11Fp16IOFp32WLi128ELi56ELi448EEv26Group_norm_nhwc_bwd_params)
        /*0788*/ 	.word	0x00000000


	//----- nvinfo : EIATTR_MIN_STACK_SIZE
	.align		4
.L_361:
        /*078c*/ 	.byte	0x04, 0x12
        /*078e*/ 	.short	(.L_363 - .L_362)
	.align		4
.L_362:
        /*0790*/ 	.word	index@(_Z35group_norm_nhwc_bwd_one_pass_kernelI11Fp16IOFp32WLi256ELi56ELi448EEv26Group_norm_nhwc_bwd_params)
        /*0794*/ 	.word	0x00000000


	//----- nvinfo : EIATTR_MIN_STACK_SIZE
	.align		4
.L_363:
        /*0798*/ 	.byte	0x04, 0x12
        /*079a*/ 	.short	(.L_365 - .L_364)
	.align		4
.L_364:
        /*079c*/ 	.word	index@(_Z35group_norm_nhwc_bwd_one_pass_kernelI11Fp16IOFp32WLi512ELi56ELi448EEv26Group_norm_nhwc_bwd_params)
        /*07a0*/ 	.word	0x00000000


	//----- nvinfo : EIATTR_MIN_STACK_SIZE
	.align		4
.L_365:
        /*07a4*/ 	.byte	0x04, 0x12
        /*07a6*/ 	.short	(.L_367 - .L_366)
	.align		4
.L_366:
        /*07a8*/ 	.word	index@(_Z35group_norm_nhwc_bwd_one_pass_kernelI11Fp16IOBf16WLi64ELi56ELi448EEv26Group_norm_nhwc_bwd_params)
        /*07ac*/ 	.word	0x00000000


	//----- nvinfo : EIATTR_MIN_STACK_SIZE
	.align		4
.L_367:
        /*07b0*/ 	.byte	0x04, 0x12
        /*07b2*/ 	.short	(.L_369 - .L_368)
	.align		4
.L_368:
        /*07b4*/ 	.word	index@(_Z35group_norm_nhwc_bwd_one_pass_kernelI11Fp16IOBf16WLi128ELi56ELi448EEv26Group_norm_nhwc_bwd_params)
        /*07b8*/ 	.word	0x00000000


	//----- nvinfo : EIATTR_MIN_STACK_SIZE
	.align		4
.L_369:
        /*07bc*/ 	.byte	0x04, 0x12
        /*07be*/ 	.short	(.L_371 - .L_370)
	.align		4
.L_370:
        /*07c0*/ 	.word	index@(_Z35group_norm_nhwc_bwd_one_pass_kernelI11Fp16IOBf16WLi256ELi56ELi448EEv26Group_norm_nhwc_bwd_params)
        /*07c4*/ 	.word	0x00000000


	//----- nvinfo : EIATTR_MIN_STACK_SIZE
	.align		4
.L_371:
        /*07c8*/ 	.byte	0x04, 0x12
        /*07ca*/ 	.short	(.L_373 - .L_372)
	.align		4
.L_372:
        /*07cc*/ 	.word	index@(_Z35group_norm_nhwc_bwd_one_pass_kernelI11Fp16IOBf16WLi512ELi56ELi448EEv26Group_norm_nhwc_bwd_params)
        /*07d0*/ 	.word	0x00000000


	//----- nvinfo : EIATTR_MIN_STACK_SIZE
	.align		4
.L_373:
        /*07d4*/ 	.byte	0x04, 0x12
        /*07d6*/ 	.short	(.L_375 - .L_374)
	.align		4
.L_374:
        /*07d8*/ 	.word	index@(_Z35group_norm_nhwc_bwd_one_pass_kernelI11Fp16IOFp16WLi64ELi56ELi448EEv26Group_norm_nhwc_bwd_params)
        /*07dc*/ 	.word	0x00000000


	//----- nvinfo : EIATTR_MIN_STACK_SIZE
	.align		4
.L_375:
        /*07e0*/ 	.byte	0x04, 0x12
        /*07e2*/ 	.short	(.L_377 - .L_376)
	.align		4
.L_376:
        /*07e4*/ 	.word	index@(_Z35group_norm_nhwc_bwd_one_pass_kernelI11Fp16IOFp16WLi128ELi56ELi448EEv26Group_norm_nhwc_bwd_params)
        /*07e8*/ 	.word	0x00000000


	//----- nvinfo : EIATTR_MIN_STACK_SIZE
	.align		4
.L_377:
        /*07ec*/ 	.byte	0x04, 0x12
        /*07ee*/ 	.short	(.L_379 - .L_378)
	.align		4
.L_378:
        /*07f0*/ 	.word	index@(_Z35group_norm_nhwc_bwd_one_pass_kernelI11Fp16IOFp16WLi256ELi56ELi448EEv26Group_norm_nhwc_bwd_params)
        /*07f4*/ 	.word	0x00000000


	//----- nvinfo : EIATTR_MIN_STACK_SIZE
	.align		4
.L_379:
        /*07f8*/ 	.byte	0x04, 0x12
        /*07fa*/ 	.short	(.L_381 - .L_380)
	.align		4
.L_380:
        /*07fc*/ 	.word	index@(_Z35group_norm_nhwc_bwd_one_pass_kernelI11Fp16IOFp16WLi512ELi56ELi448EEv26Group_norm_nhwc_bwd_params)
        /*0800*/ 	.word	0x00000000


	//----- nvinfo : EIATTR_MIN_STACK_SIZE
	.align		4
.L_381:
        /*0804*/ 	.byte	0x04, 0x12
        /*0806*/ 	.short	(.L_383 - .L_382)
	.align		4
.L_382:
        /*0808*/ 	.word	index@(_Z35group_norm_nhwc_bwd_one_pass_kernelI11Fp32IOFp32WLi64ELi56ELi448EEv26Group_norm_nhwc_bwd_params)
        /*080c*/ 	.word	0x00000000


	//----- nvinfo : EIATTR_MIN_STACK_SIZE
	.align		4
.L_383:
        /*0810*/ 	.byte	0x04, 0x12
        /*0812*/ 	.short	(.L_385 - .L_384)
	.align		4
.L_384:
        /*0814*/ 	.word	index@(_Z35group_norm_nhwc_bwd_one_pass_kernelI11Fp32IOFp32WLi128ELi56ELi448EEv26Group_norm_nhwc_bwd_params)
        /*0818*/ 	.word	0x00000000


	//----- nvinfo : EIATTR_MIN_STACK_SIZE
	.align		4
.L_385:
        /*081c*/ 	.byte	0x04, 0x12
        /*081e*/ 	.short	(.L_387 - .L_386)
	.align		4
.L_386:
        /*0820*/ 	.word	index@(_Z35group_norm_nhwc_bwd_one_pass_kernelI11Fp32IOFp32WLi256ELi56ELi448EEv26Group_norm_nhwc_bwd_params)
        /*0824*/ 	.word	0x00000000


	//----- nvinfo : EIATTR_MIN_STACK_SIZE
	.align		4
.L_387:
        /*0828*/ 	.byte	0x04, 0x12
        /*082a*/ 	.short	(.L_389 - .L_388)
	.align		4
.L_388:
        /*082c*/ 	.word	index@(_Z35group_norm_nhwc_bwd_one_pass_kernelI11Fp32IOFp32WLi512ELi56ELi448EEv26Group_norm_nhwc_bwd_params)
        /*0830*/ 	.word	0x000000c8


	//----- nvinfo : EIATTR_MIN_STACK_SIZE
	.align		4
.L_389:
        /*0834*/ 	.byte	0x04, 0x12
        /*0836*/ 	.short	(.L_391 - .L_390)
	.align		4
.L_390:
        /*0838*/ 	.word	index@(_Z35group_norm_nhwc_bwd_one_pass_kernelI11Fp32IOBf16WLi64ELi56ELi448EEv26Group_norm_nhwc_bwd_params)
        /*083c*/ 	.word	0x00000000


	//----- nvinfo : EIATTR_MIN_STACK_SIZE
	.align		4
.L_391:
        /*0840*/ 	.byte	0x04, 0x12
        /*0842*/ 	.short	(.L_393 - .L_392)
	.align		4
.L_392:
        /*0844*/ 	.word	index@(_Z35group_norm_nhwc_bwd_one_pass_kernelI11Fp32IOBf16WLi128ELi56ELi448EEv26Group_norm_nhwc_bwd_params)
        /*0848*/ 	.word	0x00000000


	//----- nvinfo : EIATTR_MIN_STACK_SIZE
	.align		4
.L_393:
        /*084c*/ 	.byte	0x04, 0x12
        /*084e*/ 	.short	(.L_395 - .L_394)
	.align		4
.L_394:
        /*0850*/ 	.word	index@(_Z35group_norm_nhwc_bwd_one_pass_kernelI11Fp32IOBf16WLi256ELi56ELi448EEv26Group_norm_nhwc_bwd_params)
        /*0854*/ 	.word	0x00000000


	//----- nvinfo : EIATTR_MIN_STACK_SIZE
	.align		4
.L_395:
        /*0858*/ 	.byte	0x04, 0x12
        /*085a*/ 	.short	(.L_397 - .L_396)
	.align		4
.L_396:
        /*085c*/ 	.word	index@(_Z35group_norm_nhwc_bwd_one_pass_kernelI11Fp32IOBf16WLi512ELi56ELi448EEv26Group_norm_nhwc_bwd_params)
        /*0860*/ 	.word	0x000000c8


	//----- nvinfo : EIATTR_MIN_STACK_SIZE
	.align		4
.L_397:
        /*0864*/ 	.byte	0x04, 0x12
        /*0866*/ 	.short	(.L_399 - .L_398)
	.align		4
.L_398:
        /*0868*/ 	.word	index@(_Z35group_norm_nhwc_bwd_one_pass_kernelI11Fp32IOFp16WLi64ELi56ELi448EEv26Group_norm_nhwc_bwd_params)
        /*086c*/ 	.word	0x00000000


	//----- nvinfo : EIATTR_MIN_STACK_SIZE
	.align		4
.L_399:
        /*0870*/ 	.byte	0x04, 0x12
        /*0872*/ 	.short	(.L_401 - .L_400)
	.align		4
.L_400:
        /*0874*/ 	.word	index@(_Z35group_norm_nhwc_bwd_one_pass_kernelI11Fp32IOFp16WLi128ELi56ELi448EEv26Group_norm_nhwc_bwd_params)
        /*0878*/ 	.word	0x00000000


	//----- nvinfo : EIATTR_MIN_STACK_SIZE
	.align		4
.L_401:
        /*087c*/ 	.byte	0x04, 0x12
        /*087e*/ 	.short	(.L_403 - .L_402)
	.align		4
.L_402:
        /*0880*/ 	.word	index@(_Z35group_norm_nhwc_bwd_one_pass_kernelI11Fp32IOFp16WLi256ELi56ELi448EEv26Group_norm_nhwc_bwd_params)
        /*0884*/ 	.word	0x00000000


	//----- nvinfo : EIATTR_MIN_STACK_SIZE
	.align		4
.L_403:
        /*0888*/ 	.byte	0x04, 0x12
        /*088a*/ 	.short	(.L_405 - .L_404)
	.align		4
.L_404:
        /*088c*/ 	.word	index@(_Z35group_norm_nhwc_bwd_one_pass_kernelI11Fp32IOFp16WLi512ELi56ELi448EEv26Group_norm_nhwc_bwd_params)
        /*0890*/ 	.word	0x000000c8


	//----- nvinfo : EIATTR_MIN_STACK_SIZE
	.align		4
.L_405:
        /*0894*/ 	.byte	0x04, 0x12
        /*0896*/ 	.short	(.L_407 - .L_406)
	.align		4
.L_406:
        /*0898*/ 	.word	index@(_Z35group_norm_nhwc_fwd_one_pass_kernelI11Bf16IOFp32WLi64ELi56ELi448EEv26Group_norm_nhwc_fwd_params)
        /*089c*/ 	.word	0x00000000


	//----- nvinfo : EIATTR_MIN_STACK_SIZE
	.align		4
.L_407:
        /*08a0*/ 	.byte	0x04, 0x12
        /*08a2*/ 	.short	(.L_409 - .L_408)
	.align		4
.L_408:
        /*08a4*/ 	.word	index@(_Z35group_norm_nhwc_fwd_one_pass_kernelI11Bf16IOFp32WLi128ELi56ELi448EEv26Group_norm_nhwc_fwd_params)
        /*08a8*/ 	.word	0x00000000


	//----- nvinfo : EIATTR_MIN_STACK_SIZE
	.align		4
.L_409:
        /*08ac*/ 	.byte	0x04, 0x12
        /*08ae*/ 	.short	(.L_411 - .L_410)
	.align		4
.L_410:
        /*08b0*/ 	.word	index@(_Z35group_norm_nhwc_fwd_one_pass_kernelI11Bf16IOFp32WLi256ELi56ELi448EEv26Group_norm_nhwc_fwd_params)
        /*08b4*/ 	.word	0x00000000


	//----- nvinfo : EIATTR_MIN_STACK_SIZE
	.align		4
.L_411:
        /*08b8*/ 	.byte	0x04, 0x12
        /*08ba*/ 	.short	(.L_413 - .L_412)
	.align		4
.L_412:
        /*08bc*/ 	.word	index@(_Z35group_norm_nhwc_fwd_one_pass_kernelI11Bf16IOFp32WLi512ELi56ELi448EEv26Group_norm_nhwc_fwd_params)
        /*08c0*/ 	.word	0x00000000


	//----- nvinfo : EIATTR_MIN_STACK_SIZE
	.align		4
.L_413:
        /*08c4*/ 	.byte	0x04, 0x12
        /*08c6*/ 	.short	(.L_415 - .L_414)
	.align		4
.L_414:
        /*08c8*/ 	.word	index@(_Z35group_norm_nhwc_fwd_one_pass_kernelI11Bf16IOBf16WLi64ELi56ELi448EEv26Group_norm_nhwc_fwd_params)
        /*08cc*/ 	.word	0x00000000


	//----- nvinfo : EIATTR_MIN_STACK_SIZE
	.align		4
.L_415:
        /*08d0*/ 	.byte	0x04, 0x12
        /*08d2*/ 	.short	(.L_417 - .L_416)
	.align		4
.L_416:
        /*08d4*/ 	.word	index@(_Z35group_norm_nhwc_fwd_one_pass_kernelI11Bf16IOBf16WLi128ELi56ELi448EEv26Group_norm_nhwc_fwd_params)
        /*08d8*/ 	.word	0x00000000


	//----- nvinfo : EIATTR_MIN_STACK_SIZE
	.align		4
.L_417:
        /*08dc*/ 	.byte	0x04, 0x12
        /*08de*/ 	.short	(.L_419 - .L_418)
	.align		4
.L_418:
        /*08e0*/ 	.word	index@(_Z35group_norm_nhwc_fwd_one_pass_kernelI11Bf16IOBf16WLi256ELi56ELi448EEv26Group_norm_nhwc_fwd_params)
        /*08e4*/ 	.word	0x00000000


	//----- nvinfo : EIATTR_MIN_STACK_SIZE
	.align		4
.L_419:
        /*08e8*/ 	.byte	0x04, 0x12
        /*08ea*/ 	.short	(.L_421 - .L_420)
	.align		4
.L_420:
        /*08ec*/ 	.word	index@(_Z35group_norm_nhwc_fwd_one_pass_kernelI11Bf16IOBf16WLi512ELi56ELi448EEv26Group_norm_nhwc_fwd_params)
        /*08f0*/ 	.word	0x00000000


	//----- nvinfo : EIATTR_MIN_STACK_SIZE
	.align		4
.L_421:
        /*08f4*/ 	.byte	0x04, 0x12
        /*08f6*/ 	.short	(.L_423 - .L_422)
	.align		4
.L_422:
        /*08f8*/ 	.word	index@(_Z35group_norm_nhwc_fwd_one_pass_kernelI11Bf16IOFp16WLi64ELi56ELi448EEv26Group_norm_nhwc_fwd_params)
        /*08fc*/ 	.word	0x00000000


	//----- nvinfo : EIATTR_MIN_STACK_SIZE
	.align		4
.L_423:
        /*0900*/ 	.byte	0x04, 0x12
        /*0902*/ 	.short	(.L_425 - .L_424)
	.align		4
.L_424:
        /*0904*/ 	.word	index@(_Z35group_norm_nhwc_fwd_one_pass_kernelI11Bf16IOFp16WLi128ELi56ELi448EEv26Group_norm_nhwc_fwd_params)
        /*0908*/ 	.word	0x00000000


	//----- nvinfo : EIATTR_MIN_STACK_SIZE
	.align		4
.L_425:
        /*090c*/ 	.byte	0x04, 0x12
        /*090e*/ 	.short	(.L_427 - .L_426)
	.align		4
.L_426:
        /*0910*/ 	.word	index@(_Z35group_norm_nhwc_fwd_one_pass_kernelI11Bf16IOFp16WLi256ELi56ELi448EEv26Group_norm_nhwc_fwd_params)
        /*0914*/ 	.word	0x00000000


	//----- nvinfo : EIATTR_MIN_STACK_SIZE
	.align		4
.L_427:
        /*0918*/ 	.byte	0x04, 0x12
        /*091a*/ 	.short	(.L_429 - .L_428)
	.align		4
.L_428:
        /*091c*/ 	.word	index@(_Z35group_norm_nhwc_fwd_one_pass_kernelI11Bf16IOFp16WLi512ELi56ELi448EEv26Group_norm_nhwc_fwd_params)
        /*0920*/ 	.word	0x00000000


	//----- nvinfo : EIATTR_MIN_STACK_SIZE
	.align		4
.L_429:
        /*0924*/ 	.byte	0x04, 0x12
        /*0926*/ 	.short	(.L_431 - .L_430)
	.align		4
.L_430:
        /*0928*/ 	.word	index@(_Z35group_norm_nhwc_fwd_one_pass_kernelI11Fp16IOFp32WLi64ELi56ELi448EEv26Group_norm_nhwc_fwd_params)
        /*092c*/ 	.word	0x00000000


	//----- nvinfo : EIATTR_MIN_STACK_SIZE
	.align		4
.L_431:
        /*0930*/ 	.byte	0x04, 0x12
        /*0932*/ 	.short	(.L_433 - .L_432)
	.align		4
.L_432:
        /*0934*/ 	.word	index@(_Z35group_norm_nhwc_fwd_one_pass_kernelI11Fp16IOFp32WLi128ELi56ELi448EEv26Group_norm_nhwc_fwd_params)
        /*0938*/ 	.word	0x00000000


	//----- nvinfo : EIATTR_MIN_STACK_SIZE
	.align		4
.L_433:
        /*093c*/ 	.byte	0x04, 0x12
        /*093e*/ 	.short	(.L_435 - .L_434)
	.align		4
.L_434:
        /*0940*/ 	.word	index@(_Z35group_norm_nhwc_fwd_one_pass_kernelI11Fp16IOFp32WLi256ELi56ELi448EEv26Group_norm_nhwc_fwd_params)
        /*0944*/ 	.word	0x00000000


	//----- nvinfo : EIATTR_MIN_STACK_SIZE
	.align		4
.L_435:
        /*0948*/ 	.byte	0x04, 0x12
        /*094a*/ 	.short	(.L_437 - .L_436)
	.align		4
.L_436:
        /*094c*/ 	.word	index@(_Z35group_norm_nhwc_fwd_one_pass_kernelI11Fp16IOFp32WLi512ELi56ELi448EEv26Group_norm_nhwc_fwd_params)
        /*0950*/ 	.word	0x00000000


	//----- nvinfo : EIATTR_MIN_STACK_SIZE
	.align		4
.L_437:
        /*0954*/ 	.byte	0x04, 0x12
        /*0956*/ 	.short	(.L_439 - .L_438)
	.align		4
.L_438:
        /*0958*/ 	.word	index@(_Z35group_norm_nhwc_fwd_one_pass_kernelI11Fp16IOBf16WLi64ELi56ELi448EEv26Group_norm_nhwc_fwd_params)
        /*095c*/ 	.word	0x00000000


	//----- nvinfo : EIATTR_MIN_STACK_SIZE
	.align		4
.L_439:
        /*0960*/ 	.byte	0x04, 0x12
        /*0962*/ 	.short	(.L_441 - .L_440)
	.align		4
.L_440:
        /*0964*/ 	.word	index@(_Z35group_norm_nhwc_fwd_one_pass_kernelI11Fp16IOBf16WLi128ELi56ELi448EEv26Group_norm_nhwc_fwd_params)
        /*0968*/ 	.word	0x00000000


	//----- nvinfo : EIATTR_MIN_STACK_SIZE
	.align		4
.L_441:
        /*096c*/ 	.byte	0x04, 0x12
        /*096e*/ 	.short	(.L_443 - .L_442)
	.align		4
.L_442:
        /*0970*/ 	.word	index@(_Z35group_norm_nhwc_fwd_one_pass_kernelI11Fp16IOBf16WLi256ELi56ELi448EEv26Group_norm_nhwc_fwd_params)
        /*0974*/ 	.word	0x00000000


	//----- nvinfo : EIATTR_MIN_STACK_SIZE
	.align		4
.L_443:
        /*0978*/ 	.byte	0x04, 0x12
        /*097a*/ 	.short	(.L_445 - .L_444)
	.align		4
.L_444:
        /*097c*/ 	.word	index@(_Z35group_norm_nhwc_fwd_one_pass_kernelI11Fp16IOBf16WLi512ELi56ELi448EEv26Group_norm_nhwc_fwd_params)
        /*0980*/ 	.word	0x00000000


	//----- nvinfo : EIATTR_MIN_STACK_SIZE
	.align		4
.L_445:
        /*0984*/ 	.byte	0x04, 0x12
        /*0986*/ 	.short	(.L_447 - .L_446)
	.align		4
.L_446:
        /*0988*/ 	.word	index@(_Z35group_norm_nhwc_fwd_one_pass_kernelI11Fp16IOFp16WLi64ELi56ELi448EEv26Group_norm_nhwc_fwd_params)
        /*098c*/ 	.word	0x00000000


	//----- nvinfo : EIATTR_MIN_STACK_SIZE
	.align		4
.L_447:
        /*0990*/ 	.byte	0x04, 0x12
        /*0992*/ 	.short	(.L_449 - .L_448)
	.align		4
.L_448:
        /*0994*/ 	.word	index@(_Z35group_norm_nhwc_fwd_one_pass_kernelI11Fp16IOFp16WLi128ELi56ELi448EEv26Group_norm_nhwc_fwd_params)
        /*0998*/ 	.word	0x00000000


	//----- nvinfo : EIATTR_MIN_STACK_SIZE
	.align		4
.L_449:
        /*099c*/ 	.byte	0x04, 0x12
        /*099e*/ 	.short	(.L_451 - .L_450)
	.align		4
.L_450:
        /*09a0*/ 	.word	index@(_Z35group_norm_nhwc_fwd_one_pass_kernelI11Fp16IOFp16WLi256ELi56ELi448EEv26Group_norm_nhwc_fwd_params)
        /*09a4*/ 	.word	0x00000000


	//----- nvinfo : EIATTR_MIN_STACK_SIZE
	.align		4
.L_451:
        /*09a8*/ 	.byte	0x04, 0x12
        /*09aa*/ 	.short	(.L_453 - .L_452)
	.align		4
.L_452:
        /*09ac*/ 	.word	index@(_Z35group_norm_nhwc_fwd_one_pass_kernelI11Fp16IOFp16WLi512ELi56ELi448EEv26Group_norm_nhwc_fwd_params)
        /*09b0*/ 	.word	0x00000000


	//----- nvinfo : EIATTR_MIN_STACK_SIZE
	.align		4
.L_453:
        /*09b4*/ 	.byte	0x04, 0x12
        /*09b6*/ 	.short	(.L_455 - .L_454)
	.align		4
.L_454:
        /*09b8*/ 	.word	index@(_Z35group_norm_nhwc_fwd_one_pass_kernelI11Fp32IOFp32WLi64ELi56ELi448EEv26Group_norm_nhwc_fwd_params)
        /*09bc*/ 	.word	0x00000000


	//----- nvinfo : EIATTR_MIN_STACK_SIZE
	.align		4
.L_455:
        /*09c0*/ 	.byte	0x04, 0x12
        /*09c2*/ 	.short	(.L_457 - .L_456)
	.align		4
.L_456:
        /*09c4*/ 	.word	index@(_Z35group_norm_nhwc_fwd_one_pass_kernelI11Fp32IOFp32WLi128ELi56ELi448EEv26Group_norm_nhwc_fwd_params)
        /*09c8*/ 	.word	0x00000000


	//----- nvinfo : EIATTR_MIN_STACK_SIZE
	.align		4
.L_457:
        /*09cc*/ 	.byte	0x04, 0x12
        /*09ce*/ 	.short	(.L_459 - .L_458)
	.align		4
.L_458:
        /*09d0*/ 	.word	index@(_Z35group_norm_nhwc_fwd_one_pass_kernelI11Fp32IOFp32WLi256ELi56ELi448EEv26Group_norm_nhwc_fwd_params)
        /*09d4*/ 	.word	0x00000000


	//----- nvinfo : EIATTR_MIN_STACK_SIZE
	.align		4
.L_459:
        /*09d8*/ 	.byte	0x04, 0x12
        /*09da*/ 	.short	(.L_461 - .L_460)
	.align		4
.L_460:
        /*09dc*/ 	.word	index@(_Z35group_norm_nhwc_fwd_one_pass_kernelI11Fp32IOFp32WLi512ELi56ELi448EEv26Group_norm_nhwc_fwd_params)
        /*09e0*/ 	.word	0x00000000


	//----- nvinfo : EIATTR_MIN_STACK_SIZE
	.align		4
.L_461:
        /*09e4*/ 	.byte	0x04, 0x12
        /*09e6*/ 	.short	(.L_463 - .L_462)
	.align		4
.L_462:
        /*09e8*/ 	.word	index@(_Z35group_norm_nhwc_fwd_one_pass_kernelI11Fp32IOBf16WLi64ELi56ELi448EEv26Group_norm_nhwc_fwd_params)
        /*09ec*/ 	.word	0x00000000


	//----- nvinfo : EIATTR_MIN_STACK_SIZE
	.align		4
.L_463:
        /*09f0*/ 	.byte	0x04, 0x12
        /*09f2*/ 	.short	(.L_465 - .L_464)
	.align		4
.L_464:
        /*09f4*/ 	.word	index@(_Z35group_norm_nhwc_fwd_one_pass_kernelI11Fp32IOBf16WLi128ELi56ELi448EEv26Group_norm_nhwc_fwd_params)
        /*09f8*/ 	.word	0x00000000


	//----- nvinfo : EIATTR_MIN_STACK_SIZE
	.align		4
.L_465:
        /*09fc*/ 	.byte	0x04, 0x12
        /*09fe*/ 	.short	(.L_467 - .L_466)
	.align		4
.L_466:
        /*0a00*/ 	.word	index@(_Z35group_norm_nhwc_fwd_one_pass_kernelI11Fp32IOBf16WLi256ELi56ELi448EEv26Group_norm_nhwc_fwd_params)
        /*0a04*/ 	.word	0x00000000


	//----- nvinfo : EIATTR_MIN_STACK_SIZE
	.align		4
.L_467:
        /*0a08*/ 	.byte	0x04, 0x12
        /*0a0a*/ 	.short	(.L_469 - .L_468)
	.align		4
.L_468:
        /*0a0c*/ 	.word	index@(_Z35group_norm_nhwc_fwd_one_pass_kernelI11Fp32IOBf16WLi512ELi56ELi448EEv26Group_norm_nhwc_fwd_params)
        /*0a10*/ 	.word	0x00000000


	//----- nvinfo : EIATTR_MIN_STACK_SIZE
	.align		4
.L_469:
        /*0a14*/ 	.byte	0x04, 0x12
        /*0a16*/ 	.short	(.L_471 - .L_470)
	.align		4
.L_470:
        /*0a18*/ 	.word	index@(_Z35group_norm_nhwc_fwd_one_pass_kernelI11Fp32IOFp16WLi64ELi56ELi448EEv26Group_norm_nhwc_fwd_params)
        /*0a1c*/ 	.word	0x00000000


	//----- nvinfo : EIATTR_MIN_STACK_SIZE
	.align		4
.L_471:
        /*0a20*/ 	.byte	0x04, 0x12
        /*0a22*/ 	.short	(.L_473 - .L_472)
	.align		4
.L_472:
        /*0a24*/ 	.word	index@(_Z35group_norm_nhwc_fwd_one_pass_kernelI11Fp32IOFp16WLi128ELi56ELi448EEv26Group_norm_nhwc_fwd_params)
        /*0a28*/ 	.word	0x00000000


	//----- nvinfo : EIATTR_MIN_STACK_SIZE
	.align		4
.L_473:
        /*0a2c*/ 	.byte	0x04, 0x12
        /*0a2e*/ 	.short	(.L_475 - .L_474)
	.align		4
.L_474:
        /*0a30*/ 	.word	index@(_Z35group_norm_nhwc_fwd_one_pass_kernelI11Fp32IOFp16WLi256ELi56ELi448EEv26Group_norm_nhwc_fwd_params)
        /*0a34*/ 	.word	0x00000000


	//----- nvinfo : EIATTR_MIN_STACK_SIZE
	.align		4
.L_475:
        /*0a38*/ 	.byte	0x04, 0x12
        /*0a3a*/ 	.short	(.L_477 - .L_476)
	.align		4
.L_476:
        /*0a3c*/ 	.word	index@(_Z35group_norm_nhwc_fwd_one_pass_kernelI11Fp32IOFp16WLi512ELi56ELi448EEv26Group_norm_nhwc_fwd_params)
        /*0a40*/ 	.word	0x00000000
.L_477:


//--------------------- .nv.compat                --------------------------
	.section	.nv.compat,"",@"SHT_CUDA_COMPAT_INFO"
	.align	4
        /*0000*/ 	.byte	0x02, 0x09, 0x01, 0x00, 0x02, 0x02, 0x01, 0x00, 0x02, 0x05, 0x05, 0x00, 0x03, 0x07, 0x01, 0x01
        /*0010*/ 	.byte	0x02, 0x03, 0x00, 0x00, 0x02, 0x06, 0x01, 0x00, 0x04, 0x0b, 0x08, 0x00, 0x00, 0x00, 0x00, 0x00
        /*0020*/ 	.byte	0x00, 0x00, 0x00, 0x00


//--------------------- .nv.info._ZN3cub17CUB_300001_SM_9006detail11EmptyKernelIvEEvv --------------------------
	.section	.nv.info._ZN3cub17CUB_300001_SM_9006detail11EmptyKernelIvEEvv,"",@"SHT_CUDA_INFO"
	.sectionflags	@""
	.align	4


	//----- nvinfo : EIATTR_CUDA_API_VERSION
	.align		4
        /*0000*/ 	.byte	0x04, 0x37
        /*0002*/ 	.short	(.L_479 - .L_478)
.L_478:
        /*0004*/ 	.word	0x00000082


	//----- nvinfo : EIATTR_SPARSE_MMA_MASK
	.align		4
.L_479:
        /*0008*/ 	.byte	0x03, 0x50
        /*000a*/ 	.short	0x0000


	//----- nvinfo : EIATTR_MAXREG_COUNT
	.align		4
        /*000c*/ 	.byte	0x03, 0x1b
        /*000e*/ 	.short	0x00ff


	//----- nvinfo : EIATTR_MERCURY_ISA_VERSION
	.align		4
        /*0010*/ 	.byte	0x03, 0x5f
        /*0012*/ 	.short	0x0101


	//----- nvinfo : EIATTR_EXIT_INSTR_OFFSETS
	.align		4
        /*0014*/ 	.byte	0x04, 0x1c
        /*0016*/ 	.short	(.L_481 - .L_480)


	//   ....[0]....
.L_480:
        /*0018*/ 	.word	0x00000010


	//----- nvinfo : EIATTR_SW_WAR
	.align		4
.L_481:
        /*001c*/ 	.byte	0x04, 0x36
        /*001e*/ 	.short	(.L_483 - .L_482)
.L_482:
        /*0020*/ 	.word	0x00000008
.L_483:


//--------------------- .nv.info._Z35group_norm_nhwc_bwd_one_pass_kernelI11Bf16IOFp32WLi64ELi56ELi448EEv26Group_norm_nhwc_bwd_params --------------------------
	.section	.nv.info._Z35group_norm_nhwc_bwd_one_pass_kernelI11Bf16IOFp32WLi64ELi56ELi448EEv26Group_norm_nhwc_bwd_params,"",@"SHT_CUDA_INFO"
	.sectionflags	@""
	.align	4


	//----- nvinfo : EIATTR_CUDA_API_VERSION
	.align		4
        /*0000*/ 	.byte	0x04, 0x37
        /*0002*/ 	.short	(.L_485 - .L_484)
.L_484:
        /*0004*/ 	.word	0x00000082


	//----- nvinfo : EIATTR_KPARAM_INFO
	.align		4
.L_485:
        /*0008*/ 	.byte	0x04, 0x17
        /*000a*/ 	.short	(.L_487 - .L_486)
.L_486:
        /*000c*/ 	.word	0x00000000
        /*0010*/ 	.short	0x0000
        /*0012*/ 	.short	0x0000
        /*0014*/ 	.byte	0x00, 0xf0, 0xe1, 0x02


	//----- nvinfo : EIATTR_SPARSE_MMA_MASK
	.align		4
.L_487:
        /*0018*/ 	.byte	0x03, 0x50
        /*001a*/ 	.short	0x0000


	//----- nvinfo : EIATTR_MAXREG_COUNT
	.align		4
        /*001c*/ 	.byte	0x03, 0x1b
        /*001e*/ 	.short	0x0080


	//----- nvinfo : EIATTR_NUM_BARRIERS
	.align		4
        /*0020*/ 	.byte	0x02, 0x4c
        /*0022*/ 	.byte	0x01
	.zero		1


	//----- nvinfo : EIATTR_MERCURY_ISA_VERSION
	.align		4
        /*0024*/ 	.byte	0x03, 0x5f
        /*0026*/ 	.short	0x0101


	//----- nvinfo : EIATTR_INT_WARP_WIDE_INSTR_OFFSETS
	.align		4
        /*0028*/ 	.byte	0x04, 0x31
        /*002a*/ 	.short	(.L_489 - .L_488)


	//   ....[0]....
.L_488:
        /*002c*/ 	.word	0x000023a0


	//   ....[1]....
        /*0030*/ 	.word	0x00004370


	//----- nvinfo : EIATTR_COOP_GROUP_MASK_REGIDS
	.align		4
.L_489:
        /*0034*/ 	.byte	0x04, 0x29
        /*0036*/ 	.short	(.L_491 - .L_490)


	//   ....[0]....
.L_490:
        /*0038*/ 	.word	0xffffffff


	//   ....[1]....
        /*003c*/ 	.word	0xffffffff


	//   ....[2]....
        /*0040*/ 	.word	0xffffffff


	//   ....[3]....
        /*0044*/ 	.word	0xffffffff


	//   ....[4]....
        /*0048*/ 	.word	0xffffffff


	//   ....[5]....
        /*004c*/ 	.word	0xffffffff


	//   ....[6]....
        /*0050*/ 	.word	0xffffffff


	//   ....[7]....
        /*0054*/ 	.word	0xffffffff


	//   ....[8]....
        /*0058*/ 	.word	0xffffffff


	//   ....[9]....
        /*005c*/ 	.word	0xffffffff


	//----- nvinfo : EIATTR_COOP_GROUP_INSTR_OFFSETS
	.align		4
.L_491:
        /*0060*/ 	.byte	0x04, 0x28
        /*0062*/ 	.short	(.L_493 - .L_492)


	//   ....[0]....
.L_492:
        /*0064*/ 	.word	0x000016d0


	//   ....[1]....
        /*0068*/ 	.word	0x00001710


	//   ....[2]....
        /*006c*/ 	.word	0x00001820


	//   ....[3]....
        /*0070*/ 	.word	0x00001840


	//   ....[4]....
        /*0074*/ 	.word	0x00001870


	//   ....[5]....
        /*0078*/ 	.word	0x00001890


	//   ....[6]....
        /*007c*/ 	.word	0x000018c0


	//   ....[7]....
        /*0080*/ 	.word	0x000018e0


	//   ....[8]....
        /*0084*/ 	.word	0x00001910


	//   ....[9]....
        /*0088*/ 	.word	0x00001930


	//----- nvinfo : EIATTR_EXIT_INSTR_OFFSETS
	.align		4
.L_493:
        /*008c*/ 	.byte	0x04, 0x1c
        /*008e*/ 	.short	(.L_495 - .L_494)


	//   ....[0]....
.L_494:
        /*0090*/ 	.word	0x00004400


	//   ....[1]....
        /*0094*/ 	.word	0x00004540


	//   ....[2]....
        /*0098*/ 	.word	0x00004780


	//----- nvinfo : EIATTR_MAX_THREADS
	.align		4
.L_495:
        /*009c*/ 	.byte	0x04, 0x05
        /*009e*/ 	.short	(.L_497 - .L_496)
.L_496:
        /*00a0*/ 	.word	0x000001c0
        /*00a4*/ 	.word	0x00000001
        /*00a8*/ 	.word	0x00000001


	//----- nvinfo : EIATTR_CRS_STACK_SIZE
	.align		4
.L_497:
        /*00ac*/ 	.byte	0x04, 0x1e
        /*00ae*/ 	.short	(.L_499 - .L_498)
.L_498:
        /*00b0*/ 	.word	0x00000000


	//----- nvinfo : EIATTR_CBANK_PARAM_SIZE
	.align		4
.L_499:
        /*00b4*/ 	.byte	0x03, 0x19
        /*00b6*/ 	.short	0x00b8


	//----- nvinfo : EIATTR_PARAM_CBANK
	.align		4
        /*00b8*/ 	.byte	0x04, 0x0a
        /*00ba*/ 	.short	(.L_501 - .L_500)
	.align		4
.L_500:
        /*00bc*/ 	.word	index@(.nv.constant0._Z35group_norm_nhwc_bwd_one_pass_kernelI11Bf16IOFp32WLi64ELi56ELi448EEv26Group_norm_nhwc_bwd_params)
        /*00c0*/ 	.short	0x0210
        /*00c2*/ 	.short	0x00b8


	//----- nvinfo : EIATTR_SW_WAR
	.align		4
.L_501:
        /*00c4*/ 	.byte	0x04, 0x36
        /*00c6*/ 	.short	(.L_503 - .L_502)
.L_502:
        /*00c8*/ 	.word	0x00000008
.L_503:


//--------------------- .nv.info._Z35group_norm_nhwc_bwd_one_pass_kernelI11Bf16IOFp32WLi128ELi56ELi448EEv26Group_norm_nhwc_bwd_params --------------------------
	.section	.nv.info._Z35group_norm_nhwc_bwd_one_pass_kernelI11Bf16IOFp32WLi128ELi56ELi448EEv26Group_norm_nhwc_bwd_params,"",@"SHT_CUDA_INFO"
	.sectionflags	@""
	.align	4


	//----- nvinfo : EIATTR_CUDA_API_VERSION
	.align		4
        /*0000*/ 	.byte	0x04, 0x37
        /*0002*/ 	.short	(.L_505 - .L_504)
.L_504:
        /*0004*/ 	.word	0x00000082


	//----- nvinfo : EIATTR_KPARAM_INFO
	.align		4
.L_505:
        /*0008*/ 	.byte	0x04, 0x17
        /*000a*/ 	.short	(.L_507 - .L_506)
.L_506:
        /*000c*/ 	.word	0x00000000
        /*0010*/ 	.short	0x0000
        /*0012*/ 	.short	0x0000
        /*0014*/ 	.byte	0x00, 0xf0, 0xe1, 0x02


	//----- nvinfo : EIATTR_SPARSE_MMA_MASK
	.align		4
.L_507:
        /*0018*/ 	.byte	0x03, 0x50
        /*001a*/ 	.short	0x0000


	//----- nvinfo : EIATTR_MAXREG_COUNT
	.align		4
        /*001c*/ 	.byte	0x03, 0x1b
        /*001e*/ 	.short	0x0080


	//----- nvinfo : EIATTR_NUM_BARRIERS
	.align		4
        /*0020*/ 	.byte	0x02, 0x4c
        /*0022*/ 	.byte	0x01
	.zero		1


	//----- nvinfo : EIATTR_MERCURY_ISA_VERSION
	.align		4
        /*0024*/ 	.byte	0x03, 0x5f
        /*0026*/ 	.short	0x0101


	//----- nvinfo : EIATTR_INT_WARP_WIDE_INSTR_OFFSETS
	.align		4
        /*0028*/ 	.byte	0x04, 0x31
        /*002a*/ 	.short	(.L_509 - .L_508)


	//   ....[0]....
.L_508:
        /*002c*/ 	.word	0x000033d0


	//   ....[1]....
        /*0030*/ 	.word	0x00006090


	//----- nvinfo : EIATTR_COOP_GROUP_MASK_REGIDS
	.align		4
.L_509:
        /*0034*/ 	.byte	0x04, 0x29
        /*0036*/ 	.short	(.L_511 - .L_510)


	//   ....[0]....
.L_510:
        /*0038*/ 	.word	0xffffffff


	//   ....[1]....
        /*003c*/ 	.word	0xffffffff


	//   ....[2]....
        /*0040*/ 	.word	0xffffffff


	//   ....[3]....
        /*0044*/ 	.word	0xffffffff


	//   ....[4]....
        /*0048*/ 	.word	0xffffffff


	//   ....[5]....
        /*004c*/ 	.word	0xffffffff


	//   ....[6]....
        /*0050*/ 	.word	0xffffffff


	//   ....[7]....
        /*0054*/ 	.word	0xffffffff


	//   ....[8]....
        /*0058*/ 	.word	0xffffffff


	//   ....[9]....
        /*005c*/ 	.word	0xffffffff


	//----- nvinfo : EIATTR_COOP_GROUP_INSTR_OFFSETS
	.align		4
.L_511:
        /*0060*/ 	.byte	0x04, 0x28
        /*0062*/ 	.short	(.L_513 - .L_512)


	//   ....[0]....
.L_512:
        /*0064*/ 	.word	0x00002660


	//   ....[1]....
        /*0068*/ 	.word	0x000026a0


	//   ....[2]....
        /*006c*/ 	.word	0x000027e0


	//   ....[3]....
        /*0070*/ 	.word	0x00002800


	//   ....[4]....
        /*0074*/ 	.word	0x00002830


	//   ....[5]....
        /*0078*/ 	.word	0x00002850


	//   ....[6]....
        /*007c*/ 	.word	0x00002880


	//   ....[7]....
        /*0080*/ 	.word	0x000028a0


	//   ....[8]....
        /*0084*/ 	.word	0x000028d0


	//   ....[9]....
        /*0088*/ 	.word	0x000028f0


	//----- nvinfo : EIATTR_EXIT_INSTR_OFFSETS
	.align		4
.L_513:
        /*008c*/ 	.byte	0x04, 0x1c
        /*008e*/ 	.short	(.L_515 - .L_514)


	//   ....[0]....
.L_514:
        /*0090*/ 	.word	0x00006180


	//   ....[1]....
        /*0094*/ 	.word	0x000062c0


	//   ....[2]....
        /*0098*/ 	.word	0x00006510


	//----- nvinfo : EIATTR_MAX_THREADS
	.align		4
.L_515:
        /*009c*/ 	.byte	0x04, 0x05
        /*009e*/ 	.short	(.L_517 - .L_516)
.L_516:
        /*00a0*/ 	.word	0x000001c0
        /*00a4*/ 	.word	0x00000001
        /*00a8*/ 	.word	0x00000001


	//----- nvinfo : EIATTR_CRS_STACK_SIZE
	.align		4
.L_517:
        /*00ac*/ 	.byte	0x04, 0x1e
        /*00ae*/ 	.short	(.L_519 - .L_518)
.L_518:
        /*00b0*/ 	.word	0x00000000


	//----- nvinfo : EIATTR_CBANK_PARAM_SIZE
	.align		4
.L_519:
        /*00b4*/ 	.byte	0x03, 0x19
        /*00b6*/ 	.short	0x00b8


	//----- nvinfo : EIATTR_PARAM_CBANK
	.align		4
        /*00b8*/ 	.byte	0x04, 0x0a
        /*00ba*/ 	.short	(.L_521 - .L_520)
	.align		4
.L_520:
        /*00bc*/ 	.word	index@(.nv.constant0._Z35group_norm_nhwc_bwd_one_pass_kernelI11Bf16IOFp32WLi128ELi56ELi448EEv26Group_norm_nhwc_bwd_params)
        /*00c0*/ 	.short	0x0210
        /*00c2*/ 	.short	0x00b8


	//----- nvinfo : EIATTR_SW_WAR
	.align		4
.L_521:
        /*00c4*/ 	.byte	0x04, 0x36
        /*00c6*/ 	.short	(.L_523 - .L_522)
.L_522:
        /*00c8*/ 	.word	0x00000008
.L_523:


//--------------------- .nv.info._Z35group_norm_nhwc_bwd_one_pass_kernelI11Bf16IOFp32WLi256ELi56ELi448EEv26Group_norm_nhwc_bwd_params --------------------------
	.section	.nv.info._Z35group_norm_nhwc_bwd_one_pass_kernelI11Bf16IOFp32WLi256ELi56ELi448EEv26Group_norm_nhwc_bwd_params,"",@"SHT_CUDA_INFO"
	.sectionflags	@""
	.align	4


	//----- nvinfo : EIATTR_CUDA_API_VERSION
	.align		4
        /*0000*/ 	.byte	0x04, 0x37
        /*0002*/ 	.short	(.L_525 - .L_524)
.L_524:
        /*0004*/ 	.word	0x00000082


	//----- nvinfo : EIATTR_KPARAM_INFO
	.align		4
.L_525:
        /*0008*/ 	.byte	0x04, 0x17
        /*000a*/ 	.short	(.L_527 - .L_526)
.L_526:
        /*000c*/ 	.word	0x00000000
        /*0010*/ 	.short	0x0000
        /*0012*/ 	.short	0x0000
        /*0014*/ 	.byte	0x00, 0xf0, 0xe1, 0x02


	//----- nvinfo : EIATTR_SPARSE_MMA_MASK
	.align		4
.L_527:
        /*0018*/ 	.byte	0x03, 0x50
        /*001a*/ 	.short	0x0000


	//----- nvinfo : EIATTR_MAXREG_COUNT
	.align		4
        /*001c*/ 	.byte	0x03, 0x1b
        /*001e*/ 	.short	0x0080


	//----- nvinfo : EIATTR_NUM_BARRIERS
	.align		4
        /*0020*/ 	.byte	0x02, 0x4c
        /*0022*/ 	.byte	0x01
	.zero		1


	//----- nvinfo : EIATTR_MERCURY_ISA_VERSION
	.align		4
        /*0024*/ 	.byte	0x03, 0x5f
        /*0026*/ 	.short	0x0101


	//----- nvinfo : EIATTR_INT_WARP_WIDE_INSTR_OFFSETS
	.align		4
        /*0028*/ 	.byte	0x04, 0x31
        /*002a*/ 	.short	(.L_529 - .L_528)


	//   ....[0]....
.L_528:
        /*002c*/ 	.word	0x00005660


	//   ....[1]....
        /*0030*/ 	.word	0x00009df0


	//----- nvinfo : EIATTR_COOP_GROUP_MASK_REGIDS
	.align		4
.L_529:
        /*0034*/ 	.byte	0x04, 0x29
        /*0036*/ 	.short	(.L_531 - .L_530)


	//   ....[0]....
.L_530:
        /*0038*/ 	.word	0xffffffff


	//   ....[1]....
        /*003c*/ 	.word	0xffffffff


	//   ....[2]....
        /*0040*/ 	.word	0xffffffff


	//   ....[3]....
        /*0044*/ 	.word	0xffffffff


	//   ....[4]....
        /*0048*/ 	.word	0xffffffff


	//   ....[5]....
        /*004c*/ 	.word	0xffffffff


	//   ....[6]....
        /*0050*/ 	.word	0xffffffff


	//   ....[7]....
        /*0054*/ 	.word	0xffffffff


	//   ....[8]....
        /*0058*/ 	.word	0xffffffff


	//   ....[9]....
        /*005c*/ 	.word	0xffffffff


	//----- nvinfo : EIATTR_COOP_GROUP_INSTR_OFFSETS
	.align		4
.L_531:
        /*0060*/ 	.byte	0x04, 0x28
        /*0062*/ 	.short	(.L_533 - .L_532)


	//   ....[0]....
.L_532:
        /*0064*/ 	.word	0x00004630


	//   ....[1]....
        /*0068*/ 	.word	0x00004670


	//   ....[2]....
        /*006c*/ 	.word	0x00004800


	//   ....[3]....
        /*0070*/ 	.word	0x00004840


	//   ....[4]....
        /*0074*/ 	.word	0x000049d0


	//   ....[5]....
        /*0078*/ 	.word	0x00004a00


	//   ....[6]....
        /*007c*/ 	.word	0x00004a40


	//   ....[7]....
        /*0080*/ 	.word	0x00004a60


	//   ....[8]....
        /*0084*/ 	.word	0x00004a90


	//   ....[9]....
        /*0088*/ 	.word	0x00004ab0


	//----- nvinfo : EIATTR_EXIT_INSTR_OFFSETS
	.align		4
.L_533:
        /*008c*/ 	.byte	0x04, 0x1c
        /*008e*/ 	.short	(.L_535 - .L_534)


	//   ....[0]....
.L_534:
        /*0090*/ 	.word	0x00009e80


	//   ....[1]....
        /*0094*/ 	.word	0x00009fc0


	//   ....[2]....
        /*0098*/ 	.word	0x0000a200


	//----- nvinfo : EIATTR_MAX_THREADS
	.align		4
.L_535:
        /*009c*/ 	.byte	0x04, 0x05
        /*009e*/ 	.short	(.L_537 - .L_536)
.L_536:
        /*00a0*/ 	.word	0x000001c0
        /*00a4*/ 	.word	0x00000001
        /*00a8*/ 	.word	0x00000001


	//----- nvinfo : EIATTR_CRS_STACK_SIZE
	.align		4
.L_537:
        /*00ac*/ 	.byte	0x04, 0x1e
        /*00ae*/ 	.short	(.L_539 - .L_538)
.L_538:
        /*00b0*/ 	.word	0x00000000


	//----- nvinfo : EIATTR_CBANK_PARAM_SIZE
	.align		4
.L_539:
        /*00b4*/ 	.byte	0x03, 0x19
        /*00b6*/ 	.short	0x00b8


	//----- nvinfo : EIATTR_PARAM_CBANK
	.align		4
        /*00b8*/ 	.byte	0x04, 0x0a
        /*00ba*/ 	.short	(.L_541 - .L_540)
	.align		4
.L_540:
        /*00bc*/ 	.word	index@(.nv.constant0._Z35group_norm_nhwc_bwd_one_pass_kernelI11Bf16IOFp32WLi256ELi56ELi448EEv26Group_norm_nhwc_bwd_params)
        /*00c0*/ 	.short	0x0210
        /*00c2*/ 	.short	0x00b8


	//----- nvinfo : EIATTR_SW_WAR
	.align		4
.L_541:
        /*00c4*/ 	.byte	0x04, 0x36
        /*00c6*/ 	.short	(.L_543 - .L_542)
.L_542:
        /*00c8*/ 	.word	0x00000008
.L_543:


//--------------------- .nv.info._Z35group_norm_nhwc_bwd_one_pass_kernelI11Bf16IOFp32WLi512ELi56ELi448EEv26Group_norm_nhwc_bwd_params --------------------------
	.section	.nv.info._Z35group_norm_nhwc_bwd_one_pass_kernelI11Bf16IOFp32WLi512ELi56ELi448EEv26Group_norm_nhwc_bwd_params,"",@"SHT_CUDA_INFO"
	.sectionflags	@""
	.align	4


	//----- nvinfo : EIATTR_CUDA_API_VERSION
	.align		4
        /*0000*/ 	.byte	0x04, 0x37
        /*0002*/ 	.short	(.L_545 - .L_544)
.L_544:
        /*0004*/ 	.word	0x00000082


	//----- nvinfo : EIATTR_KPARAM_INFO
	.align		4
.L_545:
        /*0008*/ 	.byte	0x04, 0x17
        /*000a*/ 	.short	(.L_547 - .L_546)
.L_546:
        /*000c*/ 	.word	0x00000000
        /*0010*/ 	.short	0x0000
        /*0012*/ 	.short	0x0000
        /*0014*/ 	.byte	0x00, 0xf0, 0xe1, 0x02


	//----- nvinfo : EIATTR_SPARSE_MMA_MASK
	.align		4
.L_547:
        /*0018*/ 	.byte	0x03, 0x50
        /*001a*/ 	.short	0x0000


	//----- nvinfo : EIATTR_MAXREG_COUNT
	.align		4
        /*001c*/ 	.byte	0x03, 0x1b
        /*001e*/ 	.short	0x0080


	//----- nvinfo : EIATTR_NUM_BARRIERS
	.align		4
        /*0020*/ 	.byte	0x02, 0x4c
        /*0022*/ 	.byte	0x01
	.zero		1


	//----- nvinfo : EIATTR_ANNOTATIONS
	.align		4
        /*0024*/ 	.byte	0x04, 0x55
        /*0026*/ 	.short	(.L_549 - .L_548)


	//   ....[0]....
.L_548:
        /*0028*/ 	.word	0x00000001
        /*002c*/ 	.byte	0x30, 0x0b, 0x00, 0x00, 0x01, 0x00, 0x00, 0x00, 0x50, 0x2f, 0x00, 0x00, 0x01, 0x00, 0x00, 0x00
        /* <DEDUP_REMOVED lines=61> */
        /*040c*/ 	.byte	0x20, 0x2a, 0x01, 0x00


	//----- nvinfo : EIATTR_MERCURY_ISA_VERSION
	.align		4
.L_549:
        /*0410*/ 	.byte	0x03, 0x5f
        /*0412*/ 	.short	0x0101


	//----- nvinfo : EIATTR_INT_WARP_WIDE_INSTR_OFFSETS
	.align		4
        /*0414*/ 	.byte	0x04, 0x31
        /*0416*/ 	.short	(.L_551 - .L_550)


	//   ....[0]....
.L_550:
        /*0418*/ 	.word	0x0000a650


	//   ....[1]....
        /*041c*/ 	.word	0x0000a9a0


	//   ....[2]....
        /*0420*/ 	.word	0x0000aa40


	//   ....[3]....
        /*0424*/ 	.word	0x0000aae0


	//   ....[4]....
        /*0428*/ 	.word	0x0000ab80


	//   ....[5]....
        /*042c*/ 	.word	0x0000ac20


	//   ....[6]....
        /*0430*/ 	.word	0x0000acc0


	//   ....[7]....
        /*0434*/ 	.word	0x0000ad60


	//   ....[8]....
        /*0438*/ 	.word	0x0000ae00


	//   ....[9]....
        /*043c*/ 	.word	0x0000aea0


	//   ....[10]....
        /*0440*/ 	.word	0x0000af40


	//   ....[11]....
        /*0444*/ 	.word	0x0000afe0


	//   ....[12]....
        /*0448*/ 	.word	0x0000b080


	//   ....[13]....
        /*044c*/ 	.word	0x0000b120


	//   ....[14]....
        /*0450*/ 	.word	0x0000b1c0


	//   ....[15]....
        /*0454*/ 	.word	0x0000b260


	//   ....[16]....
        /*0458*/ 	.word	0x0000b300


	//   ....[17]....
        /*045c*/ 	.word	0x0000b420


	//   ....[18]....
        /*0460*/ 	.word	0x0000b4c0


	//   ....[19]....
        /*0464*/ 	.word	0x0000b560


	//   ....[20]....
        /*0468*/ 	.word	0x0000b600


	//   ....[21]....
        /*046c*/ 	.word	0x0000b6a0


	//   ....[22]....
        /*0470*/ 	.word	0x0000b740


	//   ....[23]....
        /*0474*/ 	.word	0x0000b7e0


	//   ....[24]....
        /*0478*/ 	.word	0x0000b880


	//   ....[25]....
        /*047c*/ 	.word	0x0000b9b0


	//   ....[26]....
        /*0480*/ 	.word	0x0000ba50


	//   ....[27]....
        /*0484*/ 	.word	0x0000baf0


	//   ....[28]....
        /*0488*/ 	.word	0x0000bb90


	//   ....[29]....
        /*048c*/ 	.word	0x0000bda0


	//   ....[30]....
        /*0490*/ 	.word	0x0000be60


	//   ....[31]....
        /*0494*/ 	.word	0x00012eb0


	//----- nvinfo : EIATTR_COOP_GROUP_MASK_REGIDS
	.align		4
.L_551:
        /*0498*/ 	.byte	0x04, 0x29
        /*049a*/ 	.short	(.L_553 - .L_552)


	//   ....[0]....
.L_552:
        /*049c*/ 	.word	0xffffffff


	//   ....[1]....
        /*04a0*/ 	.word	0xffffffff


	//   ....[2]....
        /*04a4*/ 	.word	0xffffffff


	//   ....[3]....
        /*04a8*/ 	.word	0xffffffff


	//   ....[4]....
        /*04ac*/ 	.word	0xffffffff


	//   ....[5]....
        /*04b0*/ 	.word	0xffffffff


	//   ....[6]....
        /*04b4*/ 	.word	0xffffffff


	//   ....[7]....
        /*04b8*/ 	.word	0xffffffff


	//   ....[8]....
        /*04bc*/ 	.word	0xffffffff


	//   ....[9]....
        /*04c0*/ 	.word	0xffffffff


	//----- nvinfo : EIATTR_COOP_GROUP_INSTR_OFFSETS
	.align		4
.L_553:
        /*04c4*/ 	.byte	0x04, 0x28
        /*04c6*/ 	.short	(.L_555 - .L_554)


	//   ....[0]....
.L_554:
        /*04c8*/ 	.word	0x00008e70


	//   ....[1]....
        /*04cc*/ 	.word	0x00008e80


	//   ....[2]....
        /*04d0*/ 	.word	0x00008ec0


	//   ....[3]....
        /*04d4*/ 	.word	0x00008ed0


	//   ....[4]....
        /*04d8*/ 	.word	0x00008f10


	//   ....[5]....
        /*04dc*/ 	.word	0x00008f20


	//   ....[6]....
        /*04e0*/ 	.word	0x00008f60


	//   ....[7]....
        /*04e4*/ 	.word	0x00008f70


	//   ....[8]....
        /*04e8*/ 	.word	0x00008fb0


	//   ....[9]....
        /*04ec*/ 	.word	0x00008fc0


	//----- nvinfo : EIATTR_EXIT_INSTR_OFFSETS
	.align		4
.L_555:
        /*04f0*/ 	.byte	0x04, 0x1c
        /*04f2*/ 	.short	(.L_557 - .L_556)


	//   ....[0]....
.L_556:
        /*04f4*/ 	.word	0x00012fa0


	//   ....[1]....
        /*04f8*/ 	.word	0x000130e0


	//   ....[2]....
        /*04fc*/ 	.word	0x00013320


	//----- nvinfo : EIATTR_MAX_THREADS
	.align		4
.L_557:
        /*0500*/ 	.byte	0x04, 0x05
        /*0502*/ 	.short	(.L_559 - .L_558)
.L_558:
        /*0504*/ 	.word	0x000001c0
        /*0508*/ 	.word	0x00000001
        /*050c*/ 	.word	0x00000001


	//----- nvinfo : EIATTR_CRS_STACK_SIZE
	.align		4
.L_559:
        /*0510*/ 	.byte	0x04, 0x1e
        /*0512*/ 	.short	(.L_561 - .L_560)
.L_560:
        /*0514*/ 	.word	0x00000000


	//----- nvinfo : EIATTR_CBANK_PARAM_SIZE
	.align		4
.L_561:
        /*0518*/ 	.byte	0x03, 0x19
        /*051a*/ 	.short	0x00b8


	//----- nvinfo : EIATTR_PARAM_CBANK
	.align		4
        /*051c*/ 	.byte	0x04, 0x0a
        /*051e*/ 	.short	(.L_563 - .L_562)
	.align		4
.L_562:
        /*0520*/ 	.word	index@(.nv.constant0._Z35group_norm_nhwc_bwd_one_pass_kernelI11Bf16IOFp32WLi512ELi56ELi448EEv26Group_norm_nhwc_bwd_params)
        /*0524*/ 	.short	0x0210
        /*0526*/ 	.short	0x00b8


	//----- nvinfo : EIATTR_SW_WAR
	.align		4
.L_563:
        /*0528*/ 	.byte	0x04, 0x36
        /*052a*/ 	.short	(.L_565 - .L_564)
.L_564:
        /*052c*/ 	.word	0x00000008
.L_565:


//--------------------- .nv.info._Z35group_norm_nhwc_bwd_one_pass_kernelI11Bf16IOBf16WLi64ELi56ELi448EEv26Group_norm_nhwc_bwd_params --------------------------
	.section	.nv.info._Z35group_norm_nhwc_bwd_one_pass_kernelI11Bf16IOBf16WLi64ELi56ELi448EEv26Group_norm_nhwc_bwd_params,"",@"SHT_CUDA_INFO"
	.sectionflags	@""
	.align	4


	//----- nvinfo : EIATTR_CUDA_API_VERSION
	.align		4
        /*0000*/ 	.byte	0x04, 0x37
        /*0002*/ 	.short	(.L_567 - .L_566)
.L_566:
        /*0004*/ 	.word	0x00000082


	//----- nvinfo : EIATTR_KPARAM_INFO
	.align		4
.L_567:
        /*0008*/ 	.byte	0x04, 0x17
        /*000a*/ 	.short	(.L_569 - .L_568)
.L_568:
        /*000c*/ 	.word	0x00000000
        /*0010*/ 	.short	0x0000
        /*0012*/ 	.short	0x0000
        /*0014*/ 	.byte	0x00, 0xf0, 0xe1, 0x02


	//----- nvinfo : EIATTR_SPARSE_MMA_MASK
	.align		4
.L_569:
        /*0018*/ 	.byte	0x03, 0x50
        /*001a*/ 	.short	0x0000


	//----- nvinfo : EIATTR_MAXREG_COUNT
	.align		4
        /*001c*/ 	.byte	0x03, 0x1b
        /*001e*/ 	.short	0x0080


	//----- nvinfo : EIATTR_NUM_BARRIERS
	.align		4
        /*0020*/ 	.byte	0x02, 0x4c
        /*0022*/ 	.byte	0x01
	.zero		1


	//----- nvinfo : EIATTR_MERCURY_ISA_VERSION
	.align		4
        /*0024*/ 	.byte	0x03, 0x5f
        /*0026*/ 	.short	0x0101


	//----- nvinfo : EIATTR_INT_WARP_WIDE_INSTR_OFFSETS
	.align		4
        /*0028*/ 	.byte	0x04, 0x31
        /*002a*/ 	.short	(.L_571 - .L_570)


	//   ....[0]....
.L_570:
        /*002c*/ 	.word	0x00002400


	//   ....[1]....
        /*0030*/ 	.word	0x000043d0


	//----- nvinfo : EIATTR_COOP_GROUP_MASK_REGIDS
	.align		4
.L_571:
        /*0034*/ 	.byte	0x04, 0x29
        /*0036*/ 	.short	(.L_573 - .L_572)


	//   ....[0]....
.L_572:
        /*0038*/ 	.word	0xffffffff


	//   ....[1]....
        /*003c*/ 	.word	0xffffffff


	//   ....[2]....
        /*0040*/ 	.word	0xffffffff


	//   ....[3]....
        /*0044*/ 	.word	0xffffffff


	//   ....[4]....
        /*0048*/ 	.word	0xffffffff


	//   ....[5]....
        /*004c*/ 	.word	0xffffffff


	//   ....[6]....
        /*0050*/ 	.word	0xffffffff


	//   ....[7]....
        /*0054*/ 	.word	0xffffffff


	//   ....[8]....
        /*0058*/ 	.word	0xffffffff


	//   ....[9]....
        /*005c*/ 	.word	0xffffffff


	//----- nvinfo : EIATTR_COOP_GROUP_INSTR_OFFSETS
	.align		4
.L_573:
        /*0060*/ 	.byte	0x04, 0x28
        /*0062*/ 	.short	(.L_575 - .L_574)


	//   ....[0]....
.L_574:
        /*0064*/ 	.word	0x00001730


	//   ....[1]....
        /*0068*/ 	.word	0x00001770


	//   ....[2]....
        /*006c*/ 	.word	0x000018a0


	//   ....[3]....
        /*0070*/ 	.word	0x000018c0


	//   ....[4]....
        /*0074*/ 	.word	0x00001900


	//   ....[5]....
        /*0078*/ 	.word	0x00001920


	//   ....[6]....
        /*007c*/ 	.word	0x00001950


	//   ....[7]....
        /*0080*/ 	.word	0x00001970


	//   ....[8]....
        /*0084*/ 	.word	0x000019a0


	//   ....[9]....
        /*0088*/ 	.word	0x000019c0


	//----- nvinfo : EIATTR_EXIT_INSTR_OFFSETS
	.align		4
.L_575:
        /*008c*/ 	.byte	0x04, 0x1c
        /*008e*/ 	.short	(.L_577 - .L_576)


	//   ....[0]....
.L_576:
        /*0090*/ 	.word	0x00004460


	//   ....[1]....
        /*0094*/ 	.word	0x000045a0


	//   ....[2]....
        /*0098*/ 	.word	0x00004800


	//----- nvinfo : EIATTR_MAX_THREADS
	.align		4
.L_577:
        /*009c*/ 	.byte	0x04, 0x05
        /*009e*/ 	.short	(.L_579 - .L_578)
.L_578:
        /*00a0*/ 	.word	0x000001c0
        /*00a4*/ 	.word	0x00000001
        /*00a8*/ 	.word	0x00000001


	//----- nvinfo : EIATTR_CRS_STACK_SIZE
	.align		4
.L_579:
        /*00ac*/ 	.byte	0x04, 0x1e
        /*00ae*/ 	.short	(.L_581 - .L_580)
.L_580:
        /*00b0*/ 	.word	0x00000000


	//----- nvinfo : EIATTR_CBANK_PARAM_SIZE
	.align		4
.L_581:
        /*00b4*/ 	.byte	0x03, 0x19
        /*00b6*/ 	.short	0x00b8


	//----- nvinfo : EIATTR_PARAM_CBANK
	.align		4
        /*00b8*/ 	.byte	0x04, 0x0a
        /*00ba*/ 	.short	(.L_583 - .L_582)
	.align		4
.L_582:
        /*00bc*/ 	.word	index@(.nv.constant0._Z35group_norm_nhwc_bwd_one_pass_kernelI11Bf16IOBf16WLi64ELi56ELi448EEv26Group_norm_nhwc_bwd_params)
        /*00c0*/ 	.short	0x0210
        /*00c2*/ 	.short	0x00b8


	//----- nvinfo : EIATTR_SW_WAR
	.align		4
.L_583:
        /*00c4*/ 	.byte	0x04, 0x36
        /*00c6*/ 	.short	(.L_585 - .L_584)
.L_584:
        /*00c8*/ 	.word	0x00000008
.L_585:


//--------------------- .nv.info._Z35group_norm_nhwc_bwd_one_pass_kernelI11Bf16IOBf16WLi128ELi56ELi448EEv26Group_norm_nhwc_bwd_params --------------------------
	.section	.nv.info._Z35group_norm_nhwc_bwd_one_pass_kernelI11Bf16IOBf16WLi128ELi56ELi448EEv26Group_norm_nhwc_bwd_params,"",@"SHT_CUDA_INFO"
	.sectionflags	@""
	.align	4


	//----- nvinfo : EIATTR_CUDA_API_VERSION
	.align		4
        /*0000*/ 	.byte	0x04, 0x37
        /*0002*/ 	.short	(.L_587 - .L_586)
.L_586:
        /*0004*/ 	.word	0x00000082


	//----- nvinfo : EIATTR_KPARAM_INFO
	.align		4
.L_587:
        /*0008*/ 	.byte	0x04, 0x17
        /*000a*/ 	.short	(.L_589 - .L_588)
.L_588:
        /*000c*/ 	.word	0x00000000
        /*0010*/ 	.short	0x0000
        /*0012*/ 	.short	0x0000
        /*0014*/ 	.byte	0x00, 0xf0, 0xe1, 0x02


	//----- nvinfo : EIATTR_SPARSE_MMA_MASK
	.align		4
.L_589:
        /*0018*/ 	.byte	0x03, 0x50
        /*001a*/ 	.short	0x0000


	//----- nvinfo : EIATTR_MAXREG_COUNT
	.align		4
        /*001c*/ 	.byte	0x03, 0x1b
        /*001e*/ 	.short	0x0080


	//----- nvinfo : EIATTR_NUM_BARRIERS
	.align		4
        /*0020*/ 	.byte	0x02, 0x4c
        /*0022*/ 	.byte	0x01
	.zero		1


	//----- nvinfo : EIATTR_MERCURY_ISA_VERSION
	.align		4
        /*0024*/ 	.byte	0x03, 0x5f
        /*0026*/ 	.short	0x0101


	//----- nvinfo : EIATTR_INT_WARP_WIDE_INSTR_OFFSETS
	.align		4
        /*0028*/ 	.byte	0x04, 0x31
        /*002a*/ 	.short	(.L_591 - .L_590)


	//   ....[0]....
.L_590:
        /*002c*/ 	.word	0x00003440


	//   ....[1]....
        /*0030*/ 	.word	0x00006100


	//----- nvinfo : EIATTR_COOP_GROUP_MASK_REGIDS
	.align		4
.L_591:
        /*0034*/ 	.byte	0x04, 0x29
        /*0036*/ 	.short	(.L_593 - .L_592)


	//   ....[0]....
.L_592:
        /*0038*/ 	.word	0xffffffff


	//   ....[1]....
        /*003c*/ 	.word	0xffffffff


	//   ....[2]....
        /*0040*/ 	.word	0xffffffff


	//   ....[3]....
        /*0044*/ 	.word	0xffffffff


	//   ....[4]....
        /*0048*/ 	.word	0xffffffff


	//   ....[5]....
        /*004c*/ 	.word	0xffffffff


	//   ....[6]....
        /*0050*/ 	.word	0xffffffff


	//   ....[7]....
        /*0054*/ 	.word	0xffffffff


	//   ....[8]....
        /*0058*/ 	.word	0xffffffff


	//   ....[9]....
        /*005c*/ 	.word	0xffffffff


	//----- nvinfo : EIATTR_COOP_GROUP_INSTR_OFFSETS
	.align		4
.L_593:
        /*0060*/ 	.byte	0x04, 0x28
        /*0062*/ 	.short	(.L_595 - .L_594)


	//   ....[0]....
.L_594:
        /*0064*/ 	.word	0x000026d0


	//   ....[1]....
        /*0068*/ 	.word	0x00002710


	//   ....[2]....
        /*006c*/ 	.word	0x00002850


	//   ....[3]....
        /*0070*/ 	.word	0x00002870


	//   ....[4]....
        /*0074*/ 	.word	0x000028a0


	//   ....[5]....
        /*0078*/ 	.word	0x000028c0


	//   ....[6]....
        /*007c*/ 	.word	0x000028f0


	//   ....[7]....
        /*0080*/ 	.word	0x00002910


	//   ....[8]....
        /*0084*/ 	.word	0x00002940


	//   ....[9]....
        /*0088*/ 	.word	0x00002960


	//----- nvinfo : EIATTR_EXIT_INSTR_OFFSETS
	.align		4
.L_595:
        /*008c*/ 	.byte	0x04, 0x1c
        /*008e*/ 	.short	(.L_597 - .L_596)


	//   ....[0]....
.L_596:
        /*0090*/ 	.word	0x000061f0


	//   ....[1]....
        /*0094*/ 	.word	0x00006330


	//   ....[2]....
        /*0098*/ 	.word	0x000065a0


	//----- nvinfo : EIATTR_MAX_THREADS
	.align		4
.L_597:
        /*009c*/ 	.byte	0x04, 0x05
        /*009e*/ 	.short	(.L_599 - .L_598)
.L_598:
        /*00a0*/ 	.word	0x000001c0
        /*00a4*/ 	.word	0x00000001
        /*00a8*/ 	.word	0x00000001


	//----- nvinfo : EIATTR_CRS_STACK_SIZE
	.align		4
.L_599:
        /*00ac*/ 	.byte	0x04, 0x1e
        /*00ae*/ 	.short	(.L_601 - .L_600)
.L_600:
        /*00b0*/ 	.word	0x00000000


	//----- nvinfo : EIATTR_CBANK_PARAM_SIZE
	.align		4
.L_601:
        /*00b4*/ 	.byte	0x03, 0x19
        /*00b6*/ 	.short	0x00b8


	//----- nvinfo : EIATTR_PARAM_CBANK
	.align		4
        /*00b8*/ 	.byte	0x04, 0x0a
        /*00ba*/ 	.short	(.L_603 - .L_602)
	.align		4
.L_602:
        /*00bc*/ 	.word	index@(.nv.constant0._Z35group_norm_nhwc_bwd_one_pass_kernelI11Bf16IOBf16WLi128ELi56ELi448EEv26Group_norm_nhwc_bwd_params)
        /*00c0*/ 	.short	0x0210
        /*00c2*/ 	.short	0x00b8


	//----- nvinfo : EIATTR_SW_WAR
	.align		4
.L_603:
        /*00c4*/ 	.byte	0x04, 0x36
        /*00c6*/ 	.short	(.L_605 - .L_604)
.L_604:
        /*00c8*/ 	.word	0x00000008
.L_605:


//--------------------- .nv.info._Z35group_norm_nhwc_bwd_one_pass_kernelI11Bf16IOBf16WLi256ELi56ELi448EEv26Group_norm_nhwc_bwd_params --------------------------
	.section	.nv.info._Z35group_norm_nhwc_bwd_one_pass_kernelI11Bf16IOBf16WLi256ELi56ELi448EEv26Group_norm_nhwc_bwd_params,"",@"SHT_CUDA_INFO"
	.sectionflags	@""
	.align	4


	//----- nvinfo : EIATTR_CUDA_API_VERSION
	.align		4
        /*0000*/ 	.byte	0x04, 0x37
        /*0002*/ 	.short	(.L_607 - .L_606)
.L_606:
        /*0004*/ 	.word	0x00000082


	//----- nvinfo : EIATTR_KPARAM_INFO
	.align		4
.L_607:
        /*0008*/ 	.byte	0x04, 0x17
        /*000a*/ 	.short	(.L_609 - .L_608)
.L_608:
        /*000c*/ 	.word	0x00000000
        /*0010*/ 	.short	0x0000
        /*0012*/ 	.short	0x0000
        /*0014*/ 	.byte	0x00, 0xf0, 0xe1, 0x02


	//----- nvinfo : EIATTR_SPARSE_MMA_MASK
	.align		4
.L_609:
        /*0018*/ 	.byte	0x03, 0x50
        /*001a*/ 	.short	0x0000


	//----- nvinfo : EIATTR_MAXREG_COUNT
	.align		4
        /*001c*/ 	.byte	0x03, 0x1b
        /*001e*/ 	.short	0x0080


	//----- nvinfo : EIATTR_NUM_BARRIERS
	.align		4
        /*0020*/ 	.byte	0x02, 0x4c
        /*0022*/ 	.byte	0x01
	.zero		1


	//----- nvinfo : EIATTR_MERCURY_ISA_VERSION
	.align		4
        /*0024*/ 	.byte	0x03, 0x5f
        /*0026*/ 	.short	0x0101


	//----- nvinfo : EIATTR_INT_WARP_WIDE_INSTR_OFFSETS
	.align		4
        /*0028*/ 	.byte	0x04, 0x31
        /*002a*/ 	.short	(.L_611 - .L_610)


	//   ....[0]....
.L_610:
        /*002c*/ 	.word	0x000056f0


	//   ....[1]....
        /*0030*/ 	.word	0x00009e80


	//----- nvinfo : EIATTR_COOP_GROUP_MASK_REGIDS
	.align		4
.L_611:
        /*0034*/ 	.byte	0x04, 0x29
        /*0036*/ 	.short	(.L_613 - .L_612)


	//   ....[0]....
.L_612:
        /*0038*/ 	.word	0xffffffff


	//   ....[1]....
        /*003c*/ 	.word	0xffffffff


	//   ....[2]....
        /*0040*/ 	.word	0xffffffff


	//   ....[3]....
        /*0044*/ 	.word	0xffffffff


	//   ....[4]....
        /*0048*/ 	.word	0xffffffff


	//   ....[5]....
        /*004c*/ 	.word	0xffffffff


	//   ....[6]....
        /*0050*/ 	.word	0xffffffff


	//   ....[7]....
        /*0054*/ 	.word	0xffffffff


	//   ....[8]....
        /*0058*/ 	.word	0xffffffff


	//   ....[9]....
        /*005c*/ 	.word	0xffffffff


	//----- nvinfo : EIATTR_COOP_GROUP_INSTR_OFFSETS
	.align		4
.L_613:
        /*0060*/ 	.byte	0x04, 0x28
        /*0062*/ 	.short	(.L_615 - .L_614)


	//   ....[0]....
.L_614:
        /*0064*/ 	.word	0x000046b0


	//   ....[1]....
        /*0068*/ 	.word	0x000046f0


	//   ....[2]....
        /*006c*/ 	.word	0x00004880


	//   ....[3]....
        /*0070*/ 	.word	0x000048c0


	//   ....[4]....
        /*0074*/ 	.word	0x00004a50


	//   ....[5]....
        /*0078*/ 	.word	0x00004a90


	//   ....[6]....
        /*007c*/ 	.word	0x00004ad0


	//   ....[7]....
        /*0080*/ 	.word	0x00004af0


	//   ....[8]....
        /*0084*/ 	.word	0x00004b20


	//   ....[9]....
        /*0088*/ 	.word	0x00004b40


	//----- nvinfo : EIATTR_EXIT_INSTR_OFFSETS
	.align		4
.L_615:
        /*008c*/ 	.byte	0x04, 0x1c
        /*008e*/ 	.short	(.L_617 - .L_616)


	//   ....[0]....
.L_616:
        /*0090*/ 	.word	0x00009f10


	//   ....[1]....
        /*0094*/ 	.word	0x0000a050


	//   ....[2]....
        /*0098*/ 	.word	0x0000a2b0


	//----- nvinfo : EIATTR_MAX_THREADS
	.align		4
.L_617:
        /*009c*/ 	.byte	0x04, 0x05
        /*009e*/ 	.short	(.L_619 - .L_618)
.L_618:
        /*00a0*/ 	.word	0x000001c0
        /*00a4*/ 	.word	0x00000001
        /*00a8*/ 	.word	0x00000001


	//----- nvinfo : EIATTR_CRS_STACK_SIZE
	.align		4
.L_619:
        /*00ac*/ 	.byte	0x04, 0x1e
        /*00ae*/ 	.short	(.L_621 - .L_620)
.L_620:
        /*00b0*/ 	.word	0x00000000


	//----- nvinfo : EIATTR_CBANK_PARAM_SIZE
	.align		4
.L_621:
        /*00b4*/ 	.byte	0x03, 0x19
        /*00b6*/ 	.short	0x00b8


	//----- nvinfo : EIATTR_PARAM_CBANK
	.align		4
        /*00b8*/ 	.byte	0x04, 0x0a
        /*00ba*/ 	.short	(.L_623 - .L_622)
	.align		4
.L_622:
        /*00bc*/ 	.word	index@(.nv.constant0._Z35group_norm_nhwc_bwd_one_pass_kernelI11Bf16IOBf16WLi256ELi56ELi448EEv26Group_norm_nhwc_bwd_params)
        /*00c0*/ 	.short	0x0210
        /*00c2*/ 	.short	0x00b8


	//----- nvinfo : EIATTR_SW_WAR
	.align		4
.L_623:
        /*00c4*/ 	.byte	0x04, 0x36
        /*00c6*/ 	.short	(.L_625 - .L_624)
.L_624:
        /*00c8*/ 	.word	0x00000008
.L_625:


//--------------------- .nv.info._Z35group_norm_nhwc_bwd_one_pass_kernelI11Bf16IOBf16WLi512ELi56ELi448EEv26Group_norm_nhwc_bwd_params --------------------------
	.section	.nv.info._Z35group_norm_nhwc_bwd_one_pass_kernelI11Bf16IOBf16WLi512ELi56ELi448EEv26Group_norm_nhwc_bwd_params,"",@"SHT_CUDA_INFO"
	.sectionflags	@""
	.align	4


	//----- nvinfo : EIATTR_CUDA_API_VERSION
	.align		4
        /*0000*/ 	.byte	0x04, 0x37
        /*0002*/ 	.short	(.L_627 - .L_626)
.L_626:
        /*0004*/ 	.word	0x00000082


	//----- nvinfo : EIATTR_KPARAM_INFO
	.align		4
.L_627:
        /*0008*/ 	.byte	0x04, 0x17
        /*000a*/ 	.short	(.L_629 - .L_628)
.L_628:
        /*000c*/ 	.word	0x00000000
        /*0010*/ 	.short	0x0000
        /*0012*/ 	.short	0x0000
        /*0014*/ 	.byte	0x00, 0xf0, 0xe1, 0x02


	//----- nvinfo : EIATTR_SPARSE_MMA_MASK
	.align		4
.L_629:
        /*0018*/ 	.byte	0x03, 0x50
        /*001a*/ 	.short	0x0000


	//----- nvinfo : EIATTR_MAXREG_COUNT
	.align		4
        /*001c*/ 	.byte	0x03, 0x1b
        /*001e*/ 	.short	0x0080


	//----- nvinfo : EIATTR_NUM_BARRIERS
	.align		4
        /*0020*/ 	.byte	0x02, 0x4c
        /*0022*/ 	.byte	0x01
	.zero		1


	//----- nvinfo : EIATTR_ANNOTATIONS
	.align		4
        /*0024*/ 	.byte	0x04, 0x55
        /*0026*/ 	.short	(.L_631 - .L_630)


	//   ....[0]....
.L_630:
        /* <DEDUP_REMOVED lines=62> */
        /*03fc*/ 	.byte	0xe0, 0x26, 0x01, 0x00, 0x01, 0x00, 0x00, 0x00, 0x80, 0x2a, 0x01, 0x00


	//----- nvinfo : EIATTR_MERCURY_ISA_VERSION
	.align		4
.L_631:
        /*0408*/ 	.byte	0x03, 0x5f
        /*040a*/ 	.short	0x0101


	//----- nvinfo : EIATTR_INT_WARP_WIDE_INSTR_OFFSETS
	.align		4
        /*040c*/ 	.byte	0x04, 0x31
        /*040e*/ 	.short	(.L_633 - .L_632)


	//   ....[0]....
.L_632:
        /*0410*/ 	.word	0x0000a6a0


	//   ....[1]....
        /*0414*/ 	.word	0x0000a9f0


	//   ....[2]....
        /*0418*/ 	.word	0x0000aa90


	//   ....[3]....
        /*041c*/ 	.word	0x0000ab30


	//   ....[4]....
        /*0420*/ 	.word	0x0000abd0


	//   ....[5]....
        /*0424*/ 	.word	0x0000ac70


	//   ....[6]....
        /*0428*/ 	.word	0x0000ad10


	//   ....[7]....
        /*042c*/ 	.word	0x0000adb0


	//   ....[8]....
        /*0430*/ 	.word	0x0000ae50


	//   ....[9]....
        /*0434*/ 	.word	0x0000aef0


	//   ....[10]....
        /*0438*/ 	.word	0x0000af90


	//   ....[11]....
        /*043c*/ 	.word	0x0000b030


	//   ....[12]....
        /*0440*/ 	.word	0x0000b0d0


	//   ....[13]....
        /*0444*/ 	.word	0x0000b170


	//   ....[14]....
        /*0448*/ 	.word	0x0000b210


	//   ....[15]....
        /*044c*/ 	.word	0x0000b2b0


	//   ....[16]....
        /*0450*/ 	.word	0x0000b350


	//   ....[17]....
        /*0454*/ 	.word	0x0000b470


	//   ....[18]....
        /*0458*/ 	.word	0x0000b510


	//   ....[19]....
        /*045c*/ 	.word	0x0000b5b0


	//   ....[20]....
        /*0460*/ 	.word	0x0000b650


	//   ....[21]....
        /*0464*/ 	.word	0x0000b6f0


	//   ....[22]....
        /*0468*/ 	.word	0x0000b790


	//   ....[23]....
        /*046c*/ 	.word	0x0000b830


	//   ....[24]....
        /*0470*/ 	.word	0x0000b8d0


	//   ....[25]....
        /*0474*/ 	.word	0x0000ba00


	//   ....[26]....
        /*0478*/ 	.word	0x0000baa0


	//   ....[27]....
        /*047c*/ 	.word	0x0000bb40


	//   ....[28]....
        /*0480*/ 	.word	0x0000bbe0


	//   ....[29]....
        /*0484*/ 	.word	0x0000bdf0


	//   ....[30]....
        /*0488*/ 	.word	0x0000beb0


	//   ....[31]....
        /*048c*/ 	.word	0x00012f10


	//----- nvinfo : EIATTR_COOP_GROUP_MASK_REGIDS
	.align		4
.L_633:
        /*0490*/ 	.byte	0x04, 0x29
        /*0492*/ 	.short	(.L_635 - .L_634)


	//   ....[0]....
.L_634:
        /*0494*/ 	.word	0xffffffff


	//   ....[1]....
        /*0498*/ 	.word	0xffffffff


	//   ....[2]....
        /*049c*/ 	.word	0xffffffff


	//   ....[3]....
        /*04a0*/ 	.word	0xffffffff


	//   ....[4]....
        /*04a4*/ 	.word	0xffffffff


	//   ....[5]....
        /*04a8*/ 	.word	0xffffffff


	//   ....[6]....
        /*04ac*/ 	.word	0xffffffff


	//   ....[7]....
        /*04b0*/ 	.word	0xffffffff


	//   ....[8]....
        /*04b4*/ 	.word	0xffffffff


	//   ....[9]....
        /*04b8*/ 	.word	0xffffffff


	//----- nvinfo : EIATTR_COOP_GROUP_INSTR_OFFSETS
	.align		4
.L_635:
        /*04bc*/ 	.byte	0x04, 0x28
        /*04be*/ 	.short	(.L_637 - .L_636)


	//   ....[0]....
.L_636:
        /*04c0*/ 	.word	0x00008ee0


	//   ....[1]....
        /*04c4*/ 	.word	0x00008ef0


	//   ....[2]....
        /*04c8*/ 	.word	0x00008f30


	//   ....[3]....
        /*04cc*/ 	.word	0x00008f40


	//   ....[4]....
        /*04d0*/ 	.word	0x00008f80


	//   ....[5]....
        /*04d4*/ 	.word	0x00008f90


	//   ....[6]....
        /*04d8*/ 	.word	0x00008fd0


	//   ....[7]....
        /*04dc*/ 	.word	0x00008fe0


	//   ....[8]....
        /*04e0*/ 	.word	0x00009020


	//   ....[9]....
        /*04e4*/ 	.word	0x00009030


	//----- nvinfo : EIATTR_EXIT_INSTR_OFFSETS
	.align		4
.L_637:
        /*04e8*/ 	.byte	0x04, 0x1c
        /*04ea*/ 	.short	(.L_639 - .L_638)


	//   ....[0]....
.L_638:
        /*04ec*/ 	.word	0x00013000


	//   ....[1]....
        /*04f0*/ 	.word	0x00013140


	//   ....[2]....
        /*04f4*/ 	.word	0x000133a0


	//----- nvinfo : EIATTR_MAX_THREADS
	.align		4
.L_639:
        /*04f8*/ 	.byte	0x04, 0x05
        /*04fa*/ 	.short	(.L_641 - .L_640)
.L_640:
        /*04fc*/ 	.word	0x000001c0
        /*0500*/ 	.word	0x00000001
        /*0504*/ 	.word	0x00000001


	//----- nvinfo : EIATTR_CRS_STACK_SIZE
	.align		4
.L_641:
        /*0508*/ 	.byte	0x04, 0x1e
        /*050a*/ 	.short	(.L_643 - .L_642)
.L_642:
        /*050c*/ 	.word	0x00000000


	//----- nvinfo : EIATTR_CBANK_PARAM_SIZE
	.align		4
.L_643:
        /*0510*/ 	.byte	0x03, 0x19
        /*0512*/ 	.short	0x00b8


	//----- nvinfo : EIATTR_PARAM_CBANK
	.align		4
        /*0514*/ 	.byte	0x04, 0x0a
        /*0516*/ 	.short	(.L_645 - .L_644)
	.align		4
.L_644:
        /*0518*/ 	.word	index@(.nv.constant0._Z35group_norm_nhwc_bwd_one_pass_kernelI11Bf16IOBf16WLi512ELi56ELi448EEv26Group_norm_nhwc_bwd_params)
        /*051c*/ 	.short	0x0210
        /*051e*/ 	.short	0x00b8


	//----- nvinfo : EIATTR_SW_WAR
	.align		4
.L_645:
        /*0520*/ 	.byte	0x04, 0x36
        /*0522*/ 	.short	(.L_647 - .L_646)
.L_646:
        /*0524*/ 	.word	0x00000008
.L_647:


//--------------------- .nv.info._Z35group_norm_nhwc_bwd_one_pass_kernelI11Bf16IOFp16WLi64ELi56ELi448EEv26Group_norm_nhwc_bwd_params --------------------------
	.section	.nv.info._Z35group_norm_nhwc_bwd_one_pass_kernelI11Bf16IOFp16WLi64ELi56ELi448EEv26Group_norm_nhwc_bwd_params,"",@"SHT_CUDA_INFO"
	.sectionflags	@""
	.align	4


	//----- nvinfo : EIATTR_CUDA_API_VERSION
	.align		4
        /*0000*/ 	.byte	0x04, 0x37
        /*0002*/ 	.short	(.L_649 - .L_648)
.L_648:
        /*0004*/ 	.word	0x00000082


	//----- nvinfo : EIATTR_KPARAM_INFO
	.align		4
.L_649:
        /*0008*/ 	.byte	0x04, 0x17
        /*000a*/ 	.short	(.L_651 - .L_650)
.L_650:
        /*000c*/ 	.word	0x00000000
        /*0010*/ 	.short	0x0000
        /*0012*/ 	.short	0x0000
        /*0014*/ 	.byte	0x00, 0xf0, 0xe1, 0x02


	//----- nvinfo : EIATTR_SPARSE_MMA_MASK
	.align		4
.L_651:
        /*0018*/ 	.byte	0x03, 0x50
        /*001a*/ 	.short	0x0000


	//----- nvinfo : EIATTR_MAXREG_COUNT
	.align		4
        /*001c*/ 	.byte	0x03, 0x1b
        /*001e*/ 	.short	0x0080


	//----- nvinfo : EIATTR_NUM_BARRIERS
	.align		4
        /*0020*/ 	.byte	0x02, 0x4c
        /*0022*/ 	.byte	0x01
	.zero		1


	//----- nvinfo : EIATTR_MERCURY_ISA_VERSION
	.align		4
        /*0024*/ 	.byte	0x03, 0x5f
        /*0026*/ 	.short	0x0101


	//----- nvinfo : EIATTR_INT_WARP_WIDE_INSTR_OFFSETS
	.align		4
        /*0028*/ 	.byte	0x04, 0x31
        /*002a*/ 	.short	(.L_653 - .L_652)


	//   ....[0]....
.L_652:
        /*002c*/ 	.word	0x00002400


	//   ....[1]....
        /*0030*/ 	.word	0x000043d0


	//----- nvinfo : EIATTR_COOP_GROUP_MASK_REGIDS
	.align		4
.L_653:
        /*0034*/ 	.byte	0x04, 0x29
        /*0036*/ 	.short	(.L_655 - .L_654)


	//   ....[0]....
.L_654:
        /*0038*/ 	.word	0xffffffff


	//   ....[1]....
        /*003c*/ 	.word	0xffffffff


	//   ....[2]....
        /*0040*/ 	.word	0xffffffff


	//   ....[3]....
        /*0044*/ 	.word	0xffffffff


	//   ....[4]....
        /*0048*/ 	.word	0xffffffff


	//   ....[5]....
        /*004c*/ 	.word	0xffffffff


	//   ....[6]....
        /*0050*/ 	.word	0xffffffff


	//   ....[7]....
        /*0054*/ 	.word	0xffffffff


	//   ....[8]....
        /*0058*/ 	.word	0xffffffff


	//   ....[9]....
        /*005c*/ 	.word	0xffffffff


	//----- nvinfo : EIATTR_COOP_GROUP_INSTR_OFFSETS
	.align		4
.L_655:
        /*0060*/ 	.byte	0x04, 0x28
        /*0062*/ 	.short	(.L_657 - .L_656)


	//   ....[0]....
.L_656:
        /*0064*/ 	.word	0x00001730


	//   ....[1]....
        /*0068*/ 	.word	0x00001770


	//   ....[2]....
        /*006c*/ 	.word	0x000018a0


	//   ....[3]....
        /*0070*/ 	.word	0x000018c0


	//   ....[4]....
        /*0074*/ 	.word	0x00001900


	//   ....[5]....
        /*0078*/ 	.word	0x00001920


	//   ....[6]....
        /*007c*/ 	.word	0x00001950


	//   ....[7]....
        /*0080*/ 	.word	0x00001970


	//   ....[8]....
        /*0084*/ 	.word	0x000019a0


	//   ....[9]....
        /*0088*/ 	.word	0x000019c0


	//----- nvinfo : EIATTR_EXIT_INSTR_OFFSETS
	.align		4
.L_657:
        /*008c*/ 	.byte	0x04, 0x1c
        /*008e*/ 	.short	(.L_659 - .L_658)


	//   ....[0]....
.L_658:
        /*0090*/ 	.word	0x00004460


	//   ....[1]....
        /*0094*/ 	.word	0x000045a0


	//   ....[2]....
        /*0098*/ 	.word	0x00004800


	//----- nvinfo : EIATTR_MAX_THREADS
	.align		4
.L_659:
        /*009c*/ 	.byte	0x04, 0x05
        /*009e*/ 	.short	(.L_661 - .L_660)
.L_660:
        /*00a0*/ 	.word	0x000001c0
        /*00a4*/ 	.word	0x00000001
        /*00a8*/ 	.word	0x00000001


	//----- nvinfo : EIATTR_CRS_STACK_SIZE
	.align		4
.L_661:
        /*00ac*/ 	.byte	0x04, 0x1e
        /*00ae*/ 	.short	(.L_663 - .L_662)
.L_662:
        /*00b0*/ 	.word	0x00000000


	//----- nvinfo : EIATTR_CBANK_PARAM_SIZE
	.align		4
.L_663:
        /*00b4*/ 	.byte	0x03, 0x19
        /*00b6*/ 	.short	0x00b8


	//----- nvinfo : EIATTR_PARAM_CBANK
	.align		4
        /*00b8*/ 	.byte	0x04, 0x0a
        /*00ba*/ 	.short	(.L_665 - .L_664)
	.align		4
.L_664:
        /*00bc*/ 	.word	index@(.nv.constant0._Z35group_norm_nhwc_bwd_one_pass_kernelI11Bf16IOFp16WLi64ELi56ELi448EEv26Group_norm_nhwc_bwd_params)
        /*00c0*/ 	.short	0x0210
        /*00c2*/ 	.short	0x00b8


	//----- nvinfo : EIATTR_SW_WAR
	.align		4
.L_665:
        /*00c4*/ 	.byte	0x04, 0x36
        /*00c6*/ 	.short	(.L_667 - .L_666)
.L_666:
        /*00c8*/ 	.word	0x00000008
.L_667:


//--------------------- .nv.info._Z35group_norm_nhwc_bwd_one_pass_kernelI11Bf16IOFp16WLi128ELi56ELi448EEv26Group_norm_nhwc_bwd_params --------------------------
	.section	.nv.info._Z35group_norm_nhwc_bwd_one_pass_kernelI11Bf16IOFp16WLi128ELi56ELi448EEv26Group_norm_nhwc_bwd_params,"",@"SHT_CUDA_INFO"
	.sectionflags	@""
	.align	4


	//----- nvinfo : EIATTR_CUDA_API_VERSION
	.align		4
        /*0000*/ 	.byte	0x04, 0x37
        /*0002*/ 	.short	(.L_669 - .L_668)
.L_668:
        /*0004*/ 	.word	0x00000082


	//----- nvinfo : EIATTR_KPARAM_INFO
	.align		4
.L_669:
        /*0008*/ 	.byte	0x04, 0x17
        /*000a*/ 	.short	(.L_671 - .L_670)
.L_670:
        /*000c*/ 	.word	0x00000000
        /*0010*/ 	.short	0x0000
        /*0012*/ 	.short	0x0000
        /*0014*/ 	.byte	0x00, 0xf0, 0xe1, 0x02


	//----- nvinfo : EIATTR_SPARSE_MMA_MASK
	.align		4
.L_671:
        /*0018*/ 	.byte	0x03, 0x50
        /*001a*/ 	.short	0x0000


	//----- nvinfo : EIATTR_MAXREG_COUNT
	.align		4
        /*001c*/ 	.byte	0x03, 0x1b
        /*001e*/ 	.short	0x0080


	//----- nvinfo : EIATTR_NUM_BARRIERS
	.align		4
        /*0020*/ 	.byte	0x02, 0x4c
        /*0022*/ 	.byte	0x01
	.zero		1


	//----- nvinfo : EIATTR_MERCURY_ISA_VERSION
	.align		4
        /*0024*/ 	.byte	0x03, 0x5f
        /*0026*/ 	.short	0x0101


	//----- nvinfo : EIATTR_INT_WARP_WIDE_INSTR_OFFSETS
	.align		4
        /*0028*/ 	.byte	0x04, 0x31
        /*002a*/ 	.short	(.L_673 - .L_672)


	//   ....[0]....
.L_672:
        /*002c*/ 	.word	0x00003440


	//   ....[1]....
        /*0030*/ 	.word	0x00006100


	//----- nvinfo : EIATTR_COOP_GROUP_MASK_REGIDS
	.align		4
.L_673:
        /*0034*/ 	.byte	0x04, 0x29
        /*0036*/ 	.short	(.L_675 - .L_674)


	//   ....[0]....
.L_674:
        /*0038*/ 	.word	0xffffffff


	//   ....[1]....
        /*003c*/ 	.word	0xffffffff


	//   ....[2]....
        /*0040*/ 	.word	0xffffffff


	//   ....[3]....
        /*0044*/ 	.word	0xffffffff


	//   ....[4]....
        /*0048*/ 	.word	0xffffffff


	//   ....[5]....
        /*004c*/ 	.word	0xffffffff


	//   ....[6]....
        /*0050*/ 	.word	0xffffffff


	//   ....[7]....
        /*0054*/ 	.word	0xffffffff


	//   ....[8]....
        /*0058*/ 	.word	0xffffffff


	//   ....[9]....
        /*005c*/ 	.word	0xffffffff


	//----- nvinfo : EIATTR_COOP_GROUP_INSTR_OFFSETS
	.align		4
.L_675:
        /*0060*/ 	.byte	0x04, 0x28
        /*0062*/ 	.short	(.L_677 - .L_676)


	//   ....[0]....
.L_676:
        /*0064*/ 	.word	0x000026d0


	//   ....[1]....
        /*0068*/ 	.word	0x00002710


	//   ....[2]....
        /*006c*/ 	.word	0x00002850


	//   ....[3]....
        /*0070*/ 	.word	0x00002870


	//   ....[4]....
        /*0074*/ 	.word	0x000028a0


	//   ....[5]....
        /*0078*/ 	.word	0x000028c0


	//   ....[6]....
        /*007c*/ 	.word	0x000028f0


	//   ....[7]....
        /*0080*/ 	.word	0x00002910


	//   ....[8]....
        /*0084*/ 	.word	0x00002940


	//   ....[9]....
        /*0088*/ 	.word	0x00002960


	//----- nvinfo : EIATTR_EXIT_INSTR_OFFSETS
	.align		4
.L_677:
        /*008c*/ 	.byte	0x04, 0x1c
        /*008e*/ 	.short	(.L_679 - .L_678)


	//   ....[0]....
.L_678:
        /*0090*/ 	.word	0x000061f0


	//   ....[1]....
        /*0094*/ 	.word	0x00006330


	//   ....[2]....
        /*0098*/ 	.word	0x000065a0


	//----- nvinfo : EIATTR_MAX_THREADS
	.align		4
.L_679:
        /*009c*/ 	.byte	0x04, 0x05
        /*009e*/ 	.short	(.L_681 - .L_680)
.L_680:
        /*00a0*/ 	.word	0x000001c0
        /*00a4*/ 	.word	0x00000001
        /*00a8*/ 	.word	0x00000001


	//----- nvinfo : EIATTR_CRS_STACK_SIZE
	.align		4
.L_681:
        /*00ac*/ 	.byte	0x04, 0x1e
        /*00ae*/ 	.short	(.L_683 - .L_682)
.L_682:
        /*00b0*/ 	.word	0x00000000


	//----- nvinfo : EIATTR_CBANK_PARAM_SIZE
	.align		4
.L_683:
        /*00b4*/ 	.byte	0x03, 0x19
        /*00b6*/ 	.short	0x00b8


	//----- nvinfo : EIATTR_PARAM_CBANK
	.align		4
        /*00b8*/ 	.byte	0x04, 0x0a
        /*00ba*/ 	.short	(.L_685 - .L_684)
	.align		4
.L_684:
        /*00bc*/ 	.word	index@(.nv.constant0._Z35group_norm_nhwc_bwd_one_pass_kernelI11Bf16IOFp16WLi128ELi56ELi448EEv26Group_norm_nhwc_bwd_params)
        /*00c0*/ 	.short	0x0210
        /*00c2*/ 	.short	0x00b8


	//----- nvinfo : EIATTR_SW_WAR
	.align		4
.L_685:
        /*00c4*/ 	.byte	0x04, 0x36
        /*00c6*/ 	.short	(.L_687 - .L_686)
.L_686:
        /*00c8*/ 	.word	0x00000008
.L_687:


//--------------------- .nv.info._Z35group_norm_nhwc_bwd_one_pass_kernelI11Bf16IOFp16WLi256ELi56ELi448EEv26Group_norm_nhwc_bwd_params --------------------------
	.section	.nv.info._Z35group_norm_nhwc_bwd_one_pass_kernelI11Bf16IOFp16WLi256ELi56ELi448EEv26Group_norm_nhwc_bwd_params,"",@"SHT_CUDA_INFO"
	.sectionflags	@""
	.align	4


	//----- nvinfo : EIATTR_CUDA_API_VERSION
	.align		4
        /*0000*/ 	.byte	0x04, 0x37
        /*0002*/ 	.short	(.L_689 - .L_688)
.L_688:
        /*0004*/ 	.word	0x00000082


	//----- nvinfo : EIATTR_KPARAM_INFO
	.align		4
.L_689:
        /*0008*/ 	.byte	0x04, 0x17
        /*000a*/ 	.short	(.L_691 - .L_690)
.L_690:
        /*000c*/ 	.word	0x00000000
        /*0010*/ 	.short	0x0000
        /*0012*/ 	.short	0x0000
        /*0014*/ 	.byte	0x00, 0xf0, 0xe1, 0x02


	//----- nvinfo : EIATTR_SPARSE_MMA_MASK
	.align		4
.L_691:
        /*0018*/ 	.byte	0x03, 0x50
        /*001a*/ 	.short	0x0000


	//----- nvinfo : EIATTR_MAXREG_COUNT
	.align		4
        /*001c*/ 	.byte	0x03, 0x1b
        /*001e*/ 	.short	0x0080


	//----- nvinfo : EIATTR_NUM_BARRIERS
	.align		4
        /*0020*/ 	.byte	0x02, 0x4c
        /*0022*/ 	.byte	0x01
	.zero		1


	//----- nvinfo : EIATTR_MERCURY_ISA_VERSION
	.align		4
        /*0024*/ 	.byte	0x03, 0x5f
        /*0026*/ 	.short	0x0101


	//----- nvinfo : EIATTR_INT_WARP_WIDE_INSTR_OFFSETS
	.align		4
        /*0028*/ 	.byte	0x04, 0x31
        /*002a*/ 	.short	(.L_693 - .L_692)


	//   ....[0]....
.L_692:
        /*002c*/ 	.word	0x000056f0


	//   ....[1]....
        /*0030*/ 	.word	0x00009e80


	//----- nvinfo : EIATTR_COOP_GROUP_MASK_REGIDS
	.align		4
.L_693:
        /*0034*/ 	.byte	0x04, 0x29
        /*0036*/ 	.short	(.L_695 - .L_694)


	//   ....[0]....
.L_694:
        /*0038*/ 	.word	0xffffffff


	//   ....[1]....
        /*003c*/ 	.word	0xffffffff


	//   ....[2]....
        /*0040*/ 	.word	0xffffffff


	//   ....[3]....
        /*0044*/ 	.word	0xffffffff


	//   ....[4]....
        /*0048*/ 	.word	0xffffffff


	//   ....[5]....
        /*004c*/ 	.word	0xffffffff


	//   ....[6]....
        /*0050*/ 	.word	0xffffffff


	//   ....[7]....
        /*0054*/ 	.word	0xffffffff


	//   ....[8]....
        /*0058*/ 	.word	0xffffffff


	//   ....[9]....
        /*005c*/ 	.word	0xffffffff


	//----- nvinfo : EIATTR_COOP_GROUP_INSTR_OFFSETS
	.align		4
.L_695:
        /*0060*/ 	.byte	0x04, 0x28
        /*0062*/ 	.short	(.L_697 - .L_696)


	//   ....[0]....
.L_696:
        /*0064*/ 	.word	0x000046b0


	//   ....[1]....
        /*0068*/ 	.word	0x000046f0


	//   ....[2]....
        /*006c*/ 	.word	0x00004880


	//   ....[3]....
        /*0070*/ 	.word	0x000048c0


	//   ....[4]....
        /*0074*/ 	.word	0x00004a50


	//   ....[5]....
        /*0078*/ 	.word	0x00004a90


	//   ....[6]....
        /*007c*/ 	.word	0x00004ad0


	//   ....[7]....
        /*0080*/ 	.word	0x00004af0


	//   ....[8]....
        /*0084*/ 	.word	0x00004b20


	//   ....[9]....
        /*0088*/ 	.word	0x00004b40


	//----- nvinfo : EIATTR_EXIT_INSTR_OFFSETS
	.align		4
.L_697:
        /*008c*/ 	.byte	0x04, 0x1c
        /*008e*/ 	.short	(.L_699 - .L_698)


	//   ....[0]....
.L_698:
        /*0090*/ 	.word	0x00009f10


	//   ....[1]....
        /*0094*/ 	.word	0x0000a050


	//   ....[2]....
        /*0098*/ 	.word	0x0000a2b0


	//----- nvinfo : EIATTR_MAX_THREADS
	.align		4
.L_699:
        /*009c*/ 	.byte	0x04, 0x05
        /*009e*/ 	.short	(.L_701 - .L_700)
.L_700:
        /*00a0*/ 	.word	0x000001c0
        /*00a4*/ 	.word	0x00000001
        /*00a8*/ 	.word	0x00000001


	//----- nvinfo : EIATTR_CRS_STACK_SIZE
	.align		4
.L_701:
        /*00ac*/ 	.byte	0x04, 0x1e
        /*00ae*/ 	.short	(.L_703 - .L_702)
.L_702:
        /*00b0*/ 	.word	0x00000000


	//----- nvinfo : EIATTR_CBANK_PARAM_SIZE
	.align		4
.L_703:
        /*00b4*/ 	.byte	0x03, 0x19
        /*00b6*/ 	.short	0x00b8


	//----- nvinfo : EIATTR_PARAM_CBANK
	.align		4
        /*00b8*/ 	.byte	0x04, 0x0a
        /*00ba*/ 	.short	(.L_705 - .L_704)
	.align		4
.L_704:
        /*00bc*/ 	.word	index@(.nv.constant0._Z35group_norm_nhwc_bwd_one_pass_kernelI11Bf16IOFp16WLi256ELi56ELi448EEv26Group_norm_nhwc_bwd_params)
        /*00c0*/ 	.short	0x0210
        /*00c2*/ 	.short	0x00b8


	//----- nvinfo : EIATTR_SW_WAR
	.align		4
.L_705:
        /*00c4*/ 	.byte	0x04, 0x36
        /*00c6*/ 	.short	(.L_707 - .L_706)
.L_706:
        /*00c8*/ 	.word	0x00000008
.L_707:


//--------------------- .nv.info._Z35group_norm_nhwc_bwd_one_pass_kernelI11Bf16IOFp16WLi512ELi56ELi448EEv26Group_norm_nhwc_bwd_params --------------------------
	.section	.nv.info._Z35group_norm_nhwc_bwd_one_pass_kernelI11Bf16IOFp16WLi512ELi56ELi448EEv26Group_norm_nhwc_bwd_params,"",@"SHT_CUDA_INFO"
	.sectionflags	@""
	.align	4


	//----- nvinfo : EIATTR_CUDA_API_VERSION
	.align		4
        /*0000*/ 	.byte	0x04, 0x37
        /*0002*/ 	.short	(.L_709 - .L_708)
.L_708:
        /*0004*/ 	.word	0x00000082


	//----- nvinfo : EIATTR_KPARAM_INFO
	.align		4
.L_709:
        /*0008*/ 	.byte	0x04, 0x17
        /*000a*/ 	.short	(.L_711 - .L_710)
.L_710:
        /*000c*/ 	.word	0x00000000
        /*0010*/ 	.short	0x0000
        /*0012*/ 	.short	0x0000
        /*0014*/ 	.byte	0x00, 0xf0, 0xe1, 0x02


	//----- nvinfo : EIATTR_SPARSE_MMA_MASK
	.align		4
.L_711:
        /*0018*/ 	.byte	0x03, 0x50
        /*001a*/ 	.short	0x0000


	//----- nvinfo : EIATTR_MAXREG_COUNT
	.align		4
        /*001c*/ 	.byte	0x03, 0x1b
        /*001e*/ 	.short	0x0080


	//----- nvinfo : EIATTR_NUM_BARRIERS
	.align		4
        /*0020*/ 	.byte	0x02, 0x4c
        /*0022*/ 	.byte	0x01
	.zero		1


	//----- nvinfo : EIATTR_ANNOTATIONS
	.align		4
        /*0024*/ 	.byte	0x04, 0x55
        /*0026*/ 	.short	(.L_713 - .L_712)


	//   ....[0]....
.L_712:
        /* <DEDUP_REMOVED lines=63> */


	//----- nvinfo : EIATTR_MERCURY_ISA_VERSION
	.align		4
.L_713:
        /*0408*/ 	.byte	0x03, 0x5f
        /*040a*/ 	.short	0x0101


	//----- nvinfo : EIATTR_INT_WARP_WIDE_INSTR_OFFSETS
	.align		4
        /*040c*/ 	.byte	0x04, 0x31
        /*040e*/ 	.short	(.L_715 - .L_714)


	//   ....[0]....
.L_714:
        /*0410*/ 	.word	0x0000a6a0


	//   ....[1]....
        /*0414*/ 	.word	0x0000a9f0


	//   ....[2]....
        /*0418*/ 	.word	0x0000aa90


	//   ....[3]....
        /*041c*/ 	.word	0x0000ab30


	//   ....[4]....
        /*0420*/ 	.word	0x0000abd0


	//   ....[5]....
        /*0424*/ 	.word	0x0000ac70


	//   ....[6]....
        /*0428*/ 	.word	0x0000ad10


	//   ....[7]....
        /*042c*/ 	.word	0x0000adb0


	//   ....[8]....
        /*0430*/ 	.word	0x0000ae50


	//   ....[9]....
        /*0434*/ 	.word	0x0000aef0


	//   ....[10]....
        /*0438*/ 	.word	0x0000af90


	//   ....[11]....
        /*043c*/ 	.word	0x0000b030


	//   ....[12]....
        /*0440*/ 	.word	0x0000b0d0


	//   ....[13]....
        /*0444*/ 	.word	0x0000b170


	//   ....[14]....
        /*0448*/ 	.word	0x0000b210


	//   ....[15]....
        /*044c*/ 	.word	0x0000b2b0


	//   ....[16]....
        /*0450*/ 	.word	0x0000b350


	//   ....[17]....
        /*0454*/ 	.word	0x0000b470


	//   ....[18]....
        /*0458*/ 	.word	0x0000b510


	//   ....[19]....
        /*045c*/ 	.word	0x0000b5b0


	//   ....[20]....
        /*0460*/ 	.word	0x0000b650


	//   ....[21]....
        /*0464*/ 	.word	0x0000b6f0


	//   ....[22]....
        /*0468*/ 	.word	0x0000b790


	//   ....[23]....
        /*046c*/ 	.word	0x0000b830


	//   ....[24]....
        /*0470*/ 	.word	0x0000b8d0


	//   ....[25]....
        /*0474*/ 	.word	0x0000ba00


	//   ....[26]....
        /*0478*/ 	.word	0x0000baa0


	//   ....[27]....
        /*047c*/ 	.word	0x0000bb40


	//   ....[28]....
        /*0480*/ 	.word	0x0000bbe0


	//   ....[29]....
        /*0484*/ 	.word	0x0000bdf0


	//   ....[30]....
        /*0488*/ 	.word	0x0000beb0


	//   ....[31]....
        /*048c*/ 	.word	0x00012f10


	//----- nvinfo : EIATTR_COOP_GROUP_MASK_REGIDS
	.align		4
.L_715:
        /*0490*/ 	.byte	0x04, 0x29
        /*0492*/ 	.short	(.L_717 - .L_716)


	//   ....[0]....
.L_716:
        /*0494*/ 	.word	0xffffffff


	//   ....[1]....
        /*0498*/ 	.word	0xffffffff


	//   ....[2]....
        /*049c*/ 	.word	0xffffffff


	//   ....[3]....
        /*04a0*/ 	.word	0xffffffff


	//   ....[4]....
        /*04a4*/ 	.word	0xffffffff


	//   ....[5]....
        /*04a8*/ 	.word	0xffffffff


	//   ....[6]....
        /*04ac*/ 	.word	0xffffffff


	//   ....[7]....
        /*04b0*/ 	.word	0xffffffff


	//   ....[8]....
        /*04b4*/ 	.word	0xffffffff


	//   ....[9]....
        /*04b8*/ 	.word	0xffffffff


	//----- nvinfo : EIATTR_COOP_GROUP_INSTR_OFFSETS
	.align		4
.L_717:
        /*04bc*/ 	.byte	0x04, 0x28
        /*04be*/ 	.short	(.L_719 - .L_718)


	//   ....[0]....
.L_718:
        /*04c0*/ 	.word	0x00008ee0


	//   ....[1]....
        /*04c4*/ 	.word	0x00008ef0


	//   ....[2]....
        /*04c8*/ 	.word	0x00008f30


	//   ....[3]....
        /*04cc*/ 	.word	0x00008f40


	//   ....[4]....
        /*04d0*/ 	.word	0x00008f80


	//   ....[5]....
        /*04d4*/ 	.word	0x00008f90


	//   ....[6]....
        /*04d8*/ 	.word	0x00008fd0


	//   ....[7]....
        /*04dc*/ 	.word	0x00008fe0


	//   ....[8]....
        /*04e0*/ 	.word	0x00009020


	//   ....[9]....
        /*04e4*/ 	.word	0x00009030


	//----- nvinfo : EIATTR_EXIT_INSTR_OFFSETS
	.align		4
.L_719:
        /*04e8*/ 	.byte	0x04, 0x1c
        /*04ea*/ 	.short	(.L_721 - .L_720)


	//   ....[0]....
.L_720:
        /*04ec*/ 	.word	0x00013000


	//   ....[1]....
        /*04f0*/ 	.word	0x00013140


	//   ....[2]....
        /*04f4*/ 	.word	0x000133a0


	//----- nvinfo : EIATTR_MAX_THREADS
	.align		4
.L_721:
        /*04f8*/ 	.byte	0x04, 0x05
        /*04fa*/ 	.short	(.L_723 - .L_722)
.L_722:
        /*04fc*/ 	.word	0x000001c0
        /*0500*/ 	.word	0x00000001
        /*0504*/ 	.word	0x00000001


	//----- nvinfo : EIATTR_CRS_STACK_SIZE
	.align		4
.L_723:
        /*0508*/ 	.byte	0x04, 0x1e
        /*050a*/ 	.short	(.L_725 - .L_724)
.L_724:
        /*050c*/ 	.word	0x00000000


	//----- nvinfo : EIATTR_CBANK_PARAM_SIZE
	.align		4
.L_725:
        /*0510*/ 	.byte	0x03, 0x19
        /*0512*/ 	.short	0x00b8


	//----- nvinfo : EIATTR_PARAM_CBANK
	.align		4
        /*0514*/ 	.byte	0x04, 0x0a
        /*0516*/ 	.short	(.L_727 - .L_726)
	.align		4
.L_726:
        /*0518*/ 	.word	index@(.nv.constant0._Z35group_norm_nhwc_bwd_one_pass_kernelI11Bf16IOFp16WLi512ELi56ELi448EEv26Group_norm_nhwc_bwd_params)
        /*051c*/ 	.short	0x0210
        /*051e*/ 	.short	0x00b8


	//----- nvinfo : EIATTR_SW_WAR
	.align		4
.L_727:
        /*0520*/ 	.byte	0x04, 0x36
        /*0522*/ 	.short	(.L_729 - .L_728)
.L_728:
        /*0524*/ 	.word	0x00000008
.L_729:


//--------------------- .nv.info._Z35group_norm_nhwc_bwd_one_pass_kernelI11Fp16IOFp32WLi64ELi56ELi448EEv26Group_norm_nhwc_bwd_params --------------------------
	.section	.nv.info._Z35group_norm_nhwc_bwd_one_pass_kernelI11Fp16IOFp32WLi64ELi56ELi448EEv26Group_norm_nhwc_bwd_params,"",@"SHT_CUDA_INFO"
	.sectionflags	@""
	.align	4


	//----- nvinfo : EIATTR_CUDA_API_VERSION
	.align		4
        /*0000*/ 	.byte	0x04, 0x37
        /*0002*/ 	.short	(.L_731 - .L_730)
.L_730:
        /*0004*/ 	.word	0x00000082


	//----- nvinfo : EIATTR_KPARAM_INFO
	.align		4
.L_731:
        /*0008*/ 	.byte	0x04, 0x17
        /*000a*/ 	.short	(.L_733 - .L_732)
.L_732:
        /*000c*/ 	.word	0x00000000
        /*0010*/ 	.short	0x0000
        /*0012*/ 	.short	0x0000
        /*0014*/ 	.byte	0x00, 0xf0, 0xe1, 0x02


	//----- nvinfo : EIATTR_SPARSE_MMA_MASK
	.align		4
.L_733:
        /*0018*/ 	.byte	0x03, 0x50
        /*001a*/ 	.short	0x0000


	//----- nvinfo : EIATTR_MAXREG_COUNT
	.align		4
        /*001c*/ 	.byte	0x03, 0x1b
        /*001e*/ 	.short	0x0080


	//----- nvinfo : EIATTR_NUM_BARRIERS
	.align		4
        /*0020*/ 	.byte	0x02, 0x4c
        /*0022*/ 	.byte	0x01
	.zero		1


	//----- nvinfo : EIATTR_MERCURY_ISA_VERSION
	.align		4
        /*0024*/ 	.byte	0x03, 0x5f
        /*0026*/ 	.short	0x0101


	//----- nvinfo : EIATTR_INT_WARP_WIDE_INSTR_OFFSETS
	.align		4
        /*0028*/ 	.byte	0x04, 0x31
        /*002a*/ 	.short	(.L_735 - .L_734)


	//   ....[0]....
.L_734:
        /*002c*/ 	.word	0x00002210


	//   ....[1]....
        /*0030*/ 	.word	0x000041e0


	//----- nvinfo : EIATTR_COOP_GROUP_MASK_REGIDS
	.align		4
.L_735:
        /*0034*/ 	.byte	0x04, 0x29
        /*0036*/ 	.short	(.L_737 - .L_736)


	//   ....[0]....
.L_736:
        /*0038*/ 	.word	0xffffffff


	//   ....[1]....
        /*003c*/ 	.word	0xffffffff


	//   ....[2]....
        /*0040*/ 	.word	0xffffffff


	//   ....[3]....
        /*0044*/ 	.word	0xffffffff


	//   ....[4]....
        /*0048*/ 	.word	0xffffffff


	//   ....[5]....
        /*004c*/ 	.word	0xffffffff


	//   ....[6]....
        /*0050*/ 	.word	0xffffffff


	//   ....[7]....
        /*0054*/ 	.word	0xffffffff


	//   ....[8]....
        /*0058*/ 	.word	0xffffffff


	//   ....[9]....
        /*005c*/ 	.word	0xffffffff


	//----- nvinfo : EIATTR_COOP_GROUP_INSTR_OFFSETS
	.align		4
.L_737:
        /*0060*/ 	.byte	0x04, 0x28
        /*0062*/ 	.short	(.L_739 - .L_738)


	//   ....[0]....
.L_738:
        /*0064*/ 	.word	0x000015e0


	//   ....[1]....
        /*0068*/ 	.word	0x00001620


	//   ....[2]....
        /*006c*/ 	.word	0x00001750


	//   ....[3]....
        /*0070*/ 	.word	0x00001770


	//   ....[4]....
        /*0074*/ 	.word	0x000017b0


	//   ....[5]....
        /*0078*/ 	.word	0x000017d0


	//   ....[6]....
        /*007c*/ 	.word	0x00001800


	//   ....[7]....
        /*0080*/ 	.word	0x00001820


	//   ....[8]....
        /*0084*/ 	.word	0x00001850


	//   ....[9]....
        /*0088*/ 	.word	0x00001870


	//----- nvinfo : EIATTR_EXIT_INSTR_OFFSETS
	.align		4
.L_739:
        /*008c*/ 	.byte	0x04, 0x1c
        /*008e*/ 	.short	(.L_741 - .L_740)


	//   ....[0]....
.L_740:
        /*0090*/ 	.word	0x00004270


	//   ....[1]....
        /*0094*/ 	.word	0x000043b0


	//   ....[2]....
        /*0098*/ 	.word	0x000045f0


	//----- nvinfo : EIATTR_MAX_THREADS
	.align		4
.L_741:
        /*009c*/ 	.byte	0x04, 0x05
        /*009e*/ 	.short	(.L_743 - .L_742)
.L_742:
        /*00a0*/ 	.word	0x000001c0
        /*00a4*/ 	.word	0x00000001
        /*00a8*/ 	.word	0x00000001


	//----- nvinfo : EIATTR_CRS_STACK_SIZE
	.align		4
.L_743:
        /*00ac*/ 	.byte	0x04, 0x1e
        /*00ae*/ 	.short	(.L_745 - .L_744)
.L_744:
        /*00b0*/ 	.word	0x00000000


	//----- nvinfo : EIATTR_CBANK_PARAM_SIZE
	.align		4
.L_745:
        /*00b4*/ 	.byte	0x03, 0x19
        /*00b6*/ 	.short	0x00b8


	//----- nvinfo : EIATTR_PARAM_CBANK
	.align		4
        /*00b8*/ 	.byte	0x04, 0x0a
        /*00ba*/ 	.short	(.L_747 - .L_746)
	.align		4
.L_746:
        /*00bc*/ 	.word	index@(.nv.constant0._Z35group_norm_nhwc_bwd_one_pass_kernelI11Fp16IOFp32WLi64ELi56ELi448EEv26Group_norm_nhwc_bwd_params)
        /*00c0*/ 	.short	0x0210
        /*00c2*/ 	.short	0x00b8


	//----- nvinfo : EIATTR_SW_WAR
	.align		4
.L_747:
        /*00c4*/ 	.byte	0x04, 0x36
        /*00c6*/ 	.short	(.L_749 - .L_748)
.L_748:
        /*00c8*/ 	.word	0x00000008
.L_749:


//--------------------- .nv.info._Z35group_norm_nhwc_bwd_one_pass_kernelI11Fp16IOFp32WLi128ELi56ELi448EEv26Group_norm_nhwc_bwd_params --------------------------
	.section	.nv.info._Z35group_norm_nhwc_bwd_one_pass_kernelI11Fp16IOFp32WLi128ELi56ELi448EEv26Group_norm_nhwc_bwd_params,"",@"SHT_CUDA_INFO"
	.sectionflags	@""
	.align	4


	//----- nvinfo : EIATTR_CUDA_API_VERSION
	.align		4
        /*0000*/ 	.byte	0x04, 0x37
        /*0002*/ 	.short	(.L_751 - .L_750)
.L_750:
        /*0004*/ 	.word	0x00000082


	//----- nvinfo : EIATTR_KPARAM_INFO
	.align		4
.L_751:
        /*0008*/ 	.byte	0x04, 0x17
        /*000a*/ 	.short	(.L_753 - .L_752)
.L_752:
        /*000c*/ 	.word	0x00000000
        /*0010*/ 	.short	0x0000
        /*0012*/ 	.short	0x0000
        /*0014*/ 	.byte	0x00, 0xf0, 0xe1, 0x02


	//----- nvinfo : EIATTR_SPARSE_MMA_MASK
	.align		4
.L_753:
        /*0018*/ 	.byte	0x03, 0x50
        /*001a*/ 	.short	0x0000


	//----- nvinfo : EIATTR_MAXREG_COUNT
	.align		4
        /*001c*/ 	.byte	0x03, 0x1b
        /*001e*/ 	.short	0x0080


	//----- nvinfo : EIATTR_NUM_BARRIERS
	.align		4
        /*0020*/ 	.byte	0x02, 0x4c
        /*0022*/ 	.byte	0x01
	.zero		1


	//----- nvinfo : EIATTR_MERCURY_ISA_VERSION
	.align		4
        /*0024*/ 	.byte	0x03, 0x5f
        /*0026*/ 	.short	0x0101


	//----- nvinfo : EIATTR_INT_WARP_WIDE_INSTR_OFFSETS
	.align		4
        /*0028*/ 	.byte	0x04, 0x31
        /*002a*/ 	.short	(.L_755 - .L_754)


	//   ....[0]....
.L_754:
        /*002c*/ 	.word	0x00003170


	//   ....[1]....
        /*0030*/ 	.word	0x00005e50


	//----- nvinfo : EIATTR_COOP_GROUP_MASK_REGIDS
	.align		4
.L_755:
        /*0034*/ 	.byte	0x04, 0x29
        /*0036*/ 	.short	(.L_757 - .L_756)


	//   ....[0]....
.L_756:
        /*0038*/ 	.word	0xffffffff


	//   ....[1]....
        /*003c*/ 	.word	0xffffffff


	//   ....[2]....
        /*0040*/ 	.word	0xffffffff


	//   ....[3]....
        /*0044*/ 	.word	0xffffffff


	//   ....[4]....
        /*0048*/ 	.word	0xffffffff


	//   ....[5]....
        /*004c*/ 	.word	0xffffffff


	//   ....[6]....
        /*0050*/ 	.word	0xffffffff


	//   ....[7]....
        /*0054*/ 	.word	0xffffffff


	//   ....[8]....
        /*0058*/ 	.word	0xffffffff


	//   ....[9]....
        /*005c*/ 	.word	0xffffffff


	//----- nvinfo : EIATTR_COOP_GROUP_INSTR_OFFSETS
	.align		4
.L_757:
        /*0060*/ 	.byte	0x04, 0x28
        /*0062*/ 	.short	(.L_759 - .L_758)


	//   ....[0]....
.L_758:
        /*0064*/ 	.word	0x00002570


	//   ....[1]....
        /*0068*/ 	.word	0x000025b0


	//   ....[2]....
        /*006c*/ 	.word	0x00002670


	//   ....[3]....
        /*0070*/ 	.word	0x00002690


	//   ....[4]....
        /*0074*/ 	.word	0x000026c0


	//   ....[5]....
        /*0078*/ 	.word	0x000026e0


	//   ....[6]....
        /*007c*/ 	.word	0x00002710


	//   ....[7]....
        /*0080*/ 	.word	0x00002730


	//   ....[8]....
        /*0084*/ 	.word	0x00002760


	//   ....[9]....
        /*0088*/ 	.word	0x00002780


	//----- nvinfo : EIATTR_EXIT_INSTR_OFFSETS
	.align		4
.L_759:
        /*008c*/ 	.byte	0x04, 0x1c
        /*008e*/ 	.short	(.L_761 - .L_760)


	//   ....[0]....
.L_760:
        /*0090*/ 	.word	0x00005f40


	//   ....[1]....
        /*0094*/ 	.word	0x00006080


	//   ....[2]....
        /*0098*/ 	.word	0x000062d0


	//----- nvinfo : EIATTR_MAX_THREADS
	.align		4
.L_761:
        /*009c*/ 	.byte	0x04, 0x05
        /*009e*/ 	.short	(.L_763 - .L_762)
.L_762:
        /*00a0*/ 	.word	0x000001c0
        /*00a4*/ 	.word	0x00000001
        /*00a8*/ 	.word	0x00000001


	//----- nvinfo : EIATTR_CRS_STACK_SIZE
	.align		4
.L_763:
        /*00ac*/ 	.byte	0x04, 0x1e
        /*00ae*/ 	.short	(.L_765 - .L_764)
.L_764:
        /*00b0*/ 	.word	0x00000000


	//----- nvinfo : EIATTR_CBANK_PARAM_SIZE
	.align		4
.L_765:
        /*00b4*/ 	.byte	0x03, 0x19
        /*00b6*/ 	.short	0x00b8


	//----- nvinfo : EIATTR_PARAM_CBANK
	.align		4
        /*00b8*/ 	.byte	0x04, 0x0a
        /*00ba*/ 	.short	(.L_767 - .L_766)
	.align		4
.L_766:
        /*00bc*/ 	.word	index@(.nv.constant0._Z35group_norm_nhwc_bwd_one_pass_kernelI11Fp16IOFp32WLi128ELi56ELi448EEv26Group_norm_nhwc_bwd_params)
        /*00c0*/ 	.short	0x0210
        /*00c2*/ 	.short	0x00b8


	//----- nvinfo : EIATTR_SW_WAR
	.align		4
.L_767:
        /*00c4*/ 	.byte	0x04, 0x36
        /*00c6*/ 	.short	(.L_769 - .L_768)
.L_768:
        /*00c8*/ 	.word	0x00000008
.L_769:


//--------------------- .nv.info._Z35group_norm_nhwc_bwd_one_pass_kernelI11Fp16IOFp32WLi256ELi56ELi448EEv26Group_norm_nhwc_bwd_params --------------------------
	.section	.nv.info._Z35group_norm_nhwc_bwd_one_pass_kernelI11Fp16IOFp32WLi256ELi56ELi448EEv26Group_norm_nhwc_bwd_params,"",@"SHT_CUDA_INFO"
	.sectionflags	@""
	.align	4


	//----- nvinfo : EIATTR_CUDA_API_VERSION
	.align		4
        /*0000*/ 	.byte	0x04, 0x37
        /*0002*/ 	.short	(.L_771 - .L_770)
.L_770:
        /*0004*/ 	.word	0x00000082


	//----- nvinfo : EIATTR_KPARAM_INFO
	.align		4
.L_771:
        /*0008*/ 	.byte	0x04, 0x17
        /*000a*/ 	.short	(.L_773 - .L_772)
.L_772:
        /*000c*/ 	.word	0x00000000
        /*0010*/ 	.short	0x0000
        /*0012*/ 	.short	0x0000
        /*0014*/ 	.byte	0x00, 0xf0, 0xe1, 0x02


	//----- nvinfo : EIATTR_SPARSE_MMA_MASK
	.align		4
.L_773:
        /*0018*/ 	.byte	0x03, 0x50
        /*001a*/ 	.short	0x0000


	//----- nvinfo : EIATTR_MAXREG_COUNT
	.align		4
        /*001c*/ 	.byte	0x03, 0x1b
        /*001e*/ 	.short	0x0080


	//----- nvinfo : EIATTR_NUM_BARRIERS
	.align		4
        /*0020*/ 	.byte	0x02, 0x4c
        /*0022*/ 	.byte	0x01
	.zero		1


	//----- nvinfo : EIATTR_MERCURY_ISA_VERSION
	.align		4
        /*0024*/ 	.byte	0x03, 0x5f
        /*0026*/ 	.short	0x0101


	//----- nvinfo : EIATTR_INT_WARP_WIDE_INSTR_OFFSETS
	.align		4
        /*0028*/ 	.byte	0x04, 0x31
        /*002a*/ 	.short	(.L_775 - .L_774)


	//   ....[0]....
.L_774:
        /*002c*/ 	.word	0x000051b0


	//   ....[1]....
        /*0030*/ 	.word	0x000097b0


	//----- nvinfo : EIATTR_COOP_GROUP_MASK_REGIDS
	.align		4
.L_775:
        /*0034*/ 	.byte	0x04, 0x29
        /*0036*/ 	.short	(.L_777 - .L_776)


	//   ....[0]....
.L_776:
        /*0038*/ 	.word	0xffffffff


	//   ....[1]....
        /*003c*/ 	.word	0xffffffff


	//   ....[2]....
        /*0040*/ 	.word	0xffffffff


	//   ....[3]....
        /*0044*/ 	.word	0xffffffff


	//   ....[4]....
        /*0048*/ 	.word	0xffffffff


	//   ....[5]....
        /*004c*/ 	.word	0xffffffff


	//   ....[6]....
        /*0050*/ 	.word	0xffffffff


	//   ....[7]....
        /*0054*/ 	.word	0xffffffff


	//   ....[8]....
        /*0058*/ 	.word	0xffffffff


	//   ....[9]....
        /*005c*/ 	.word	0xffffffff


	//----- nvinfo : EIATTR_COOP_GROUP_INSTR_OFFSETS
	.align		4
.L_777:
        /*0060*/ 	.byte	0x04, 0x28
        /*0062*/ 	.short	(.L_779 - .L_778)


	//   ....[0]....
.L_778:
        /*0064*/ 	.word	0x00004510


	//   ....[1]....
        /*0068*/ 	.word	0x00004550


	//   ....[2]....
        /*006c*/ 	.word	0x000046d0


	//   ....[3]....
        /*0070*/ 	.word	0x000046f0


	//   ....[4]....
        /*0074*/ 	.word	0x00004730


	//   ....[5]....
        /*0078*/ 	.word	0x00004750


	//   ....[6]....
        /*007c*/ 	.word	0x00004780


	//   ....[7]....
        /*0080*/ 	.word	0x000047a0


	//   ....[8]....
        /*0084*/ 	.word	0x000047d0


	//   ....[9]....
        /*0088*/ 	.word	0x000047f0


	//----- nvinfo : EIATTR_EXIT_INSTR_OFFSETS
	.align		4
.L_779:
        /*008c*/ 	.byte	0x04, 0x1c
        /*008e*/ 	.short	(.L_781 - .L_780)


	//   ....[0]....
.L_780:
        /*0090*/ 	.word	0x00009840


	//   ....[1]....
        /*0094*/ 	.word	0x00009980


	//   ....[2]....
        /*0098*/ 	.word	0x00009bc0


	//----- nvinfo : EIATTR_MAX_THREADS
	.align		4
.L_781:
        /*009c*/ 	.byte	0x04, 0x05
        /*009e*/ 	.short	(.L_783 - .L_782)
.L_782:
        /*00a0*/ 	.word	0x000001c0
        /*00a4*/ 	.word	0x00000001
        /*00a8*/ 	.word	0x00000001


	//----- nvinfo : EIATTR_CRS_STACK_SIZE
	.align		4
.L_783:
        /*00ac*/ 	.byte	0x04, 0x1e
        /*00ae*/ 	.short	(.L_785 - .L_784)
.L_784:
        /*00b0*/ 	.word	0x00000000


	//----- nvinfo : EIATTR_CBANK_PARAM_SIZE
	.align		4
.L_785:
        /*00b4*/ 	.byte	0x03, 0x19
        /*00b6*/ 	.short	0x00b8


	//----- nvinfo : EIATTR_PARAM_CBANK
	.align		4
        /*00b8*/ 	.byte	0x04, 0x0a
        /*00ba*/ 	.short	(.L_787 - .L_786)
	.align		4
.L_786:
        /*00bc*/ 	.word	index@(.nv.constant0._Z35group_norm_nhwc_bwd_one_pass_kernelI11Fp16IOFp32WLi256ELi56ELi448EEv26Group_norm_nhwc_bwd_params)
        /*00c0*/ 	.short	0x0210
        /*00c2*/ 	.short	0x00b8


	//----- nvinfo : EIATTR_SW_WAR
	.align		4
.L_787:
        /*00c4*/ 	.byte	0x04, 0x36
        /*00c6*/ 	.short	(.L_789 - .L_788)
.L_788:
        /*00c8*/ 	.word	0x00000008
.L_789:


//--------------------- .nv.info._Z35group_norm_nhwc_bwd_one_pass_kernelI11Fp16IOFp32WLi512ELi56ELi448EEv26Group_norm_nhwc_bwd_params --------------------------
	.section	.nv.info._Z35group_norm_nhwc_bwd_one_pass_kernelI11Fp16IOFp32WLi512ELi56ELi448EEv26Group_norm_nhwc_bwd_params,"",@"SHT_CUDA_INFO"
	.sectionflags	@""
	.align	4


	//----- nvinfo : EIATTR_CUDA_API_VERSION
	.align		4
        /*0000*/ 	.byte	0x04, 0x37
        /*0002*/ 	.short	(.L_791 - .L_790)
.L_790:
        /*0004*/ 	.word	0x00000082


	//----- nvinfo : EIATTR_KPARAM_INFO
	.align		4
.L_791:
        /*0008*/ 	.byte	0x04, 0x17
        /*000a*/ 	.short	(.L_793 - .L_792)
.L_792:
        /*000c*/ 	.word	0x00000000
        /*0010*/ 	.short	0x0000
        /*0012*/ 	.short	0x0000
        /*0014*/ 	.byte	0x00, 0xf0, 0xe1, 0x02


	//----- nvinfo : EIATTR_SPARSE_MMA_MASK
	.align		4
.L_793:
        /*0018*/ 	.byte	0x03, 0x50
        /*001a*/ 	.short	0x0000


	//----- nvinfo : EIATTR_MAXREG_COUNT
	.align		4
        /*001c*/ 	.byte	0x03, 0x1b
        /*001e*/ 	.short	0x0080


	//----- nvinfo : EIATTR_NUM_BARRIERS
	.align		4
        /*0020*/ 	.byte	0x02, 0x4c
        /*0022*/ 	.byte	0x01
	.zero		1


	//----- nvinfo : EIATTR_MERCURY_ISA_VERSION
	.align		4
        /*0024*/ 	.byte	0x03, 0x5f
        /*0026*/ 	.short	0x0101


	//----- nvinfo : EIATTR_INT_WARP_WIDE_INSTR_OFFSETS
	.align		4
        /*0028*/ 	.byte	0x04, 0x31
        /*002a*/ 	.short	(.L_795 - .L_794)


	//   ....[0]....
.L_794:
        /*002c*/ 	.word	0x000094d0


	//   ....[1]....
        /*0030*/ 	.word	0x00009820


	//   ....[2]....
        /*0034*/ 	.word	0x000098c0


	//   ....[3]....
        /*0038*/ 	.word	0x00009960


	//   ....[4]....
        /*003c*/ 	.word	0x00009a00


	//   ....[5]....
        /*0040*/ 	.word	0x00009aa0


	//   ....[6]....
        /*0044*/ 	.word	0x00009b40


	//   ....[7]....
        /*0048*/ 	.word	0x00009be0


	//   ....[8]....
        /*004c*/ 	.word	0x00009c80


	//   ....[9]....
        /*0050*/ 	.word	0x00009d20


	//   ....[10]....
        /*0054*/ 	.word	0x00009dc0


	//   ....[11]....
        /*0058*/ 	.word	0x00009e60


	//   ....[12]....
        /*005c*/ 	.word	0x00009f00


	//   ....[13]....
        /*0060*/ 	.word	0x00009fa0


	//   ....[14]....
        /*0064*/ 	.word	0x0000a040


	//   ....[15]....
        /*0068*/ 	.word	0x0000a0e0


	//   ....[16]....
        /*006c*/ 	.word	0x0000a180


	//   ....[17]....
        /*0070*/ 	.word	0x0000a280


	//   ....[18]....
        /*0074*/ 	.word	0x0000a320


	//   ....[19]....
        /*0078*/ 	.word	0x0000a3c0


	//   ....[20]....
        /*007c*/ 	.word	0x0000a460


	//   ....[21]....
        /*0080*/ 	.word	0x0000a500


	//   ....[22]....
        /*0084*/ 	.word	0x0000a5a0


	//   ....[23]....
        /*0088*/ 	.word	0x0000a640


	//   ....[24]....
        /*008c*/ 	.word	0x0000a6e0


	//   ....[25]....
        /*0090*/ 	.word	0x0000a810


	//   ....[26]....
        /*0094*/ 	.word	0x0000a8b0


	//   ....[27]....
        /*0098*/ 	.word	0x0000a950


	//   ....[28]....
        /*009c*/ 	.word	0x0000a9f0


	//   ....[29]....
        /*00a0*/ 	.word	0x0000abf0


	//   ....[30]....
        /*00a4*/ 	.word	0x0000acb0


	//   ....[31]....
        /*00a8*/ 	.word	0x00011670


	//----- nvinfo : EIATTR_COOP_GROUP_MASK_REGIDS
	.align		4
.L_795:
        /*00ac*/ 	.byte	0x04, 0x29
        /*00ae*/ 	.short	(.L_797 - .L_796)


	//   ....[0]....
.L_796:
        /*00b0*/ 	.word	0xffffffff


	//   ....[1]....
        /*00b4*/ 	.word	0xffffffff


	//   ....[2]....
        /*00b8*/ 	.word	0xffffffff


	//   ....[3]....
        /*00bc*/ 	.word	0xffffffff


	//   ....[4]....
        /*00c0*/ 	.word	0xffffffff


	//   ....[5]....
        /*00c4*/ 	.word	0xffffffff


	//   ....[6]....
        /*00c8*/ 	.word	0xffffffff


	//   ....[7]....
        /*00cc*/ 	.word	0xffffffff


	//   ....[8]....
        /*00d0*/ 	.word	0xffffffff


	//   ....[9]....
        /*00d4*/ 	.word	0xffffffff


	//----- nvinfo : EIATTR_COOP_GROUP_INSTR_OFFSETS
	.align		4
.L_797:
        /*00d8*/ 	.byte	0x04, 0x28
        /*00da*/ 	.short	(.L_799 - .L_798)


	//   ....[0]....
.L_798:
        /*00dc*/ 	.word	0x00008870


	//   ....[1]....
        /*00e0*/ 	.word	0x000088b0


	//   ....[2]....
        /*00e4*/ 	.word	0x00008940


	//   ....[3]....
        /*00e8*/ 	.word	0x00008960


	//   ....[4]....
        /*00ec*/ 	.word	0x00008990


	//   ....[5]....
        /*00f0*/ 	.word	0x000089b0


	//   ....[6]....
        /*00f4*/ 	.word	0x000089e0


	//   ....[7]....
        /*00f8*/ 	.word	0x00008a00


	//   ....[8]....
        /*00fc*/ 	.word	0x00008a30


	//   ....[9]....
        /*0100*/ 	.word	0x00008a50


	//----- nvinfo : EIATTR_EXIT_INSTR_OFFSETS
	.align		4
.L_799:
        /*0104*/ 	.byte	0x04, 0x1c
        /*0106*/ 	.short	(.L_801 - .L_800)


	//   ....[0]....
.L_800:
        /*0108*/ 	.word	0x00011760


	//   ....[1]....
        /*010c*/ 	.word	0x000118a0


	//   ....[2]....
        /*0110*/ 	.word	0x00011ae0


	//----- nvinfo : EIATTR_MAX_THREADS
	.align		4
.L_801:
        /*0114*/ 	.byte	0x04, 0x05
        /*0116*/ 	.short	(.L_803 - .L_802)
.L_802:
        /*0118*/ 	.word	0x000001c0
        /*011c*/ 	.word	0x00000001
        /*0120*/ 	.word	0x00000001


	//----- nvinfo : EIATTR_CRS_STACK_SIZE
	.align		4
.L_803:
        /*0124*/ 	.byte	0x04, 0x1e
        /*0126*/ 	.short	(.L_805 - .L_804)
.L_804:
        /*0128*/ 	.word	0x00000000


	//----- nvinfo : EIATTR_CBANK_PARAM_SIZE
	.align		4
.L_805:
        /*012c*/ 	.byte	0x03, 0x19
        /*012e*/ 	.short	0x00b8


	//----- nvinfo : EIATTR_PARAM_CBANK
	.align		4
        /*0130*/ 	.byte	0x04, 0x0a
        /*0132*/ 	.short	(.L_807 - .L_806)
	.align		4
.L_806:
        /*0134*/ 	.word	index@(.nv.constant0._Z35group_norm_nhwc_bwd_one_pass_kernelI11Fp16IOFp32WLi512ELi56ELi448EEv26Group_norm_nhwc_bwd_params)
        /*0138*/ 	.short	0x0210
        /*013a*/ 	.short	0x00b8


	//----- nvinfo : EIATTR_SW_WAR
	.align		4
.L_807:
        /*013c*/ 	.byte	0x04, 0x36
        /*013e*/ 	.short	(.L_809 - .L_808)
.L_808:
        /*0140*/ 	.word	0x00000008
.L_809:


//--------------------- .nv.info._Z35group_norm_nhwc_bwd_one_pass_kernelI11Fp16IOBf16WLi64ELi56ELi448EEv26Group_norm_nhwc_bwd_params --------------------------
	.section	.nv.info._Z35group_norm_nhwc_bwd_one_pass_kernelI11Fp16IOBf16WLi64ELi56ELi448EEv26Group_norm_nhwc_bwd_params,"",@"SHT_CUDA_INFO"
	.sectionflags	@""
	.align	4


	//----- nvinfo : EIATTR_CUDA_API_VERSION
	.align		4
        /*0000*/ 	.byte	0x04, 0x37
        /*0002*/ 	.short	(.L_811 - .L_810)
.L_810:
        /*0004*/ 	.word	0x00000082


	//----- nvinfo : EIATTR_KPARAM_INFO
	.align		4
.L_811:
        /*0008*/ 	.byte	0x04, 0x17
        /*000a*/ 	.short	(.L_813 - .L_812)
.L_812:
        /*000c*/ 	.word	0x00000000
        /*0010*/ 	.short	0x0000
        /*0012*/ 	.short	0x0000
        /*0014*/ 	.byte	0x00, 0xf0, 0xe1, 0x02


	//----- nvinfo : EIATTR_SPARSE_MMA_MASK
	.align		4
.L_813:
        /*0018*/ 	.byte	0x03, 0x50
        /*001a*/ 	.short	0x0000


	//----- nvinfo : EIATTR_MAXREG_COUNT
	.align		4
        /*001c*/ 	.byte	0x03, 0x1b
        /*001e*/ 	.short	0x0080


	//----- nvinfo : EIATTR_NUM_BARRIERS
	.align		4
        /*0020*/ 	.byte	0x02, 0x4c
        /*0022*/ 	.byte	0x01
	.zero		1


	//----- nvinfo : EIATTR_MERCURY_ISA_VERSION
	.align		4
        /*0024*/ 	.byte	0x03, 0x5f
        /*0026*/ 	.short	0x0101


	//----- nvinfo : EIATTR_INT_WARP_WIDE_INSTR_OFFSETS
	.align		4
        /*0028*/ 	.byte	0x04, 0x31
        /*002a*/ 	.short	(.L_815 - .L_814)


	//   ....[0]....
.L_814:
        /*002c*/ 	.word	0x00002280


	//   ....[1]....
        /*0030*/ 	.word	0x00004250


	//----- nvinfo : EIATTR_COOP_GROUP_MASK_REGIDS
	.align		4
.L_815:
        /*0034*/ 	.byte	0x04, 0x29
        /*0036*/ 	.short	(.L_817 - .L_816)


	//   ....[0]....
.L_816:
        /*0038*/ 	.word	0xffffffff


	//   ....[1]....
        /*003c*/ 	.word	0xffffffff


	//   ....[2]....
        /*0040*/ 	.word	0xffffffff


	//   ....[3]....
        /*0044*/ 	.word	0xffffffff


	//   ....[4]....
        /*0048*/ 	.word	0xffffffff


	//   ....[5]....
        /*004c*/ 	.word	0xffffffff


	//   ....[6]....
        /*0050*/ 	.word	0xffffffff


	//   ....[7]....
        /*0054*/ 	.word	0xffffffff


	//   ....[8]....
        /*0058*/ 	.word	0xffffffff


	//   ....[9]....
        /*005c*/ 	.word	0xffffffff


	//----- nvinfo : EIATTR_COOP_GROUP_INSTR_OFFSETS
	.align		4
.L_817:
        /*0060*/ 	.byte	0x04, 0x28
        /*0062*/ 	.short	(.L_819 - .L_818)


	//   ....[0]....
.L_818:
        /*0064*/ 	.word	0x00001650


	//   ....[1]....
        /*0068*/ 	.word	0x00001690


	//   ....[2]....
        /*006c*/ 	.word	0x000017c0


	//   ....[3]....
        /*0070*/ 	.word	0x000017e0


	//   ....[4]....
        /*0074*/ 	.word	0x00001820


	//   ....[5]....
        /*0078*/ 	.word	0x00001840


	//   ....[6]....
        /*007c*/ 	.word	0x00001870


	//   ....[7]....
        /*0080*/ 	.word	0x00001890


	//   ....[8]....
        /*0084*/ 	.word	0x000018c0


	//   ....[9]....
        /*0088*/ 	.word	0x000018e0


	//----- nvinfo : EIATTR_EXIT_INSTR_OFFSETS
	.align		4
.L_819:
        /*008c*/ 	.byte	0x04, 0x1c
        /*008e*/ 	.short	(.L_821 - .L_820)


	//   ....[0]....
.L_820:
        /*0090*/ 	.word	0x000042e0


	//   ....[1]....
        /*0094*/ 	.word	0x00004420


	//   ....[2]....
        /*0098*/ 	.word	0x00004680


	//----- nvinfo : EIATTR_MAX_THREADS
	.align		4
.L_821:
        /*009c*/ 	.byte	0x04, 0x05
        /*009e*/ 	.short	(.L_823 - .L_822)
.L_822:
        /*00a0*/ 	.word	0x000001c0
        /*00a4*/ 	.word	0x00000001
        /*00a8*/ 	.word	0x00000001


	//----- nvinfo : EIATTR_CRS_STACK_SIZE
	.align		4
.L_823:
        /*00ac*/ 	.byte	0x04, 0x1e
        /*00ae*/ 	.short	(.L_825 - .L_824)
.L_824:
        /*00b0*/ 	.word	0x00000000


	//----- nvinfo : EIATTR_CBANK_PARAM_SIZE
	.align		4
.L_825:
        /*00b4*/ 	.byte	0x03, 0x19
        /*00b6*/ 	.short	0x00b8


	//----- nvinfo : EIATTR_PARAM_CBANK
	.align		4
        /*00b8*/ 	.byte	0x04, 0x0a
        /*00ba*/ 	.short	(.L_827 - .L_826)
	.align		4
.L_826:
        /*00bc*/ 	.word	index@(.nv.constant0._Z35group_norm_nhwc_bwd_one_pass_kernelI11Fp16IOBf16WLi64ELi56ELi448EEv26Group_norm_nhwc_bwd_params)
        /*00c0*/ 	.short	0x0210
        /*00c2*/ 	.short	0x00b8


	//----- nvinfo : EIATTR_SW_WAR
	.align		4
.L_827:
        /*00c4*/ 	.byte	0x04, 0x36
        /*00c6*/ 	.short	(.L_829 - .L_828)
.L_828:
        /*00c8*/ 	.word	0x00000008
.L_829:


//--------------------- .nv.info._Z35group_norm_nhwc_bwd_one_pass_kernelI11Fp16IOBf16WLi128ELi56ELi448EEv26Group_norm_nhwc_bwd_params --------------------------
	.section	.nv.info._Z35group_norm_nhwc_bwd_one_pass_kernelI11Fp16IOBf16WLi128ELi56ELi448EEv26Group_norm_nhwc_bwd_params,"",@"SHT_CUDA_INFO"
	.sectionflags	@""
	.align	4


	//----- nvinfo : EIATTR_CUDA_API_VERSION
	.align		4
        /*0000*/ 	.byte	0x04, 0x37
        /*0002*/ 	.short	(.L_831 - .L_830)
.L_830:
        /*0004*/ 	.word	0x00000082


	//----- nvinfo : EIATTR_KPARAM_INFO
	.align		4
.L_831:
        /*0008*/ 	.byte	0x04, 0x17
        /*000a*/ 	.short	(.L_833 - .L_832)
.L_832:
        /*000c*/ 	.word	0x00000000
        /*0010*/ 	.short	0x0000
        /*0012*/ 	.short	0x0000
        /*0014*/ 	.byte	0x00, 0xf0, 0xe1, 0x02


	//----- nvinfo : EIATTR_SPARSE_MMA_MASK
	.align		4
.L_833:
        /*0018*/ 	.byte	0x03, 0x50
        /*001a*/ 	.short	0x0000


	//----- nvinfo : EIATTR_MAXREG_COUNT
	.align		4
        /*001c*/ 	.byte	0x03, 0x1b
        /*001e*/ 	.short	0x0080


	//----- nvinfo : EIATTR_NUM_BARRIERS
	.align		4
        /*0020*/ 	.byte	0x02, 0x4c
        /*0022*/ 	.byte	0x01
	.zero		1


	//----- nvinfo : EIATTR_MERCURY_ISA_VERSION
	.align		4
        /*0024*/ 	.byte	0x03, 0x5f
        /*0026*/ 	.short	0x0101


	//----- nvinfo : EIATTR_INT_WARP_WIDE_INSTR_OFFSETS
	.align		4
        /*0028*/ 	.byte	0x04, 0x31
        /*002a*/ 	.short	(.L_835 - .L_834)


	//   ....[0]....
.L_834:
        /*002c*/ 	.word	0x000031d0


	//   ....[1]....
        /*0030*/ 	.word	0x00005eb0


	//----- nvinfo : EIATTR_COOP_GROUP_MASK_REGIDS
	.align		4
.L_835:
        /*0034*/ 	.byte	0x04, 0x29
        /*0036*/ 	.short	(.L_837 - .L_836)


	//   ....[0]....
.L_836:
        /*0038*/ 	.word	0xffffffff


	//   ....[1]....
        /*003c*/ 	.word	0xffffffff


	//   ....[2]....
        /*0040*/ 	.word	0xffffffff


	//   ....[3]....
        /*0044*/ 	.word	0xffffffff


	//   ....[4]....
        /*0048*/ 	.word	0xffffffff


	//   ....[5]....
        /*004c*/ 	.word	0xffffffff


	//   ....[6]....
        /*0050*/ 	.word	0xffffffff


	//   ....[7]....
        /*0054*/ 	.word	0xffffffff


	//   ....[8]....
        /*0058*/ 	.word	0xffffffff


	//   ....[9]....
        /*005c*/ 	.word	0xffffffff


	//----- nvinfo : EIATTR_COOP_GROUP_INSTR_OFFSETS
	.align		4
.L_837:
        /*0060*/ 	.byte	0x04, 0x28
        /*0062*/ 	.short	(.L_839 - .L_838)


	//   ....[0]....
.L_838:
        /*0064*/ 	.word	0x000025d0


	//   ....[1]....
        /*0068*/ 	.word	0x00002610


	//   ....[2]....
        /*006c*/ 	.word	0x00002690


	//   ....[3]....
        /*0070*/ 	.word	0x000026b0


	//   ....[4]....
        /*0074*/ 	.word	0x000026e0


	//   ....[5]....
        /*0078*/ 	.word	0x00002700


	//   ....[6]....
        /*007c*/ 	.word	0x00002730


	//   ....[7]....
        /*0080*/ 	.word	0x00002750


	//   ....[8]....
        /*0084*/ 	.word	0x00002780


	//   ....[9]....
        /*0088*/ 	.word	0x000027a0


	//----- nvinfo : EIATTR_EXIT_INSTR_OFFSETS
	.align		4
.L_839:
        /*008c*/ 	.byte	0x04, 0x1c
        /*008e*/ 	.short	(.L_841 - .L_840)


	//   ....[0]....
.L_840:
        /*0090*/ 	.word	0x00005fa0


	//   ....[1]....
        /*0094*/ 	.word	0x000060e0


	//   ....[2]....
        /*0098*/ 	.word	0x00006340


	//----- nvinfo : EIATTR_MAX_THREADS
	.align		4
.L_841:
        /*009c*/ 	.byte	0x04, 0x05
        /*009e*/ 	.short	(.L_843 - .L_842)
.L_842:
        /*00a0*/ 	.word	0x000001c0
        /*00a4*/ 	.word	0x00000001
        /*00a8*/ 	.word	0x00000001


	//----- nvinfo : EIATTR_CRS_STACK_SIZE
	.align		4
.L_843:
        /*00ac*/ 	.byte	0x04, 0x1e
        /*00ae*/ 	.short	(.L_845 - .L_844)
.L_844:
        /*00b0*/ 	.word	0x00000000


	//----- nvinfo : EIATTR_CBANK_PARAM_SIZE
	.align		4
.L_845:
        /*00b4*/ 	.byte	0x03, 0x19
        /*00b6*/ 	.short	0x00b8


	//----- nvinfo : EIATTR_PARAM_CBANK
	.align		4
        /*00b8*/ 	.byte	0x04, 0x0a
        /*00ba*/ 	.short	(.L_847 - .L_846)
	.align		4
.L_846:
        /*00bc*/ 	.word	index@(.nv.constant0._Z35group_norm_nhwc_bwd_one_pass_kernelI11Fp16IOBf16WLi128ELi56ELi448EEv26Group_norm_nhwc_bwd_params)
        /*00c0*/ 	.short	0x0210
        /*00c2*/ 	.short	0x00b8


	//----- nvinfo : EIATTR_SW_WAR
	.align		4
.L_847:
        /*00c4*/ 	.byte	0x04, 0x36
        /*00c6*/ 	.short	(.L_849 - .L_848)
.L_848:
        /*00c8*/ 	.word	0x00000008
.L_849:


//--------------------- .nv.info._Z35group_norm_nhwc_bwd_one_pass_kernelI11Fp16IOBf16WLi256ELi56ELi448EEv26Group_norm_nhwc_bwd_params --------------------------
	.section	.nv.info._Z35group_norm_nhwc_bwd_one_pass_kernelI11Fp16IOBf16WLi256ELi56ELi448EEv26Group_norm_nhwc_bwd_params,"",@"SHT_CUDA_INFO"
	.sectionflags	@""
	.align	4


	//----- nvinfo : EIATTR_CUDA_API_VERSION
	.align		4
        /*0000*/ 	.byte	0x04, 0x37
        /*0002*/ 	.short	(.L_851 - .L_850)
.L_850:
        /*0004*/ 	.word	0x00000082


	//----- nvinfo : EIATTR_KPARAM_INFO
	.align		4
.L_851:
        /*0008*/ 	.byte	0x04, 0x17
        /*000a*/ 	.short	(.L_853 - .L_852)
.L_852:
        /*000c*/ 	.word	0x00000000
        /*0010*/ 	.short	0x0000
        /*0012*/ 	.short	0x0000
        /*0014*/ 	.byte	0x00, 0xf0, 0xe1, 0x02


	//----- nvinfo : EIATTR_SPARSE_MMA_MASK
	.align		4
.L_853:
        /*0018*/ 	.byte	0x03, 0x50
        /*001a*/ 	.short	0x0000


	//----- nvinfo : EIATTR_MAXREG_COUNT
	.align		4
        /*001c*/ 	.byte	0x03, 0x1b
        /*001e*/ 	.short	0x0080


	//----- nvinfo : EIATTR_NUM_BARRIERS
	.align		4
        /*0020*/ 	.byte	0x02, 0x4c
        /*0022*/ 	.byte	0x01
	.zero		1


	//----- nvinfo : EIATTR_MERCURY_ISA_VERSION
	.align		4
        /*0024*/ 	.byte	0x03, 0x5f
        /*0026*/ 	.short	0x0101


	//----- nvinfo : EIATTR_INT_WARP_WIDE_INSTR_OFFSETS
	.align		4
        /*0028*/ 	.byte	0x04, 0x31
        /*002a*/ 	.short	(.L_855 - .L_854)


	//   ....[0]....
.L_854:
        /*002c*/ 	.word	0x00005210


	//   ....[1]....
        /*0030*/ 	.word	0x00009810


	//----- nvinfo : EIATTR_COOP_GROUP_MASK_REGIDS
	.align		4
.L_855:
        /*0034*/ 	.byte	0x04, 0x29
        /*0036*/ 	.short	(.L_857 - .L_856)


	//   ....[0]....
.L_856:
        /*0038*/ 	.word	0xffffffff


	//   ....[1]....
        /*003c*/ 	.word	0xffffffff


	//   ....[2]....
        /*0040*/ 	.word	0xffffffff


	//   ....[3]....
        /*0044*/ 	.word	0xffffffff


	//   ....[4]....
        /*0048*/ 	.word	0xffffffff


	//   ....[5]....
        /*004c*/ 	.word	0xffffffff


	//   ....[6]....
        /*0050*/ 	.word	0xffffffff


	//   ....[7]....
        /*0054*/ 	.word	0xffffffff


	//   ....[8]....
        /*0058*/ 	.word	0xffffffff


	//   ....[9]....
        /*005c*/ 	.word	0xffffffff


	//----- nvinfo : EIATTR_COOP_GROUP_INSTR_OFFSETS
	.align		4
.L_857:
        /*0060*/ 	.byte	0x04, 0x28
        /*0062*/ 	.short	(.L_859 - .L_858)


	//   ....[0]....
.L_858:
        /*0064*/ 	.word	0x00004570


	//   ....[1]....
        /*0068*/ 	.word	0x000045b0


	//   ....[2]....
        /*006c*/ 	.word	0x00004720


	//   ....[3]....
        /*0070*/ 	.word	0x00004740


	//   ....[4]....
        /*0074*/ 	.word	0x00004770


	//   ....[5]....
        /*0078*/ 	.word	0x00004790


	//   ....[6]....
        /*007c*/ 	.word	0x000047c0


	//   ....[7]....
        /*0080*/ 	.word	0x000047e0


	//   ....[8]....
        /*0084*/ 	.word	0x00004810


	//   ....[9]....
        /*0088*/ 	.word	0x00004830


	//----- nvinfo : EIATTR_EXIT_INSTR_OFFSETS
	.align		4
.L_859:
        /*008c*/ 	.byte	0x04, 0x1c
        /*008e*/ 	.short	(.L_861 - .L_860)


	//   ....[0]....
.L_860:
        /*0090*/ 	.word	0x000098a0


	//   ....[1]....
        /*0094*/ 	.word	0x000099e0


	//   ....[2]....
        /*0098*/ 	.word	0x00009c40


	//----- nvinfo : EIATTR_MAX_THREADS
	.align		4
.L_861:
        /*009c*/ 	.byte	0x04, 0x05
        /*009e*/ 	.short	(.L_863 - .L_862)
.L_862:
        /*00a0*/ 	.word	0x000001c0
        /*00a4*/ 	.word	0x00000001
        /*00a8*/ 	.word	0x00000001


	//----- nvinfo : EIATTR_CRS_STACK_SIZE
	.align		4
.L_863:
        /*00ac*/ 	.byte	0x04, 0x1e
        /*00ae*/ 	.short	(.L_865 - .L_864)
.L_864:
        /*00b0*/ 	.word	0x00000000


	//----- nvinfo : EIATTR_CBANK_PARAM_SIZE
	.align		4
.L_865:
        /*00b4*/ 	.byte	0x03, 0x19
        /*00b6*/ 	.short	0x00b8


	//----- nvinfo : EIATTR_PARAM_CBANK
	.align		4
        /*00b8*/ 	.byte	0x04, 0x0a
        /*00ba*/ 	.short	(.L_867 - .L_866)
	.align		4
.L_866:
        /*00bc*/ 	.word	index@(.nv.constant0._Z35group_norm_nhwc_bwd_one_pass_kernelI11Fp16IOBf16WLi256ELi56ELi448EEv26Group_norm_nhwc_bwd_params)
        /*00c0*/ 	.short	0x0210
        /*00c2*/ 	.short	0x00b8


	//----- nvinfo : EIATTR_SW_WAR
	.align		4
.L_867:
        /*00c4*/ 	.byte	0x04, 0x36
        /*00c6*/ 	.short	(.L_869 - .L_868)
.L_868:
        /*00c8*/ 	.word	0x00000008
.L_869:


//--------------------- .nv.info._Z35group_norm_nhwc_bwd_one_pass_kernelI11Fp16IOBf16WLi512ELi56ELi448EEv26Group_norm_nhwc_bwd_params --------------------------
	.section	.nv.info._Z35group_norm_nhwc_bwd_one_pass_kernelI11Fp16IOBf16WLi512ELi56ELi448EEv26Group_norm_nhwc_bwd_params,"",@"SHT_CUDA_INFO"
	.sectionflags	@""
	.align	4


	//----- nvinfo : EIATTR_CUDA_API_VERSION
	.align		4
        /*0000*/ 	.byte	0x04, 0x37
        /*0002*/ 	.short	(.L_871 - .L_870)
.L_870:
        /*0004*/ 	.word	0x00000082


	//----- nvinfo : EIATTR_KPARAM_INFO
	.align		4
.L_871:
        /*0008*/ 	.byte	0x04, 0x17
        /*000a*/ 	.short	(.L_873 - .L_872)
.L_872:
        /*000c*/ 	.word	0x00000000
        /*0010*/ 	.short	0x0000
        /*0012*/ 	.short	0x0000
        /*0014*/ 	.byte	0x00, 0xf0, 0xe1, 0x02


	//----- nvinfo : EIATTR_SPARSE_MMA_MASK
	.align		4
.L_873:
        /*0018*/ 	.byte	0x03, 0x50
        /*001a*/ 	.short	0x0000


	//----- nvinfo : EIATTR_MAXREG_COUNT
	.align		4
        /*001c*/ 	.byte	0x03, 0x1b
        /*001e*/ 	.short	0x0080


	//----- nvinfo : EIATTR_NUM_BARRIERS
	.align		4
        /*0020*/ 	.byte	0x02, 0x4c
        /*0022*/ 	.byte	0x01
	.zero		1


	//----- nvinfo : EIATTR_MERCURY_ISA_VERSION
	.align		4
        /*0024*/ 	.byte	0x03, 0x5f
        /*0026*/ 	.short	0x0101


	//----- nvinfo : EIATTR_INT_WARP_WIDE_INSTR_OFFSETS
	.align		4
        /*0028*/ 	.byte	0x04, 0x31
        /*002a*/ 	.short	(.L_875 - .L_874)


	//   ....[0]....
.L_874:
        /*002c*/ 	.word	0x00009520


	//   ....[1]....
        /*0030*/ 	.word	0x00009870


	//   ....[2]....
        /*0034*/ 	.word	0x00009910


	//   ....[3]....
        /*0038*/ 	.word	0x000099b0


	//   ....[4]....
        /*003c*/ 	.word	0x00009a50


	//   ....[5]....
        /*0040*/ 	.word	0x00009af0


	//   ....[6]....
        /*0044*/ 	.word	0x00009b90


	//   ....[7]....
        /*0048*/ 	.word	0x00009c30


	//   ....[8]....
        /*004c*/ 	.word	0x00009cd0


	//   ....[9]....
        /*0050*/ 	.word	0x00009d70


	//   ....[10]....
        /*0054*/ 	.word	0x00009e10


	//   ....[11]....
        /*0058*/ 	.word	0x00009eb0


	//   ....[12]....
        /*005c*/ 	.word	0x00009f50


	//   ....[13]....
        /*0060*/ 	.word	0x00009ff0


	//   ....[14]....
        /*0064*/ 	.word	0x0000a090


	//   ....[15]....
        /*0068*/ 	.word	0x0000a130


	//   ....[16]....
        /*006c*/ 	.word	0x0000a1d0


	//   ....[17]....
        /*0070*/ 	.word	0x0000a2d0


	//   ....[18]....
        /*0074*/ 	.word	0x0000a370


	//   ....[19]....
        /*0078*/ 	.word	0x0000a410


	//   ....[20]....
        /*007c*/ 	.word	0x0000a4b0


	//   ....[21]....
        /*0080*/ 	.word	0x0000a550


	//   ....[22]....
        /*0084*/ 	.word	0x0000a5f0


	//   ....[23]....
        /*0088*/ 	.word	0x0000a690


	//   ....[24]....
        /*008c*/ 	.word	0x0000a730


	//   ....[25]....
        /*0090*/ 	.word	0x0000a860


	//   ....[26]....
        /*0094*/ 	.word	0x0000a900


	//   ....[27]....
        /*0098*/ 	.word	0x0000a9a0


	//   ....[28]....
        /*009c*/ 	.word	0x0000aa40


	//   ....[29]....
        /*00a0*/ 	.word	0x0000ac40


	//   ....[30]....
        /*00a4*/ 	.word	0x0000ad00


	//   ....[31]....
        /*00a8*/ 	.word	0x000116c0


	//----- nvinfo : EIATTR_COOP_GROUP_MASK_REGIDS
	.align		4
.L_875:
        /*00ac*/ 	.byte	0x04, 0x29
        /*00ae*/ 	.short	(.L_877 - .L_876)


	//   ....[0]....
.L_876:
        /*00b0*/ 	.word	0xffffffff


	//   ....[1]....
        /*00b4*/ 	.word	0xffffffff


	//   ....[2]....
        /*00b8*/ 	.word	0xffffffff


	//   ....[3]....
        /*00bc*/ 	.word	0xffffffff


	//   ....[4]....
        /*00c0*/ 	.word	0xffffffff


	//   ....[5]....
        /*00c4*/ 	.word	0xffffffff


	//   ....[6]....
        /*00c8*/ 	.word	0xffffffff


	//   ....[7]....
        /*00cc*/ 	.word	0xffffffff


	//   ....[8]....
        /*00d0*/ 	.word	0xffffffff


	//   ....[9]....
        /*00d4*/ 	.word	0xffffffff


	//----- nvinfo : EIATTR_COOP_GROUP_INSTR_OFFSETS
	.align		4
.L_877:
        /*00d8*/ 	.byte	0x04, 0x28
        /*00da*/ 	.short	(.L_879 - .L_878)


	//   ....[0]....
.L_878:
        /*00dc*/ 	.word	0x000088c0


	//   ....[1]....
        /*00e0*/ 	.word	0x00008900


	//   ....[2]....
        /*00e4*/ 	.word	0x00008990


	//   ....[3]....
        /*00e8*/ 	.word	0x000089b0


	//   ....[4]....
        /*00ec*/ 	.word	0x000089e0


	//   ....[5]....
        /*00f0*/ 	.word	0x00008a00


	//   ....[6]....
        /*00f4*/ 	.word	0x00008a30


	//   ....[7]....
        /*00f8*/ 	.word	0x00008a50


	//   ....[8]....
        /*00fc*/ 	.word	0x00008a80


	//   ....[9]....
        /*0100*/ 	.word	0x00008aa0


	//----- nvinfo : EIATTR_EXIT_INSTR_OFFSETS
	.align		4
.L_879:
        /*0104*/ 	.byte	0x04, 0x1c
        /*0106*/ 	.short	(.L_881 - .L_880)


	//   ....[0]....
.L_880:
        /*0108*/ 	.word	0x000117b0


	//   ....[1]....
        /*010c*/ 	.word	0x000118f0


	//   ....[2]....
        /*0110*/ 	.word	0x00011b50


	//----- nvinfo : EIATTR_MAX_THREADS
	.align		4
.L_881:
        /*0114*/ 	.byte	0x04, 0x05
        /*0116*/ 	.short	(.L_883 - .L_882)
.L_882:
        /*0118*/ 	.word	0x000001c0
        /*011c*/ 	.word	0x00000001
        /*0120*/ 	.word	0x00000001


	//----- nvinfo : EIATTR_CRS_STACK_SIZE
	.align		4
.L_883:
        /*0124*/ 	.byte	0x04, 0x1e
        /*0126*/ 	.short	(.L_885 - .L_884)
.L_884:
        /*0128*/ 	.word	0x00000000


	//----- nvinfo : EIATTR_CBANK_PARAM_SIZE
	.align		4
.L_885:
        /*012c*/ 	.byte	0x03, 0x19
        /*012e*/ 	.short	0x00b8


	//----- nvinfo : EIATTR_PARAM_CBANK
	.align		4
        /*0130*/ 	.byte	0x04, 0x0a
        /*0132*/ 	.short	(.L_887 - .L_886)
	.align		4
.L_886:
        /*0134*/ 	.word	index@(.nv.constant0._Z35group_norm_nhwc_bwd_one_pass_kernelI11Fp16IOBf16WLi512ELi56ELi448EEv26Group_norm_nhwc_bwd_params)
        /*0138*/ 	.short	0x0210
        /*013a*/ 	.short	0x00b8


	//----- nvinfo : EIATTR_SW_WAR
	.align		4
.L_887:
        /*013c*/ 	.byte	0x04, 0x36
        /*013e*/ 	.short	(.L_889 - .L_888)
.L_888:
        /*0140*/ 	.word	0x00000008
.L_889:


//--------------------- .nv.info._Z35group_norm_nhwc_bwd_one_pass_kernelI11Fp16IOFp16WLi64ELi56ELi448EEv26Group_norm_nhwc_bwd_params --------------------------
	.section	.nv.info._Z35group_norm_nhwc_bwd_one_pass_kernelI11Fp16IOFp16WLi64ELi56ELi448EEv26Group_norm_nhwc_bwd_params,"",@"SHT_CUDA_INFO"
	.sectionflags	@""
	.align	4


	//----- nvinfo : EIATTR_CUDA_API_VERSION
	.align		4
        /*0000*/ 	.byte	0x04, 0x37
        /*0002*/ 	.short	(.L_891 - .L_890)
.L_890:
        /*0004*/ 	.word	0x00000082


	//----- nvinfo : EIATTR_KPARAM_INFO
	.align		4
.L_891:
        /*0008*/ 	.byte	0x04, 0x17
        /*000a*/ 	.short	(.L_893 - .L_892)
.L_892:
        /*000c*/ 	.word	0x00000000
        /*0010*/ 	.short	0x0000
        /*0012*/ 	.short	0x0000
        /*0014*/ 	.byte	0x00, 0xf0, 0xe1, 0x02


	//----- nvinfo : EIATTR_SPARSE_MMA_MASK
	.align		4
.L_893:
        /*0018*/ 	.byte	0x03, 0x50
        /*001a*/ 	.short	0x0000


	//----- nvinfo : EIATTR_MAXREG_COUNT
	.align		4
        /*001c*/ 	.byte	0x03, 0x1b
        /*001e*/ 	.short	0x0080


	//----- nvinfo : EIATTR_NUM_BARRIERS
	.align		4
        /*0020*/ 	.byte	0x02, 0x4c
        /*0022*/ 	.byte	0x01
	.zero		1


	//----- nvinfo : EIATTR_MERCURY_ISA_VERSION
	.align		4
        /*0024*/ 	.byte	0x03, 0x5f
        /*0026*/ 	.short	0x0101


	//----- nvinfo : EIATTR_INT_WARP_WIDE_INSTR_OFFSETS
	.align		4
        /*0028*/ 	.byte	0x04, 0x31
        /*002a*/ 	.short	(.L_895 - .L_894)


	//   ....[0]....
.L_894:
        /*002c*/ 	.word	0x00002280


	//   ....[1]....
        /*0030*/ 	.word	0x00004250


	//----- nvinfo : EIATTR_COOP_GROUP_MASK_REGIDS
	.align		4
.L_895:
        /*0034*/ 	.byte	0x04, 0x29
        /*0036*/ 	.short	(.L_897 - .L_896)


	//   ....[0]....
.L_896:
        /*0038*/ 	.word	0xffffffff


	//   ....[1]....
        /*003c*/ 	.word	0xffffffff


	//   ....[2]....
        /*0040*/ 	.word	0xffffffff


	//   ....[3]....
        /*0044*/ 	.word	0xffffffff


	//   ....[4]....
        /*0048*/ 	.word	0xffffffff


	//   ....[5]....
        /*004c*/ 	.word	0xffffffff


	//   ....[6]....
        /*0050*/ 	.word	0xffffffff


	//   ....[7]....
        /*0054*/ 	.word	0xffffffff


	//   ....[8]....
        /*0058*/ 	.word	0xffffffff


	//   ....[9]....
        /*005c*/ 	.word	0xffffffff


	//----- nvinfo : EIATTR_COOP_GROUP_INSTR_OFFSETS
	.align		4
.L_897:
        /*0060*/ 	.byte	0x04, 0x28
        /*0062*/ 	.short	(.L_899 - .L_898)


	//   ....[0]....
.L_898:
        /*0064*/ 	.word	0x00001650


	//   ....[1]....
        /*0068*/ 	.word	0x00001690


	//   ....[2]....
        /*006c*/ 	.word	0x000017c0


	//   ....[3]....
        /*0070*/ 	.word	0x000017e0


	//   ....[4]....
        /*0074*/ 	.word	0x00001820


	//   ....[5]....
        /*0078*/ 	.word	0x00001840


	//   ....[6]....
        /*007c*/ 	.word	0x00001870


	//   ....[7]....
        /*0080*/ 	.word	0x00001890


	//   ....[8]....
        /*0084*/ 	.word	0x000018c0


	//   ....[9]....
        /*0088*/ 	.word	0x000018e0


	//----- nvinfo : EIATTR_EXIT_INSTR_OFFSETS
	.align		4
.L_899:
        /*008c*/ 	.byte	0x04, 0x1c
        /*008e*/ 	.short	(.L_901 - .L_900)


	//   ....[0]....
.L_900:
        /*0090*/ 	.word	0x000042e0


	//   ....[1]....
        /*0094*/ 	.word	0x00004420


	//   ....[2]....
        /*0098*/ 	.word	0x00004680


	//----- nvinfo : EIATTR_MAX_THREADS
	.align		4
.L_901:
        /*009c*/ 	.byte	0x04, 0x05
        /*009e*/ 	.short	(.L_903 - .L_902)
.L_902:
        /*00a0*/ 	.word	0x000001c0
        /*00a4*/ 	.word	0x00000001
        /*00a8*/ 	.word	0x00000001


	//----- nvinfo : EIATTR_CRS_STACK_SIZE
	.align		4
.L_903:
        /*00ac*/ 	.byte	0x04, 0x1e
        /*00ae*/ 	.short	(.L_905 - .L_904)
.L_904:
        /*00b0*/ 	.word	0x00000000


	//----- nvinfo : EIATTR_CBANK_PARAM_SIZE
	.align		4
.L_905:
        /*00b4*/ 	.byte	0x03, 0x19
        /*00b6*/ 	.short	0x00b8


	//----- nvinfo : EIATTR_PARAM_CBANK
	.align		4
        /*00b8*/ 	.byte	0x04, 0x0a
        /*00ba*/ 	.short	(.L_907 - .L_906)
	.align		4
.L_906:
        /*00bc*/ 	.word	index@(.nv.constant0._Z35group_norm_nhwc_bwd_one_pass_kernelI11Fp16IOFp16WLi64ELi56ELi448EEv26Group_norm_nhwc_bwd_params)
        /*00c0*/ 	.short	0x0210
        /*00c2*/ 	.short	0x00b8


	//----- nvinfo : EIATTR_SW_WAR
	.align		4
.L_907:
        /*00c4*/ 	.byte	0x04, 0x36
        /*00c6*/ 	.short	(.L_909 - .L_908)
.L_908:
        /*00c8*/ 	.word	0x00000008
.L_909:


//--------------------- .nv.info._Z35group_norm_nhwc_bwd_one_pass_kernelI11Fp16IOFp16WLi128ELi56ELi448EEv26Group_norm_nhwc_bwd_params --------------------------
	.section	.nv.info._Z35group_norm_nhwc_bwd_one_pass_kernelI11Fp16IOFp16WLi128ELi56ELi448EEv26Group_norm_nhwc_bwd_params,"",@"SHT_CUDA_INFO"
	.sectionflags	@""
	.align	4


	//----- nvinfo : EIATTR_CUDA_API_VERSION
	.align		4
        /*0000*/ 	.byte	0x04, 0x37
        /*0002*/ 	.short	(.L_911 - .L_910)
.L_910:
        /*0004*/ 	.word	0x00000082


	//----- nvinfo : EIATTR_KPARAM_INFO
	.align		4
.L_911:
        /*0008*/ 	.byte	0x04, 0x17
        /*000a*/ 	.short	(.L_913 - .L_912)
.L_912:
        /*000c*/ 	.word	0x00000000
        /*0010*/ 	.short	0x0000
        /*0012*/ 	.short	0x0000
        /*0014*/ 	.byte	0x00, 0xf0, 0xe1, 0x02


	//----- nvinfo : EIATTR_SPARSE_MMA_MASK
	.align		4
.L_913:
        /*0018*/ 	.byte	0x03, 0x50
        /*001a*/ 	.short	0x0000


	//----- nvinfo : EIATTR_MAXREG_COUNT
	.align		4
        /*001c*/ 	.byte	0x03, 0x1b
        /*001e*/ 	.short	0x0080


	//----- nvinfo : EIATTR_NUM_BARRIERS
	.align		4
        /*0020*/ 	.byte	0x02, 0x4c
        /*0022*/ 	.byte	0x01
	.zero		1


	//----- nvinfo : EIATTR_MERCURY_ISA_VERSION
	.align		4
        /*0024*/ 	.byte	0x03, 0x5f
        /*0026*/ 	.short	0x0101


	//----- nvinfo : EIATTR_INT_WARP_WIDE_INSTR_OFFSETS
	.align		4
        /*0028*/ 	.byte	0x04, 0x31
        /*002a*/ 	.short	(.L_915 - .L_914)


	//   ....[0]....
.L_914:
        /*002c*/ 	.word	0x000031d0


	//   ....[1]....
        /*0030*/ 	.word	0x00005eb0


	//----- nvinfo : EIATTR_COOP_GROUP_MASK_REGIDS
	.align		4
.L_915:
        /*0034*/ 	.byte	0x04, 0x29
        /*0036*/ 	.short	(.L_917 - .L_916)


	//   ....[0]....
.L_916:
        /*0038*/ 	.word	0xffffffff


	//   ....[1]....
        /*003c*/ 	.word	0xffffffff


	//   ....[2]....
        /*0040*/ 	.word	0xffffffff


	//   ....[3]....
        /*0044*/ 	.word	0xffffffff


	//   ....[4]....
        /*0048*/ 	.word	0xffffffff


	//   ....[5]....
        /*004c*/ 	.word	0xffffffff


	//   ....[6]....
        /*0050*/ 	.word	0xffffffff


	//   ....[7]....
        /*0054*/ 	.word	0xffffffff


	//   ....[8]....
        /*0058*/ 	.word	0xffffffff


	//   ....[9]....
        /*005c*/ 	.word	0xffffffff


	//----- nvinfo : EIATTR_COOP_GROUP_INSTR_OFFSETS
	.align		4
.L_917:
        /*0060*/ 	.byte	0x04, 0x28
        /*0062*/ 	.short	(.L_919 - .L_918)


	//   ....[0]....
.L_918:
        /*0064*/ 	.word	0x000025d0


	//   ....[1]....
        /*0068*/ 	.word	0x00002610


	//   ....[2]....
        /*006c*/ 	.word	0x00002690


	//   ....[3]....
        /*0070*/ 	.word	0x000026b0


	//   ....[4]....
        /*0074*/ 	.word	0x000026e0


	//   ....[5]....
        /*0078*/ 	.word	0x00002700


	//   ....[6]....
        /*007c*/ 	.word	0x00002730


	//   ....[7]....
        /*0080*/ 	.word	0x00002750


	//   ....[8]....
        /*0084*/ 	.word	0x00002780


	//   ....[9]....
        /*0088*/ 	.word	0x000027a0


	//----- nvinfo : EIATTR_EXIT_INSTR_OFFSETS
	.align		4
.L_919:
        /*008c*/ 	.byte	0x04, 0x1c
        /*008e*/ 	.short	(.L_921 - .L_920)


	//   ....[0]....
.L_920:
        /*0090*/ 	.word	0x00005fa0


	//   ....[1]....
        /*0094*/ 	.word	0x000060e0


	//   ....[2]....
        /*0098*/ 	.word	0x00006340


	//----- nvinfo : EIATTR_MAX_THREADS
	.align		4
.L_921:
        /*009c*/ 	.byte	0x04, 0x05
        /*009e*/ 	.short	(.L_923 - .L_922)
.L_922:
        /*00a0*/ 	.word	0x000001c0
        /*00a4*/ 	.word	0x00000001
        /*00a8*/ 	.word	0x00000001


	//----- nvinfo : EIATTR_CRS_STACK_SIZE
	.align		4
.L_923:
        /*00ac*/ 	.byte	0x04, 0x1e
        /*00ae*/ 	.short	(.L_925 - .L_924)
.L_924:
        /*00b0*/ 	.word	0x00000000


	//----- nvinfo : EIATTR_CBANK_PARAM_SIZE
	.align		4
.L_925:
        /*00b4*/ 	.byte	0x03, 0x19
        /*00b6*/ 	.short	0x00b8


	//----- nvinfo : EIATTR_PARAM_CBANK
	.align		4
        /*00b8*/ 	.byte	0x04, 0x0a
        /*00ba*/ 	.short	(.L_927 - .L_926)
	.align		4
.L_926:
        /*00bc*/ 	.word	index@(.nv.constant0._Z35group_norm_nhwc_bwd_one_pass_kernelI11Fp16IOFp16WLi128ELi56ELi448EEv26Group_norm_nhwc_bwd_params)
        /*00c0*/ 	.short	0x0210
        /*00c2*/ 	.short	0x00b8


	//----- nvinfo : EIATTR_SW_WAR
	.align		4
.L_927:
        /*00c4*/ 	.byte	0x04, 0x36
        /*00c6*/ 	.short	(.L_929 - .L_928)
.L_928:
        /*00c8*/ 	.word	0x00000008
.L_929:


//--------------------- .nv.info._Z35group_norm_nhwc_bwd_one_pass_kernelI11Fp16IOFp16WLi256ELi56ELi448EEv26Group_norm_nhwc_bwd_params --------------------------
	.section	.nv.info._Z35group_norm_nhwc_bwd_one_pass_kernelI11Fp16IOFp16WLi256ELi56ELi448EEv26Group_norm_nhwc_bwd_params,"",@"SHT_CUDA_INFO"
	.sectionflags	@""
	.align	4


	//----- nvinfo : EIATTR_CUDA_API_VERSION
	.align		4
        /*0000*/ 	.byte	0x04, 0x37
        /*0002*/ 	.short	(.L_931 - .L_930)
.L_930:
        /*0004*/ 	.word	0x00000082


	//----- nvinfo : EIATTR_KPARAM_INFO
	.align		4
.L_931:
        /*0008*/ 	.byte	0x04, 0x17
        /*000a*/ 	.short	(.L_933 - .L_932)
.L_932:
        /*000c*/ 	.word	0x00000000
        /*0010*/ 	.short	0x0000
        /*0012*/ 	.short	0x0000
        /*0014*/ 	.byte	0x00, 0xf0, 0xe1, 0x02


	//----- nvinfo : EIATTR_SPARSE_MMA_MASK
	.align		4
.L_933:
        /*0018*/ 	.byte	0x03, 0x50
        /*001a*/ 	.short	0x0000


	//----- nvinfo : EIATTR_MAXREG_COUNT
	.align		4
        /*001c*/ 	.byte	0x03, 0x1b
        /*001e*/ 	.short	0x0080


	//----- nvinfo : EIATTR_NUM_BARRIERS
	.align		4
        /*0020*/ 	.byte	0x02, 0x4c
        /*0022*/ 	.byte	0x01
	.zero		1


	//----- nvinfo : EIATTR_MERCURY_ISA_VERSION
	.align		4
        /*0024*/ 	.byte	0x03, 0x5f
        /*0026*/ 	.short	0x0101


	//----- nvinfo : EIATTR_INT_WARP_WIDE_INSTR_OFFSETS
	.align		4
        /*0028*/ 	.byte	0x04, 0x31
        /*002a*/ 	.short	(.L_935 - .L_934)


	//   ....[0]....
.L_934:
        /*002c*/ 	.word	0x00005210


	//   ....[1]....
        /*0030*/ 	.word	0x00009810


	//----- nvinfo : EIATTR_COOP_GROUP_MASK_REGIDS
	.align		4
.L_935:
        /*0034*/ 	.byte	0x04, 0x29
        /*0036*/ 	.short	(.L_937 - .L_936)


	//   ....[0]....
.L_936:
        /*0038*/ 	.word	0xffffffff


	//   ....[1]....
        /*003c*/ 	.word	0xffffffff


	//   ....[2]....
        /*0040*/ 	.word	0xffffffff


	//   ....[3]....
        /*0044*/ 	.word	0xffffffff


	//   ....[4]....
        /*0048*/ 	.word	0xffffffff


	//   ....[5]....
        /*004c*/ 	.word	0xffffffff


	//   ....[6]....
        /*0050*/ 	.word	0xffffffff


	//   ....[7]....
        /*0054*/ 	.word	0xffffffff


	//   ....[8]....
        /*0058*/ 	.word	0xffffffff


	//   ....[9]....
        /*005c*/ 	.word	0xffffffff


	//----- nvinfo : EIATTR_COOP_GROUP_INSTR_OFFSETS
	.align		4
.L_937:
        /*0060*/ 	.byte	0x04, 0x28
        /*0062*/ 	.short	(.L_939 - .L_938)


	//   ....[0]....
.L_938:
        /*0064*/ 	.word	0x00004570


	//   ....[1]....
        /*0068*/ 	.word	0x000045b0


	//   ....[2]....
        /*006c*/ 	.word	0x00004720


	//   ....[3]....
        /*0070*/ 	.word	0x00004740


	//   ....[4]....
        /*0074*/ 	.word	0x00004770


	//   ....[5]....
        /*0078*/ 	.word	0x00004790


	//   ....[6]....
        /*007c*/ 	.word	0x000047c0


	//   ....[7]....
        /*0080*/ 	.word	0x000047e0


	//   ....[8]....
        /*0084*/ 	.word	0x00004810


	//   ....[9]....
        /*0088*/ 	.word	0x00004830


	//----- nvinfo : EIATTR_EXIT_INSTR_OFFSETS
	.align		4
.L_939:
        /*008c*/ 	.byte	0x04, 0x1c
        /*008e*/ 	.short	(.L_941 - .L_940)


	//   ....[0]....
.L_940:
        /*0090*/ 	.word	0x000098a0


	//   ....[1]....
        /*0094*/ 	.word	0x000099e0


	//   ....[2]....
        /*0098*/ 	.word	0x00009c40


	//----- nvinfo : EIATTR_MAX_THREADS
	.align		4
.L_941:
        /*009c*/ 	.byte	0x04, 0x05
        /*009e*/ 	.short	(.L_943 - .L_942)
.L_942:
        /*00a0*/ 	.word	0x000001c0
        /*00a4*/ 	.word	0x00000001
        /*00a8*/ 	.word	0x00000001


	//----- nvinfo : EIATTR_CRS_STACK_SIZE
	.align		4
.L_943:
        /*00ac*/ 	.byte	0x04, 0x1e
        /*00ae*/ 	.short	(.L_945 - .L_944)
.L_944:
        /*00b0*/ 	.word	0x00000000


	//----- nvinfo : EIATTR_CBANK_PARAM_SIZE
	.align		4
.L_945:
        /*00b4*/ 	.byte	0x03, 0x19
        /*00b6*/ 	.short	0x00b8


	//----- nvinfo : EIATTR_PARAM_CBANK
	.align		4
        /*00b8*/ 	.byte	0x04, 0x0a
        /*00ba*/ 	.short	(.L_947 - .L_946)
	.align		4
.L_946:
        /*00bc*/ 	.word	index@(.nv.constant0._Z35group_norm_nhwc_bwd_one_pass_kernelI11Fp16IOFp16WLi256ELi56ELi448EEv26Group_norm_nhwc_bwd_params)
        /*00c0*/ 	.short	0x0210
        /*00c2*/ 	.short	0x00b8


	//----- nvinfo : EIATTR_SW_WAR
	.align		4
.L_947:
        /*00c4*/ 	.byte	0x04, 0x36
        /*00c6*/ 	.short	(.L_949 - .L_948)
.L_948:
        /*00c8*/ 	.word	0x00000008
.L_949:


//--------------------- .nv.info._Z35group_norm_nhwc_bwd_one_pass_kernelI11Fp16IOFp16WLi512ELi56ELi448EEv26Group_norm_nhwc_bwd_params --------------------------
	.section	.nv.info._Z35group_norm_nhwc_bwd_one_pass_kernelI11Fp16IOFp16WLi512ELi56ELi448EEv26Group_norm_nhwc_bwd_params,"",@"SHT_CUDA_INFO"
	.sectionflags	@""
	.align	4


	//----- nvinfo : EIATTR_CUDA_API_VERSION
	.align		4
        /*0000*/ 	.byte	0x04, 0x37
        /*0002*/ 	.short	(.L_951 - .L_950)
.L_950:
        /*0004*/ 	.word	0x00000082


	//----- nvinfo : EIATTR_KPARAM_INFO
	.align		4
.L_951:
        /*0008*/ 	.byte	0x04, 0x17
        /*000a*/ 	.short	(.L_953 - .L_952)
.L_952:
        /*000c*/ 	.word	0x00000000
        /*0010*/ 	.short	0x0000
        /*0012*/ 	.short	0x0000
        /*0014*/ 	.byte	0x00, 0xf0, 0xe1, 0x02


	//----- nvinfo : EIATTR_SPARSE_MMA_MASK
	.align		4
.L_953:
        /*0018*/ 	.byte	0x03, 0x50
        /*001a*/ 	.short	0x0000


	//----- nvinfo : EIATTR_MAXREG_COUNT
	.align		4
        /*001c*/ 	.byte	0x03, 0x1b
        /*001e*/ 	.short	0x0080


	//----- nvinfo : EIATTR_NUM_BARRIERS
	.align		4
        /*0020*/ 	.byte	0x02, 0x4c
        /*0022*/ 	.byte	0x01
	.zero		1


	//----- nvinfo : EIATTR_MERCURY_ISA_VERSION
	.align		4
        /*0024*/ 	.byte	0x03, 0x5f
        /*0026*/ 	.short	0x0101


	//----- nvinfo : EIATTR_INT_WARP_WIDE_INSTR_OFFSETS
	.align		4
        /*0028*/ 	.byte	0x04, 0x31
        /*002a*/ 	.short	(.L_955 - .L_954)


	//   ....[0]....
.L_954:
        /*002c*/ 	.word	0x00009520


	//   ....[1]....
        /*0030*/ 	.word	0x00009870


	//   ....[2]....
        /*0034*/ 	.word	0x00009910


	//   ....[3]....
        /*0038*/ 	.word	0x000099b0


	//   ....[4]....
        /*003c*/ 	.word	0x00009a50


	//   ....[5]....
        /*0040*/ 	.word	0x00009af0


	//   ....[6]....
        /*0044*/ 	.word	0x00009b90


	//   ....[7]....
        /*0048*/ 	.word	0x00009c30


	//   ....[8]....
        /*004c*/ 	.word	0x00009cd0


	//   ....[9]....
        /*0050*/ 	.word	0x00009d70


	//   ....[10]....
        /*0054*/ 	.word	0x00009e10


	//   ....[11]....
        /*0058*/ 	.word	0x00009eb0


	//   ....[12]....
        /*005c*/ 	.word	0x00009f50


	//   ....[13]....
        /*0060*/ 	.word	0x00009ff0


	//   ....[14]....
        /*0064*/ 	.word	0x0000a090


	//   ....[15]....
        /*0068*/ 	.word	0x0000a130


	//   ....[16]....
        /*006c*/ 	.word	0x0000a1d0


	//   ....[17]....
        /*0070*/ 	.word	0x0000a2d0


	//   ....[18]....
        /*0074*/ 	.word	0x0000a370


	//   ....[19]....
        /*0078*/ 	.word	0x0000a410


	//   ....[20]....
        /*007c*/ 	.word	0x0000a4b0


	//   ....[21]....
        /*0080*/ 	.word	0x0000a550


	//   ....[22]....
        /*0084*/ 	.word	0x0000a5f0


	//   ....[23]....
        /*0088*/ 	.word	0x0000a690


	//   ....[24]....
        /*008c*/ 	.word	0x0000a730


	//   ....[25]....
        /*0090*/ 	.word	0x0000a860


	//   ....[26]....
        /*0094*/ 	.word	0x0000a900


	//   ....[27]....
        /*0098*/ 	.word	0x0000a9a0


	//   ....[28]....
        /*009c*/ 	.word	0x0000aa40


	//   ....[29]....
        /*00a0*/ 	.word	0x0000ac40


	//   ....[30]....
        /*00a4*/ 	.word	0x0000ad00


	//   ....[31]....
        /*00a8*/ 	.word	0x000116c0


	//----- nvinfo : EIATTR_COOP_GROUP_MASK_REGIDS
	.align		4
.L_955:
        /*00ac*/ 	.byte	0x04, 0x29
        /*00ae*/ 	.short	(.L_957 - .L_956)


	//   ....[0]....
.L_956:
        /*00b0*/ 	.word	0xffffffff


	//   ....[1]....
        /*00b4*/ 	.word	0xffffffff


	//   ....[2]....
        /*00b8*/ 	.word	0xffffffff


	//   ....[3]....
        /*00bc*/ 	.word	0xffffffff


	//   ....[4]....
        /*00c0*/ 	.word	0xffffffff


	//   ....[5]....
        /*00c4*/ 	.word	0xffffffff


	//   ....[6]....
        /*00c8*/ 	.word	0xffffffff


	//   ....[7]....
        /*00cc*/ 	.word	0xffffffff


	//   ....[8]....
        /*00d0*/ 	.word	0xffffffff


	//   ....[9]....
        /*00d4*/ 	.word	0xffffffff


	//----- nvinfo : EIATTR_COOP_GROUP_INSTR_OFFSETS
	.align		4
.L_957:
        /*00d8*/ 	.byte	0x04, 0x28
        /*00da*/ 	.short	(.L_959 - .L_958)


	//   ....[0]....
.L_958:
        /*00dc*/ 	.word	0x000088c0


	//   ....[1]....
        /*00e0*/ 	.word	0x00008900


	//   ....[2]....
        /*00e4*/ 	.word	0x00008990


	//   ....[3]....
        /*00e8*/ 	.word	0x000089b0


	//   ....[4]....
        /*00ec*/ 	.word	0x000089e0


	//   ....[5]....
        /*00f0*/ 	.word	0x00008a00


	//   ....[6]....
        /*00f4*/ 	.word	0x00008a30


	//   ....[7]....
        /*00f8*/ 	.word	0x00008a50


	//   ....[8]....
        /*00fc*/ 	.word	0x00008a80


	//   ....[9]....
        /*0100*/ 	.word	0x00008aa0


	//----- nvinfo : EIATTR_EXIT_INSTR_OFFSETS
	.align		4
.L_959:
        /*0104*/ 	.byte	0x04, 0x1c
        /*0106*/ 	.short	(.L_961 - .L_960)


	//   ....[0]....
.L_960:
        /*0108*/ 	.word	0x000117b0


	//   ....[1]....
        /*010c*/ 	.word	0x000118f0


	//   ....[2]....
        /*0110*/ 	.word	0x00011b50


	//----- nvinfo : EIATTR_MAX_THREADS
	.align		4
.L_961:
        /*0114*/ 	.byte	0x04, 0x05
        /*0116*/ 	.short	(.L_963 - .L_962)
.L_962:
        /*0118*/ 	.word	0x000001c0
        /*011c*/ 	.word	0x00000001
        /*0120*/ 	.word	0x00000001


	//----- nvinfo : EIATTR_CRS_STACK_SIZE
	.align		4
.L_963:
        /*0124*/ 	.byte	0x04, 0x1e
        /*0126*/ 	.short	(.L_965 - .L_964)
.L_964:
        /*0128*/ 	.word	0x00000000


	//----- nvinfo : EIATTR_CBANK_PARAM_SIZE
	.align		4
.L_965:
        /*012c*/ 	.byte	0x03, 0x19
        /*012e*/ 	.short	0x00b8


	//----- nvinfo : EIATTR_PARAM_CBANK
	.align		4
        /*0130*/ 	.byte	0x04, 0x0a
        /*0132*/ 	.short	(.L_967 - .L_966)
	.align		4
.L_966:
        /*0134*/ 	.word	index@(.nv.constant0._Z35group_norm_nhwc_bwd_one_pass_kernelI11Fp16IOFp16WLi512ELi56ELi448EEv26Group_norm_nhwc_bwd_params)
        /*0138*/ 	.short	0x0210
        /*013a*/ 	.short	0x00b8


	//----- nvinfo : EIATTR_SW_WAR
	.align		4
.L_967:
        /*013c*/ 	.byte	0x04, 0x36
        /*013e*/ 	.short	(.L_969 - .L_968)
.L_968:
        /*0140*/ 	.word	0x00000008
.L_969:


//--------------------- .nv.info._Z35group_norm_nhwc_bwd_one_pass_kernelI11Fp32IOFp32WLi64ELi56ELi448EEv26Group_norm_nhwc_bwd_params --------------------------
	.section	.nv.info._Z35group_norm_nhwc_bwd_one_pass_kernelI11Fp32IOFp32WLi64ELi56ELi448EEv26Group_norm_nhwc_bwd_params,"",@"SHT_CUDA_INFO"
	.sectionflags	@""
	.align	4


	//----- nvinfo : EIATTR_CUDA_API_VERSION
	.align		4
        /*0000*/ 	.byte	0x04, 0x37
        /*0002*/ 	.short	(.L_971 - .L_970)
.L_970:
        /*0004*/ 	.word	0x00000082


	//----- nvinfo : EIATTR_KPARAM_INFO
	.align		4
.L_971:
        /*0008*/ 	.byte	0x04, 0x17
        /*000a*/ 	.short	(.L_973 - .L_972)
.L_972:
        /*000c*/ 	.word	0x00000000
        /*0010*/ 	.short	0x0000
        /*0012*/ 	.short	0x0000
        /*0014*/ 	.byte	0x00, 0xf0, 0xe1, 0x02


	//----- nvinfo : EIATTR_SPARSE_MMA_MASK
	.align		4
.L_973:
        /*0018*/ 	.byte	0x03, 0x50
        /*001a*/ 	.short	0x0000


	//----- nvinfo : EIATTR_MAXREG_COUNT
	.align		4
        /*001c*/ 	.byte	0x03, 0x1b
        /*001e*/ 	.short	0x0080


	//----- nvinfo : EIATTR_NUM_BARRIERS
	.align		4
        /*0020*/ 	.byte	0x02, 0x4c
        /*0022*/ 	.byte	0x01
	.zero		1


	//----- nvinfo : EIATTR_MERCURY_ISA_VERSION
	.align		4
        /*0024*/ 	.byte	0x03, 0x5f
        /*0026*/ 	.short	0x0101


	//----- nvinfo : EIATTR_INT_WARP_WIDE_INSTR_OFFSETS
	.align		4
        /*0028*/ 	.byte	0x04, 0x31
        /*002a*/ 	.short	(.L_975 - .L_974)


	//   ....[0]....
.L_974:
        /*002c*/ 	.word	0x000021d0


	//   ....[1]....
        /*0030*/ 	.word	0x00003f70


	//----- nvinfo : EIATTR_COOP_GROUP_MASK_REGIDS
	.align		4
.L_975:
        /*0034*/ 	.byte	0x04, 0x29
        /*0036*/ 	.short	(.L_977 - .L_976)


	//   ....[0]....
.L_976:
        /*0038*/ 	.word	0xffffffff


	//   ....[1]....
        /*003c*/ 	.word	0xffffffff


	//   ....[2]....
        /*0040*/ 	.word	0xffffffff


	//   ....[3]....
        /*0044*/ 	.word	0xffffffff


	//   ....[4]....
        /*0048*/ 	.word	0xffffffff


	//   ....[5]....
        /*004c*/ 	.word	0xffffffff


	//   ....[6]....
        /*0050*/ 	.word	0xffffffff


	//   ....[7]....
        /*0054*/ 	.word	0xffffffff


	//   ....[8]....
        /*0058*/ 	.word	0xffffffff


	//   ....[9]....
        /*005c*/ 	.word	0xffffffff


	//----- nvinfo : EIATTR_COOP_GROUP_INSTR_OFFSETS
	.align		4
.L_977:
        /*0060*/ 	.byte	0x04, 0x28
        /*0062*/ 	.short	(.L_979 - .L_978)


	//   ....[0]....
.L_978:
        /*0064*/ 	.word	0x000015c0


	//   ....[1]....
        /*0068*/ 	.word	0x00001600


	//   ....[2]....
        /*006c*/ 	.word	0x00001720


	//   ....[3]....
        /*0070*/ 	.word	0x00001740


	//   ....[4]....
        /*0074*/ 	.word	0x00001770


	//   ....[5]....
        /*0078*/ 	.word	0x00001790


	//   ....[6]....
        /*007c*/ 	.word	0x000017c0


	//   ....[7]....
        /*0080*/ 	.word	0x000017e0


	//   ....[8]....
        /*0084*/ 	.word	0x00001810


	//   ....[9]....
        /*0088*/ 	.word	0x00001830


	//----- nvinfo : EIATTR_EXIT_INSTR_OFFSETS
	.align		4
.L_979:
        /*008c*/ 	.byte	0x04, 0x1c
        /*008e*/ 	.short	(.L_981 - .L_980)


	//   ....[0]....
.L_980:
        /*0090*/ 	.word	0x00004000


	//   ....[1]....
        /*0094*/ 	.word	0x00004140


	//   ....[2]....
        /*0098*/ 	.word	0x00004380


	//----- nvinfo : EIATTR_MAX_THREADS
	.align		4
.L_981:
        /*009c*/ 	.byte	0x04, 0x05
        /*009e*/ 	.short	(.L_983 - .L_982)
.L_982:
        /*00a0*/ 	.word	0x000001c0
        /*00a4*/ 	.word	0x00000001
        /*00a8*/ 	.word	0x00000001


	//----- nvinfo : EIATTR_CRS_STACK_SIZE
	.align		4
.L_983:
        /*00ac*/ 	.byte	0x04, 0x1e
        /*00ae*/ 	.short	(.L_985 - .L_984)
.L_984:
        /*00b0*/ 	.word	0x00000000


	//----- nvinfo : EIATTR_CBANK_PARAM_SIZE
	.align		4
.L_985:
        /*00b4*/ 	.byte	0x03, 0x19
        /*00b6*/ 	.short	0x00b8


	//----- nvinfo : EIATTR_PARAM_CBANK
	.align		4
        /*00b8*/ 	.byte	0x04, 0x0a
        /*00ba*/ 	.short	(.L_987 - .L_986)
	.align		4
.L_986:
        /*00bc*/ 	.word	index@(.nv.constant0._Z35group_norm_nhwc_bwd_one_pass_kernelI11Fp32IOFp32WLi64ELi56ELi448EEv26Group_norm_nhwc_bwd_params)
        /*00c0*/ 	.short	0x0210
        /*00c2*/ 	.short	0x00b8


	//----- nvinfo : EIATTR_SW_WAR
	.align		4
.L_987:
        /*00c4*/ 	.byte	0x04, 0x36
        /*00c6*/ 	.short	(.L_989 - .L_988)
.L_988:
        /*00c8*/ 	.word	0x00000008
.L_989:


//--------------------- .nv.info._Z35group_norm_nhwc_bwd_one_pass_kernelI11Fp32IOFp32WLi128ELi56ELi448EEv26Group_norm_nhwc_bwd_params --------------------------
	.section	.nv.info._Z35group_norm_nhwc_bwd_one_pass_kernelI11Fp32IOFp32WLi128ELi56ELi448EEv26Group_norm_nhwc_bwd_params,"",@"SHT_CUDA_INFO"
	.sectionflags	@""
	.align	4


	//----- nvinfo : EIATTR_CUDA_API_VERSION
	.align		4
        /*0000*/ 	.byte	0x04, 0x37
        /*0002*/ 	.short	(.L_991 - .L_990)
.L_990:
        /*0004*/ 	.word	0x00000082


	//----- nvinfo : EIATTR_KPARAM_INFO
	.align		4
.L_991:
        /*0008*/ 	.byte	0x04, 0x17
        /*000a*/ 	.short	(.L_993 - .L_992)
.L_992:
        /*000c*/ 	.word	0x00000000
        /*0010*/ 	.short	0x0000
        /*0012*/ 	.short	0x0000
        /*0014*/ 	.byte	0x00, 0xf0, 0xe1, 0x02


	//----- nvinfo : EIATTR_SPARSE_MMA_MASK
	.align		4
.L_993:
        /*0018*/ 	.byte	0x03, 0x50
        /*001a*/ 	.short	0x0000


	//----- nvinfo : EIATTR_MAXREG_COUNT
	.align		4
        /*001c*/ 	.byte	0x03, 0x1b
        /*001e*/ 	.short	0x0080


	//----- nvinfo : EIATTR_NUM_BARRIERS
	.align		4
        /*0020*/ 	.byte	0x02, 0x4c
        /*0022*/ 	.byte	0x01
	.zero		1


	//----- nvinfo : EIATTR_MERCURY_ISA_VERSION
	.align		4
        /*0024*/ 	.byte	0x03, 0x5f
        /*0026*/ 	.short	0x0101


	//----- nvinfo : EIATTR_INT_WARP_WIDE_INSTR_OFFSETS
	.align		4
        /*0028*/ 	.byte	0x04, 0x31
        /*002a*/ 	.short	(.L_995 - .L_994)


	//   ....[0]....
.L_994:
        /*002c*/ 	.word	0x000030a0


	//   ....[1]....
        /*0030*/ 	.word	0x00005990


	//----- nvinfo : EIATTR_COOP_GROUP_MASK_REGIDS
	.align		4
.L_995:
        /*0034*/ 	.byte	0x04, 0x29
        /*0036*/ 	.short	(.L_997 - .L_996)


	//   ....[0]....
.L_996:
        /*0038*/ 	.word	0xffffffff


	//   ....[1]....
        /*003c*/ 	.word	0xffffffff


	//   ....[2]....
        /*0040*/ 	.word	0xffffffff


	//   ....[3]....
        /*0044*/ 	.word	0xffffffff


	//   ....[4]....
        /*0048*/ 	.word	0xffffffff


	//   ....[5]....
        /*004c*/ 	.word	0xffffffff


	//   ....[6]....
        /*0050*/ 	.word	0xffffffff


	//   ....[7]....
        /*0054*/ 	.word	0xffffffff


	//   ....[8]....
        /*0058*/ 	.word	0xffffffff


	//   ....[9]....
        /*005c*/ 	.word	0xffffffff


	//----- nvinfo : EIATTR_COOP_GROUP_INSTR_OFFSETS
	.align		4
.L_997:
        /*0060*/ 	.byte	0x04, 0x28
        /*0062*/ 	.short	(.L_999 - .L_998)


	//   ....[0]....
.L_998:
        /*0064*/ 	.word	0x00002400


	//   ....[1]....
        /*0068*/ 	.word	0x00002440


	//   ....[2]....
        /*006c*/ 	.word	0x00002520


	//   ....[3]....
        /*0070*/ 	.word	0x00002540


	//   ....[4]....
        /*0074*/ 	.word	0x00002570


	//   ....[5]....
        /*0078*/ 	.word	0x00002590


	//   ....[6]....
        /*007c*/ 	.word	0x000025c0


	//   ....[7]....
        /*0080*/ 	.word	0x000025e0


	//   ....[8]....
        /*0084*/ 	.word	0x00002620


	//   ....[9]....
        /*0088*/ 	.word	0x00002650


	//----- nvinfo : EIATTR_EXIT_INSTR_OFFSETS
	.align		4
.L_999:
        /*008c*/ 	.byte	0x04, 0x1c
        /*008e*/ 	.short	(.L_1001 - .L_1000)


	//   ....[0]....
.L_1000:
        /*0090*/ 	.word	0x00005a80


	//   ....[1]....
        /*0094*/ 	.word	0x00005bc0


	//   ....[2]....
        /*0098*/ 	.word	0x00005e00


	//----- nvinfo : EIATTR_MAX_THREADS
	.align		4
.L_1001:
        /*009c*/ 	.byte	0x04, 0x05
        /*009e*/ 	.short	(.L_1003 - .L_1002)
.L_1002:
        /*00a0*/ 	.word	0x000001c0
        /*00a4*/ 	.word	0x00000001
        /*00a8*/ 	.word	0x00000001


	//----- nvinfo : EIATTR_CRS_STACK_SIZE
	.align		4
.L_1003:
        /*00ac*/ 	.byte	0x04, 0x1e
        /*00ae*/ 	.short	(.L_1005 - .L_1004)
.L_1004:
        /*00b0*/ 	.word	0x00000000


	//----- nvinfo : EIATTR_CBANK_PARAM_SIZE
	.align		4
.L_1005:
        /*00b4*/ 	.byte	0x03, 0x19
        /*00b6*/ 	.short	0x00b8


	//----- nvinfo : EIATTR_PARAM_CBANK
	.align		4
        /*00b8*/ 	.byte	0x04, 0x0a
        /*00ba*/ 	.short	(.L_1007 - .L_1006)
	.align		4
.L_1006:
        /*00bc*/ 	.word	index@(.nv.constant0._Z35group_norm_nhwc_bwd_one_pass_kernelI11Fp32IOFp32WLi128ELi56ELi448EEv26Group_norm_nhwc_bwd_params)
        /*00c0*/ 	.short	0x0210
        /*00c2*/ 	.short	0x00b8


	//----- nvinfo : EIATTR_SW_WAR
	.align		4
.L_1007:
        /*00c4*/ 	.byte	0x04, 0x36
        /*00c6*/ 	.short	(.L_1009 - .L_1008)
.L_1008:
        /*00c8*/ 	.word	0x00000008
.L_1009:


//--------------------- .nv.info._Z35group_norm_nhwc_bwd_one_pass_kernelI11Fp32IOFp32WLi256ELi56ELi448EEv26Group_norm_nhwc_bwd_params --------------------------
	.section	.nv.info._Z35group_norm_nhwc_bwd_one_pass_kernelI11Fp32IOFp32WLi256ELi56ELi448EEv26Group_norm_nhwc_bwd_params,"",@"SHT_CUDA_INFO"
	.sectionflags	@""
	.align	4


	//----- nvinfo : EIATTR_CUDA_API_VERSION
	.align		4
        /*0000*/ 	.byte	0x04, 0x37
        /*0002*/ 	.short	(.L_1011 - .L_1010)
.L_1010:
        /*0004*/ 	.word	0x00000082


	//----- nvinfo : EIATTR_KPARAM_INFO
	.align		4
.L_1011:
        /*0008*/ 	.byte	0x04, 0x17
        /*000a*/ 	.short	(.L_1013 - .L_1012)
.L_1012:
        /*000c*/ 	.word	0x00000000
        /*0010*/ 	.short	0x0000
        /*0012*/ 	.short	0x0000
        /*0014*/ 	.byte	0x00, 0xf0, 0xe1, 0x02


	//----- nvinfo : EIATTR_SPARSE_MMA_MASK
	.align		4
.L_1013:
        /*0018*/ 	.byte	0x03, 0x50
        /*001a*/ 	.short	0x0000


	//----- nvinfo : EIATTR_MAXREG_COUNT
	.align		4
        /*001c*/ 	.byte	0x03, 0x1b
        /*001e*/ 	.short	0x0080


	//----- nvinfo : EIATTR_NUM_BARRIERS
	.align		4
        /*0020*/ 	.byte	0x02, 0x4c
        /*0022*/ 	.byte	0x01
	.zero		1


	//----- nvinfo : EIATTR_MERCURY_ISA_VERSION
	.align		4
        /*0024*/ 	.byte	0x03, 0x5f
        /*0026*/ 	.short	0x0101


	//----- nvinfo : EIATTR_INT_WARP_WIDE_INSTR_OFFSETS
	.align		4
        /*0028*/ 	.byte	0x04, 0x31
        /*002a*/ 	.short	(.L_1015 - .L_1014)


	//   ....[0]....
.L_1014:
        /*002c*/ 	.word	0x00005150


	//   ....[1]....
        /*0030*/ 	.word	0x00008fd0


	//----- nvinfo : EIATTR_COOP_GROUP_MASK_REGIDS
	.align		4
.L_1015:
        /*0034*/ 	.byte	0x04, 0x29
        /*0036*/ 	.short	(.L_1017 - .L_1016)


	//   ....[0]....
.L_1016:
        /*0038*/ 	.word	0xffffffff


	//   ....[1]....
        /*003c*/ 	.word	0xffffffff


	//   ....[2]....
        /*0040*/ 	.word	0xffffffff


	//   ....[3]....
        /*0044*/ 	.word	0xffffffff


	//   ....[4]....
        /*0048*/ 	.word	0xffffffff


	//   ....[5]....
        /*004c*/ 	.word	0xffffffff


	//   ....[6]....
        /*0050*/ 	.word	0xffffffff


	//   ....[7]....
        /*0054*/ 	.word	0xffffffff


	//   ....[8]....
        /*0058*/ 	.word	0xffffffff


	//   ....[9]....
        /*005c*/ 	.word	0xffffffff


	//----- nvinfo : EIATTR_COOP_GROUP_INSTR_OFFSETS
	.align		4
.L_1017:
        /*0060*/ 	.byte	0x04, 0x28
        /*0062*/ 	.short	(.L_1019 - .L_1018)


	//   ....[0]....
.L_1018:
        /*0064*/ 	.word	0x00004420


	//   ....[1]....
        /*0068*/ 	.word	0x00004460


	//   ....[2]....
        /*006c*/ 	.word	0x000045c0


	//   ....[3]....
        /*0070*/ 	.word	0x000045e0


	//   ....[4]....
        /*0074*/ 	.word	0x00004610


	//   ....[5]....
        /*0078*/ 	.word	0x00004630


	//   ....[6]....
        /*007c*/ 	.word	0x00004660


	//   ....[7]....
        /*0080*/ 	.word	0x00004680


	//   ....[8]....
        /*0084*/ 	.word	0x000046b0


	//   ....[9]....
        /*0088*/ 	.word	0x000046d0


	//----- nvinfo : EIATTR_EXIT_INSTR_OFFSETS
	.align		4
.L_1019:
        /*008c*/ 	.byte	0x04, 0x1c
        /*008e*/ 	.short	(.L_1021 - .L_1020)


	//   ....[0]....
.L_1020:
        /*0090*/ 	.word	0x00009060


	//   ....[1]....
        /*0094*/ 	.word	0x000091a0


	//   ....[2]....
        /*0098*/ 	.word	0x000093e0


	//----- nvinfo : EIATTR_MAX_THREADS
	.align		4
.L_1021:
        /*009c*/ 	.byte	0x04, 0x05
        /*009e*/ 	.short	(.L_1023 - .L_1022)
.L_1022:
        /*00a0*/ 	.word	0x000001c0
        /*00a4*/ 	.word	0x00000001
        /*00a8*/ 	.word	0x00000001


	//----- nvinfo : EIATTR_CRS_STACK_SIZE
	.align		4
.L_1023:
        /*00ac*/ 	.byte	0x04, 0x1e
        /*00ae*/ 	.short	(.L_1025 - .L_1024)
.L_1024:
        /*00b0*/ 	.word	0x00000000


	//----- nvinfo : EIATTR_CBANK_PARAM_SIZE
	.align		4
.L_1025:
        /*00b4*/ 	.byte	0x03, 0x19
        /*00b6*/ 	.short	0x00b8


	//----- nvinfo : EIATTR_PARAM_CBANK
	.align		4
        /*00b8*/ 	.byte	0x04, 0x0a
        /*00ba*/ 	.short	(.L_1027 - .L_1026)
	.align		4
.L_1026:
        /*00bc*/ 	.word	index@(.nv.constant0._Z35group_norm_nhwc_bwd_one_pass_kernelI11Fp32IOFp32WLi256ELi56ELi448EEv26Group_norm_nhwc_bwd_params)
        /*00c0*/ 	.short	0x0210
        /*00c2*/ 	.short	0x00b8


	//----- nvinfo : EIATTR_SW_WAR
	.align		4
.L_1027:
        /*00c4*/ 	.byte	0x04, 0x36
        /*00c6*/ 	.short	(.L_1029 - .L_1028)
.L_1028:
        /*00c8*/ 	.word	0x00000008
.L_1029:


//--------------------- .nv.info._Z35group_norm_nhwc_bwd_one_pass_kernelI11Fp32IOFp32WLi512ELi56ELi448EEv26Group_norm_nhwc_bwd_params --------------------------
	.section	.nv.info._Z35group_norm_nhwc_bwd_one_pass_kernelI11Fp32IOFp32WLi512ELi56ELi448EEv26Group_norm_nhwc_bwd_params,"",@"SHT_CUDA_INFO"
	.sectionflags	@""
	.align	4


	//----- nvinfo : EIATTR_CUDA_API_VERSION
	.align		4
        /*0000*/ 	.byte	0x04, 0x37
        /*0002*/ 	.short	(.L_1031 - .L_1030)
.L_1030:
        /*0004*/ 	.word	0x00000082


	//----- nvinfo : EIATTR_KPARAM_INFO
	.align		4
.L_1031:
        /*0008*/ 	.byte	0x04, 0x17
        /*000a*/ 	.short	(.L_1033 - .L_1032)
.L_1032:
        /*000c*/ 	.word	0x00000000
        /*0010*/ 	.short	0x0000
        /*0012*/ 	.short	0x0000
        /*0014*/ 	.byte	0x00, 0xf0, 0xe1, 0x02


	//----- nvinfo : EIATTR_SPARSE_MMA_MASK
	.align		4
.L_1033:
        /*0018*/ 	.byte	0x03, 0x50
        /*001a*/ 	.short	0x0000


	//----- nvinfo : EIATTR_MAXREG_COUNT
	.align		4
        /*001c*/ 	.byte	0x03, 0x1b
        /*001e*/ 	.short	0x0080


	//----- nvinfo : EIATTR_NUM_BARRIERS
	.align		4
        /*0020*/ 	.byte	0x02, 0x4c
        /*0022*/ 	.byte	0x01
	.zero		1


	//----- nvinfo : EIATTR_ANNOTATIONS
	.align		4
        /*0024*/ 	.byte	0x04, 0x55
        /*0026*/ 	.short	(.L_1035 - .L_1034)


	//   ....[0]....
.L_1034:
        /* <DEDUP_REMOVED lines=161> */


	//----- nvinfo : EIATTR_MERCURY_ISA_VERSION
	.align		4
.L_1035:
        /*0a20*/ 	.byte	0x03, 0x5f
        /*0a22*/ 	.short	0x0101


	//----- nvinfo : EIATTR_INT_WARP_WIDE_INSTR_OFFSETS
	.align		4
        /*0a24*/ 	.byte	0x04, 0x31
        /*0a26*/ 	.short	(.L_1037 - .L_1036)


	//   ....[0]....
.L_1036:
        /*0a28*/ 	.word	0x00009c40


	//   ....[1]....
        /*0a2c*/ 	.word	0x00009f20


	//   ....[2]....
        /*0a30*/ 	.word	0x00009fd0


	//   ....[3]....
        /*0a34*/ 	.word	0x00009fe0


	//   ....[4]....
        /*0a38*/ 	.word	0x0000a0a0


	//   ....[5]....
        /*0a3c*/ 	.word	0x0000a180


	//   ....[6]....
        /*0a40*/ 	.word	0x0000a240


	//   ....[7]....
        /*0a44*/ 	.word	0x0000a260


	//   ....[8]....
        /*0a48*/ 	.word	0x0000a360


	//   ....[9]....
        /*0a4c*/ 	.word	0x0000a420


	//   ....[10]....
        /*0a50*/ 	.word	0x0000a440


	//   ....[11]....
        /*0a54*/ 	.word	0x0000a540


	//   ....[12]....
        /*0a58*/ 	.word	0x0000a600


	//   ....[13]....
        /*0a5c*/ 	.word	0x0000a610


	//   ....[14]....
        /*0a60*/ 	.word	0x0000a720


	//   ....[15]....
        /*0a64*/ 	.word	0x0000a7d0


	//   ....[16]....
        /*0a68*/ 	.word	0x0000a7f0


	//   ....[17]....
        /*0a6c*/ 	.word	0x0000a9a0


	//   ....[18]....
        /*0a70*/ 	.word	0x0000aa60


	//   ....[19]....
        /*0a74*/ 	.word	0x0000aa70


	//   ....[20]....
        /*0a78*/ 	.word	0x0000aa80


	//   ....[21]....
        /*0a7c*/ 	.word	0x0000abf0


	//   ....[22]....
        /*0a80*/ 	.word	0x0000aca0


	//   ....[23]....
        /*0a84*/ 	.word	0x0000acc0


	//   ....[24]....
        /*0a88*/ 	.word	0x0000acf0


	//   ....[25]....
        /*0a8c*/ 	.word	0x0000af00


	//   ....[26]....
        /*0a90*/ 	.word	0x0000afc0


	//   ....[27]....
        /*0a94*/ 	.word	0x0000b020


	//   ....[28]....
        /*0a98*/ 	.word	0x0000b050


	//   ....[29]....
        /*0a9c*/ 	.word	0x0000b300


	//   ....[30]....
        /*0aa0*/ 	.word	0x0000b3a0


	//   ....[31]....
        /*0aa4*/ 	.word	0x000115e0


	//----- nvinfo : EIATTR_COOP_GROUP_MASK_REGIDS
	.align		4
.L_1037:
        /*0aa8*/ 	.byte	0x04, 0x29
        /*0aaa*/ 	.short	(.L_1039 - .L_1038)


	//   ....[0]....
.L_1038:
        /*0aac*/ 	.word	0xffffffff


	//   ....[1]....
        /*0ab0*/ 	.word	0xffffffff


	//   ....[2]....
        /*0ab4*/ 	.word	0xffffffff


	//   ....[3]....
        /*0ab8*/ 	.word	0xffffffff


	//   ....[4]....
        /*0abc*/ 	.word	0xffffffff


	//   ....[5]....
        /*0ac0*/ 	.word	0xffffffff


	//   ....[6]....
        /*0ac4*/ 	.word	0xffffffff


	//   ....[7]....
        /*0ac8*/ 	.word	0xffffffff


	//   ....[8]....
        /*0acc*/ 	.word	0xffffffff


	//   ....[9]....
        /*0ad0*/ 	.word	0xffffffff


	//----- nvinfo : EIATTR_COOP_GROUP_INSTR_OFFSETS
	.align		4
.L_1039:
        /*0ad4*/ 	.byte	0x04, 0x28
        /*0ad6*/ 	.short	(.L_1041 - .L_1040)


	//   ....[0]....
.L_1040:
        /*0ad8*/ 	.word	0x00008ec0


	//   ....[1]....
        /*0adc*/ 	.word	0x00008ed0


	//   ....[2]....
        /*0ae0*/ 	.word	0x00008f20


	//   ....[3]....
        /*0ae4*/ 	.word	0x00008f30


	//   ....[4]....
        /*0ae8*/ 	.word	0x00008f60


	//   ....[5]....
        /*0aec*/ 	.word	0x00008f80


	//   ....[6]....
        /*0af0*/ 	.word	0x00008fc0


	//   ....[7]....
        /*0af4*/ 	.word	0x00008ff0


	//   ....[8]....
        /*0af8*/ 	.word	0x000090c0


	//   ....[9]....
        /*0afc*/ 	.word	0x000090f0


	//----- nvinfo : EIATTR_EXIT_INSTR_OFFSETS
	.align		4
.L_1041:
        /*0b00*/ 	.byte	0x04, 0x1c
        /*0b02*/ 	.short	(.L_1043 - .L_1042)


	//   ....[0]....
.L_1042:
        /*0b04*/ 	.word	0x000116d0


	//   ....[1]....
        /*0b08*/ 	.word	0x00011810


	//   ....[2]....
        /*0b0c*/ 	.word	0x00011a60


	//----- nvinfo : EIATTR_MAX_THREADS
	.align		4
.L_1043:
        /*0b10*/ 	.byte	0x04, 0x05
        /*0b12*/ 	.short	(.L_1045 - .L_1044)
.L_1044:
        /*0b14*/ 	.word	0x000001c0
        /*0b18*/ 	.word	0x00000001
        /*0b1c*/ 	.word	0x00000001


	//----- nvinfo : EIATTR_CRS_STACK_SIZE
	.align		4
.L_1045:
        /*0b20*/ 	.byte	0x04, 0x1e
        /*0b22*/ 	.short	(.L_1047 - .L_1046)
.L_1046:
        /*0b24*/ 	.word	0x00000000


	//----- nvinfo : EIATTR_CBANK_PARAM_SIZE
	.align		4
.L_1047:
        /*0b28*/ 	.byte	0x03, 0x19
        /*0b2a*/ 	.short	0x00b8


	//----- nvinfo : EIATTR_PARAM_CBANK
	.align		4
        /*0b2c*/ 	.byte	0x04, 0x0a
        /*0b2e*/ 	.short	(.L_1049 - .L_1048)
	.align		4
.L_1048:
        /*0b30*/ 	.word	index@(.nv.constant0._Z35group_norm_nhwc_bwd_one_pass_kernelI11Fp32IOFp32WLi512ELi56ELi448EEv26Group_norm_nhwc_bwd_params)
        /*0b34*/ 	.short	0x0210
        /*0b36*/ 	.short	0x00b8


	//----- nvinfo : EIATTR_SW_WAR
	.align		4
.L_1049:
        /*0b38*/ 	.byte	0x04, 0x36
        /*0b3a*/ 	.short	(.L_1051 - .L_1050)
.L_1050:
        /*0b3c*/ 	.word	0x00000008
.L_1051:


//--------------------- .nv.info._Z35group_norm_nhwc_bwd_one_pass_kernelI11Fp32IOBf16WLi64ELi56ELi448EEv26Group_norm_nhwc_bwd_params --------------------------
	.section	.nv.info._Z35group_norm_nhwc_bwd_one_pass_kernelI11Fp32IOBf16WLi64ELi56ELi448EEv26Group_norm_nhwc_bwd_params,"",@"SHT_CUDA_INFO"
	.sectionflags	@""
	.align	4


	//----- nvinfo : EIATTR_CUDA_API_VERSION
	.align		4
        /*0000*/ 	.byte	0x04, 0x37
        /*0002*/ 	.short	(.L_1053 - .L_1052)
.L_1052:
        /*0004*/ 	.word	0x00000082


	//----- nvinfo : EIATTR_KPARAM_INFO
	.align		4
.L_1053:
        /*0008*/ 	.byte	0x04, 0x17
        /*000a*/ 	.short	(.L_1055 - .L_1054)
.L_1054:
        /*000c*/ 	.word	0x00000000
        /*0010*/ 	.short	0x0000
        /*0012*/ 	.short	0x0000
        /*0014*/ 	.byte	0x00, 0xf0, 0xe1, 0x02


	//----- nvinfo : EIATTR_SPARSE_MMA_MASK
	.align		4
.L_1055:
        /*0018*/ 	.byte	0x03, 0x50
        /*001a*/ 	.short	0x0000


	//----- nvinfo : EIATTR_MAXREG_COUNT
	.align		4
        /*001c*/ 	.byte	0x03, 0x1b
        /*001e*/ 	.short	0x0080


	//----- nvinfo : EIATTR_NUM_BARRIERS
	.align		4
        /*0020*/ 	.byte	0x02, 0x4c
        /*0022*/ 	.byte	0x01
	.zero		1


	//----- nvinfo : EIATTR_MERCURY_ISA_VERSION
	.align		4
        /*0024*/ 	.byte	0x03, 0x5f
        /*0026*/ 	.short	0x0101


	//----- nvinfo : EIATTR_INT_WARP_WIDE_INSTR_OFFSETS
	.align		4
        /*0028*/ 	.byte	0x04, 0x31
        /*002a*/ 	.short	(.L_1057 - .L_1056)


	//   ....[0]....
.L_1056:
        /*002c*/ 	.word	0x00002260


	//   ....[1]....
        /*0030*/ 	.word	0x00004000


	//----- nvinfo : EIATTR_COOP_GROUP_MASK_REGIDS
	.align		4
.L_1057:
        /*0034*/ 	.byte	0x04, 0x29
        /*0036*/ 	.short	(.L_1059 - .L_1058)


	//   ....[0]....
.L_1058:
        /*0038*/ 	.word	0xffffffff


	//   ....[1]....
        /*003c*/ 	.word	0xffffffff


	//   ....[2]....
        /*0040*/ 	.word	0xffffffff


	//   ....[3]....
        /*0044*/ 	.word	0xffffffff


	//   ....[4]....
        /*0048*/ 	.word	0xffffffff


	//   ....[5]....
        /*004c*/ 	.word	0xffffffff


	//   ....[6]....
        /*0050*/ 	.word	0xffffffff


	//   ....[7]....
        /*0054*/ 	.word	0xffffffff


	//   ....[8]....
        /*0058*/ 	.word	0xffffffff


	//   ....[9]....
        /*005c*/ 	.word	0xffffffff


	//----- nvinfo : EIATTR_COOP_GROUP_INSTR_OFFSETS
	.align		4
.L_1059:
        /*0060*/ 	.byte	0x04, 0x28
        /*0062*/ 	.short	(.L_1061 - .L_1060)


	//   ....[0]....
.L_1060:
        /*0064*/ 	.word	0x00001630


	//   ....[1]....
        /*0068*/ 	.word	0x00001670


	//   ....[2]....
        /*006c*/ 	.word	0x000017a0


	//   ....[3]....
        /*0070*/ 	.word	0x000017c0


	//   ....[4]....
        /*0074*/ 	.word	0x00001800


	//   ....[5]....
        /*0078*/ 	.word	0x00001820


	//   ....[6]....
        /*007c*/ 	.word	0x00001850


	//   ....[7]....
        /*0080*/ 	.word	0x00001870


	//   ....[8]....
        /*0084*/ 	.word	0x000018a0


	//   ....[9]....
        /*0088*/ 	.word	0x000018c0


	//----- nvinfo : EIATTR_EXIT_INSTR_OFFSETS
	.align		4
.L_1061:
        /*008c*/ 	.byte	0x04, 0x1c
        /*008e*/ 	.short	(.L_1063 - .L_1062)


	//   ....[0]....
.L_1062:
        /*0090*/ 	.word	0x00004090


	//   ....[1]....
        /*0094*/ 	.word	0x000041d0


	//   ....[2]....
        /*0098*/ 	.word	0x00004430


	//----- nvinfo : EIATTR_MAX_THREADS
	.align		4
.L_1063:
        /*009c*/ 	.byte	0x04, 0x05
        /*009e*/ 	.short	(.L_1065 - .L_1064)
.L_1064:
        /*00a0*/ 	.word	0x000001c0
        /*00a4*/ 	.word	0x00000001
        /*00a8*/ 	.word	0x00000001


	//----- nvinfo : EIATTR_CRS_STACK_SIZE
	.align		4
.L_1065:
        /*00ac*/ 	.byte	0x04, 0x1e
        /*00ae*/ 	.short	(.L_1067 - .L_1066)
.L_1066:
        /*00b0*/ 	.word	0x00000000


	//----- nvinfo : EIATTR_CBANK_PARAM_SIZE
	.align		4
.L_1067:
        /*00b4*/ 	.byte	0x03, 0x19
        /*00b6*/ 	.short	0x00b8


	//----- nvinfo : EIATTR_PARAM_CBANK
	.align		4
        /*00b8*/ 	.byte	0x04, 0x0a
        /*00ba*/ 	.short	(.L_1069 - .L_1068)
	.align		4
.L_1068:
        /*00bc*/ 	.word	index@(.nv.constant0._Z35group_norm_nhwc_bwd_one_pass_kernelI11Fp32IOBf16WLi64ELi56ELi448EEv26Group_norm_nhwc_bwd_params)
        /*00c0*/ 	.short	0x0210
        /*00c2*/ 	.short	0x00b8


	//----- nvinfo : EIATTR_SW_WAR
	.align		4
.L_1069:
        /*00c4*/ 	.byte	0x04, 0x36
        /*00c6*/ 	.short	(.L_1071 - .L_1070)
.L_1070:
        /*00c8*/ 	.word	0x00000008
.L_1071:


//--------------------- .nv.info._Z35group_norm_nhwc_bwd_one_pass_kernelI11Fp32IOBf16WLi128ELi56ELi448EEv26Group_norm_nhwc_bwd_params --------------------------
	.section	.nv.info._Z35group_norm_nhwc_bwd_one_pass_kernelI11Fp32IOBf16WLi128ELi56ELi448EEv26Group_norm_nhwc_bwd_params,"",@"SHT_CUDA_INFO"
	.sectionflags	@""
	.align	4


	//----- nvinfo : EIATTR_CUDA_API_VERSION
	.align		4
        /*0000*/ 	.byte	0x04, 0x37
        /*0002*/ 	.short	(.L_1073 - .L_1072)
.L_1072:
        /*0004*/ 	.word	0x00000082


	//----- nvinfo : EIATTR_KPARAM_INFO
	.align		4
.L_1073:
        /*0008*/ 	.byte	0x04, 0x17
        /*000a*/ 	.short	(.L_1075 - .L_1074)
.L_1074:
        /*000c*/ 	.word	0x00000000
        /*0010*/ 	.short	0x0000
        /*0012*/ 	.short	0x0000
        /*0014*/ 	.byte	0x00, 0xf0, 0xe1, 0x02


	//----- nvinfo : EIATTR_SPARSE_MMA_MASK
	.align		4
.L_1075:
        /*0018*/ 	.byte	0x03, 0x50
        /*001a*/ 	.short	0x0000


	//----- nvinfo : EIATTR_MAXREG_COUNT
	.align		4
        /*001c*/ 	.byte	0x03, 0x1b
        /*001e*/ 	.short	0x0080


	//----- nvinfo : EIATTR_NUM_BARRIERS
	.align		4
        /*0020*/ 	.byte	0x02, 0x4c
        /*0022*/ 	.byte	0x01
	.zero		1


	//----- nvinfo : EIATTR_MERCURY_ISA_VERSION
	.align		4
        /*0024*/ 	.byte	0x03, 0x5f
        /*0026*/ 	.short	0x0101


	//----- nvinfo : EIATTR_INT_WARP_WIDE_INSTR_OFFSETS
	.align		4
        /*0028*/ 	.byte	0x04, 0x31
        /*002a*/ 	.short	(.L_1077 - .L_1076)


	//   ....[0]....
.L_1076:
        /*002c*/ 	.word	0x00003100


	//   ....[1]....
        /*0030*/ 	.word	0x000059f0


	//----- nvinfo : EIATTR_COOP_GROUP_MASK_REGIDS
	.align		4
.L_1077:
        /*0034*/ 	.byte	0x04, 0x29
        /*0036*/ 	.short	(.L_1079 - .L_1078)


	//   ....[0]....
.L_1078:
        /*0038*/ 	.word	0xffffffff


	//   ....[1]....
        /*003c*/ 	.word	0xffffffff


	//   ....[2]....
        /*0040*/ 	.word	0xffffffff


	//   ....[3]....
        /*0044*/ 	.word	0xffffffff


	//   ....[4]....
        /*0048*/ 	.word	0xffffffff


	//   ....[5]....
        /*004c*/ 	.word	0xffffffff


	//   ....[6]....
        /*0050*/ 	.word	0xffffffff


	//   ....[7]....
        /*0054*/ 	.word	0xffffffff


	//   ....[8]....
        /*0058*/ 	.word	0xffffffff


	//   ....[9]....
        /*005c*/ 	.word	0xffffffff


	//----- nvinfo : EIATTR_COOP_GROUP_INSTR_OFFSETS
	.align		4
.L_1079:
        /*0060*/ 	.byte	0x04, 0x28
        /*0062*/ 	.short	(.L_1081 - .L_1080)


	//   ....[0]....
.L_1080:
        /*0064*/ 	.word	0x00002460


	//   ....[1]....
        /*0068*/ 	.word	0x000024a0


	//   ....[2]....
        /*006c*/ 	.word	0x00002520


	//   ....[3]....
        /*0070*/ 	.word	0x00002540


	//   ....[4]....
        /*0074*/ 	.word	0x00002570


	//   ....[5]....
        /*0078*/ 	.word	0x00002590


	//   ....[6]....
        /*007c*/ 	.word	0x000025c0


	//   ....[7]....
        /*0080*/ 	.word	0x00002600


	//   ....[8]....
        /*0084*/ 	.word	0x000026e0


	//   ....[9]....
        /*0088*/ 	.word	0x00002710


	//----- nvinfo : EIATTR_EXIT_INSTR_OFFSETS
	.align		4
.L_1081:
        /*008c*/ 	.byte	0x04, 0x1c
        /*008e*/ 	.short	(.L_1083 - .L_1082)


	//   ....[0]....
.L_1082:
        /*0090*/ 	.word	0x00005ae0


	//   ....[1]....
        /*0094*/ 	.word	0x00005c20


	//   ....[2]....
        /*0098*/ 	.word	0x00005e80


	//----- nvinfo : EIATTR_MAX_THREADS
	.align		4
.L_1083:
        /*009c*/ 	.byte	0x04, 0x05
        /*009e*/ 	.short	(.L_1085 - .L_1084)
.L_1084:
        /*00a0*/ 	.word	0x000001c0
        /*00a4*/ 	.word	0x00000001
        /*00a8*/ 	.word	0x00000001


	//----- nvinfo : EIATTR_CRS_STACK_SIZE
	.align		4
.L_1085:
        /*00ac*/ 	.byte	0x04, 0x1e
        /*00ae*/ 	.short	(.L_1087 - .L_1086)
.L_1086:
        /*00b0*/ 	.word	0x00000000


	//----- nvinfo : EIATTR_CBANK_PARAM_SIZE
	.align		4
.L_1087:
        /*00b4*/ 	.byte	0x03, 0x19
        /*00b6*/ 	.short	0x00b8


	//----- nvinfo : EIATTR_PARAM_CBANK
	.align		4
        /*00b8*/ 	.byte	0x04, 0x0a
        /*00ba*/ 	.short	(.L_1089 - .L_1088)
	.align		4
.L_1088:
        /*00bc*/ 	.word	index@(.nv.constant0._Z35group_norm_nhwc_bwd_one_pass_kernelI11Fp32IOBf16WLi128ELi56ELi448EEv26Group_norm_nhwc_bwd_params)
        /*00c0*/ 	.short	0x0210
        /*00c2*/ 	.short	0x00b8


	//----- nvinfo : EIATTR_SW_WAR
	.align		4
.L_1089:
        /*00c4*/ 	.byte	0x04, 0x36
        /*00c6*/ 	.short	(.L_1091 - .L_1090)
.L_1090:
        /*00c8*/ 	.word	0x00000008
.L_1091:


//--------------------- .nv.info._Z35group_norm_nhwc_bwd_one_pass_kernelI11Fp32IOBf16WLi256ELi56ELi448EEv26Group_norm_nhwc_bwd_params --------------------------
	.section	.nv.info._Z35group_norm_nhwc_bwd_one_pass_kernelI11Fp32IOBf16WLi256ELi56ELi448EEv26Group_norm_nhwc_bwd_params,"",@"SHT_CUDA_INFO"
	.sectionflags	@""
	.align	4


	//----- nvinfo : EIATTR_CUDA_API_VERSION
	.align		4
        /*0000*/ 	.byte	0x04, 0x37
        /*0002*/ 	.short	(.L_1093 - .L_1092)
.L_1092:
        /*0004*/ 	.word	0x00000082


	//----- nvinfo : EIATTR_KPARAM_INFO
	.align		4
.L_1093:
        /*0008*/ 	.byte	0x04, 0x17
        /*000a*/ 	.short	(.L_1095 - .L_1094)
.L_1094:
        /*000c*/ 	.word	0x00000000
        /*0010*/ 	.short	0x0000
        /*0012*/ 	.short	0x0000
        /*0014*/ 	.byte	0x00, 0xf0, 0xe1, 0x02


	//----- nvinfo : EIATTR_SPARSE_MMA_MASK
	.align		4
.L_1095:
        /*0018*/ 	.byte	0x03, 0x50
        /*001a*/ 	.short	0x0000


	//----- nvinfo : EIATTR_MAXREG_COUNT
	.align		4
        /*001c*/ 	.byte	0x03, 0x1b
        /*001e*/ 	.short	0x0080


	//----- nvinfo : EIATTR_NUM_BARRIERS
	.align		4
        /*0020*/ 	.byte	0x02, 0x4c
        /*0022*/ 	.byte	0x01
	.zero		1


	//----- nvinfo : EIATTR_MERCURY_ISA_VERSION
	.align		4
        /*0024*/ 	.byte	0x03, 0x5f
        /*0026*/ 	.short	0x0101


	//----- nvinfo : EIATTR_INT_WARP_WIDE_INSTR_OFFSETS
	.align		4
        /*0028*/ 	.byte	0x04, 0x31
        /*002a*/ 	.short	(.L_1097 - .L_1096)


	//   ....[0]....
.L_1096:
        /*002c*/ 	.word	0x000051b0


	//   ....[1]....
        /*0030*/ 	.word	0x00009030


	//----- nvinfo : EIATTR_COOP_GROUP_MASK_REGIDS
	.align		4
.L_1097:
        /*0034*/ 	.byte	0x04, 0x29
        /*0036*/ 	.short	(.L_1099 - .L_1098)


	//   ....[0]....
.L_1098:
        /*0038*/ 	.word	0xffffffff


	//   ....[1]....
        /*003c*/ 	.word	0xffffffff


	//   ....[2]....
        /*0040*/ 	.word	0xffffffff


	//   ....[3]....
        /*0044*/ 	.word	0xffffffff


	//   ....[4]....
        /*0048*/ 	.word	0xffffffff


	//   ....[5]....
        /*004c*/ 	.word	0xffffffff


	//   ....[6]....
        /*0050*/ 	.word	0xffffffff


	//   ....[7]....
        /*0054*/ 	.word	0xffffffff


	//   ....[8]....
        /*0058*/ 	.word	0xffffffff


	//   ....[9]....
        /*005c*/ 	.word	0xffffffff


	//----- nvinfo : EIATTR_COOP_GROUP_INSTR_OFFSETS
	.align		4
.L_1099:
        /*0060*/ 	.byte	0x04, 0x28
        /*0062*/ 	.short	(.L_1101 - .L_1100)


	//   ....[0]....
.L_1100:
        /*0064*/ 	.word	0x00004480


	//   ....[1]....
        /*0068*/ 	.word	0x000044c0


	//   ....[2]....
        /*006c*/ 	.word	0x00004650


	//   ....[3]....
        /*0070*/ 	.word	0x00004690


	//   ....[4]....
        /*0074*/ 	.word	0x00004700


	//   ....[5]....
        /*0078*/ 	.word	0x00004720


	//   ....[6]....
        /*007c*/ 	.word	0x00004750


	//   ....[7]....
        /*0080*/ 	.word	0x00004770


	//   ....[8]....
        /*0084*/ 	.word	0x000047a0


	//   ....[9]....
        /*0088*/ 	.word	0x000047c0


	//----- nvinfo : EIATTR_EXIT_INSTR_OFFSETS
	.align		4
.L_1101:
        /*008c*/ 	.byte	0x04, 0x1c
        /*008e*/ 	.short	(.L_1103 - .L_1102)


	//   ....[0]....
.L_1102:
        /*0090*/ 	.word	0x000090c0


	//   ....[1]....
        /*0094*/ 	.word	0x00009200


	//   ....[2]....
        /*0098*/ 	.word	0x00009460


	//----- nvinfo : EIATTR_MAX_THREADS
	.align		4
.L_1103:
        /*009c*/ 	.byte	0x04, 0x05
        /*009e*/ 	.short	(.L_1105 - .L_1104)
.L_1104:
        /*00a0*/ 	.word	0x000001c0
        /*00a4*/ 	.word	0x00000001
        /*00a8*/ 	.word	0x00000001


	//----- nvinfo : EIATTR_CRS_STACK_SIZE
	.align		4
.L_1105:
        /*00ac*/ 	.byte	0x04, 0x1e
        /*00ae*/ 	.short	(.L_1107 - .L_1106)
.L_1106:
        /*00b0*/ 	.word	0x00000000


	//----- nvinfo : EIATTR_CBANK_PARAM_SIZE
	.align		4
.L_1107:
        /*00b4*/ 	.byte	0x03, 0x19
        /*00b6*/ 	.short	0x00b8


	//----- nvinfo : EIATTR_PARAM_CBANK
	.align		4
        /*00b8*/ 	.byte	0x04, 0x0a
        /*00ba*/ 	.short	(.L_1109 - .L_1108)
	.align		4
.L_1108:
        /*00bc*/ 	.word	index@(.nv.constant0._Z35group_norm_nhwc_bwd_one_pass_kernelI11Fp32IOBf16WLi256ELi56ELi448EEv26Group_norm_nhwc_bwd_params)
        /*00c0*/ 	.short	0x0210
        /*00c2*/ 	.short	0x00b8


	//----- nvinfo : EIATTR_SW_WAR
	.align		4
.L_1109:
        /*00c4*/ 	.byte	0x04, 0x36
        /*00c6*/ 	.short	(.L_1111 - .L_1110)
.L_1110:
        /*00c8*/ 	.word	0x00000008
.L_1111:


//--------------------- .nv.info._Z35group_norm_nhwc_bwd_one_pass_kernelI11Fp32IOBf16WLi512ELi56ELi448EEv26Group_norm_nhwc_bwd_params --------------------------
	.section	.nv.info._Z35group_norm_nhwc_bwd_one_pass_kernelI11Fp32IOBf16WLi512ELi56ELi448EEv26Group_norm_nhwc_bwd_params,"",@"SHT_CUDA_INFO"
	.sectionflags	@""
	.align	4


	//----- nvinfo : EIATTR_CUDA_API_VERSION
	.align		4
        /*0000*/ 	.byte	0x04, 0x37
        /*0002*/ 	.short	(.L_1113 - .L_1112)
.L_1112:
        /*0004*/ 	.word	0x00000082


	//----- nvinfo : EIATTR_KPARAM_INFO
	.align		4
.L_1113:
        /*0008*/ 	.byte	0x04, 0x17
        /*000a*/ 	.short	(.L_1115 - .L_1114)
.L_1114:
        /*000c*/ 	.word	0x00000000
        /*0010*/ 	.short	0x0000
        /*0012*/ 	.short	0x0000
        /*0014*/ 	.byte	0x00, 0xf0, 0xe1, 0x02


	//----- nvinfo : EIATTR_SPARSE_MMA_MASK
	.align		4
.L_1115:
        /*0018*/ 	.byte	0x03, 0x50
        /*001a*/ 	.short	0x0000


	//----- nvinfo : EIATTR_MAXREG_COUNT
	.align		4
        /*001c*/ 	.byte	0x03, 0x1b
        /*001e*/ 	.short	0x0080


	//----- nvinfo : EIATTR_NUM_BARRIERS
	.align		4
        /*0020*/ 	.byte	0x02, 0x4c
        /*0022*/ 	.byte	0x01
	.zero		1


	//----- nvinfo : EIATTR_ANNOTATIONS
	.align		4
        /*0024*/ 	.byte	0x04, 0x55
        /*0026*/ 	.short	(.L_1117 - .L_1116)


	//   ....[0]....
.L_1116:
        /* <DEDUP_REMOVED lines=162> */


	//----- nvinfo : EIATTR_MERCURY_ISA_VERSION
	.align		4
.L_1117:
        /*0a30*/ 	.byte	0x03, 0x5f
        /*0a32*/ 	.short	0x0101


	//----- nvinfo : EIATTR_INT_WARP_WIDE_INSTR_OFFSETS
	.align		4
        /*0a34*/ 	.byte	0x04, 0x31
        /*0a36*/ 	.short	(.L_1119 - .L_1118)


	//   ....[0]....
.L_1118:
        /*0a38*/ 	.word	0x00009cc0


	//   ....[1]....
        /*0a3c*/ 	.word	0x00009fa0


	//   ....[2]....
        /*0a40*/ 	.word	0x0000a050


	//   ....[3]....
        /*0a44*/ 	.word	0x0000a060


	//   ....[4]....
        /*0a48*/ 	.word	0x0000a120


	//   ....[5]....
        /*0a4c*/ 	.word	0x0000a200


	//   ....[6]....
        /*0a50*/ 	.word	0x0000a2c0


	//   ....[7]....
        /*0a54*/ 	.word	0x0000a2e0


	//   ....[8]....
        /*0a58*/ 	.word	0x0000a3e0


	//   ....[9]....
        /*0a5c*/ 	.word	0x0000a4a0


	//   ....[10]....
        /*0a60*/ 	.word	0x0000a4c0


	//   ....[11]....
        /*0a64*/ 	.word	0x0000a5c0


	//   ....[12]....
        /*0a68*/ 	.word	0x0000a680


	//   ....[13]....
        /*0a6c*/ 	.word	0x0000a690


	//   ....[14]....
        /*0a70*/ 	.word	0x0000a7a0


	//   ....[15]....
        /*0a74*/ 	.word	0x0000a850


	//   ....[16]....
        /*0a78*/ 	.word	0x0000a870


	//   ....[17]....
        /*0a7c*/ 	.word	0x0000aa20


	//   ....[18]....
        /*0a80*/ 	.word	0x0000aae0


	//   ....[19]....
        /*0a84*/ 	.word	0x0000aaf0


	//   ....[20]....
        /*0a88*/ 	.word	0x0000ab00


	//   ....[21]....
        /*0a8c*/ 	.word	0x0000ac70


	//   ....[22]....
        /*0a90*/ 	.word	0x0000ad20


	//   ....[23]....
        /*0a94*/ 	.word	0x0000ad40


	//   ....[24]....
        /*0a98*/ 	.word	0x0000ad70


	//   ....[25]....
        /*0a9c*/ 	.word	0x0000af80


	//   ....[26]....
        /*0aa0*/ 	.word	0x0000b040


	//   ....[27]....
        /*0aa4*/ 	.word	0x0000b0a0


	//   ....[28]....
        /*0aa8*/ 	.word	0x0000b0d0


	//   ....[29]....
        /*0aac*/ 	.word	0x0000b380


	//   ....[30]....
        /*0ab0*/ 	.word	0x0000b420


	//   ....[31]....
        /*0ab4*/ 	.word	0x00011680


	//----- nvinfo : EIATTR_COOP_GROUP_MASK_REGIDS
	.align		4
.L_1119:
        /*0ab8*/ 	.byte	0x04, 0x29
        /*0aba*/ 	.short	(.L_1121 - .L_1120)


	//   ....[0]....
.L_1120:
        /*0abc*/ 	.word	0xffffffff


	//   ....[1]....
        /*0ac0*/ 	.word	0xffffffff


	//   ....[2]....
        /*0ac4*/ 	.word	0xffffffff


	//   ....[3]....
        /*0ac8*/ 	.word	0xffffffff


	//   ....[4]....
        /*0acc*/ 	.word	0xffffffff


	//   ....[5]....
        /*0ad0*/ 	.word	0xffffffff


	//   ....[6]....
        /*0ad4*/ 	.word	0xffffffff


	//   ....[7]....
        /*0ad8*/ 	.word	0xffffffff


	//   ....[8]....
        /*0adc*/ 	.word	0xffffffff


	//   ....[9]....
        /*0ae0*/ 	.word	0xffffffff


	//----- nvinfo : EIATTR_COOP_GROUP_INSTR_OFFSETS
	.align		4
.L_1121:
        /*0ae4*/ 	.byte	0x04, 0x28
        /*0ae6*/ 	.short	(.L_1123 - .L_1122)


	//   ....[0]....
.L_1122:
        /*0ae8*/ 	.word	0x00008f60


	//   ....[1]....
        /*0aec*/ 	.word	0x00008f70


	//   ....[2]....
        /*0af0*/ 	.word	0x00008fc0


	//   ....[3]....
        /*0af4*/ 	.word	0x00008fd0


	//   ....[4]....
        /*0af8*/ 	.word	0x00009000


	//   ....[5]....
        /*0afc*/ 	.word	0x00009020


	//   ....[6]....
        /*0b00*/ 	.word	0x00009060


	//   ....[7]....
        /*0b04*/ 	.word	0x00009080


	//   ....[8]....
        /*0b08*/ 	.word	0x00009110


	//   ....[9]....
        /*0b0c*/ 	.word	0x00009130


	//----- nvinfo : EIATTR_EXIT_INSTR_OFFSETS
	.align		4
.L_1123:
        /*0b10*/ 	.byte	0x04, 0x1c
        /*0b12*/ 	.short	(.L_1125 - .L_1124)


	//   ....[0]....
.L_1124:
        /*0b14*/ 	.word	0x00011770


	//   ....[1]....
        /*0b18*/ 	.word	0x000118b0


	//   ....[2]....
        /*0b1c*/ 	.word	0x00011b20


	//----- nvinfo : EIATTR_MAX_THREADS
	.align		4
.L_1125:
        /*0b20*/ 	.byte	0x04, 0x05
        /*0b22*/ 	.short	(.L_1127 - .L_1126)
.L_1126:
        /*0b24*/ 	.word	0x000001c0
        /*0b28*/ 	.word	0x00000001
        /*0b2c*/ 	.word	0x00000001


	//----- nvinfo : EIATTR_CRS_STACK_SIZE
	.align		4
.L_1127:
        /*0b30*/ 	.byte	0x04, 0x1e
        /*0b32*/ 	.short	(.L_1129 - .L_1128)
.L_1128:
        /*0b34*/ 	.word	0x00000000


	//----- nvinfo : EIATTR_CBANK_PARAM_SIZE
	.align		4
.L_1129:
        /*0b38*/ 	.byte	0x03, 0x19
        /*0b3a*/ 	.short	0x00b8


	//----- nvinfo : EIATTR_PARAM_CBANK
	.align		4
        /*0b3c*/ 	.byte	0x04, 0x0a
        /*0b3e*/ 	.short	(.L_1131 - .L_1130)
	.align		4
.L_1130:
        /*0b40*/ 	.word	index@(.nv.constant0._Z35group_norm_nhwc_bwd_one_pass_kernelI11Fp32IOBf16WLi512ELi56ELi448EEv26Group_norm_nhwc_bwd_params)
        /*0b44*/ 	.short	0x0210
        /*0b46*/ 	.short	0x00b8


	//----- nvinfo : EIATTR_SW_WAR
	.align		4
.L_1131:
        /*0b48*/ 	.byte	0x04, 0x36
        /*0b4a*/ 	.short	(.L_1133 - .L_1132)
.L_1132:
        /*0b4c*/ 	.word	0x00000008
.L_1133:


//--------------------- .nv.info._Z35group_norm_nhwc_bwd_one_pass_kernelI11Fp32IOFp16WLi64ELi56ELi448EEv26Group_norm_nhwc_bwd_params --------------------------
	.section	.nv.info._Z35group_norm_nhwc_bwd_one_pass_kernelI11Fp32IOFp16WLi64ELi56ELi448EEv26Group_norm_nhwc_bwd_params,"",@"SHT_CUDA_INFO"
	.sectionflags	@""
	.align	4


	//----- nvinfo : EIATTR_CUDA_API_VERSION
	.align		4
        /*0000*/ 	.byte	0x04, 0x37
        /*0002*/ 	.short	(.L_1135 - .L_1134)
.L_1134:
        /*0004*/ 	.word	0x00000082


	//----- nvinfo : EIATTR_KPARAM_INFO
	.align		4
.L_1135:
        /*0008*/ 	.byte	0x04, 0x17
        /*000a*/ 	.short	(.L_1137 - .L_1136)
.L_1136:
        /*000c*/ 	.word	0x00000000
        /*0010*/ 	.short	0x0000
        /*0012*/ 	.short	0x0000
        /*0014*/ 	.byte	0x00, 0xf0, 0xe1, 0x02


	//----- nvinfo : EIATTR_SPARSE_MMA_MASK
	.align		4
.L_1137:
        /*0018*/ 	.byte	0x03, 0x50
        /*001a*/ 	.short	0x0000


	//----- nvinfo : EIATTR_MAXREG_COUNT
	.align		4
        /*001c*/ 	.byte	0x03, 0x1b
        /*001e*/ 	.short	0x0080


	//----- nvinfo : EIATTR_NUM_BARRIERS
	.align		4
        /*0020*/ 	.byte	0x02, 0x4c
        /*0022*/ 	.byte	0x01
	.zero		1


	//----- nvinfo : EIATTR_MERCURY_ISA_VERSION
	.align		4
        /*0024*/ 	.byte	0x03, 0x5f
        /*0026*/ 	.short	0x0101


	//----- nvinfo : EIATTR_INT_WARP_WIDE_INSTR_OFFSETS
	.align		4
        /*0028*/ 	.byte	0x04, 0x31
        /*002a*/ 	.short	(.L_1139 - .L_1138)


	//   ....[0]....
.L_1138:
        /*002c*/ 	.word	0x00002260


	//   ....[1]....
        /*0030*/ 	.word	0x00004000


	//----- nvinfo : EIATTR_COOP_GROUP_MASK_REGIDS
	.align		4
.L_1139:
        /*0034*/ 	.byte	0x04, 0x29
        /*0036*/ 	.short	(.L_1141 - .L_1140)


	//   ....[0]....
.L_1140:
        /*0038*/ 	.word	0xffffffff


	//   ....[1]....
        /*003c*/ 	.word	0xffffffff


	//   ....[2]....
        /*0040*/ 	.word	0xffffffff


	//   ....[3]....
        /*0044*/ 	.word	0xffffffff


	//   ....[4]....
        /*0048*/ 	.word	0xffffffff


	//   ....[5]....
        /*004c*/ 	.word	0xffffffff


	//   ....[6]....
        /*0050*/ 	.word	0xffffffff


	//   ....[7]....
        /*0054*/ 	.word	0xffffffff


	//   ....[8]....
        /*0058*/ 	.word	0xffffffff


	//   ....[9]....
        /*005c*/ 	.word	0xffffffff


	//----- nvinfo : EIATTR_COOP_GROUP_INSTR_OFFSETS
	.align		4
.L_1141:
        /*0060*/ 	.byte	0x04, 0x28
        /*0062*/ 	.short	(.L_1143 - .L_1142)


	//   ....[0]....
.L_1142:
        /*0064*/ 	.word	0x00001630


	//   ....[1]....
        /*0068*/ 	.word	0x00001670


	//   ....[2]....
        /*006c*/ 	.word	0x000017a0


	//   ....[3]....
        /*0070*/ 	.word	0x000017c0


	//   ....[4]....
        /*0074*/ 	.word	0x00001800


	//   ....[5]....
        /*0078*/ 	.word	0x00001820


	//   ....[6]....
        /*007c*/ 	.word	0x00001850


	//   ....[7]....
        /*0080*/ 	.word	0x00001870


	//   ....[8]....
        /*0084*/ 	.word	0x000018a0


	//   ....[9]....
        /*0088*/ 	.word	0x000018c0


	//----- nvinfo : EIATTR_EXIT_INSTR_OFFSETS
	.align		4
.L_1143:
        /*008c*/ 	.byte	0x04, 0x1c
        /*008e*/ 	.short	(.L_1145 - .L_1144)


	//   ....[0]....
.L_1144:
        /*0090*/ 	.word	0x00004090


	//   ....[1]....
        /*0094*/ 	.word	0x000041d0


	//   ....[2]....
        /*0098*/ 	.word	0x00004430


	//----- nvinfo : EIATTR_MAX_THREADS
	.align		4
.L_1145:
        /*009c*/ 	.byte	0x04, 0x05
        /*009e*/ 	.short	(.L_1147 - .L_1146)
.L_1146:
        /*00a0*/ 	.word	0x000001c0
        /*00a4*/ 	.word	0x00000001
        /*00a8*/ 	.word	0x00000001


	//----- nvinfo : EIATTR_CRS_STACK_SIZE
	.align		4
.L_1147:
        /*00ac*/ 	.byte	0x04, 0x1e
        /*00ae*/ 	.short	(.L_1149 - .L_1148)
.L_1148:
        /*00b0*/ 	.word	0x00000000


	//----- nvinfo : EIATTR_CBANK_PARAM_SIZE
	.align		4
.L_1149:
        /*00b4*/ 	.byte	0x03, 0x19
        /*00b6*/ 	.short	0x00b8


	//----- nvinfo : EIATTR_PARAM_CBANK
	.align		4
        /*00b8*/ 	.byte	0x04, 0x0a
        /*00ba*/ 	.short	(.L_1151 - .L_1150)
	.align		4
.L_1150:
        /*00bc*/ 	.word	index@(.nv.constant0._Z35group_norm_nhwc_bwd_one_pass_kernelI11Fp32IOFp16WLi64ELi56ELi448EEv26Group_norm_nhwc_bwd_params)
        /*00c0*/ 	.short	0x0210
        /*00c2*/ 	.short	0x00b8


	//----- nvinfo : EIATTR_SW_WAR
	.align		4
.L_1151:
        /*00c4*/ 	.byte	0x04, 0x36
        /*00c6*/ 	.short	(.L_1153 - .L_1152)
.L_1152:
        /*00c8*/ 	.word	0x00000008
.L_1153:


//--------------------- .nv.info._Z35group_norm_nhwc_bwd_one_pass_kernelI11Fp32IOFp16WLi128ELi56ELi448EEv26Group_norm_nhwc_bwd_params --------------------------
	.section	.nv.info._Z35group_norm_nhwc_bwd_one_pass_kernelI11Fp32IOFp16WLi128ELi56ELi448EEv26Group_norm_nhwc_bwd_params,"",@"SHT_CUDA_INFO"
	.sectionflags	@""
	.align	4


	//----- nvinfo : EIATTR_CUDA_API_VERSION
	.align		4
        /*0000*/ 	.byte	0x04, 0x37
        /*0002*/ 	.short	(.L_1155 - .L_1154)
.L_1154:
        /*0004*/ 	.word	0x00000082


	//----- nvinfo : EIATTR_KPARAM_INFO
	.align		4
.L_1155:
        /*0008*/ 	.byte	0x04, 0x17
        /*000a*/ 	.short	(.L_1157 - .L_1156)
.L_1156:
        /*000c*/ 	.word	0x00000000
        /*0010*/ 	.short	0x0000
        /*0012*/ 	.short	0x0000
        /*0014*/ 	.byte	0x00, 0xf0, 0xe1, 0x02


	//----- nvinfo : EIATTR_SPARSE_MMA_MASK
	.align		4
.L_1157:
        /*0018*/ 	.byte	0x03, 0x50
        /*001a*/ 	.short	0x0000


	//----- nvinfo : EIATTR_MAXREG_COUNT
	.align		4
        /*001c*/ 	.byte	0x03, 0x1b
        /*001e*/ 	.short	0x0080


	//----- nvinfo : EIATTR_NUM_BARRIERS
	.align		4
        /*0020*/ 	.byte	0x02, 0x4c
        /*0022*/ 	.byte	0x01
	.zero		1


	//----- nvinfo : EIATTR_MERCURY_ISA_VERSION
	.align		4
        /*0024*/ 	.byte	0x03, 0x5f
        /*0026*/ 	.short	0x0101


	//----- nvinfo : EIATTR_INT_WARP_WIDE_INSTR_OFFSETS
	.align		4
        /*0028*/ 	.byte	0x04, 0x31
        /*002a*/ 	.short	(.L_1159 - .L_1158)


	//   ....[0]....
.L_1158:
        /*002c*/ 	.word	0x00003100


	//   ....[1]....
        /*0030*/ 	.word	0x000059f0


	//----- nvinfo : EIATTR_COOP_GROUP_MASK_REGIDS
	.align		4
.L_1159:
        /*0034*/ 	.byte	0x04, 0x29
        /*0036*/ 	.short	(.L_1161 - .L_1160)


	//   ....[0]....
.L_1160:
        /*0038*/ 	.word	0xffffffff


	//   ....[1]....
        /*003c*/ 	.word	0xffffffff


	//   ....[2]....
        /*0040*/ 	.word	0xffffffff


	//   ....[3]....
        /*0044*/ 	.word	0xffffffff


	//   ....[4]....
        /*0048*/ 	.word	0xffffffff


	//   ....[5]....
        /*004c*/ 	.word	0xffffffff


	//   ....[6]....
        /*0050*/ 	.word	0xffffffff


	//   ....[7]....
        /*0054*/ 	.word	0xffffffff


	//   ....[8]....
        /*0058*/ 	.word	0xffffffff


	//   ....[9]....
        /*005c*/ 	.word	0xffffffff


	//----- nvinfo : EIATTR_COOP_GROUP_INSTR_OFFSETS
	.align		4
.L_1161:
        /*0060*/ 	.byte	0x04, 0x28
        /*0062*/ 	.short	(.L_1163 - .L_1162)


	//   ....[0]....
.L_1162:
        /*0064*/ 	.word	0x00002460


	//   ....[1]....
        /*0068*/ 	.word	0x000024a0


	//   ....[2]....
        /*006c*/ 	.word	0x00002520


	//   ....[3]....
        /*0070*/ 	.word	0x00002540


	//   ....[4]....
        /*0074*/ 	.word	0x00002570


	//   ....[5]....
        /*0078*/ 	.word	0x00002590


	//   ....[6]....
        /*007c*/ 	.word	0x000025c0


	//   ....[7]....
        /*0080*/ 	.word	0x00002600


	//   ....[8]....
        /*0084*/ 	.word	0x000026e0


	//   ....[9]....
        /*0088*/ 	.word	0x00002710


	//----- nvinfo : EIATTR_EXIT_INSTR_OFFSETS
	.align		4
.L_1163:
        /*008c*/ 	.byte	0x04, 0x1c
        /*008e*/ 	.short	(.L_1165 - .L_1164)


	//   ....[0]....
.L_1164:
        /*0090*/ 	.word	0x00005ae0


	//   ....[1]....
        /*0094*/ 	.word	0x00005c20


	//   ....[2]....
        /*0098*/ 	.word	0x00005e80


	//----- nvinfo : EIATTR_MAX_THREADS
	.align		4
.L_1165:
        /*009c*/ 	.byte	0x04, 0x05
        /*009e*/ 	.short	(.L_1167 - .L_1166)
.L_1166:
        /*00a0*/ 	.word	0x000001c0
        /*00a4*/ 	.word	0x00000001
        /*00a8*/ 	.word	0x00000001


	//----- nvinfo : EIATTR_CRS_STACK_SIZE
	.align		4
.L_1167:
        /*00ac*/ 	.byte	0x04, 0x1e
        /*00ae*/ 	.short	(.L_1169 - .L_1168)
.L_1168:
        /*00b0*/ 	.word	0x00000000


	//----- nvinfo : EIATTR_CBANK_PARAM_SIZE
	.align		4
.L_1169:
        /*00b4*/ 	.byte	0x03, 0x19
        /*00b6*/ 	.short	0x00b8


	//----- nvinfo : EIATTR_PARAM_CBANK
	.align		4
        /*00b8*/ 	.byte	0x04, 0x0a
        /*00ba*/ 	.short	(.L_1171 - .L_1170)
	.align		4
.L_1170:
        /*00bc*/ 	.word	index@(.nv.constant0._Z35group_norm_nhwc_bwd_one_pass_kernelI11Fp32IOFp16WLi128ELi56ELi448EEv26Group_norm_nhwc_bwd_params)
        /*00c0*/ 	.short	0x0210
        /*00c2*/ 	.short	0x00b8


	//----- nvinfo : EIATTR_SW_WAR
	.align		4
.L_1171:
        /*00c4*/ 	.byte	0x04, 0x36
        /*00c6*/ 	.short	(.L_1173 - .L_1172)
.L_1172:
        /*00c8*/ 	.word	0x00000008
.L_1173:


//--------------------- .nv.info._Z35group_norm_nhwc_bwd_one_pass_kernelI11Fp32IOFp16WLi256ELi56ELi448EEv26Group_norm_nhwc_bwd_params --------------------------
	.section	.nv.info._Z35group_norm_nhwc_bwd_one_pass_kernelI11Fp32IOFp16WLi256ELi56ELi448EEv26Group_norm_nhwc_bwd_params,"",@"SHT_CUDA_INFO"
	.sectionflags	@""
	.align	4


	//----- nvinfo : EIATTR_CUDA_API_VERSION
	.align		4
        /*0000*/ 	.byte	0x04, 0x37
        /*0002*/ 	.short	(.L_1175 - .L_1174)
.L_1174:
        /*0004*/ 	.word	0x00000082


	//----- nvinfo : EIATTR_KPARAM_INFO
	.align		4
.L_1175:
        /*0008*/ 	.byte	0x04, 0x17
        /*000a*/ 	.short	(.L_1177 - .L_1176)
.L_1176:
        /*000c*/ 	.word	0x00000000
        /*0010*/ 	.short	0x0000
        /*0012*/ 	.short	0x0000
        /*0014*/ 	.byte	0x00, 0xf0, 0xe1, 0x02


	//----- nvinfo : EIATTR_SPARSE_MMA_MASK
	.align		4
.L_1177:
        /*0018*/ 	.byte	0x03, 0x50
        /*001a*/ 	.short	0x0000


	//----- nvinfo : EIATTR_MAXREG_COUNT
	.align		4
        /*001c*/ 	.byte	0x03, 0x1b
        /*001e*/ 	.short	0x0080


	//----- nvinfo : EIATTR_NUM_BARRIERS
	.align		4
        /*0020*/ 	.byte	0x02, 0x4c
        /*0022*/ 	.byte	0x01
	.zero		1


	//----- nvinfo : EIATTR_MERCURY_ISA_VERSION
	.align		4
        /*0024*/ 	.byte	0x03, 0x5f
        /*0026*/ 	.short	0x0101


	//----- nvinfo : EIATTR_INT_WARP_WIDE_INSTR_OFFSETS
	.align		4
        /*0028*/ 	.byte	0x04, 0x31
        /*002a*/ 	.short	(.L_1179 - .L_1178)


	//   ....[0]....
.L_1178:
        /*002c*/ 	.word	0x000051b0


	//   ....[1]....
        /*0030*/ 	.word	0x00009030


	//----- nvinfo : EIATTR_COOP_GROUP_MASK_REGIDS
	.align		4
.L_1179:
        /*0034*/ 	.byte	0x04, 0x29
        /*0036*/ 	.short	(.L_1181 - .L_1180)


	//   ....[0]....
.L_1180:
        /*0038*/ 	.word	0xffffffff


	//   ....[1]....
        /*003c*/ 	.word	0xffffffff


	//   ....[2]....
        /*0040*/ 	.word	0xffffffff


	//   ....[3]....
        /*0044*/ 	.word	0xffffffff


	//   ....[4]....
        /*0048*/ 	.word	0xffffffff


	//   ....[5]....
        /*004c*/ 	.word	0xffffffff


	//   ....[6]....
        /*0050*/ 	.word	0xffffffff


	//   ....[7]....
        /*0054*/ 	.word	0xffffffff


	//   ....[8]....
        /*0058*/ 	.word	0xffffffff


	//   ....[9]....
        /*005c*/ 	.word	0xffffffff


	//----- nvinfo : EIATTR_COOP_GROUP_INSTR_OFFSETS
	.align		4
.L_1181:
        /*0060*/ 	.byte	0x04, 0x28
        /*0062*/ 	.short	(.L_1183 - .L_1182)


	//   ....[0]....
.L_1182:
        /*0064*/ 	.word	0x00004480


	//   ....[1]....
        /*0068*/ 	.word	0x000044c0


	//   ....[2]....
        /*006c*/ 	.word	0x00004650


	//   ....[3]....
        /*0070*/ 	.word	0x00004690


	//   ....[4]....
        /*0074*/ 	.word	0x00004700


	//   ....[5]....
        /*0078*/ 	.word	0x00004720


	//   ....[6]....
        /*007c*/ 	.word	0x00004750


	//   ....[7]....
        /*0080*/ 	.word	0x00004770


	//   ....[8]....
        /*0084*/ 	.word	0x000047a0


	//   ....[9]....
        /*0088*/ 	.word	0x000047c0


	//----- nvinfo : EIATTR_EXIT_INSTR_OFFSETS
	.align		4
.L_1183:
        /*008c*/ 	.byte	0x04, 0x1c
        /*008e*/ 	.short	(.L_1185 - .L_1184)


	//   ....[0]....
.L_1184:
        /*0090*/ 	.word	0x000090c0


	//   ....[1]....
        /*0094*/ 	.word	0x00009200


	//   ....[2]....
        /*0098*/ 	.word	0x00009460


	//----- nvinfo : EIATTR_MAX_THREADS
	.align		4
.L_1185:
        /*009c*/ 	.byte	0x04, 0x05
        /*009e*/ 	.short	(.L_1187 - .L_1186)
.L_1186:
        /*00a0*/ 	.word	0x000001c0
        /*00a4*/ 	.word	0x00000001
        /*00a8*/ 	.word	0x00000001


	//----- nvinfo : EIATTR_CRS_STACK_SIZE
	.align		4
.L_1187:
        /*00ac*/ 	.byte	0x04, 0x1e
        /*00ae*/ 	.short	(.L_1189 - .L_1188)
.L_1188:
        /*00b0*/ 	.word	0x00000000


	//----- nvinfo : EIATTR_CBANK_PARAM_SIZE
	.align		4
.L_1189:
        /*00b4*/ 	.byte	0x03, 0x19
        /*00b6*/ 	.short	0x00b8


	//----- nvinfo : EIATTR_PARAM_CBANK
	.align		4
        /*00b8*/ 	.byte	0x04, 0x0a
        /*00ba*/ 	.short	(.L_1191 - .L_1190)
	.align		4
.L_1190:
        /*00bc*/ 	.word	index@(.nv.constant0._Z35group_norm_nhwc_bwd_one_pass_kernelI11Fp32IOFp16WLi256ELi56ELi448EEv26Group_norm_nhwc_bwd_params)
        /*00c0*/ 	.short	0x0210
        /*00c2*/ 	.short	0x00b8


	//----- nvinfo : EIATTR_SW_WAR
	.align		4
.L_1191:
        /*00c4*/ 	.byte	0x04, 0x36
        /*00c6*/ 	.short	(.L_1193 - .L_1192)
.L_1192:
        /*00c8*/ 	.word	0x00000008
.L_1193:


//--------------------- .nv.info._Z35group_norm_nhwc_bwd_one_pass_kernelI11Fp32IOFp16WLi512ELi56ELi448EEv26Group_norm_nhwc_bwd_params --------------------------
	.section	.nv.info._Z35group_norm_nhwc_bwd_one_pass_kernelI11Fp32IOFp16WLi512ELi56ELi448EEv26Group_norm_nhwc_bwd_params,"",@"SHT_CUDA_INFO"
	.sectionflags	@""
	.align	4


	//----- nvinfo : EIATTR_CUDA_API_VERSION
	.align		4
        /*0000*/ 	.byte	0x04, 0x37
        /*0002*/ 	.short	(.L_1195 - .L_1194)
.L_1194:
        /*0004*/ 	.word	0x00000082


	//----- nvinfo : EIATTR_KPARAM_INFO
	.align		4
.L_1195:
        /*0008*/ 	.byte	0x04, 0x17
        /*000a*/ 	.short	(.L_1197 - .L_1196)
.L_1196:
        /*000c*/ 	.word	0x00000000
        /*0010*/ 	.short	0x0000
        /*0012*/ 	.short	0x0000
        /*0014*/ 	.byte	0x00, 0xf0, 0xe1, 0x02


	//----- nvinfo : EIATTR_SPARSE_MMA_MASK
	.align		4
.L_1197:
        /*0018*/ 	.byte	0x03, 0x50
        /*001a*/ 	.short	0x0000


	//----- nvinfo : EIATTR_MAXREG_COUNT
	.align		4
        /*001c*/ 	.byte	0x03, 0x1b
        /*001e*/ 	.short	0x0080


	//----- nvinfo : EIATTR_NUM_BARRIERS
	.align		4
        /*0020*/ 	.byte	0x02, 0x4c
        /*0022*/ 	.byte	0x01
	.zero		1


	//----- nvinfo : EIATTR_ANNOTATIONS
	.align		4
        /*0024*/ 	.byte	0x04, 0x55
        /*0026*/ 	.short	(.L_1199 - .L_1198)


	//   ....[0]....
.L_1198:
        /* <DEDUP_REMOVED lines=162> */


	//----- nvinfo : EIATTR_MERCURY_ISA_VERSION
	.align		4
.L_1199:
        /*0a30*/ 	.byte	0x03, 0x5f
        /*0a32*/ 	.short	0x0101


	//----- nvinfo : EIATTR_INT_WARP_WIDE_INSTR_OFFSETS
	.align		4
        /*0a34*/ 	.byte	0x04, 0x31
        /*0a36*/ 	.short	(.L_1201 - .L_1200)


	//   ....[0]....
.L_1200:
        /*0a38*/ 	.word	0x00009cc0


	//   ....[1]....
        /*0a3c*/ 	.word	0x00009fa0


	//   ....[2]....
        /*0a40*/ 	.word	0x0000a050


	//   ....[3]....
        /*0a44*/ 	.word	0x0000a060


	//   ....[4]....
        /*0a48*/ 	.word	0x0000a120


	//   ....[5]....
        /*0a4c*/ 	.word	0x0000a200


	//   ....[6]....
        /*0a50*/ 	.word	0x0000a2c0


	//   ....[7]....
        /*0a54*/ 	.word	0x0000a2e0


	//   ....[8]....
        /*0a58*/ 	.word	0x0000a3e0


	//   ....[9]....
        /*0a5c*/ 	.word	0x0000a4a0


	//   ....[10]....
        /*0a60*/ 	.word	0x0000a4c0


	//   ....[11]....
        /*0a64*/ 	.word	0x0000a5c0


	//   ....[12]....
        /*0a68*/ 	.word	0x0000a680


	//   ....[13]....
        /*0a6c*/ 	.word	0x0000a690


	//   ....[14]....
        /*0a70*/ 	.word	0x0000a7a0


	//   ....[15]....
        /*0a74*/ 	.word	0x0000a850


	//   ....[16]....
        /*0a78*/ 	.word	0x0000a870


	//   ....[17]....
        /*0a7c*/ 	.word	0x0000aa20


	//   ....[18]....
        /*0a80*/ 	.word	0x0000aae0


	//   ....[19]....
        /*0a84*/ 	.word	0x0000aaf0


	//   ....[20]....
        /*0a88*/ 	.word	0x0000ab00


	//   ....[21]....
        /*0a8c*/ 	.word	0x0000ac70


	//   ....[22]....
        /*0a90*/ 	.word	0x0000ad20


	//   ....[23]....
        /*0a94*/ 	.word	0x0000ad40


	//   ....[24]....
        /*0a98*/ 	.word	0x0000ad70


	//   ....[25]....
        /*0a9c*/ 	.word	0x0000af80


	//   ....[26]....
        /*0aa0*/ 	.word	0x0000b040


	//   ....[27]....
        /*0aa4*/ 	.word	0x0000b0a0


	//   ....[28]....
        /*0aa8*/ 	.word	0x0000b0d0


	//   ....[29]....
        /*0aac*/ 	.word	0x0000b380


	//   ....[30]....
        /*0ab0*/ 	.word	0x0000b420


	//   ....[31]....
        /*0ab4*/ 	.word	0x00011680


	//----- nvinfo : EIATTR_COOP_GROUP_MASK_REGIDS
	.align		4
.L_1201:
        /*0ab8*/ 	.byte	0x04, 0x29
        /*0aba*/ 	.short	(.L_1203 - .L_1202)


	//   ....[0]....
.L_1202:
        /*0abc*/ 	.word	0xffffffff


	//   ....[1]....
        /*0ac0*/ 	.word	0xffffffff


	//   ....[2]....
        /*0ac4*/ 	.word	0xffffffff


	//   ....[3]....
        /*0ac8*/ 	.word	0xffffffff


	//   ....[4]....
        /*0acc*/ 	.word	0xffffffff


	//   ....[5]....
        /*0ad0*/ 	.word	0xffffffff


	//   ....[6]....
        /*0ad4*/ 	.word	0xffffffff


	//   ....[7]....
        /*0ad8*/ 	.word	0xffffffff


	//   ....[8]....
        /*0adc*/ 	.word	0xffffffff


	//   ....[9]....
        /*0ae0*/ 	.word	0xffffffff


	//----- nvinfo : EIATTR_COOP_GROUP_INSTR_OFFSETS
	.align		4
.L_1203:
        /*0ae4*/ 	.byte	0x04, 0x28
        /*0ae6*/ 	.short	(.L_1205 - .L_1204)


	//   ....[0]....
.L_1204:
        /*0ae8*/ 	.word	0x00008f60


	//   ....[1]....
        /*0aec*/ 	.word	0x00008f70


	//   ....[2]....
        /*0af0*/ 	.word	0x00008fc0


	//   ....[3]....
        /*0af4*/ 	.word	0x00008fd0


	//   ....[4]....
        /*0af8*/ 	.word	0x00009000


	//   ....[5]....
        /*0afc*/ 	.word	0x00009020


	//   ....[6]....
        /*0b00*/ 	.word	0x00009060


	//   ....[7]....
        /*0b04*/ 	.word	0x00009080


	//   ....[8]....
        /*0b08*/ 	.word	0x00009110


	//   ....[9]....
        /*0b0c*/ 	.word	0x00009130


	//----- nvinfo : EIATTR_EXIT_INSTR_OFFSETS
	.align		4
.L_1205:
        /*0b10*/ 	.byte	0x04, 0x1c
        /*0b12*/ 	.short	(.L_1207 - .L_1206)


	//   ....[0]....
.L_1206:
        /*0b14*/ 	.word	0x00011770


	//   ....[1]....
        /*0b18*/ 	.word	0x000118b0


	//   ....[2]....
        /*0b1c*/ 	.word	0x00011b20


	//----- nvinfo : EIATTR_MAX_THREADS
	.align		4
.L_1207:
        /*0b20*/ 	.byte	0x04, 0x05
        /*0b22*/ 	.short	(.L_1209 - .L_1208)
.L_1208:
        /*0b24*/ 	.word	0x000001c0
        /*0b28*/ 	.word	0x00000001
        /*0b2c*/ 	.word	0x00000001


	//----- nvinfo : EIATTR_CRS_STACK_SIZE
	.align		4
.L_1209:
        /*0b30*/ 	.byte	0x04, 0x1e
        /*0b32*/ 	.short	(.L_1211 - .L_1210)
.L_1210:
        /*0b34*/ 	.word	0x00000000


	//----- nvinfo : EIATTR_CBANK_PARAM_SIZE
	.align		4
.L_1211:
        /*0b38*/ 	.byte	0x03, 0x19
        /*0b3a*/ 	.short	0x00b8


	//----- nvinfo : EIATTR_PARAM_CBANK
	.align		4
        /*0b3c*/ 	.byte	0x04, 0x0a
        /*0b3e*/ 	.short	(.L_1213 - .L_1212)
	.align		4
.L_1212:
        /*0b40*/ 	.word	index@(.nv.constant0._Z35group_norm_nhwc_bwd_one_pass_kernelI11Fp32IOFp16WLi512ELi56ELi448EEv26Group_norm_nhwc_bwd_params)
        /*0b44*/ 	.short	0x0210
        /*0b46*/ 	.short	0x00b8


	//----- nvinfo : EIATTR_SW_WAR
	.align		4
.L_1213:
        /*0b48*/ 	.byte	0x04, 0x36
        /*0b4a*/ 	.short	(.L_1215 - .L_1214)
.L_1214:
        /*0b4c*/ 	.word	0x00000008
.L_1215:


//--------------------- .nv.info._Z35group_norm_nhwc_fwd_one_pass_kernelI11Bf16IOFp32WLi64ELi56ELi448EEv26Group_norm_nhwc_fwd_params --------------------------
	.section	.nv.info._Z35group_norm_nhwc_fwd_one_pass_kernelI11Bf16IOFp32WLi64ELi56ELi448EEv26Group_norm_nhwc_fwd_params,"",@"SHT_CUDA_INFO"
	.sectionflags	@""
	.align	4


	//----- nvinfo : EIATTR_CUDA_API_VERSION
	.align		4
        /*0000*/ 	.byte	0x04, 0x37
        /*0002*/ 	.short	(.L_1217 - .L_1216)
.L_1216:
        /*0004*/ 	.word	0x00000082


	//----- nvinfo : EIATTR_KPARAM_INFO
	.align		4
.L_1217:
        /*0008*/ 	.byte	0x04, 0x17
        /*000a*/ 	.short	(.L_1219 - .L_1218)
.L_1218:
        /*000c*/ 	.word	0x00000000
        /*0010*/ 	.short	0x0000
        /*0012*/ 	.short	0x0000
        /*0014*/ 	.byte	0x00, 0xf0, 0x81, 0x02


	//----- nvinfo : EIATTR_SPARSE_MMA_MASK
	.align		4
.L_1219:
        /*0018*/ 	.byte	0x03, 0x50
        /*001a*/ 	.short	0x0000


	//----- nvinfo : EIATTR_MAXREG_COUNT
	.align		4
        /*001c*/ 	.byte	0x03, 0x1b
        /*001e*/ 	.short	0x0080


	//----- nvinfo : EIATTR_NUM_BARRIERS
	.align		4
        /*0020*/ 	.byte	0x02, 0x4c
        /*0022*/ 	.byte	0x01
	.zero		1


	//----- nvinfo : EIATTR_MERCURY_ISA_VERSION
	.align		4
        /*0024*/ 	.byte	0x03, 0x5f
        /*0026*/ 	.short	0x0101


	//----- nvinfo : EIATTR_COOP_GROUP_MASK_REGIDS
	.align		4
        /*0028*/ 	.byte	0x04, 0x29
        /*002a*/ 	.short	(.L_1221 - .L_1220)


	//   ....[0]....
.L_1220:
        /*002c*/ 	.word	0xffffffff


	//   ....[1]....
        /*0030*/ 	.word	0xffffffff


	//   ....[2]....
        /*0034*/ 	.word	0xffffffff


	//   ....[3]....
        /*0038*/ 	.word	0xffffffff


	//   ....[4]....
        /*003c*/ 	.word	0xffffffff


	//   ....[5]....
        /*0040*/ 	.word	0xffffffff


	//   ....[6]....
        /*0044*/ 	.word	0xffffffff


	//   ....[7]....
        /*0048*/ 	.word	0xffffffff


	//   ....[8]....
        /*004c*/ 	.word	0xffffffff


	//   ....[9]....
        /*0050*/ 	.word	0xffffffff


	//----- nvinfo : EIATTR_COOP_GROUP_INSTR_OFFSETS
	.align		4
.L_1221:
        /*0054*/ 	.byte	0x04, 0x28
        /*0056*/ 	.short	(.L_1223 - .L_1222)


	//   ....[0]....
.L_1222:
        /*0058*/ 	.word	0x00000a80


	//   ....[1]....
        /*005c*/ 	.word	0x00000a90


	//   ....[2]....
        /*0060*/ 	.word	0x00000ac0


	//   ....[3]....
        /*0064*/ 	.word	0x00000ae0


	//   ....[4]....
        /*0068*/ 	.word	0x00000b10


	//   ....[5]....
        /*006c*/ 	.word	0x00000b30


	//   ....[6]....
        /*0070*/ 	.word	0x00000b60


	//   ....[7]....
        /*0074*/ 	.word	0x00000b80


	//   ....[8]....
        /*0078*/ 	.word	0x00000bb0


	//   ....[9]....
        /*007c*/ 	.word	0x00000bd0


	//----- nvinfo : EIATTR_EXIT_INSTR_OFFSETS
	.align		4
.L_1223:
        /*0080*/ 	.byte	0x04, 0x1c
        /*0082*/ 	.short	(.L_1225 - .L_1224)


	//   ....[0]....
.L_1224:
        /*0084*/ 	.word	0x00000060


	//   ....[1]....
        /*0088*/ 	.word	0x000024a0


	//----- nvinfo : EIATTR_MAX_THREADS
	.align		4
.L_1225:
        /*008c*/ 	.byte	0x04, 0x05
        /*008e*/ 	.short	(.L_1227 - .L_1226)
.L_1226:
        /*0090*/ 	.word	0x000001c0
        /*0094*/ 	.word	0x00000001
        /*0098*/ 	.word	0x00000001


	//----- nvinfo : EIATTR_CRS_STACK_SIZE
	.align		4
.L_1227:
        /*009c*/ 	.byte	0x04, 0x1e
        /*009e*/ 	.short	(.L_1229 - .L_1228)
.L_1228:
        /*00a0*/ 	.word	0x00000000


	//----- nvinfo : EIATTR_CBANK_PARAM_SIZE
	.align		4
.L_1229:
        /*00a4*/ 	.byte	0x03, 0x19
        /*00a6*/ 	.short	0x00a0


	//----- nvinfo : EIATTR_PARAM_CBANK
	.align		4
        /*00a8*/ 	.byte	0x04, 0x0a
        /*00aa*/ 	.short	(.L_1231 - .L_1230)
	.align		4
.L_1230:
        /*00ac*/ 	.word	index@(.nv.constant0._Z35group_norm_nhwc_fwd_one_pass_kernelI11Bf16IOFp32WLi64ELi56ELi448EEv26Group_norm_nhwc_fwd_params)
        /*00b0*/ 	.short	0x0210
        /*00b2*/ 	.short	0x00a0


	//----- nvinfo : EIATTR_SW_WAR
	.align		4
.L_1231:
        /*00b4*/ 	.byte	0x04, 0x36
        /*00b6*/ 	.short	(.L_1233 - .L_1232)
.L_1232:
        /*00b8*/ 	.word	0x00000008
.L_1233:


//--------------------- .nv.info._Z35group_norm_nhwc_fwd_one_pass_kernelI11Bf16IOFp32WLi128ELi56ELi448EEv26Group_norm_nhwc_fwd_params --------------------------
	.section	.nv.info._Z35group_norm_nhwc_fwd_one_pass_kernelI11Bf16IOFp32WLi128ELi56ELi448EEv26Group_norm_nhwc_fwd_params,"",@"SHT_CUDA_INFO"
	.sectionflags	@""
	.align	4


	//----- nvinfo : EIATTR_CUDA_API_VERSION
	.align		4
        /*0000*/ 	.byte	0x04, 0x37
        /*0002*/ 	.short	(.L_1235 - .L_1234)
.L_1234:
        /*0004*/ 	.word	0x00000082


	//----- nvinfo : EIATTR_KPARAM_INFO
	.align		4
.L_1235:
        /*0008*/ 	.byte	0x04, 0x17
        /*000a*/ 	.short	(.L_1237 - .L_1236)
.L_1236:
        /*000c*/ 	.word	0x00000000
        /*0010*/ 	.short	0x0000
        /*0012*/ 	.short	0x0000
        /*0014*/ 	.byte	0x00, 0xf0, 0x81, 0x02


	//----- nvinfo : EIATTR_SPARSE_MMA_MASK
	.align		4
.L_1237:
        /*0018*/ 	.byte	0x03, 0x50
        /*001a*/ 	.short	0x0000


	//----- nvinfo : EIATTR_MAXREG_COUNT
	.align		4
        /*001c*/ 	.byte	0x03, 0x1b
        /*001e*/ 	.short	0x0080


	//----- nvinfo : EIATTR_NUM_BARRIERS
	.align		4
        /*0020*/ 	.byte	0x02, 0x4c
        /*0022*/ 	.byte	0x01
	.zero		1


	//----- nvinfo : EIATTR_MERCURY_ISA_VERSION
	.align		4
        /*0024*/ 	.byte	0x03, 0x5f
        /*0026*/ 	.short	0x0101


	//----- nvinfo : EIATTR_COOP_GROUP_MASK_REGIDS
	.align		4
        /*0028*/ 	.byte	0x04, 0x29
        /*002a*/ 	.short	(.L_1239 - .L_1238)


	//   ....[0]....
.L_1238:
        /*002c*/ 	.word	0xffffffff


	//   ....[1]....
        /*0030*/ 	.word	0xffffffff


	//   ....[2]....
        /*0034*/ 	.word	0xffffffff


	//   ....[3]....
        /*0038*/ 	.word	0xffffffff


	//   ....[4]....
        /*003c*/ 	.word	0xffffffff


	//   ....[5]....
        /*0040*/ 	.word	0xffffffff


	//   ....[6]....
        /*0044*/ 	.word	0xffffffff


	//   ....[7]....
        /*0048*/ 	.word	0xffffffff


	//   ....[8]....
        /*004c*/ 	.word	0xffffffff


	//   ....[9]....
        /*0050*/ 	.word	0xffffffff


	//----- nvinfo : EIATTR_COOP_GROUP_INSTR_OFFSETS
	.align		4
.L_1239:
        /*0054*/ 	.byte	0x04, 0x28
        /*0056*/ 	.short	(.L_1241 - .L_1240)


	//   ....[0]....
.L_1240:
        /*0058*/ 	.word	0x000010c0


	//   ....[1]....
        /*005c*/ 	.word	0x000010d0


	//   ....[2]....
        /*0060*/ 	.word	0x00001100


	//   ....[3]....
        /*0064*/ 	.word	0x00001110


	//   ....[4]....
        /*0068*/ 	.word	0x00001150


	//   ....[5]....
        /*006c*/ 	.word	0x00001160


	//   ....[6]....
        /*0070*/ 	.word	0x000011a0


	//   ....[7]....
        /*0074*/ 	.word	0x000011b0


	//   ....[8]....
        /*0078*/ 	.word	0x000011f0


	//   ....[9]....
        /*007c*/ 	.word	0x00001200


	//----- nvinfo : EIATTR_EXIT_INSTR_OFFSETS
	.align		4
.L_1241:
        /*0080*/ 	.byte	0x04, 0x1c
        /*0082*/ 	.short	(.L_1243 - .L_1242)


	//   ....[0]....
.L_1242:
        /*0084*/ 	.word	0x00000070


	//   ....[1]....
        /*0088*/ 	.word	0x00003bf0


	//----- nvinfo : EIATTR_MAX_THREADS
	.align		4
.L_1243:
        /*008c*/ 	.byte	0x04, 0x05
        /*008e*/ 	.short	(.L_1245 - .L_1244)
.L_1244:
        /*0090*/ 	.word	0x000001c0
        /*0094*/ 	.word	0x00000001
        /*0098*/ 	.word	0x00000001


	//----- nvinfo : EIATTR_CRS_STACK_SIZE
	.align		4
.L_1245:
        /*009c*/ 	.byte	0x04, 0x1e
        /*009e*/ 	.short	(.L_1247 - .L_1246)
.L_1246:
        /*00a0*/ 	.word	0x00000000


	//----- nvinfo : EIATTR_CBANK_PARAM_SIZE
	.align		4
.L_1247:
        /*00a4*/ 	.byte	0x03, 0x19
        /*00a6*/ 	.short	0x00a0


	//----- nvinfo : EIATTR_PARAM_CBANK
	.align		4
        /*00a8*/ 	.byte	0x04, 0x0a
        /*00aa*/ 	.short	(.L_1249 - .L_1248)
	.align		4
.L_1248:
        /*00ac*/ 	.word	index@(.nv.constant0._Z35group_norm_nhwc_fwd_one_pass_kernelI11Bf16IOFp32WLi128ELi56ELi448EEv26Group_norm_nhwc_fwd_params)
        /*00b0*/ 	.short	0x0210
        /*00b2*/ 	.short	0x00a0


	//----- nvinfo : EIATTR_SW_WAR
	.align		4
.L_1249:
        /*00b4*/ 	.byte	0x04, 0x36
        /*00b6*/ 	.short	(.L_1251 - .L_1250)
.L_1250:
        /*00b8*/ 	.word	0x00000008
.L_1251:


//--------------------- .nv.info._Z35group_norm_nhwc_fwd_one_pass_kernelI11Bf16IOFp32WLi256ELi56ELi448EEv26Group_norm_nhwc_fwd_params --------------------------
	.section	.nv.info._Z35group_norm_nhwc_fwd_one_pass_kernelI11Bf16IOFp32WLi256ELi56ELi448EEv26Group_norm_nhwc_fwd_params,"",@"SHT_CUDA_INFO"
	.sectionflags	@""
	.align	4


	//----- nvinfo : EIATTR_CUDA_API_VERSION
	.align		4
        /*0000*/ 	.byte	0x04, 0x37
        /*0002*/ 	.short	(.L_1253 - .L_1252)
.L_1252:
        /*0004*/ 	.word	0x00000082


	//----- nvinfo : EIATTR_KPARAM_INFO
	.align		4
.L_1253:
        /*0008*/ 	.byte	0x04, 0x17
        /*000a*/ 	.short	(.L_1255 - .L_1254)
.L_1254:
        /*000c*/ 	.word	0x00000000
        /*0010*/ 	.short	0x0000
        /*0012*/ 	.short	0x0000
        /*0014*/ 	.byte	0x00, 0xf0, 0x81, 0x02


	//----- nvinfo : EIATTR_SPARSE_MMA_MASK
	.align		4
.L_1255:
        /*0018*/ 	.byte	0x03, 0x50
        /*001a*/ 	.short	0x0000


	//----- nvinfo : EIATTR_MAXREG_COUNT
	.align		4
        /*001c*/ 	.byte	0x03, 0x1b
        /*001e*/ 	.short	0x0080


	//----- nvinfo : EIATTR_NUM_BARRIERS
	.align		4
        /*0020*/ 	.byte	0x02, 0x4c
        /*0022*/ 	.byte	0x01
	.zero		1


	//----- nvinfo : EIATTR_MERCURY_ISA_VERSION
	.align		4
        /*0024*/ 	.byte	0x03, 0x5f
        /*0026*/ 	.short	0x0101


	//----- nvinfo : EIATTR_COOP_GROUP_MASK_REGIDS
	.align		4
        /*0028*/ 	.byte	0x04, 0x29
        /*002a*/ 	.short	(.L_1257 - .L_1256)


	//   ....[0]....
.L_1256:
        /*002c*/ 	.word	0xffffffff


	//   ....[1]....
        /*0030*/ 	.word	0xffffffff


	//   ....[2]....
        /*0034*/ 	.word	0xffffffff


	//   ....[3]....
        /*0038*/ 	.word	0xffffffff


	//   ....[4]....
        /*003c*/ 	.word	0xffffffff


	//   ....[5]....
        /*0040*/ 	.word	0xffffffff


	//   ....[6]....
        /*0044*/ 	.word	0xffffffff


	//   ....[7]....
        /*0048*/ 	.word	0xffffffff


	//   ....[8]....
        /*004c*/ 	.word	0xffffffff


	//   ....[9]....
        /*0050*/ 	.word	0xffffffff


	//----- nvinfo : EIATTR_COOP_GROUP_INSTR_OFFSETS
	.align		4
.L_1257:
        /*0054*/ 	.byte	0x04, 0x28
        /*0056*/ 	.short	(.L_1259 - .L_1258)


	//   ....[0]....
.L_1258:
        /*0058*/ 	.word	0x00001ca0


	//   ....[1]....
        /*005c*/ 	.word	0x00001cb0


	//   ....[2]....
        /*0060*/ 	.word	0x00001ce0


	//   ....[3]....
        /*0064*/ 	.word	0x00001cf0


	//   ....[4]....
        /*0068*/ 	.word	0x00001d30


	//   ....[5]....
        /*006c*/ 	.word	0x00001d40


	//   ....[6]....
        /*0070*/ 	.word	0x00001d80


	//   ....[7]....
        /*0074*/ 	.word	0x00001d90


	//   ....[8]....
        /*0078*/ 	.word	0x00001dd0


	//   ....[9]....
        /*007c*/ 	.word	0x00001de0


	//----- nvinfo : EIATTR_EXIT_INSTR_OFFSETS
	.align		4
.L_1259:
        /*0080*/ 	.byte	0x04, 0x1c
        /*0082*/ 	.short	(.L_1261 - .L_1260)


	//   ....[0]....
.L_1260:
        /*0084*/ 	.word	0x00000060


	//   ....[1]....
        /*0088*/ 	.word	0x000052a0


	//----- nvinfo : EIATTR_MAX_THREADS
	.align		4
.L_1261:
        /*008c*/ 	.byte	0x04, 0x05
        /*008e*/ 	.short	(.L_1263 - .L_1262)
.L_1262:
        /*0090*/ 	.word	0x000001c0
        /*0094*/ 	.word	0x00000001
        /*0098*/ 	.word	0x00000001


	//----- nvinfo : EIATTR_CRS_STACK_SIZE
	.align		4
.L_1263:
        /*009c*/ 	.byte	0x04, 0x1e
        /*009e*/ 	.short	(.L_1265 - .L_1264)
.L_1264:
        /*00a0*/ 	.word	0x00000000


	//----- nvinfo : EIATTR_CBANK_PARAM_SIZE
	.align		4
.L_1265:
        /*00a4*/ 	.byte	0x03, 0x19
        /*00a6*/ 	.short	0x00a0


	//----- nvinfo : EIATTR_PARAM_CBANK
	.align		4
        /*00a8*/ 	.byte	0x04, 0x0a
        /*00aa*/ 	.short	(.L_1267 - .L_1266)
	.align		4
.L_1266:
        /*00ac*/ 	.word	index@(.nv.constant0._Z35group_norm_nhwc_fwd_one_pass_kernelI11Bf16IOFp32WLi256ELi56ELi448EEv26Group_norm_nhwc_fwd_params)
        /*00b0*/ 	.short	0x0210
        /*00b2*/ 	.short	0x00a0


	//----- nvinfo : EIATTR_SW_WAR
	.align		4
.L_1267:
        /*00b4*/ 	.byte	0x04, 0x36
        /*00b6*/ 	.short	(.L_1269 - .L_1268)
.L_1268:
        /*00b8*/ 	.word	0x00000008
.L_1269:


//--------------------- .nv.info._Z35group_norm_nhwc_fwd_one_pass_kernelI11Bf16IOFp32WLi512ELi56ELi448EEv26Group_norm_nhwc_fwd_params --------------------------
	.section	.nv.info._Z35group_norm_nhwc_fwd_one_pass_kernelI11Bf16IOFp32WLi512ELi56ELi448EEv26Group_norm_nhwc_fwd_params,"",@"SHT_CUDA_INFO"
	.sectionflags	@""
	.align	4


	//----- nvinfo : EIATTR_CUDA_API_VERSION
	.align		4
        /*0000*/ 	.byte	0x04, 0x37
        /*0002*/ 	.short	(.L_1271 - .L_1270)
.L_1270:
        /*0004*/ 	.word	0x00000082


	//----- nvinfo : EIATTR_KPARAM_INFO
	.align		4
.L_1271:
        /*0008*/ 	.byte	0x04, 0x17
        /*000a*/ 	.short	(.L_1273 - .L_1272)
.L_1272:
        /*000c*/ 	.word	0x00000000
        /*0010*/ 	.short	0x0000
        /*0012*/ 	.short	0x0000
        /*0014*/ 	.byte	0x00, 0xf0, 0x81, 0x02


	//----- nvinfo : EIATTR_SPARSE_MMA_MASK
	.align		4
.L_1273:
        /*0018*/ 	.byte	0x03, 0x50
        /*001a*/ 	.short	0x0000


	//----- nvinfo : EIATTR_MAXREG_COUNT
	.align		4
        /*001c*/ 	.byte	0x03, 0x1b
        /*001e*/ 	.short	0x0080


	//----- nvinfo : EIATTR_NUM_BARRIERS
	.align		4
        /*0020*/ 	.byte	0x02, 0x4c
        /*0022*/ 	.byte	0x01
	.zero		1


	//----- nvinfo : EIATTR_MERCURY_ISA_VERSION
	.align		4
        /*0024*/ 	.byte	0x03, 0x5f
        /*0026*/ 	.short	0x0101


	//----- nvinfo : EIATTR_COOP_GROUP_MASK_REGIDS
	.align		4
        /*0028*/ 	.byte	0x04, 0x29
        /*002a*/ 	.short	(.L_1275 - .L_1274)


	//   ....[0]....
.L_1274:
        /*002c*/ 	.word	0xffffffff


	//   ....[1]....
        /*0030*/ 	.word	0xffffffff


	//   ....[2]....
        /*0034*/ 	.word	0xffffffff


	//   ....[3]....
        /*0038*/ 	.word	0xffffffff


	//   ....[4]....
        /*003c*/ 	.word	0xffffffff


	//   ....[5]....
        /*0040*/ 	.word	0xffffffff


	//   ....[6]....
        /*0044*/ 	.word	0xffffffff


	//   ....[7]....
        /*0048*/ 	.word	0xffffffff


	//   ....[8]....
        /*004c*/ 	.word	0xffffffff


	//   ....[9]....
        /*0050*/ 	.word	0xffffffff


	//----- nvinfo : EIATTR_COOP_GROUP_INSTR_OFFSETS
	.align		4
.L_1275:
        /*0054*/ 	.byte	0x04, 0x28
        /*0056*/ 	.short	(.L_1277 - .L_1276)


	//   ....[0]....
.L_1276:
        /*0058*/ 	.word	0x00003d80


	//   ....[1]....
        /*005c*/ 	.word	0x00003d90


	//   ....[2]....
        /*0060*/ 	.word	0x00003dd0


	//   ....[3]....
        /*0064*/ 	.word	0x00003de0


	//   ....[4]....
        /*0068*/ 	.word	0x00003e20


	//   ....[5]....
        /*006c*/ 	.word	0x00003e30


	//   ....[6]....
        /*0070*/ 	.word	0x00003e70


	//   ....[7]....
        /*0074*/ 	.word	0x00003e80


	//   ....[8]....
        /*0078*/ 	.word	0x00003ed0


	//   ....[9]....
        /*007c*/ 	.word	0x00003ee0


	//----- nvinfo : EIATTR_EXIT_INSTR_OFFSETS
	.align		4
.L_1277:
        /*0080*/ 	.byte	0x04, 0x1c
        /*0082*/ 	.short	(.L_1279 - .L_1278)


	//   ....[0]....
.L_1278:
        /*0084*/ 	.word	0x00000060


	//   ....[1]....
        /*0088*/ 	.word	0x00009870


	//----- nvinfo : EIATTR_MAX_THREADS
	.align		4
.L_1279:
        /*008c*/ 	.byte	0x04, 0x05
        /*008e*/ 	.short	(.L_1281 - .L_1280)
.L_1280:
        /*0090*/ 	.word	0x000001c0
        /*0094*/ 	.word	0x00000001
        /*0098*/ 	.word	0x00000001


	//----- nvinfo : EIATTR_CRS_STACK_SIZE
	.align		4
.L_1281:
        /*009c*/ 	.byte	0x04, 0x1e
        /*009e*/ 	.short	(.L_1283 - .L_1282)
.L_1282:
        /*00a0*/ 	.word	0x00000000


	//----- nvinfo : EIATTR_CBANK_PARAM_SIZE
	.align		4
.L_1283:
        /*00a4*/ 	.byte	0x03, 0x19
        /*00a6*/ 	.short	0x00a0


	//----- nvinfo : EIATTR_PARAM_CBANK
	.align		4
        /*00a8*/ 	.byte	0x04, 0x0a
        /*00aa*/ 	.short	(.L_1285 - .L_1284)
	.align		4
.L_1284:
        /*00ac*/ 	.word	index@(.nv.constant0._Z35group_norm_nhwc_fwd_one_pass_kernelI11Bf16IOFp32WLi512ELi56ELi448EEv26Group_norm_nhwc_fwd_params)
        /*00b0*/ 	.short	0x0210
        /*00b2*/ 	.short	0x00a0


	//----- nvinfo : EIATTR_SW_WAR
	.align		4
.L_1285:
        /*00b4*/ 	.byte	0x04, 0x36
        /*00b6*/ 	.short	(.L_1287 - .L_1286)
.L_1286:
        /*00b8*/ 	.word	0x00000008
.L_1287:


//--------------------- .nv.info._Z35group_norm_nhwc_fwd_one_pass_kernelI11Bf16IOBf16WLi64ELi56ELi448EEv26Group_norm_nhwc_fwd_params --------------------------
	.section	.nv.info._Z35group_norm_nhwc_fwd_one_pass_kernelI11Bf16IOBf16WLi64ELi56ELi448EEv26Group_norm_nhwc_fwd_params,"",@"SHT_CUDA_INFO"
	.sectionflags	@""
	.align	4


	//----- nvinfo : EIATTR_CUDA_API_VERSION
	.align		4
        /*0000*/ 	.byte	0x04, 0x37
        /*0002*/ 	.short	(.L_1289 - .L_1288)
.L_1288:
        /*0004*/ 	.word	0x00000082


	//----- nvinfo : EIATTR_KPARAM_INFO
	.align		4
.L_1289:
        /*0008*/ 	.byte	0x04, 0x17
        /*000a*/ 	.short	(.L_1291 - .L_1290)
.L_1290:
        /*000c*/ 	.word	0x00000000
        /*0010*/ 	.short	0x0000
        /*0012*/ 	.short	0x0000
        /*0014*/ 	.byte	0x00, 0xf0, 0x81, 0x02


	//----- nvinfo : EIATTR_SPARSE_MMA_MASK
	.align		4
.L_1291:
        /*0018*/ 	.byte	0x03, 0x50
        /*001a*/ 	.short	0x0000


	//----- nvinfo : EIATTR_MAXREG_COUNT
	.align		4
        /*001c*/ 	.byte	0x03, 0x1b
        /*001e*/ 	.short	0x0080


	//----- nvinfo : EIATTR_NUM_BARRIERS
	.align		4
        /*0020*/ 	.byte	0x02, 0x4c
        /*0022*/ 	.byte	0x01
	.zero		1


	//----- nvinfo : EIATTR_MERCURY_ISA_VERSION
	.align		4
        /*0024*/ 	.byte	0x03, 0x5f
        /*0026*/ 	.short	0x0101


	//----- nvinfo : EIATTR_COOP_GROUP_MASK_REGIDS
	.align		4
        /*0028*/ 	.byte	0x04, 0x29
        /*002a*/ 	.short	(.L_1293 - .L_1292)


	//   ....[0]....
.L_1292:
        /*002c*/ 	.word	0xffffffff


	//   ....[1]....
        /*0030*/ 	.word	0xffffffff


	//   ....[2]....
        /*0034*/ 	.word	0xffffffff


	//   ....[3]....
        /*0038*/ 	.word	0xffffffff


	//   ....[4]....
        /*003c*/ 	.word	0xffffffff


	//   ....[5]....
        /*0040*/ 	.word	0xffffffff


	//   ....[6]....
        /*0044*/ 	.word	0xffffffff


	//   ....[7]....
        /*0048*/ 	.word	0xffffffff


	//   ....[8]....
        /*004c*/ 	.word	0xffffffff


	//   ....[9]....
        /*0050*/ 	.word	0xffffffff


	//----- nvinfo : EIATTR_COOP_GROUP_INSTR_OFFSETS
	.align		4
.L_1293:
        /*0054*/ 	.byte	0x04, 0x28
        /*0056*/ 	.short	(.L_1295 - .L_1294)


	//   ....[0]....
.L_1294:
        /*0058*/ 	.word	0x00000a80


	//   ....[1]....
        /*005c*/ 	.word	0x00000a90


	//   ....[2]....
        /*0060*/ 	.word	0x00000ac0


	//   ....[3]....
        /*0064*/ 	.word	0x00000ad0


	//   ....[4]....
        /*0068*/ 	.word	0x00000b10


	//   ....[5]....
        /*006c*/ 	.word	0x00000b20


	//   ....[6]....
        /*0070*/ 	.word	0x00000b60


	//   ....[7]....
        /*0074*/ 	.word	0x00000b70


	//   ....[8]....
        /*0078*/ 	.word	0x00000bb0


	//   ....[9]....
        /*007c*/ 	.word	0x00000bc0


	//----- nvinfo : EIATTR_EXIT_INSTR_OFFSETS
	.align		4
.L_1295:
        /*0080*/ 	.byte	0x04, 0x1c
        /*0082*/ 	.short	(.L_1297 - .L_1296)


	//   ....[0]....
.L_1296:
        /*0084*/ 	.word	0x00000060


	//   ....[1]....
        /*0088*/ 	.word	0x00002510


	//----- nvinfo : EIATTR_MAX_THREADS
	.align		4
.L_1297:
        /*008c*/ 	.byte	0x04, 0x05
        /*008e*/ 	.short	(.L_1299 - .L_1298)
.L_1298:
        /*0090*/ 	.word	0x000001c0
        /*0094*/ 	.word	0x00000001
        /*0098*/ 	.word	0x00000001


	//----- nvinfo : EIATTR_CRS_STACK_SIZE
	.align		4
.L_1299:
        /*009c*/ 	.byte	0x04, 0x1e
        /*009e*/ 	.short	(.L_1301 - .L_1300)
.L_1300:
        /*00a0*/ 	.word	0x00000000


	//----- nvinfo : EIATTR_CBANK_PARAM_SIZE
	.align		4
.L_1301:
        /*00a4*/ 	.byte	0x03, 0x19
        /*00a6*/ 	.short	0x00a0


	//----- nvinfo : EIATTR_PARAM_CBANK
	.align		4
        /*00a8*/ 	.byte	0x04, 0x0a
        /*00aa*/ 	.short	(.L_1303 - .L_1302)
	.align		4
.L_1302:
        /*00ac*/ 	.word	index@(.nv.constant0._Z35group_norm_nhwc_fwd_one_pass_kernelI11Bf16IOBf16WLi64ELi56ELi448EEv26Group_norm_nhwc_fwd_params)
        /*00b0*/ 	.short	0x0210
        /*00b2*/ 	.short	0x00a0


	//----- nvinfo : EIATTR_SW_WAR
	.align		4
.L_1303:
        /*00b4*/ 	.byte	0x04, 0x36
        /*00b6*/ 	.short	(.L_1305 - .L_1304)
.L_1304:
        /*00b8*/ 	.word	0x00000008
.L_1305:


//--------------------- .nv.info._Z35group_norm_nhwc_fwd_one_pass_kernelI11Bf16IOBf16WLi128ELi56ELi448EEv26Group_norm_nhwc_fwd_params --------------------------
	.section	.nv.info._Z35group_norm_nhwc_fwd_one_pass_kernelI11Bf16IOBf16WLi128ELi56ELi448EEv26Group_norm_nhwc_fwd_params,"",@"SHT_CUDA_INFO"
	.sectionflags	@""
	.align	4


	//----- nvinfo : EIATTR_CUDA_API_VERSION
	.align		4
        /*0000*/ 	.byte	0x04, 0x37
        /*0002*/ 	.short	(.L_1307 - .L_1306)
.L_1306:
        /*0004*/ 	.word	0x00000082


	//----- nvinfo : EIATTR_KPARAM_INFO
	.align		4
.L_1307:
        /*0008*/ 	.byte	0x04, 0x17
        /*000a*/ 	.short	(.L_1309 - .L_1308)
.L_1308:
        /*000c*/ 	.word	0x00000000
        /*0010*/ 	.short	0x0000
        /*0012*/ 	.short	0x0000
        /*0014*/ 	.byte	0x00, 0xf0, 0x81, 0x02


	//----- nvinfo : EIATTR_SPARSE_MMA_MASK
	.align		4
.L_1309:
        /*0018*/ 	.byte	0x03, 0x50
        /*001a*/ 	.short	0x0000


	//----- nvinfo : EIATTR_MAXREG_COUNT
	.align		4
        /*001c*/ 	.byte	0x03, 0x1b
        /*001e*/ 	.short	0x0080


	//----- nvinfo : EIATTR_NUM_BARRIERS
	.align		4
        /*0020*/ 	.byte	0x02, 0x4c
        /*0022*/ 	.byte	0x01
	.zero		1


	//----- nvinfo : EIATTR_MERCURY_ISA_VERSION
	.align		4
        /*0024*/ 	.byte	0x03, 0x5f
        /*0026*/ 	.short	0x0101


	//----- nvinfo : EIATTR_COOP_GROUP_MASK_REGIDS
	.align		4
        /*0028*/ 	.byte	0x04, 0x29
        /*002a*/ 	.short	(.L_1311 - .L_1310)


	//   ....[0]....
.L_1310:
        /*002c*/ 	.word	0xffffffff


	//   ....[1]....
        /*0030*/ 	.word	0xffffffff


	//   ....[2]....
        /*0034*/ 	.word	0xffffffff


	//   ....[3]....
        /*0038*/ 	.word	0xffffffff


	//   ....[4]....
        /*003c*/ 	.word	0xffffffff


	//   ....[5]....
        /*0040*/ 	.word	0xffffffff


	//   ....[6]....
        /*0044*/ 	.word	0xffffffff


	//   ....[7]....
        /*0048*/ 	.word	0xffffffff


	//   ....[8]....
        /*004c*/ 	.word	0xffffffff


	//   ....[9]....
        /*0050*/ 	.word	0xffffffff


	//----- nvinfo : EIATTR_COOP_GROUP_INSTR_OFFSETS
	.align		4
.L_1311:
        /*0054*/ 	.byte	0x04, 0x28
        /*0056*/ 	.short	(.L_1313 - .L_1312)


	//   ....[0]....
.L_1312:
        /*0058*/ 	.word	0x000010c0


	//   ....[1]....
        /*005c*/ 	.word	0x000010d0


	//   ....[2]....
        /*0060*/ 	.word	0x00001100


	//   ....[3]....
        /*0064*/ 	.word	0x00001110


	//   ....[4]....
        /*0068*/ 	.word	0x00001150


	//   ....[5]....
        /*006c*/ 	.word	0x00001160


	//   ....[6]....
        /*0070*/ 	.word	0x000011a0


	//   ....[7]....
        /*0074*/ 	.word	0x000011b0


	//   ....[8]....
        /*0078*/ 	.word	0x000011f0


	//   ....[9]....
        /*007c*/ 	.word	0x00001200


	//----- nvinfo : EIATTR_EXIT_INSTR_OFFSETS
	.align		4
.L_1313:
        /*0080*/ 	.byte	0x04, 0x1c
        /*0082*/ 	.short	(.L_1315 - .L_1314)


	//   ....[0]....
.L_1314:
        /*0084*/ 	.word	0x00000070


	//   ....[1]....
        /*0088*/ 	.word	0x00003c50


	//----- nvinfo : EIATTR_MAX_THREADS
	.align		4
.L_1315:
        /*008c*/ 	.byte	0x04, 0x05
        /*008e*/ 	.short	(.L_1317 - .L_1316)
.L_1316:
        /*0090*/ 	.word	0x000001c0
        /*0094*/ 	.word	0x00000001
        /*0098*/ 	.word	0x00000001


	//----- nvinfo : EIATTR_CRS_STACK_SIZE
	.align		4
.L_1317:
        /*009c*/ 	.byte	0x04, 0x1e
        /*009e*/ 	.short	(.L_1319 - .L_1318)
.L_1318:
        /*00a0*/ 	.word	0x00000000


	//----- nvinfo : EIATTR_CBANK_PARAM_SIZE
	.align		4
.L_1319:
        /*00a4*/ 	.byte	0x03, 0x19
        /*00a6*/ 	.short	0x00a0


	//----- nvinfo : EIATTR_PARAM_CBANK
	.align		4
        /*00a8*/ 	.byte	0x04, 0x0a
        /*00aa*/ 	.short	(.L_1321 - .L_1320)
	.align		4
.L_1320:
        /*00ac*/ 	.word	index@(.nv.constant0._Z35group_norm_nhwc_fwd_one_pass_kernelI11Bf16IOBf16WLi128ELi56ELi448EEv26Group_norm_nhwc_fwd_params)
        /*00b0*/ 	.short	0x0210
        /*00b2*/ 	.short	0x00a0


	//----- nvinfo : EIATTR_SW_WAR
	.align		4
.L_1321:
        /*00b4*/ 	.byte	0x04, 0x36
        /*00b6*/ 	.short	(.L_1323 - .L_1322)
.L_1322:
        /*00b8*/ 	.word	0x00000008
.L_1323:


//--------------------- .nv.info._Z35group_norm_nhwc_fwd_one_pass_kernelI11Bf16IOBf16WLi256ELi56ELi448EEv26Group_norm_nhwc_fwd_params --------------------------
	.section	.nv.info._Z35group_norm_nhwc_fwd_one_pass_kernelI11Bf16IOBf16WLi256ELi56ELi448EEv26Group_norm_nhwc_fwd_params,"",@"SHT_CUDA_INFO"
	.sectionflags	@""
	.align	4


	//----- nvinfo : EIATTR_CUDA_API_VERSION
	.align		4
        /*0000*/ 	.byte	0x04, 0x37
        /*0002*/ 	.short	(.L_1325 - .L_1324)
.L_1324:
        /*0004*/ 	.word	0x00000082


	//----- nvinfo : EIATTR_KPARAM_INFO
	.align		4
.L_1325:
        /*0008*/ 	.byte	0x04, 0x17
        /*000a*/ 	.short	(.L_1327 - .L_1326)
.L_1326:
        /*000c*/ 	.word	0x00000000
        /*0010*/ 	.short	0x0000
        /*0012*/ 	.short	0x0000
        /*0014*/ 	.byte	0x00, 0xf0, 0x81, 0x02


	//----- nvinfo : EIATTR_SPARSE_MMA_MASK
	.align		4
.L_1327:
        /*0018*/ 	.byte	0x03, 0x50
        /*001a*/ 	.short	0x0000


	//----- nvinfo : EIATTR_MAXREG_COUNT
	.align		4
        /*001c*/ 	.byte	0x03, 0x1b
        /*001e*/ 	.short	0x0080


	//----- nvinfo : EIATTR_NUM_BARRIERS
	.align		4
        /*0020*/ 	.byte	0x02, 0x4c
        /*0022*/ 	.byte	0x01
	.zero		1


	//----- nvinfo : EIATTR_MERCURY_ISA_VERSION
	.align		4
        /*0024*/ 	.byte	0x03, 0x5f
        /*0026*/ 	.short	0x0101


	//----- nvinfo : EIATTR_COOP_GROUP_MASK_REGIDS
	.align		4
        /*0028*/ 	.byte	0x04, 0x29
        /*002a*/ 	.short	(.L_1329 - .L_1328)


	//   ....[0]....
.L_1328:
        /*002c*/ 	.word	0xffffffff


	//   ....[1]....
        /*0030*/ 	.word	0xffffffff


	//   ....[2]....
        /*0034*/ 	.word	0xffffffff


	//   ....[3]....
        /*0038*/ 	.word	0xffffffff


	//   ....[4]....
        /*003c*/ 	.word	0xffffffff


	//   ....[5]....
        /*0040*/ 	.word	0xffffffff


	//   ....[6]....
        /*0044*/ 	.word	0xffffffff


	//   ....[7]....
        /*0048*/ 	.word	0xffffffff


	//   ....[8]....
        /*004c*/ 	.word	0xffffffff


	//   ....[9]....
        /*0050*/ 	.word	0xffffffff


	//----- nvinfo : EIATTR_COOP_GROUP_INSTR_OFFSETS
	.align		4
.L_1329:
        /*0054*/ 	.byte	0x04, 0x28
        /*0056*/ 	.short	(.L_1331 - .L_1330)


	//   ....[0]....
.L_1330:
        /*0058*/ 	.word	0x00001c80


	//   ....[1]....
        /*005c*/ 	.word	0x00001c90


	//   ....[2]....
        /*0060*/ 	.word	0x00001cc0


	//   ....[3]....
        /*0064*/ 	.word	0x00001cd0


	//   ....[4]....
        /*0068*/ 	.word	0x00001d10


	//   ....[5]....
        /*006c*/ 	.word	0x00001d20


	//   ....[6]....
        /*0070*/ 	.word	0x00001d60


	//   ....[7]....
        /*0074*/ 	.word	0x00001d70


	//   ....[8]....
        /*0078*/ 	.word	0x00001db0


	//   ....[9]....
        /*007c*/ 	.word	0x00001dc0


	//----- nvinfo : EIATTR_EXIT_INSTR_OFFSETS
	.align		4
.L_1331:
        /*0080*/ 	.byte	0x04, 0x1c
        /*0082*/ 	.short	(.L_1333 - .L_1332)


	//   ....[0]....
.L_1332:
        /*0084*/ 	.word	0x00000060


	//   ....[1]....
        /*0088*/ 	.word	0x000052e0


	//----- nvinfo : EIATTR_MAX_THREADS
	.align		4
.L_1333:
        /*008c*/ 	.byte	0x04, 0x05
        /*008e*/ 	.short	(.L_1335 - .L_1334)
.L_1334:
        /*0090*/ 	.word	0x000001c0
        /*0094*/ 	.word	0x00000001
        /*0098*/ 	.word	0x00000001


	//----- nvinfo : EIATTR_CRS_STACK_SIZE
	.align		4
.L_1335:
        /*009c*/ 	.byte	0x04, 0x1e
        /*009e*/ 	.short	(.L_1337 - .L_1336)
.L_1336:
        /*00a0*/ 	.word	0x00000000


	//----- nvinfo : EIATTR_CBANK_PARAM_SIZE
	.align		4
.L_1337:
        /*00a4*/ 	.byte	0x03, 0x19
        /*00a6*/ 	.short	0x00a0


	//----- nvinfo : EIATTR_PARAM_CBANK
	.align		4
        /*00a8*/ 	.byte	0x04, 0x0a
        /*00aa*/ 	.short	(.L_1339 - .L_1338)
	.align		4
.L_1338:
        /*00ac*/ 	.word	index@(.nv.constant0._Z35group_norm_nhwc_fwd_one_pass_kernelI11Bf16IOBf16WLi256ELi56ELi448EEv26Group_norm_nhwc_fwd_params)
        /*00b0*/ 	.short	0x0210
        /*00b2*/ 	.short	0x00a0


	//----- nvinfo : EIATTR_SW_WAR
	.align		4
.L_1339:
        /*00b4*/ 	.byte	0x04, 0x36
        /*00b6*/ 	.short	(.L_1341 - .L_1340)
.L_1340:
        /*00b8*/ 	.word	0x00000008
.L_1341:


//--------------------- .nv.info._Z35group_norm_nhwc_fwd_one_pass_kernelI11Bf16IOBf16WLi512ELi56ELi448EEv26Group_norm_nhwc_fwd_params --------------------------
	.section	.nv.info._Z35group_norm_nhwc_fwd_one_pass_kernelI11Bf16IOBf16WLi512ELi56ELi448EEv26Group_norm_nhwc_fwd_params,"",@"SHT_CUDA_INFO"
	.sectionflags	@""
	.align	4


	//----- nvinfo : EIATTR_CUDA_API_VERSION
	.align		4
        /*0000*/ 	.byte	0x04, 0x37
        /*0002*/ 	.short	(.L_1343 - .L_1342)
.L_1342:
        /*0004*/ 	.word	0x00000082


	//----- nvinfo : EIATTR_KPARAM_INFO
	.align		4
.L_1343:
        /*0008*/ 	.byte	0x04, 0x17
        /*000a*/ 	.short	(.L_1345 - .L_1344)
.L_1344:
        /*000c*/ 	.word	0x00000000
        /*0010*/ 	.short	0x0000
        /*0012*/ 	.short	0x0000
        /*0014*/ 	.byte	0x00, 0xf0, 0x81, 0x02


	//----- nvinfo : EIATTR_SPARSE_MMA_MASK
	.align		4
.L_1345:
        /*0018*/ 	.byte	0x03, 0x50
        /*001a*/ 	.short	0x0000


	//----- nvinfo : EIATTR_MAXREG_COUNT
	.align		4
        /*001c*/ 	.byte	0x03, 0x1b
        /*001e*/ 	.short	0x0080


	//----- nvinfo : EIATTR_NUM_BARRIERS
	.align		4
        /*0020*/ 	.byte	0x02, 0x4c
        /*0022*/ 	.byte	0x01
	.zero		1


	//----- nvinfo : EIATTR_MERCURY_ISA_VERSION
	.align		4
        /*0024*/ 	.byte	0x03, 0x5f
        /*0026*/ 	.short	0x0101


	//----- nvinfo : EIATTR_COOP_GROUP_MASK_REGIDS
	.align		4
        /*0028*/ 	.byte	0x04, 0x29
        /*002a*/ 	.short	(.L_1347 - .L_1346)


	//   ....[0]....
.L_1346:
        /*002c*/ 	.word	0xffffffff


	//   ....[1]....
        /*0030*/ 	.word	0xffffffff


	//   ....[2]....
        /*0034*/ 	.word	0xffffffff


	//   ....[3]....
        /*0038*/ 	.word	0xffffffff


	//   ....[4]....
        /*003c*/ 	.word	0xffffffff


	//   ....[5]....
        /*0040*/ 	.word	0xffffffff


	//   ....[6]....
        /*0044*/ 	.word	0xffffffff


	//   ....[7]....
        /*0048*/ 	.word	0xffffffff


	//   ....[8]....
        /*004c*/ 	.word	0xffffffff


	//   ....[9]....
        /*0050*/ 	.word	0xffffffff


	//----- nvinfo : EIATTR_COOP_GROUP_INSTR_OFFSETS
	.align		4
.L_1347:
        /*0054*/ 	.byte	0x04, 0x28
        /*0056*/ 	.short	(.L_1349 - .L_1348)


	//   ....[0]....
.L_1348:
        /*0058*/ 	.word	0x00003d90


	//   ....[1]....
        /*005c*/ 	.word	0x00003da0


	//   ....[2]....
        /*0060*/ 	.word	0x00003de0


	//   ....[3]....
        /*0064*/ 	.word	0x00003df0


	//   ....[4]....
        /*0068*/ 	.word	0x00003e30


	//   ....[5]....
        /*006c*/ 	.word	0x00003e40


	//   ....[6]....
        /*0070*/ 	.word	0x00003e80


	//   ....[7]....
        /*0074*/ 	.word	0x00003e90


	//   ....[8]....
        /*0078*/ 	.word	0x00003ee0


	//   ....[9]....
        /*007c*/ 	.word	0x00003ef0


	//----- nvinfo : EIATTR_EXIT_INSTR_OFFSETS
	.align		4
.L_1349:
        /*0080*/ 	.byte	0x04, 0x1c
        /*0082*/ 	.short	(.L_1351 - .L_1350)


	//   ....[0]....
.L_1350:
        /*0084*/ 	.word	0x00000060


	//   ....[1]....
        /*0088*/ 	.word	0x000098f0


	//----- nvinfo : EIATTR_MAX_THREADS
	.align		4
.L_1351:
        /*008c*/ 	.byte	0x04, 0x05
        /*008e*/ 	.short	(.L_1353 - .L_1352)
.L_1352:
        /*0090*/ 	.word	0x000001c0
        /*0094*/ 	.word	0x00000001
        /*0098*/ 	.word	0x00000001


	//----- nvinfo : EIATTR_CRS_STACK_SIZE
	.align		4
.L_1353:
        /*009c*/ 	.byte	0x04, 0x1e
        /*009e*/ 	.short	(.L_1355 - .L_1354)
.L_1354:
        /*00a0*/ 	.word	0x00000000


	//----- nvinfo : EIATTR_CBANK_PARAM_SIZE
	.align		4
.L_1355:
        /*00a4*/ 	.byte	0x03, 0x19
        /*00a6*/ 	.short	0x00a0


	//----- nvinfo : EIATTR_PARAM_CBANK
	.align		4
        /*00a8*/ 	.byte	0x04, 0x0a
        /*00aa*/ 	.short	(.L_1357 - .L_1356)
	.align		4
.L_1356:
        /*00ac*/ 	.word	index@(.nv.constant0._Z35group_norm_nhwc_fwd_one_pass_kernelI11Bf16IOBf16WLi512ELi56ELi448EEv26Group_norm_nhwc_fwd_params)
        /*00b0*/ 	.short	0x0210
        /*00b2*/ 	.short	0x00a0


	//----- nvinfo : EIATTR_SW_WAR
	.align		4
.L_1357:
        /*00b4*/ 	.byte	0x04, 0x36
        /*00b6*/ 	.short	(.L_1359 - .L_1358)
.L_1358:
        /*00b8*/ 	.word	0x00000008
.L_1359:


//--------------------- .nv.info._Z35group_norm_nhwc_fwd_one_pass_kernelI11Bf16IOFp16WLi64ELi56ELi448EEv26Group_norm_nhwc_fwd_params --------------------------
	.section	.nv.info._Z35group_norm_nhwc_fwd_one_pass_kernelI11Bf16IOFp16WLi64ELi56ELi448EEv26Group_norm_nhwc_fwd_params,"",@"SHT_CUDA_INFO"
	.sectionflags	@""
	.align	4


	//----- nvinfo : EIATTR_CUDA_API_VERSION
	.align		4
        /*0000*/ 	.byte	0x04, 0x37
        /*0002*/ 	.short	(.L_1361 - .L_1360)
.L_1360:
        /*0004*/ 	.word	0x00000082


	//----- nvinfo : EIATTR_KPARAM_INFO
	.align		4
.L_1361:
        /*0008*/ 	.byte	0x04, 0x17
        /*000a*/ 	.short	(.L_1363 - .L_1362)
.L_1362:
        /*000c*/ 	.word	0x00000000
        /*0010*/ 	.short	0x0000
        /*0012*/ 	.short	0x0000
        /*0014*/ 	.byte	0x00, 0xf0, 0x81, 0x02


	//----- nvinfo : EIATTR_SPARSE_MMA_MASK
	.align		4
.L_1363:
        /*0018*/ 	.byte	0x03, 0x50
        /*001a*/ 	.short	0x0000


	//----- nvinfo : EIATTR_MAXREG_COUNT
	.align		4
        /*001c*/ 	.byte	0x03, 0x1b
        /*001e*/ 	.short	0x0080


	//----- nvinfo : EIATTR_NUM_BARRIERS
	.align		4
        /*0020*/ 	.byte	0x02, 0x4c
        /*0022*/ 	.byte	0x01
	.zero		1


	//----- nvinfo : EIATTR_MERCURY_ISA_VERSION
	.align		4
        /*0024*/ 	.byte	0x03, 0x5f
        /*0026*/ 	.short	0x0101


	//----- nvinfo : EIATTR_COOP_GROUP_MASK_REGIDS
	.align		4
        /*0028*/ 	.byte	0x04, 0x29
        /*002a*/ 	.short	(.L_1365 - .L_1364)


	//   ....[0]....
.L_1364:
        /*002c*/ 	.word	0xffffffff


	//   ....[1]....
        /*0030*/ 	.word	0xffffffff


	//   ....[2]....
        /*0034*/ 	.word	0xffffffff


	//   ....[3]....
        /*0038*/ 	.word	0xffffffff


	//   ....[4]....
        /*003c*/ 	.word	0xffffffff


	//   ....[5]....
        /*0040*/ 	.word	0xffffffff


	//   ....[6]....
        /*0044*/ 	.word	0xffffffff


	//   ....[7]....
        /*0048*/ 	.word	0xffffffff


	//   ....[8]....
        /*004c*/ 	.word	0xffffffff


	//   ....[9]....
        /*0050*/ 	.word	0xffffffff


	//----- nvinfo : EIATTR_COOP_GROUP_INSTR_OFFSETS
	.align		4
.L_1365:
        /*0054*/ 	.byte	0x04, 0x28
        /*0056*/ 	.short	(.L_1367 - .L_1366)


	//   ....[0]....
.L_1366:
        /*0058*/ 	.word	0x00000a80


	//   ....[1]....
        /*005c*/ 	.word	0x00000a90


	//   ....[2]....
        /*0060*/ 	.word	0x00000ac0


	//   ....[3]....
        /*0064*/ 	.word	0x00000ad0


	//   ....[4]....
        /*0068*/ 	.word	0x00000b10


	//   ....[5]....
        /*006c*/ 	.word	0x00000b20


	//   ....[6]....
        /*0070*/ 	.word	0x00000b60


	//   ....[7]....
        /*0074*/ 	.word	0x00000b70


	//   ....[8]....
        /*0078*/ 	.word	0x00000bb0


	//   ....[9]....
        /*007c*/ 	.word	0x00000bc0


	//----- nvinfo : EIATTR_EXIT_INSTR_OFFSETS
	.align		4
.L_1367:
        /*0080*/ 	.byte	0x04, 0x1c
        /*0082*/ 	.short	(.L_1369 - .L_1368)


	//   ....[0]....
.L_1368:
        /*0084*/ 	.word	0x00000060


	//   ....[1]....
        /*0088*/ 	.word	0x00002510


	//----- nvinfo : EIATTR_MAX_THREADS
	.align		4
.L_1369:
        /*008c*/ 	.byte	0x04, 0x05
        /*008e*/ 	.short	(.L_1371 - .L_1370)
.L_1370:
        /*0090*/ 	.word	0x000001c0
        /*0094*/ 	.word	0x00000001
        /*0098*/ 	.word	0x00000001


	//----- nvinfo : EIATTR_CRS_STACK_SIZE
	.align		4
.L_1371:
        /*009c*/ 	.byte	0x04, 0x1e
        /*009e*/ 	.short	(.L_1373 - .L_1372)
.L_1372:
        /*00a0*/ 	.word	0x00000000


	//----- nvinfo : EIATTR_CBANK_PARAM_SIZE
	.align		4
.L_1373:
        /*00a4*/ 	.byte	0x03, 0x19
        /*00a6*/ 	.short	0x00a0


	//----- nvinfo : EIATTR_PARAM_CBANK
	.align		4
        /*00a8*/ 	.byte	0x04, 0x0a
        /*00aa*/ 	.short	(.L_1375 - .L_1374)
	.align		4
.L_1374:
        /*00ac*/ 	.word	index@(.nv.constant0._Z35group_norm_nhwc_fwd_one_pass_kernelI11Bf16IOFp16WLi64ELi56ELi448EEv26Group_norm_nhwc_fwd_params)
        /*00b0*/ 	.short	0x0210
        /*00b2*/ 	.short	0x00a0


	//----- nvinfo : EIATTR_SW_WAR
	.align		4
.L_1375:
        /*00b4*/ 	.byte	0x04, 0x36
        /*00b6*/ 	.short	(.L_1377 - .L_1376)
.L_1376:
        /*00b8*/ 	.word	0x00000008
.L_1377:


//--------------------- .nv.info._Z35group_norm_nhwc_fwd_one_pass_kernelI11Bf16IOFp16WLi128ELi56ELi448EEv26Group_norm_nhwc_fwd_params --------------------------
	.section	.nv.info._Z35group_norm_nhwc_fwd_one_pass_kernelI11Bf16IOFp16WLi128ELi56ELi448EEv26Group_norm_nhwc_fwd_params,"",@"SHT_CUDA_INFO"
	.sectionflags	@""
	.align	4


	//----- nvinfo : EIATTR_CUDA_API_VERSION
	.align		4
        /*0000*/ 	.byte	0x04, 0x37
        /*0002*/ 	.short	(.L_1379 - .L_1378)
.L_1378:
        /*0004*/ 	.word	0x00000082


	//----- nvinfo : EIATTR_KPARAM_INFO
	.align		4
.L_1379:
        /*0008*/ 	.byte	0x04, 0x17
        /*000a*/ 	.short	(.L_1381 - .L_1380)
.L_1380:
        /*000c*/ 	.word	0x00000000
        /*0010*/ 	.short	0x0000
        /*0012*/ 	.short	0x0000
        /*0014*/ 	.byte	0x00, 0xf0, 0x81, 0x02


	//----- nvinfo : EIATTR_SPARSE_MMA_MASK
	.align		4
.L_1381:
        /*0018*/ 	.byte	0x03, 0x50
        /*001a*/ 	.short	0x0000


	//----- nvinfo : EIATTR_MAXREG_COUNT
	.align		4
        /*001c*/ 	.byte	0x03, 0x1b
        /*001e*/ 	.short	0x0080


	//----- nvinfo : EIATTR_NUM_BARRIERS
	.align		4
        /*0020*/ 	.byte	0x02, 0x4c
        /*0022*/ 	.byte	0x01
	.zero		1


	//----- nvinfo : EIATTR_MERCURY_ISA_VERSION
	.align		4
        /*0024*/ 	.byte	0x03, 0x5f
        /*0026*/ 	.short	0x0101


	//----- nvinfo : EIATTR_COOP_GROUP_MASK_REGIDS
	.align		4
        /*0028*/ 	.byte	0x04, 0x29
        /*002a*/ 	.short	(.L_1383 - .L_1382)


	//   ....[0]....
.L_1382:
        /*002c*/ 	.word	0xffffffff


	//   ....[1]....
        /*0030*/ 	.word	0xffffffff


	//   ....[2]....
        /*0034*/ 	.word	0xffffffff


	//   ....[3]....
        /*0038*/ 	.word	0xffffffff


	//   ....[4]....
        /*003c*/ 	.word	0xffffffff


	//   ....[5]....
        /*0040*/ 	.word	0xffffffff


	//   ....[6]....
        /*0044*/ 	.word	0xffffffff


	//   ....[7]....
        /*0048*/ 	.word	0xffffffff


	//   ....[8]....
        /*004c*/ 	.word	0xffffffff


	//   ....[9]....
        /*0050*/ 	.word	0xffffffff


	//----- nvinfo : EIATTR_COOP_GROUP_INSTR_OFFSETS
	.align		4
.L_1383:
        /*0054*/ 	.byte	0x04, 0x28
        /*0056*/ 	.short	(.L_1385 - .L_1384)


	//   ....[0]....
.L_1384:
        /*0058*/ 	.word	0x000010c0


	//   ....[1]....
        /*005c*/ 	.word	0x000010d0


	//   ....[2]....
        /*0060*/ 	.word	0x00001100


	//   ....[3]....
        /*0064*/ 	.word	0x00001110


	//   ....[4]....
        /*0068*/ 	.word	0x00001150


	//   ....[5]....
        /*006c*/ 	.word	0x00001160


	//   ....[6]....
        /*0070*/ 	.word	0x000011a0


	//   ....[7]....
        /*0074*/ 	.word	0x000011b0


	//   ....[8]....
        /*0078*/ 	.word	0x000011f0


	//   ....[9]....
        /*007c*/ 	.word	0x00001200


	//----- nvinfo : EIATTR_EXIT_INSTR_OFFSETS
	.align		4
.L_1385:
        /*0080*/ 	.byte	0x04, 0x1c
        /*0082*/ 	.short	(.L_1387 - .L_1386)


	//   ....[0]....
.L_1386:
        /*0084*/ 	.word	0x00000070


	//   ....[1]....
        /*0088*/ 	.word	0x00003c50


	//----- nvinfo : EIATTR_MAX_THREADS
	.align		4
.L_1387:
        /*008c*/ 	.byte	0x04, 0x05
        /*008e*/ 	.short	(.L_1389 - .L_1388)
.L_1388:
        /*0090*/ 	.word	0x000001c0
        /*0094*/ 	.word	0x00000001
        /*0098*/ 	.word	0x00000001


	//----- nvinfo : EIATTR_CRS_STACK_SIZE
	.align		4
.L_1389:
        /*009c*/ 	.byte	0x04, 0x1e
        /*009e*/ 	.short	(.L_1391 - .L_1390)
.L_1390:
        /*00a0*/ 	.word	0x00000000


	//----- nvinfo : EIATTR_CBANK_PARAM_SIZE
	.align		4
.L_1391:
        /*00a4*/ 	.byte	0x03, 0x19
        /*00a6*/ 	.short	0x00a0


	//----- nvinfo : EIATTR_PARAM_CBANK
	.align		4
        /*00a8*/ 	.byte	0x04, 0x0a
        /*00aa*/ 	.short	(.L_1393 - .L_1392)
	.align		4
.L_1392:
        /*00ac*/ 	.word	index@(.nv.constant0._Z35group_norm_nhwc_fwd_one_pass_kernelI11Bf16IOFp16WLi128ELi56ELi448EEv26Group_norm_nhwc_fwd_params)
        /*00b0*/ 	.short	0x0210
        /*00b2*/ 	.short	0x00a0


	//----- nvinfo : EIATTR_SW_WAR
	.align		4
.L_1393:
        /*00b4*/ 	.byte	0x04, 0x36
        /*00b6*/ 	.short	(.L_1395 - .L_1394)
.L_1394:
        /*00b8*/ 	.word	0x00000008
.L_1395:


//--------------------- .nv.info._Z35group_norm_nhwc_fwd_one_pass_kernelI11Bf16IOFp16WLi256ELi56ELi448EEv26Group_norm_nhwc_fwd_params --------------------------
	.section	.nv.info._Z35group_norm_nhwc_fwd_one_pass_kernelI11Bf16IOFp16WLi256ELi56ELi448EEv26Group_norm_nhwc_fwd_params,"",@"SHT_CUDA_INFO"
	.sectionflags	@""
	.align	4


	//----- nvinfo : EIATTR_CUDA_API_VERSION
	.align		4
        /*0000*/ 	.byte	0x04, 0x37
        /*0002*/ 	.short	(.L_1397 - .L_1396)
.L_1396:
        /*0004*/ 	.word	0x00000082


	//----- nvinfo : EIATTR_KPARAM_INFO
	.align		4
.L_1397:
        /*0008*/ 	.byte	0x04, 0x17
        /*000a*/ 	.short	(.L_1399 - .L_1398)
.L_1398:
        /*000c*/ 	.word	0x00000000
        /*0010*/ 	.short	0x0000
        /*0012*/ 	.short	0x0000
        /*0014*/ 	.byte	0x00, 0xf0, 0x81, 0x02


	//----- nvinfo : EIATTR_SPARSE_MMA_MASK
	.align		4
.L_1399:
        /*0018*/ 	.byte	0x03, 0x50
        /*001a*/ 	.short	0x0000


	//----- nvinfo : EIATTR_MAXREG_COUNT
	.align		4
        /*001c*/ 	.byte	0x03, 0x1b
        /*001e*/ 	.short	0x0080


	//----- nvinfo : EIATTR_NUM_BARRIERS
	.align		4
        /*0020*/ 	.byte	0x02, 0x4c
        /*0022*/ 	.byte	0x01
	.zero		1


	//----- nvinfo : EIATTR_MERCURY_ISA_VERSION
	.align		4
        /*0024*/ 	.byte	0x03, 0x5f
        /*0026*/ 	.short	0x0101


	//----- nvinfo : EIATTR_COOP_GROUP_MASK_REGIDS
	.align		4
        /*0028*/ 	.byte	0x04, 0x29
        /*002a*/ 	.short	(.L_1401 - .L_1400)


	//   ....[0]....
.L_1400:
        /*002c*/ 	.word	0xffffffff


	//   ....[1]....
        /*0030*/ 	.word	0xffffffff


	//   ....[2]....
        /*0034*/ 	.word	0xffffffff


	//   ....[3]....
        /*0038*/ 	.word	0xffffffff


	//   ....[4]....
        /*003c*/ 	.word	0xffffffff


	//   ....[5]....
        /*0040*/ 	.word	0xffffffff


	//   ....[6]....
        /*0044*/ 	.word	0xffffffff


	//   ....[7]....
        /*0048*/ 	.word	0xffffffff


	//   ....[8]....
        /*004c*/ 	.word	0xffffffff


	//   ....[9]....
        /*0050*/ 	.word	0xffffffff


	//----- nvinfo : EIATTR_COOP_GROUP_INSTR_OFFSETS
	.align		4
.L_1401:
        /*0054*/ 	.byte	0x04, 0x28
        /*0056*/ 	.short	(.L_1403 - .L_1402)


	//   ....[0]....
.L_1402:
        /*0058*/ 	.word	0x00001c80


	//   ....[1]....
        /*005c*/ 	.word	0x00001c90


	//   ....[2]....
        /*0060*/ 	.word	0x00001cc0


	//   ....[3]....
        /*0064*/ 	.word	0x00001cd0


	//   ....[4]....
        /*0068*/ 	.word	0x00001d10


	//   ....[5]....
        /*006c*/ 	.word	0x00001d20


	//   ....[6]....
        /*0070*/ 	.word	0x00001d60


	//   ....[7]....
        /*0074*/ 	.word	0x00001d70


	//   ....[8]....
        /*0078*/ 	.word	0x00001db0


	//   ....[9]....
        /*007c*/ 	.word	0x00001dc0


	//----- nvinfo : EIATTR_EXIT_INSTR_OFFSETS
	.align		4
.L_1403:
        /*0080*/ 	.byte	0x04, 0x1c
        /*0082*/ 	.short	(.L_1405 - .L_1404)


	//   ....[0]....
.L_1404:
        /*0084*/ 	.word	0x00000060


	//   ....[1]....
        /*0088*/ 	.word	0x000052e0


	//----- nvinfo : EIATTR_MAX_THREADS
	.align		4
.L_1405:
        /*008c*/ 	.byte	0x04, 0x05
        /*008e*/ 	.short	(.L_1407 - .L_1406)
.L_1406:
        /*0090*/ 	.word	0x000001c0
        /*0094*/ 	.word	0x00000001
        /*0098*/ 	.word	0x00000001


	//----- nvinfo : EIATTR_CRS_STACK_SIZE
	.align		4
.L_1407:
        /*009c*/ 	.byte	0x04, 0x1e
        /*009e*/ 	.short	(.L_1409 - .L_1408)
.L_1408:
        /*00a0*/ 	.word	0x00000000


	//----- nvinfo : EIATTR_CBANK_PARAM_SIZE
	.align		4
.L_1409:
        /*00a4*/ 	.byte	0x03, 0x19
        /*00a6*/ 	.short	0x00a0


	//----- nvinfo : EIATTR_PARAM_CBANK
	.align		4
        /*00a8*/ 	.byte	0x04, 0x0a
        /*00aa*/ 	.short	(.L_1411 - .L_1410)
	.align		4
.L_1410:
        /*00ac*/ 	.word	index@(.nv.constant0._Z35group_norm_nhwc_fwd_one_pass_kernelI11Bf16IOFp16WLi256ELi56ELi448EEv26Group_norm_nhwc_fwd_params)
        /*00b0*/ 	.short	0x0210
        /*00b2*/ 	.short	0x00a0


	//----- nvinfo : EIATTR_SW_WAR
	.align		4
.L_1411:
        /*00b4*/ 	.byte	0x04, 0x36
        /*00b6*/ 	.short	(.L_1413 - .L_1412)
.L_1412:
        /*00b8*/ 	.word	0x00000008
.L_1413:


//--------------------- .nv.info._Z35group_norm_nhwc_fwd_one_pass_kernelI11Bf16IOFp16WLi512ELi56ELi448EEv26Group_norm_nhwc_fwd_params --------------------------
	.section	.nv.info._Z35group_norm_nhwc_fwd_one_pass_kernelI11Bf16IOFp16WLi512ELi56ELi448EEv26Group_norm_nhwc_fwd_params,"",@"SHT_CUDA_INFO"
	.sectionflags	@""
	.align	4


	//----- nvinfo : EIATTR_CUDA_API_VERSION
	.align		4
        /*0000*/ 	.byte	0x04, 0x37
        /*0002*/ 	.short	(.L_1415 - .L_1414)
.L_1414:
        /*0004*/ 	.word	0x00000082


	//----- nvinfo : EIATTR_KPARAM_INFO
	.align		4
.L_1415:
        /*0008*/ 	.byte	0x04, 0x17
        /*000a*/ 	.short	(.L_1417 - .L_1416)
.L_1416:
        /*000c*/ 	.word	0x00000000
        /*0010*/ 	.short	0x0000
        /*0012*/ 	.short	0x0000
        /*0014*/ 	.byte	0x00, 0xf0, 0x81, 0x02


	//----- nvinfo : EIATTR_SPARSE_MMA_MASK
	.align		4
.L_1417:
        /*0018*/ 	.byte	0x03, 0x50
        /*001a*/ 	.short	0x0000


	//----- nvinfo : EIATTR_MAXREG_COUNT
	.align		4
        /*001c*/ 	.byte	0x03, 0x1b
        /*001e*/ 	.short	0x0080


	//----- nvinfo : EIATTR_NUM_BARRIERS
	.align		4
        /*0020*/ 	.byte	0x02, 0x4c
        /*0022*/ 	.byte	0x01
	.zero		1


	//----- nvinfo : EIATTR_MERCURY_ISA_VERSION
	.align		4
        /*0024*/ 	.byte	0x03, 0x5f
        /*0026*/ 	.short	0x0101


	//----- nvinfo : EIATTR_COOP_GROUP_MASK_REGIDS
	.align		4
        /*0028*/ 	.byte	0x04, 0x29
        /*002a*/ 	.short	(.L_1419 - .L_1418)


	//   ....[0]....
.L_1418:
        /*002c*/ 	.word	0xffffffff


	//   ....[1]....
        /*0030*/ 	.word	0xffffffff


	//   ....[2]....
        /*0034*/ 	.word	0xffffffff


	//   ....[3]....
        /*0038*/ 	.word	0xffffffff


	//   ....[4]....
        /*003c*/ 	.word	0xffffffff


	//   ....[5]....
        /*0040*/ 	.word	0xffffffff


	//   ....[6]....
        /*0044*/ 	.word	0xffffffff


	//   ....[7]....
        /*0048*/ 	.word	0xffffffff


	//   ....[8]....
        /*004c*/ 	.word	0xffffffff


	//   ....[9]....
        /*0050*/ 	.word	0xffffffff


	//----- nvinfo : EIATTR_COOP_GROUP_INSTR_OFFSETS
	.align		4
.L_1419:
        /*0054*/ 	.byte	0x04, 0x28
        /*0056*/ 	.short	(.L_1421 - .L_1420)


	//   ....[0]....
.L_1420:
        /*0058*/ 	.word	0x00003d90


	//   ....[1]....
        /*005c*/ 	.word	0x00003da0


	//   ....[2]....
        /*0060*/ 	.word	0x00003de0


	//   ....[3]....
        /*0064*/ 	.word	0x00003df0


	//   ....[4]....
        /*0068*/ 	.word	0x00003e30


	//   ....[5]....
        /*006c*/ 	.word	0x00003e40


	//   ....[6]....
        /*0070*/ 	.word	0x00003e80


	//   ....[7]....
        /*0074*/ 	.word	0x00003e90


	//   ....[8]....
        /*0078*/ 	.word	0x00003ee0


	//   ....[9]....
        /*007c*/ 	.word	0x00003ef0


	//----- nvinfo : EIATTR_EXIT_INSTR_OFFSETS
	.align		4
.L_1421:
        /*0080*/ 	.byte	0x04, 0x1c
        /*0082*/ 	.short	(.L_1423 - .L_1422)


	//   ....[0]....
.L_1422:
        /*0084*/ 	.word	0x00000060


	//   ....[1]....
        /*0088*/ 	.word	0x000098f0


	//----- nvinfo : EIATTR_MAX_THREADS
	.align		4
.L_1423:
        /*008c*/ 	.byte	0x04, 0x05
        /*008e*/ 	.short	(.L_1425 - .L_1424)
.L_1424:
        /*0090*/ 	.word	0x000001c0
        /*0094*/ 	.word	0x00000001
        /*0098*/ 	.word	0x00000001


	//----- nvinfo : EIATTR_CRS_STACK_SIZE
	.align		4
.L_1425:
        /*009c*/ 	.byte	0x04, 0x1e
        /*009e*/ 	.short	(.L_1427 - .L_1426)
.L_1426:
        /*00a0*/ 	.word	0x00000000


	//----- nvinfo : EIATTR_CBANK_PARAM_SIZE
	.align		4
.L_1427:
        /*00a4*/ 	.byte	0x03, 0x19
        /*00a6*/ 	.short	0x00a0


	//----- nvinfo : EIATTR_PARAM_CBANK
	.align		4
        /*00a8*/ 	.byte	0x04, 0x0a
        /*00aa*/ 	.short	(.L_1429 - .L_1428)
	.align		4
.L_1428:
        /*00ac*/ 	.word	index@(.nv.constant0._Z35group_norm_nhwc_fwd_one_pass_kernelI11Bf16IOFp16WLi512ELi56ELi448EEv26Group_norm_nhwc_fwd_params)
        /*00b0*/ 	.short	0x0210
        /*00b2*/ 	.short	0x00a0


	//----- nvinfo : EIATTR_SW_WAR
	.align		4
.L_1429:
        /*00b4*/ 	.byte	0x04, 0x36
        /*00b6*/ 	.short	(.L_1431 - .L_1430)
.L_1430:
        /*00b8*/ 	.word	0x00000008
.L_1431:


//--------------------- .nv.info._Z35group_norm_nhwc_fwd_one_pass_kernelI11Fp16IOFp32WLi64ELi56ELi448EEv26Group_norm_nhwc_fwd_params --------------------------
	.section	.nv.info._Z35group_norm_nhwc_fwd_one_pass_kernelI11Fp16IOFp32WLi64ELi56ELi448EEv26Group_norm_nhwc_fwd_params,"",@"SHT_CUDA_INFO"
	.sectionflags	@""
	.align	4


	//----- nvinfo : EIATTR_CUDA_API_VERSION
	.align		4
        /*0000*/ 	.byte	0x04, 0x37
        /*0002*/ 	.short	(.L_1433 - .L_1432)
.L_1432:
        /*0004*/ 	.word	0x00000082


	//----- nvinfo : EIATTR_KPARAM_INFO
	.align		4
.L_1433:
        /*0008*/ 	.byte	0x04, 0x17
        /*000a*/ 	.short	(.L_1435 - .L_1434)
.L_1434:
        /*000c*/ 	.word	0x00000000
        /*0010*/ 	.short	0x0000
        /*0012*/ 	.short	0x0000
        /*0014*/ 	.byte	0x00, 0xf0, 0x81, 0x02


	//----- nvinfo : EIATTR_SPARSE_MMA_MASK
	.align		4
.L_1435:
        /*0018*/ 	.byte	0x03, 0x50
        /*001a*/ 	.short	0x0000


	//----- nvinfo : EIATTR_MAXREG_COUNT
	.align		4
        /*001c*/ 	.byte	0x03, 0x1b
        /*001e*/ 	.short	0x0080


	//----- nvinfo : EIATTR_NUM_BARRIERS
	.align		4
        /*0020*/ 	.byte	0x02, 0x4c
        /*0022*/ 	.byte	0x01
	.zero		1


	//----- nvinfo : EIATTR_MERCURY_ISA_VERSION
	.align		4
        /*0024*/ 	.byte	0x03, 0x5f
        /*0026*/ 	.short	0x0101


	//----- nvinfo : EIATTR_COOP_GROUP_MASK_REGIDS
	.align		4
        /*0028*/ 	.byte	0x04, 0x29
        /*002a*/ 	.short	(.L_1437 - .L_1436)


	//   ....[0]....
.L_1436:
        /*002c*/ 	.word	0xffffffff


	//   ....[1]....
        /*0030*/ 	.word	0xffffffff


	//   ....[2]....
        /*0034*/ 	.word	0xffffffff


	//   ....[3]....
        /*0038*/ 	.word	0xffffffff


	//   ....[4]....
        /*003c*/ 	.word	0xffffffff


	//   ....[5]....
        /*0040*/ 	.word	0xffffffff


	//   ....[6]....
        /*0044*/ 	.word	0xffffffff


	//   ....[7]....
        /*0048*/ 	.word	0xffffffff


	//   ....[8]....
        /*004c*/ 	.word	0xffffffff


	//   ....[9]....
        /*0050*/ 	.word	0xffffffff


	//----- nvinfo : EIATTR_COOP_GROUP_INSTR_OFFSETS
	.align		4
.L_1437:
        /*0054*/ 	.byte	0x04, 0x28
        /*0056*/ 	.short	(.L_1439 - .L_1438)


	//   ....[0]....
.L_1438:
        /*0058*/ 	.word	0x00000a00


	//   ....[1]....
        /*005c*/ 	.word	0x00000a20


	//   ....[2]....
        /*0060*/ 	.word	0x00000a70


	//   ....[3]....
        /*0064*/ 	.word	0x00000a90


	//   ....[4]....
        /*0068*/ 	.word	0x00000ac0


	//   ....[5]....
        /*006c*/ 	.word	0x00000ae0


	//   ....[6]....
        /*0070*/ 	.word	0x00000b10


	//   ....[7]....
        /*0074*/ 	.word	0x00000b30


	//   ....[8]....
        /*0078*/ 	.word	0x00000b60


	//   ....[9]....
        /*007c*/ 	.word	0x00000b80


	//----- nvinfo : EIATTR_EXIT_INSTR_OFFSETS
	.align		4
.L_1439:
        /*0080*/ 	.byte	0x04, 0x1c
        /*0082*/ 	.short	(.L_1441 - .L_1440)


	//   ....[0]....
.L_1440:
        /*0084*/ 	.word	0x00000060


	//   ....[1]....
        /*0088*/ 	.word	0x00002410


	//----- nvinfo : EIATTR_MAX_THREADS
	.align		4
.L_1441:
        /*008c*/ 	.byte	0x04, 0x05
        /*008e*/ 	.short	(.L_1443 - .L_1442)
.L_1442:
        /*0090*/ 	.word	0x000001c0
        /*0094*/ 	.word	0x00000001
        /*0098*/ 	.word	0x00000001


	//----- nvinfo : EIATTR_CRS_STACK_SIZE
	.align		4
.L_1443:
        /*009c*/ 	.byte	0x04, 0x1e
        /*009e*/ 	.short	(.L_1445 - .L_1444)
.L_1444:
        /*00a0*/ 	.word	0x00000000


	//----- nvinfo : EIATTR_CBANK_PARAM_SIZE
	.align		4
.L_1445:
        /*00a4*/ 	.byte	0x03, 0x19
        /*00a6*/ 	.short	0x00a0


	//----- nvinfo : EIATTR_PARAM_CBANK
	.align		4
        /*00a8*/ 	.byte	0x04, 0x0a
        /*00aa*/ 	.short	(.L_1447 - .L_1446)
	.align		4
.L_1446:
        /*00ac*/ 	.word	index@(.nv.constant0._Z35group_norm_nhwc_fwd_one_pass_kernelI11Fp16IOFp32WLi64ELi56ELi448EEv26Group_norm_nhwc_fwd_params)
        /*00b0*/ 	.short	0x0210
        /*00b2*/ 	.short	0x00a0


	//----- nvinfo : EIATTR_SW_WAR
	.align		4
.L_1447:
        /*00b4*/ 	.byte	0x04, 0x36
        /*00b6*/ 	.short	(.L_1449 - .L_1448)
.L_1448:
        /*00b8*/ 	.word	0x00000008
.L_1449:


//--------------------- .nv.info._Z35group_norm_nhwc_fwd_one_pass_kernelI11Fp16IOFp32WLi128ELi56ELi448EEv26Group_norm_nhwc_fwd_params --------------------------
	.section	.nv.info._Z35group_norm_nhwc_fwd_one_pass_kernelI11Fp16IOFp32WLi128ELi56ELi448EEv26Group_norm_nhwc_fwd_params,"",@"SHT_CUDA_INFO"
	.sectionflags	@""
	.align	4


	//----- nvinfo : EIATTR_CUDA_API_VERSION
	.align		4
        /*0000*/ 	.byte	0x04, 0x37
        /*0002*/ 	.short	(.L_1451 - .L_1450)
.L_1450:
        /*0004*/ 	.word	0x00000082


	//----- nvinfo : EIATTR_KPARAM_INFO
	.align		4
.L_1451:
        /*0008*/ 	.byte	0x04, 0x17
        /*000a*/ 	.short	(.L_1453 - .L_1452)
.L_1452:
        /*000c*/ 	.word	0x00000000
        /*0010*/ 	.short	0x0000
        /*0012*/ 	.short	0x0000
        /*0014*/ 	.byte	0x00, 0xf0, 0x81, 0x02


	//----- nvinfo : EIATTR_SPARSE_MMA_MASK
	.align		4
.L_1453:
        /*0018*/ 	.byte	0x03, 0x50
        /*001a*/ 	.short	0x0000


	//----- nvinfo : EIATTR_MAXREG_COUNT
	.align		4
        /*001c*/ 	.byte	0x03, 0x1b
        /*001e*/ 	.short	0x0080


	//----- nvinfo : EIATTR_NUM_BARRIERS
	.align		4
        /*0020*/ 	.byte	0x02, 0x4c
        /*0022*/ 	.byte	0x01
	.zero		1


	//----- nvinfo : EIATTR_MERCURY_ISA_VERSION
	.align		4
        /*0024*/ 	.byte	0x03, 0x5f
        /*0026*/ 	.short	0x0101


	//----- nvinfo : EIATTR_COOP_GROUP_MASK_REGIDS
	.align		4
        /*0028*/ 	.byte	0x04, 0x29
        /*002a*/ 	.short	(.L_1455 - .L_1454)


	//   ....[0]....
.L_1454:
        /*002c*/ 	.word	0xffffffff


	//   ....[1]....
        /*0030*/ 	.word	0xffffffff


	//   ....[2]....
        /*0034*/ 	.word	0xffffffff


	//   ....[3]....
        /*0038*/ 	.word	0xffffffff


	//   ....[4]....
        /*003c*/ 	.word	0xffffffff


	//   ....[5]....
        /*0040*/ 	.word	0xffffffff


	//   ....[6]....
        /*0044*/ 	.word	0xffffffff


	//   ....[7]....
        /*0048*/ 	.word	0xffffffff


	//   ....[8]....
        /*004c*/ 	.word	0xffffffff


	//   ....[9]....
        /*0050*/ 	.word	0xffffffff


	//----- nvinfo : EIATTR_COOP_GROUP_INSTR_OFFSETS
	.align		4
.L_1455:
        /*0054*/ 	.byte	0x04, 0x28
        /*0056*/ 	.short	(.L_1457 - .L_1456)


	//   ....[0]....
.L_1456:
        /*0058*/ 	.word	0x00001040


	//   ....[1]....
        /*005c*/ 	.word	0x00001050


	//   ....[2]....
        /*0060*/ 	.word	0x00001080


	//   ....[3]....
        /*0064*/ 	.word	0x00001090


	//   ....[4]....
        /*0068*/ 	.word	0x000010d0


	//   ....[5]....
        /*006c*/ 	.word	0x000010e0


	//   ....[6]....
        /*0070*/ 	.word	0x00001120


	//   ....[7]....
        /*0074*/ 	.word	0x00001130


	//   ....[8]....
        /*0078*/ 	.word	0x00001170


	//   ....[9]....
        /*007c*/ 	.word	0x00001180


	//----- nvinfo : EIATTR_EXIT_INSTR_OFFSETS
	.align		4
.L_1457:
        /*0080*/ 	.byte	0x04, 0x1c
        /*0082*/ 	.short	(.L_1459 - .L_1458)


	//   ....[0]....
.L_1458:
        /*0084*/ 	.word	0x00000070


	//   ....[1]....
        /*0088*/ 	.word	0x00003b80


	//----- nvinfo : EIATTR_MAX_THREADS
	.align		4
.L_1459:
        /*008c*/ 	.byte	0x04, 0x05
        /*008e*/ 	.short	(.L_1461 - .L_1460)
.L_1460:
        /*0090*/ 	.word	0x000001c0
        /*0094*/ 	.word	0x00000001
        /*0098*/ 	.word	0x00000001


	//----- nvinfo : EIATTR_CRS_STACK_SIZE
	.align		4
.L_1461:
        /*009c*/ 	.byte	0x04, 0x1e
        /*009e*/ 	.short	(.L_1463 - .L_1462)
.L_1462:
        /*00a0*/ 	.word	0x00000000


	//----- nvinfo : EIATTR_CBANK_PARAM_SIZE
	.align		4
.L_1463:
        /*00a4*/ 	.byte	0x03, 0x19
        /*00a6*/ 	.short	0x00a0


	//----- nvinfo : EIATTR_PARAM_CBANK
	.align		4
        /*00a8*/ 	.byte	0x04, 0x0a
        /*00aa*/ 	.short	(.L_1465 - .L_1464)
	.align		4
.L_1464:
        /*00ac*/ 	.word	index@(.nv.constant0._Z35group_norm_nhwc_fwd_one_pass_kernelI11Fp16IOFp32WLi128ELi56ELi448EEv26Group_norm_nhwc_fwd_params)
        /*00b0*/ 	.short	0x0210
        /*00b2*/ 	.short	0x00a0


	//----- nvinfo : EIATTR_SW_WAR
	.align		4
.L_1465:
        /*00b4*/ 	.byte	0x04, 0x36
        /*00b6*/ 	.short	(.L_1467 - .L_1466)
.L_1466:
        /*00b8*/ 	.word	0x00000008
.L_1467:


//--------------------- .nv.info._Z35group_norm_nhwc_fwd_one_pass_kernelI11Fp16IOFp32WLi256ELi56ELi448EEv26Group_norm_nhwc_fwd_params --------------------------
	.section	.nv.info._Z35group_norm_nhwc_fwd_one_pass_kernelI11Fp16IOFp32WLi256ELi56ELi448EEv26Group_norm_nhwc_fwd_params,"",@"SHT_CUDA_INFO"
	.sectionflags	@""
	.align	4


	//----- nvinfo : EIATTR_CUDA_API_VERSION
	.align		4
        /*0000*/ 	.byte	0x04, 0x37
        /*0002*/ 	.short	(.L_1469 - .L_1468)
.L_1468:
        /*0004*/ 	.word	0x00000082


	//----- nvinfo : EIATTR_KPARAM_INFO
	.align		4
.L_1469:
        /*0008*/ 	.byte	0x04, 0x17
        /*000a*/ 	.short	(.L_1471 - .L_1470)
.L_1470:
        /*000c*/ 	.word	0x00000000
        /*0010*/ 	.short	0x0000
        /*0012*/ 	.short	0x0000
        /*0014*/ 	.byte	0x00, 0xf0, 0x81, 0x02


	//----- nvinfo : EIATTR_SPARSE_MMA_MASK
	.align		4
.L_1471:
        /*0018*/ 	.byte	0x03, 0x50
        /*001a*/ 	.short	0x0000


	//----- nvinfo : EIATTR_MAXREG_COUNT
	.align		4
        /*001c*/ 	.byte	0x03, 0x1b
        /*001e*/ 	.short	0x0080


	//----- nvinfo : EIATTR_NUM_BARRIERS
	.align		4
        /*0020*/ 	.byte	0x02, 0x4c
        /*0022*/ 	.byte	0x01
	.zero		1


	//----- nvinfo : EIATTR_MERCURY_ISA_VERSION
	.align		4
        /*0024*/ 	.byte	0x03, 0x5f
        /*0026*/ 	.short	0x0101


	//----- nvinfo : EIATTR_COOP_GROUP_MASK_REGIDS
	.align		4
        /*0028*/ 	.byte	0x04, 0x29
        /*002a*/ 	.short	(.L_1473 - .L_1472)


	//   ....[0]....
.L_1472:
        /*002c*/ 	.word	0xffffffff


	//   ....[1]....
        /*0030*/ 	.word	0xffffffff


	//   ....[2]....
        /*0034*/ 	.word	0xffffffff


	//   ....[3]....
        /*0038*/ 	.word	0xffffffff


	//   ....[4]....
        /*003c*/ 	.word	0xffffffff


	//   ....[5]....
        /*0040*/ 	.word	0xffffffff


	//   ....[6]....
        /*0044*/ 	.word	0xffffffff


	//   ....[7]....
        /*0048*/ 	.word	0xffffffff


	//   ....[8]....
        /*004c*/ 	.word	0xffffffff


	//   ....[9]....
        /*0050*/ 	.word	0xffffffff


	//----- nvinfo : EIATTR_COOP_GROUP_INSTR_OFFSETS
	.align		4
.L_1473:
        /*0054*/ 	.byte	0x04, 0x28
        /*0056*/ 	.short	(.L_1475 - .L_1474)


	//   ....[0]....
.L_1474:
        /*0058*/ 	.word	0x00001bb0


	//   ....[1]....
        /*005c*/ 	.word	0x00001bc0


	//   ....[2]....
        /*0060*/ 	.word	0x00001bf0


	//   ....[3]....
        /*0064*/ 	.word	0x00001c00


	//   ....[4]....
        /*0068*/ 	.word	0x00001c40


	//   ....[5]....
        /*006c*/ 	.word	0x00001c50


	//   ....[6]....
        /*0070*/ 	.word	0x00001c90


	//   ....[7]....
        /*0074*/ 	.word	0x00001ca0


	//   ....[8]....
        /*0078*/ 	.word	0x00001ce0


	//   ....[9]....
        /*007c*/ 	.word	0x00001cf0


	//----- nvinfo : EIATTR_EXIT_INSTR_OFFSETS
	.align		4
.L_1475:
        /*0080*/ 	.byte	0x04, 0x1c
        /*0082*/ 	.short	(.L_1477 - .L_1476)


	//   ....[0]....
.L_1476:
        /*0084*/ 	.word	0x00000060


	//   ....[1]....
        /*0088*/ 	.word	0x00005120


	//----- nvinfo : EIATTR_MAX_THREADS
	.align		4
.L_1477:
        /*008c*/ 	.byte	0x04, 0x05
        /*008e*/ 	.short	(.L_1479 - .L_1478)
.L_1478:
        /*0090*/ 	.word	0x000001c0
        /*0094*/ 	.word	0x00000001
        /*0098*/ 	.word	0x00000001


	//----- nvinfo : EIATTR_CRS_STACK_SIZE
	.align		4
.L_1479:
        /*009c*/ 	.byte	0x04, 0x1e
        /*009e*/ 	.short	(.L_1481 - .L_1480)
.L_1480:
        /*00a0*/ 	.word	0x00000000


	//----- nvinfo : EIATTR_CBANK_PARAM_SIZE
	.align		4
.L_1481:
        /*00a4*/ 	.byte	0x03, 0x19
        /*00a6*/ 	.short	0x00a0


	//----- nvinfo : EIATTR_PARAM_CBANK
	.align		4
        /*00a8*/ 	.byte	0x04, 0x0a
        /*00aa*/ 	.short	(.L_1483 - .L_1482)
	.align		4
.L_1482:
        /*00ac*/ 	.word	index@(.nv.constant0._Z35group_norm_nhwc_fwd_one_pass_kernelI11Fp16IOFp32WLi256ELi56ELi448EEv26Group_norm_nhwc_fwd_params)
        /*00b0*/ 	.short	0x0210
        /*00b2*/ 	.short	0x00a0


	//----- nvinfo : EIATTR_SW_WAR
	.align		4
.L_1483:
        /*00b4*/ 	.byte	0x04, 0x36
        /*00b6*/ 	.short	(.L_1485 - .L_1484)
.L_1484:
        /*00b8*/ 	.word	0x00000008
.L_1485:


//--------------------- .nv.info._Z35group_norm_nhwc_fwd_one_pass_kernelI11Fp16IOFp32WLi512ELi56ELi448EEv26Group_norm_nhwc_fwd_params --------------------------
	.section	.nv.info._Z35group_norm_nhwc_fwd_one_pass_kernelI11Fp16IOFp32WLi512ELi56ELi448EEv26Group_norm_nhwc_fwd_params,"",@"SHT_CUDA_INFO"
	.sectionflags	@""
	.align	4


	//----- nvinfo : EIATTR_CUDA_API_VERSION
	.align		4
        /*0000*/ 	.byte	0x04, 0x37
        /*0002*/ 	.short	(.L_1487 - .L_1486)
.L_1486:
        /*0004*/ 	.word	0x00000082


	//----- nvinfo : EIATTR_KPARAM_INFO
	.align		4
.L_1487:
        /*0008*/ 	.byte	0x04, 0x17
        /*000a*/ 	.short	(.L_1489 - .L_1488)
.L_1488:
        /*000c*/ 	.word	0x00000000
        /*0010*/ 	.short	0x0000
        /*0012*/ 	.short	0x0000
        /*0014*/ 	.byte	0x00, 0xf0, 0x81, 0x02


	//----- nvinfo : EIATTR_SPARSE_MMA_MASK
	.align		4
.L_1489:
        /*0018*/ 	.byte	0x03, 0x50
        /*001a*/ 	.short	0x0000


	//----- nvinfo : EIATTR_MAXREG_COUNT
	.align		4
        /*001c*/ 	.byte	0x03, 0x1b
        /*001e*/ 	.short	0x0080


	//----- nvinfo : EIATTR_NUM_BARRIERS
	.align		4
        /*0020*/ 	.byte	0x02, 0x4c
        /*0022*/ 	.byte	0x01
	.zero		1


	//----- nvinfo : EIATTR_MERCURY_ISA_VERSION
	.align		4
        /*0024*/ 	.byte	0x03, 0x5f
        /*0026*/ 	.short	0x0101


	//----- nvinfo : EIATTR_COOP_GROUP_MASK_REGIDS
	.align		4
        /*0028*/ 	.byte	0x04, 0x29
        /*002a*/ 	.short	(.L_1491 - .L_1490)


	//   ....[0]....
.L_1490:
        /*002c*/ 	.word	0xffffffff


	//   ....[1]....
        /*0030*/ 	.word	0xffffffff


	//   ....[2]....
        /*0034*/ 	.word	0xffffffff


	//   ....[3]....
        /*0038*/ 	.word	0xffffffff


	//   ....[4]....
        /*003c*/ 	.word	0xffffffff


	//   ....[5]....
        /*0040*/ 	.word	0xffffffff


	//   ....[6]....
        /*0044*/ 	.word	0xffffffff


	//   ....[7]....
        /*0048*/ 	.word	0xffffffff


	//   ....[8]....
        /*004c*/ 	.word	0xffffffff


	//   ....[9]....
        /*0050*/ 	.word	0xffffffff


	//----- nvinfo : EIATTR_COOP_GROUP_INSTR_OFFSETS
	.align		4
.L_1491:
        /*0054*/ 	.byte	0x04, 0x28
        /*0056*/ 	.short	(.L_1493 - .L_1492)


	//   ....[0]....
.L_1492:
        /*0058*/ 	.word	0x00003a30


	//   ....[1]....
        /*005c*/ 	.word	0x00003a40


	//   ....[2]....
        /*0060*/ 	.word	0x00003a80


	//   ....[3]....
        /*0064*/ 	.word	0x00003a90


	//   ....[4]....
        /*0068*/ 	.word	0x00003ad0


	//   ....[5]....
        /*006c*/ 	.word	0x00003ae0


	//   ....[6]....
        /*0070*/ 	.word	0x00003b20


	//   ....[7]....
        /*0074*/ 	.word	0x00003b30


	//   ....[8]....
        /*0078*/ 	.word	0x00003b80


	//   ....[9]....
        /*007c*/ 	.word	0x00003b90


	//----- nvinfo : EIATTR_EXIT_INSTR_OFFSETS
	.align		4
.L_1493:
        /*0080*/ 	.byte	0x04, 0x1c
        /*0082*/ 	.short	(.L_1495 - .L_1494)


	//   ....[0]....
.L_1494:
        /*0084*/ 	.word	0x00000060


	//   ....[1]....
        /*0088*/ 	.word	0x00009280


	//----- nvinfo : EIATTR_MAX_THREADS
	.align		4
.L_1495:
        /*008c*/ 	.byte	0x04, 0x05
        /*008e*/ 	.short	(.L_1497 - .L_1496)
.L_1496:
        /*0090*/ 	.word	0x000001c0
        /*0094*/ 	.word	0x00000001
        /*0098*/ 	.word	0x00000001


	//----- nvinfo : EIATTR_CRS_STACK_SIZE
	.align		4
.L_1497:
        /*009c*/ 	.byte	0x04, 0x1e
        /*009e*/ 	.short	(.L_1499 - .L_1498)
.L_1498:
        /*00a0*/ 	.word	0x00000000


	//----- nvinfo : EIATTR_CBANK_PARAM_SIZE
	.align		4
.L_1499:
        /*00a4*/ 	.byte	0x03, 0x19
        /*00a6*/ 	.short	0x00a0


	//----- nvinfo : EIATTR_PARAM_CBANK
	.align		4
        /*00a8*/ 	.byte	0x04, 0x0a
        /*00aa*/ 	.short	(.L_1501 - .L_1500)
	.align		4
.L_1500:
        /*00ac*/ 	.word	index@(.nv.constant0._Z35group_norm_nhwc_fwd_one_pass_kernelI11Fp16IOFp32WLi512ELi56ELi448EEv26Group_norm_nhwc_fwd_params)
        /*00b0*/ 	.short	0x0210
        /*00b2*/ 	.short	0x00a0


	//----- nvinfo : EIATTR_SW_WAR
	.align		4
.L_1501:
        /*00b4*/ 	.byte	0x04, 0x36
        /*00b6*/ 	.short	(.L_1503 - .L_1502)
.L_1502:
        /*00b8*/ 	.word	0x00000008
.L_1503:


//--------------------- .nv.info._Z35group_norm_nhwc_fwd_one_pass_kernelI11Fp16IOBf16WLi64ELi56ELi448EEv26Group_norm_nhwc_fwd_params --------------------------
	.section	.nv.info._Z35group_norm_nhwc_fwd_one_pass_kernelI11Fp16IOBf16WLi64ELi56ELi448EEv26Group_norm_nhwc_fwd_params,"",@"SHT_CUDA_INFO"
	.sectionflags	@""
	.align	4


	//----- nvinfo : EIATTR_CUDA_API_VERSION
	.align		4
        /*0000*/ 	.byte	0x04, 0x37
        /*0002*/ 	.short	(.L_1505 - .L_1504)
.L_1504:
        /*0004*/ 	.word	0x00000082


	//----- nvinfo : EIATTR_KPARAM_INFO
	.align		4
.L_1505:
        /*0008*/ 	.byte	0x04, 0x17
        /*000a*/ 	.short	(.L_1507 - .L_1506)
.L_1506:
        /*000c*/ 	.word	0x00000000
        /*0010*/ 	.short	0x0000
        /*0012*/ 	.short	0x0000
        /*0014*/ 	.byte	0x00, 0xf0, 0x81, 0x02


	//----- nvinfo : EIATTR_SPARSE_MMA_MASK
	.align		4
.L_1507:
        /*0018*/ 	.byte	0x03, 0x50
        /*001a*/ 	.short	0x0000


	//----- nvinfo : EIATTR_MAXREG_COUNT
	.align		4
        /*001c*/ 	.byte	0x03, 0x1b
        /*001e*/ 	.short	0x0080


	//----- nvinfo : EIATTR_NUM_BARRIERS
	.align		4
        /*0020*/ 	.byte	0x02, 0x4c
        /*0022*/ 	.byte	0x01
	.zero		1


	//----- nvinfo : EIATTR_MERCURY_ISA_VERSION
	.align		4
        /*0024*/ 	.byte	0x03, 0x5f
        /*0026*/ 	.short	0x0101


	//----- nvinfo : EIATTR_COOP_GROUP_MASK_REGIDS
	.align		4
        /*0028*/ 	.byte	0x04, 0x29
        /*002a*/ 	.short	(.L_1509 - .L_1508)


	//   ....[0]....
.L_1508:
        /*002c*/ 	.word	0xffffffff


	//   ....[1]....
        /*0030*/ 	.word	0xffffffff


	//   ....[2]....
        /*0034*/ 	.word	0xffffffff


	//   ....[3]....
        /*0038*/ 	.word	0xffffffff


	//   ....[4]....
        /*003c*/ 	.word	0xffffffff


	//   ....[5]....
        /*0040*/ 	.word	0xffffffff


	//   ....[6]....
        /*0044*/ 	.word	0xffffffff


	//   ....[7]....
        /*0048*/ 	.word	0xffffffff


	//   ....[8]....
        /*004c*/ 	.word	0xffffffff


	//   ....[9]....
        /*0050*/ 	.word	0xffffffff


	//----- nvinfo : EIATTR_COOP_GROUP_INSTR_OFFSETS
	.align		4
.L_1509:
        /*0054*/ 	.byte	0x04, 0x28
        /*0056*/ 	.short	(.L_1511 - .L_1510)


	//   ....[0]....
.L_1510:
        /*0058*/ 	.word	0x00000a10


	//   ....[1]....
        /*005c*/ 	.word	0x00000a30


	//   ....[2]....
        /*0060*/ 	.word	0x00000a80


	//   ....[3]....
        /*0064*/ 	.word	0x00000aa0


	//   ....[4]....
        /*0068*/ 	.word	0x00000ad0


	//   ....[5]....
        /*006c*/ 	.word	0x00000af0


	//   ....[6]....
        /*0070*/ 	.word	0x00000b20


	//   ....[7]....
        /*0074*/ 	.word	0x00000b40


	//   ....[8]....
        /*0078*/ 	.word	0x00000b70


	//   ....[9]....
        /*007c*/ 	.word	0x00000b90


	//----- nvinfo : EIATTR_EXIT_INSTR_OFFSETS
	.align		4
.L_1511:
        /*0080*/ 	.byte	0x04, 0x1c
        /*0082*/ 	.short	(.L_1513 - .L_1512)


	//   ....[0]....
.L_1512:
        /*0084*/ 	.word	0x00000060


	//   ....[1]....
        /*0088*/ 	.word	0x00002470


	//----- nvinfo : EIATTR_MAX_THREADS
	.align		4
.L_1513:
        /*008c*/ 	.byte	0x04, 0x05
        /*008e*/ 	.short	(.L_1515 - .L_1514)
.L_1514:
        /*0090*/ 	.word	0x000001c0
        /*0094*/ 	.word	0x00000001
        /*0098*/ 	.word	0x00000001


	//----- nvinfo : EIATTR_CRS_STACK_SIZE
	.align		4
.L_1515:
        /*009c*/ 	.byte	0x04, 0x1e
        /*009e*/ 	.short	(.L_1517 - .L_1516)
.L_1516:
        /*00a0*/ 	.word	0x00000000


	//----- nvinfo : EIATTR_CBANK_PARAM_SIZE
	.align		4
.L_1517:
        /*00a4*/ 	.byte	0x03, 0x19
        /*00a6*/ 	.short	0x00a0


	//----- nvinfo : EIATTR_PARAM_CBANK
	.align		4
        /*00a8*/ 	.byte	0x04, 0x0a
        /*00aa*/ 	.short	(.L_1519 - .L_1518)
	.align		4
.L_1518:
        /*00ac*/ 	.word	index@(.nv.constant0._Z35group_norm_nhwc_fwd_one_pass_kernelI11Fp16IOBf16WLi64ELi56ELi448EEv26Group_norm_nhwc_fwd_params)
        /*00b0*/ 	.short	0x0210
        /*00b2*/ 	.short	0x00a0


	//----- nvinfo : EIATTR_SW_WAR
	.align		4
.L_1519:
        /*00b4*/ 	.byte	0x04, 0x36
        /*00b6*/ 	.short	(.L_1521 - .L_1520)
.L_1520:
        /*00b8*/ 	.word	0x00000008
.L_1521:


//--------------------- .nv.info._Z35group_norm_nhwc_fwd_one_pass_kernelI11Fp16IOBf16WLi128ELi56ELi448EEv26Group_norm_nhwc_fwd_params --------------------------
	.section	.nv.info._Z35group_norm_nhwc_fwd_one_pass_kernelI11Fp16IOBf16WLi128ELi56ELi448EEv26Group_norm_nhwc_fwd_params,"",@"SHT_CUDA_INFO"
	.sectionflags	@""
	.align	4


	//----- nvinfo : EIATTR_CUDA_API_VERSION
	.align		4
        /*0000*/ 	.byte	0x04, 0x37
        /*0002*/ 	.short	(.L_1523 - .L_1522)
.L_1522:
        /*0004*/ 	.word	0x00000082


	//----- nvinfo : EIATTR_KPARAM_INFO
	.align		4
.L_1523:
        /*0008*/ 	.byte	0x04, 0x17
        /*000a*/ 	.short	(.L_1525 - .L_1524)
.L_1524:
        /*000c*/ 	.word	0x00000000
        /*0010*/ 	.short	0x0000
        /*0012*/ 	.short	0x0000
        /*0014*/ 	.byte	0x00, 0xf0, 0x81, 0x02


	//----- nvinfo : EIATTR_SPARSE_MMA_MASK
	.align		4
.L_1525:
        /*0018*/ 	.byte	0x03, 0x50
        /*001a*/ 	.short	0x0000


	//----- nvinfo : EIATTR_MAXREG_COUNT
	.align		4
        /*001c*/ 	.byte	0x03, 0x1b
        /*001e*/ 	.short	0x0080


	//----- nvinfo : EIATTR_NUM_BARRIERS
	.align		4
        /*0020*/ 	.byte	0x02, 0x4c
        /*0022*/ 	.byte	0x01
	.zero		1


	//----- nvinfo : EIATTR_MERCURY_ISA_VERSION
	.align		4
        /*0024*/ 	.byte	0x03, 0x5f
        /*0026*/ 	.short	0x0101


	//----- nvinfo : EIATTR_COOP_GROUP_MASK_REGIDS
	.align		4
        /*0028*/ 	.byte	0x04, 0x29
        /*002a*/ 	.short	(.L_1527 - .L_1526)


	//   ....[0]....
.L_1526:
        /*002c*/ 	.word	0xffffffff


	//   ....[1]....
        /*0030*/ 	.word	0xffffffff


	//   ....[2]....
        /*0034*/ 	.word	0xffffffff


	//   ....[3]....
        /*0038*/ 	.word	0xffffffff


	//   ....[4]....
        /*003c*/ 	.word	0xffffffff


	//   ....[5]....
        /*0040*/ 	.word	0xffffffff


	//   ....[6]....
        /*0044*/ 	.word	0xffffffff


	//   ....[7]....
        /*0048*/ 	.word	0xffffffff


	//   ....[8]....
        /*004c*/ 	.word	0xffffffff


	//   ....[9]....
        /*0050*/ 	.word	0xffffffff


	//----- nvinfo : EIATTR_COOP_GROUP_INSTR_OFFSETS
	.align		4
.L_1527:
        /*0054*/ 	.byte	0x04, 0x28
        /*0056*/ 	.short	(.L_1529 - .L_1528)


	//   ....[0]....
.L_1528:
        /*0058*/ 	.word	0x00001040


	//   ....[1]....
        /*005c*/ 	.word	0x00001050


	//   ....[2]....
        /*0060*/ 	.word	0x00001080


	//   ....[3]....
        /*0064*/ 	.word	0x00001090


	//   ....[4]....
        /*0068*/ 	.word	0x000010d0


	//   ....[5]....
        /*006c*/ 	.word	0x000010e0


	//   ....[6]....
        /*0070*/ 	.word	0x00001120


	//   ....[7]....
        /*0074*/ 	.word	0x00001130


	//   ....[8]....
        /*0078*/ 	.word	0x00001170


	//   ....[9]....
        /*007c*/ 	.word	0x00001180


	//----- nvinfo : EIATTR_EXIT_INSTR_OFFSETS
	.align		4
.L_1529:
        /*0080*/ 	.byte	0x04, 0x1c
        /*0082*/ 	.short	(.L_1531 - .L_1530)


	//   ....[0]....
.L_1530:
        /*0084*/ 	.word	0x00000070


	//   ....[1]....
        /*0088*/ 	.word	0x00003be0


	//----- nvinfo : EIATTR_MAX_THREADS
	.align		4
.L_1531:
        /*008c*/ 	.byte	0x04, 0x05
        /*008e*/ 	.short	(.L_1533 - .L_1532)
.L_1532:
        /*0090*/ 	.word	0x000001c0
        /*0094*/ 	.word	0x00000001
        /*0098*/ 	.word	0x00000001


	//----- nvinfo : EIATTR_CRS_STACK_SIZE
	.align		4
.L_1533:
        /*009c*/ 	.byte	0x04, 0x1e
        /*009e*/ 	.short	(.L_1535 - .L_1534)
.L_1534:
        /*00a0*/ 	.word	0x00000000


	//----- nvinfo : EIATTR_CBANK_PARAM_SIZE
	.align		4
.L_1535:
        /*00a4*/ 	.byte	0x03, 0x19
        /*00a6*/ 	.short	0x00a0


	//----- nvinfo : EIATTR_PARAM_CBANK
	.align		4
        /*00a8*/ 	.byte	0x04, 0x0a
        /*00aa*/ 	.short	(.L_1537 - .L_1536)
	.align		4
.L_1536:
        /*00ac*/ 	.word	index@(.nv.constant0._Z35group_norm_nhwc_fwd_one_pass_kernelI11Fp16IOBf16WLi128ELi56ELi448EEv26Group_norm_nhwc_fwd_params)
        /*00b0*/ 	.short	0x0210
        /*00b2*/ 	.short	0x00a0


	//----- nvinfo : EIATTR_SW_WAR
	.align		4
.L_1537:
        /*00b4*/ 	.byte	0x04, 0x36
        /*00b6*/ 	.short	(.L_1539 - .L_1538)
.L_1538:
        /*00b8*/ 	.word	0x00000008
.L_1539:


//--------------------- .nv.info._Z35group_norm_nhwc_fwd_one_pass_kernelI11Fp16IOBf16WLi256ELi56ELi448EEv26Group_norm_nhwc_fwd_params --------------------------
	.section	.nv.info._Z35group_norm_nhwc_fwd_one_pass_kernelI11Fp16IOBf16WLi256ELi56ELi448EEv26Group_norm_nhwc_fwd_params,"",@"SHT_CUDA_INFO"
	.sectionflags	@""
	.align	4


	//----- nvinfo : EIATTR_CUDA_API_VERSION
	.align		4
        /*0000*/ 	.byte	0x04, 0x37
        /*0002*/ 	.short	(.L_1541 - .L_1540)
.L_1540:
        /*0004*/ 	.word	0x00000082


	//----- nvinfo : EIATTR_KPARAM_INFO
	.align		4
.L_1541:
        /*0008*/ 	.byte	0x04, 0x17
        /*000a*/ 	.short	(.L_1543 - .L_1542)
.L_1542:
        /*000c*/ 	.word	0x00000000
        /*0010*/ 	.short	0x0000
        /*0012*/ 	.short	0x0000
        /*0014*/ 	.byte	0x00, 0xf0, 0x81, 0x02


	//----- nvinfo : EIATTR_SPARSE_MMA_MASK
	.align		4
.L_1543:
        /*0018*/ 	.byte	0x03, 0x50
        /*001a*/ 	.short	0x0000


	//----- nvinfo : EIATTR_MAXREG_COUNT
	.align		4
        /*001c*/ 	.byte	0x03, 0x1b
        /*001e*/ 	.short	0x0080


	//----- nvinfo : EIATTR_NUM_BARRIERS
	.align		4
        /*0020*/ 	.byte	0x02, 0x4c
        /*0022*/ 	.byte	0x01
	.zero		1


	//----- nvinfo : EIATTR_MERCURY_ISA_VERSION
	.align		4
        /*0024*/ 	.byte	0x03, 0x5f
        /*0026*/ 	.short	0x0101


	//----- nvinfo : EIATTR_COOP_GROUP_MASK_REGIDS
	.align		4
        /*0028*/ 	.byte	0x04, 0x29
        /*002a*/ 	.short	(.L_1545 - .L_1544)


	//   ....[0]....
.L_1544:
        /*002c*/ 	.word	0xffffffff


	//   ....[1]....
        /*0030*/ 	.word	0xffffffff


	//   ....[2]....
        /*0034*/ 	.word	0xffffffff


	//   ....[3]....
        /*0038*/ 	.word	0xffffffff


	//   ....[4]....
        /*003c*/ 	.word	0xffffffff


	//   ....[5]....
        /*0040*/ 	.word	0xffffffff


	//   ....[6]....
        /*0044*/ 	.word	0xffffffff


	//   ....[7]....
        /*0048*/ 	.word	0xffffffff


	//   ....[8]....
        /*004c*/ 	.word	0xffffffff


	//   ....[9]....
        /*0050*/ 	.word	0xffffffff


	//----- nvinfo : EIATTR_COOP_GROUP_INSTR_OFFSETS
	.align		4
.L_1545:
        /*0054*/ 	.byte	0x04, 0x28
        /*0056*/ 	.short	(.L_1547 - .L_1546)


	//   ....[0]....
.L_1546:
        /*0058*/ 	.word	0x00001bb0


	//   ....[1]....
        /*005c*/ 	.word	0x00001bc0


	//   ....[2]....
        /*0060*/ 	.word	0x00001bf0


	//   ....[3]....
        /*0064*/ 	.word	0x00001c00


	//   ....[4]....
        /*0068*/ 	.word	0x00001c40


	//   ....[5]....
        /*006c*/ 	.word	0x00001c50


	//   ....[6]....
        /*0070*/ 	.word	0x00001c90


	//   ....[7]....
        /*0074*/ 	.word	0x00001ca0


	//   ....[8]....
        /*0078*/ 	.word	0x00001ce0


	//   ....[9]....
        /*007c*/ 	.word	0x00001cf0


	//----- nvinfo : EIATTR_EXIT_INSTR_OFFSETS
	.align		4
.L_1547:
        /*0080*/ 	.byte	0x04, 0x1c
        /*0082*/ 	.short	(.L_1549 - .L_1548)


	//   ....[0]....
.L_1548:
        /*0084*/ 	.word	0x00000060


	//   ....[1]....
        /*0088*/ 	.word	0x00005180


	//----- nvinfo : EIATTR_MAX_THREADS
	.align		4
.L_1549:
        /*008c*/ 	.byte	0x04, 0x05
        /*008e*/ 	.short	(.L_1551 - .L_1550)
.L_1550:
        /*0090*/ 	.word	0x000001c0
        /*0094*/ 	.word	0x00000001
        /*0098*/ 	.word	0x00000001


	//----- nvinfo : EIATTR_CRS_STACK_SIZE
	.align		4
.L_1551:
        /*009c*/ 	.byte	0x04, 0x1e
        /*009e*/ 	.short	(.L_1553 - .L_1552)
.L_1552:
        /*00a0*/ 	.word	0x00000000


	//----- nvinfo : EIATTR_CBANK_PARAM_SIZE
	.align		4
.L_1553:
        /*00a4*/ 	.byte	0x03, 0x19
        /*00a6*/ 	.short	0x00a0


	//----- nvinfo : EIATTR_PARAM_CBANK
	.align		4
        /*00a8*/ 	.byte	0x04, 0x0a
        /*00aa*/ 	.short	(.L_1555 - .L_1554)
	.align		4
.L_1554:
        /*00ac*/ 	.word	index@(.nv.constant0._Z35group_norm_nhwc_fwd_one_pass_kernelI11Fp16IOBf16WLi256ELi56ELi448EEv26Group_norm_nhwc_fwd_params)
        /*00b0*/ 	.short	0x0210
        /*00b2*/ 	.short	0x00a0


	//----- nvinfo : EIATTR_SW_WAR
	.align		4
.L_1555:
        /*00b4*/ 	.byte	0x04, 0x36
        /*00b6*/ 	.short	(.L_1557 - .L_1556)
.L_1556:
        /*00b8*/ 	.word	0x00000008
.L_1557:


//--------------------- .nv.info._Z35group_norm_nhwc_fwd_one_pass_kernelI11Fp16IOBf16WLi512ELi56ELi448EEv26Group_norm_nhwc_fwd_params --------------------------
	.section	.nv.info._Z35group_norm_nhwc_fwd_one_pass_kernelI11Fp16IOBf16WLi512ELi56ELi448EEv26Group_norm_nhwc_fwd_params,"",@"SHT_CUDA_INFO"
	.sectionflags	@""
	.align	4


	//----- nvinfo : EIATTR_CUDA_API_VERSION
	.align		4
        /*0000*/ 	.byte	0x04, 0x37
        /*0002*/ 	.short	(.L_1559 - .L_1558)
.L_1558:
        /*0004*/ 	.word	0x00000082


	//----- nvinfo : EIATTR_KPARAM_INFO
	.align		4
.L_1559:
        /*0008*/ 	.byte	0x04, 0x17
        /*000a*/ 	.short	(.L_1561 - .L_1560)
.L_1560:
        /*000c*/ 	.word	0x00000000
        /*0010*/ 	.short	0x0000
        /*0012*/ 	.short	0x0000
        /*0014*/ 	.byte	0x00, 0xf0, 0x81, 0x02


	//----- nvinfo : EIATTR_SPARSE_MMA_MASK
	.align		4
.L_1561:
        /*0018*/ 	.byte	0x03, 0x50
        /*001a*/ 	.short	0x0000


	//----- nvinfo : EIATTR_MAXREG_COUNT
	.align		4
        /*001c*/ 	.byte	0x03, 0x1b
        /*001e*/ 	.short	0x0080


	//----- nvinfo : EIATTR_NUM_BARRIERS
	.align		4
        /*0020*/ 	.byte	0x02, 0x4c
        /*0022*/ 	.byte	0x01
	.zero		1


	//----- nvinfo : EIATTR_MERCURY_ISA_VERSION
	.align		4
        /*0024*/ 	.byte	0x03, 0x5f
        /*0026*/ 	.short	0x0101


	//----- nvinfo : EIATTR_COOP_GROUP_MASK_REGIDS
	.align		4
        /*0028*/ 	.byte	0x04, 0x29
        /*002a*/ 	.short	(.L_1563 - .L_1562)


	//   ....[0]....
.L_1562:
        /*002c*/ 	.word	0xffffffff


	//   ....[1]....
        /*0030*/ 	.word	0xffffffff


	//   ....[2]....
        /*0034*/ 	.word	0xffffffff


	//   ....[3]....
        /*0038*/ 	.word	0xffffffff


	//   ....[4]....
        /*003c*/ 	.word	0xffffffff


	//   ....[5]....
        /*0040*/ 	.word	0xffffffff


	//   ....[6]....
        /*0044*/ 	.word	0xffffffff


	//   ....[7]....
        /*0048*/ 	.word	0xffffffff


	//   ....[8]....
        /*004c*/ 	.word	0xffffffff


	//   ....[9]....
        /*0050*/ 	.word	0xffffffff


	//----- nvinfo : EIATTR_COOP_GROUP_INSTR_OFFSETS
	.align		4
.L_1563:
        /*0054*/ 	.byte	0x04, 0x28
        /*0056*/ 	.short	(.L_1565 - .L_1564)


	//   ....[0]....
.L_1564:
        /*0058*/ 	.word	0x00003a40


	//   ....[1]....
        /*005c*/ 	.word	0x00003a50


	//   ....[2]....
        /*0060*/ 	.word	0x00003a90


	//   ....[3]....
        /*0064*/ 	.word	0x00003aa0


	//   ....[4]....
        /*0068*/ 	.word	0x00003ae0


	//   ....[5]....
        /*006c*/ 	.word	0x00003af0


	//   ....[6]....
        /*0070*/ 	.word	0x00003b30


	//   ....[7]....
        /*0074*/ 	.word	0x00003b40


	//   ....[8]....
        /*0078*/ 	.word	0x00003b90


	//   ....[9]....
        /*007c*/ 	.word	0x00003ba0


	//----- nvinfo : EIATTR_EXIT_INSTR_OFFSETS
	.align		4
.L_1565:
        /*0080*/ 	.byte	0x04, 0x1c
        /*0082*/ 	.short	(.L_1567 - .L_1566)


	//   ....[0]....
.L_1566:
        /*0084*/ 	.word	0x00000060


	//   ....[1]....
        /*0088*/ 	.word	0x000092f0


	//----- nvinfo : EIATTR_MAX_THREADS
	.align		4
.L_1567:
        /*008c*/ 	.byte	0x04, 0x05
        /*008e*/ 	.short	(.L_1569 - .L_1568)
.L_1568:
        /*0090*/ 	.word	0x000001c0
        /*0094*/ 	.word	0x00000001
        /*0098*/ 	.word	0x00000001


	//----- nvinfo : EIATTR_CRS_STACK_SIZE
	.align		4
.L_1569:
        /*009c*/ 	.byte	0x04, 0x1e
        /*009e*/ 	.short	(.L_1571 - .L_1570)
.L_1570:
        /*00a0*/ 	.word	0x00000000


	//----- nvinfo : EIATTR_CBANK_PARAM_SIZE
	.align		4
.L_1571:
        /*00a4*/ 	.byte	0x03, 0x19
        /*00a6*/ 	.short	0x00a0


	//----- nvinfo : EIATTR_PARAM_CBANK
	.align		4
        /*00a8*/ 	.byte	0x04, 0x0a
        /*00aa*/ 	.short	(.L_1573 - .L_1572)
	.align		4
.L_1572:
        /*00ac*/ 	.word	index@(.nv.constant0._Z35group_norm_nhwc_fwd_one_pass_kernelI11Fp16IOBf16WLi512ELi56ELi448EEv26Group_norm_nhwc_fwd_params)
        /*00b0*/ 	.short	0x0210
        /*00b2*/ 	.short	0x00a0


	//----- nvinfo : EIATTR_SW_WAR
	.align		4
.L_1573:
        /*00b4*/ 	.byte	0x04, 0x36
        /*00b6*/ 	.short	(.L_1575 - .L_1574)
.L_1574:
        /*00b8*/ 	.word	0x00000008
.L_1575:


//--------------------- .nv.info._Z35group_norm_nhwc_fwd_one_pass_kernelI11Fp16IOFp16WLi64ELi56ELi448EEv26Group_norm_nhwc_fwd_params --------------------------
	.section	.nv.info._Z35group_norm_nhwc_fwd_one_pass_kernelI11Fp16IOFp16WLi64ELi56ELi448EEv26Group_norm_nhwc_fwd_params,"",@"SHT_CUDA_INFO"
	.sectionflags	@""
	.align	4


	//----- nvinfo : EIATTR_CUDA_API_VERSION
	.align		4
        /*0000*/ 	.byte	0x04, 0x37
        /*0002*/ 	.short	(.L_1577 - .L_1576)
.L_1576:
        /*0004*/ 	.word	0x00000082


	//----- nvinfo : EIATTR_KPARAM_INFO
	.align		4
.L_1577:
        /*0008*/ 	.byte	0x04, 0x17
        /*000a*/ 	.short	(.L_1579 - .L_1578)
.L_1578:
        /*000c*/ 	.word	0x00000000
        /*0010*/ 	.short	0x0000
        /*0012*/ 	.short	0x0000
        /*0014*/ 	.byte	0x00, 0xf0, 0x81, 0x02


	//----- nvinfo : EIATTR_SPARSE_MMA_MASK
	.align		4
.L_1579:
        /*0018*/ 	.byte	0x03, 0x50
        /*001a*/ 	.short	0x0000


	//----- nvinfo : EIATTR_MAXREG_COUNT
	.align		4
        /*001c*/ 	.byte	0x03, 0x1b
        /*001e*/ 	.short	0x0080


	//----- nvinfo : EIATTR_NUM_BARRIERS
	.align		4
        /*0020*/ 	.byte	0x02, 0x4c
        /*0022*/ 	.byte	0x01
	.zero		1


	//----- nvinfo : EIATTR_MERCURY_ISA_VERSION
	.align		4
        /*0024*/ 	.byte	0x03, 0x5f
        /*0026*/ 	.short	0x0101


	//----- nvinfo : EIATTR_COOP_GROUP_MASK_REGIDS
	.align		4
        /*0028*/ 	.byte	0x04, 0x29
        /*002a*/ 	.short	(.L_1581 - .L_1580)


	//   ....[0]....
.L_1580:
        /*002c*/ 	.word	0xffffffff


	//   ....[1]....
        /*0030*/ 	.word	0xffffffff


	//   ....[2]....
        /*0034*/ 	.word	0xffffffff


	//   ....[3]....
        /*0038*/ 	.word	0xffffffff


	//   ....[4]....
        /*003c*/ 	.word	0xffffffff


	//   ....[5]....
        /*0040*/ 	.word	0xffffffff


	//   ....[6]....
        /*0044*/ 	.word	0xffffffff


	//   ....[7]....
        /*0048*/ 	.word	0xffffffff


	//   ....[8]....
        /*004c*/ 	.word	0xffffffff


	//   ....[9]....
        /*0050*/ 	.word	0xffffffff


	//----- nvinfo : EIATTR_COOP_GROUP_INSTR_OFFSETS
	.align		4
.L_1581:
        /*0054*/ 	.byte	0x04, 0x28
        /*0056*/ 	.short	(.L_1583 - .L_1582)


	//   ....[0]....
.L_1582:
        /*0058*/ 	.word	0x00000a10


	//   ....[1]....
        /*005c*/ 	.word	0x00000a30


	//   ....[2]....
        /*0060*/ 	.word	0x00000a80


	//   ....[3]....
        /*0064*/ 	.word	0x00000aa0


	//   ....[4]....
        /*0068*/ 	.word	0x00000ad0


	//   ....[5]....
        /*006c*/ 	.word	0x00000af0


	//   ....[6]....
        /*0070*/ 	.word	0x00000b20


	//   ....[7]....
        /*0074*/ 	.word	0x00000b40


	//   ....[8]....
        /*0078*/ 	.word	0x00000b70


	//   ....[9]....
        /*007c*/ 	.word	0x00000b90


	//----- nvinfo : EIATTR_EXIT_INSTR_OFFSETS
	.align		4
.L_1583:
        /*0080*/ 	.byte	0x04, 0x1c
        /*0082*/ 	.short	(.L_1585 - .L_1584)


	//   ....[0]....
.L_1584:
        /*0084*/ 	.word	0x00000060


	//   ....[1]....
        /*0088*/ 	.word	0x00002470


	//----- nvinfo : EIATTR_MAX_THREADS
	.align		4
.L_1585:
        /*008c*/ 	.byte	0x04, 0x05
        /*008e*/ 	.short	(.L_1587 - .L_1586)
.L_1586:
        /*0090*/ 	.word	0x000001c0
        /*0094*/ 	.word	0x00000001
        /*0098*/ 	.word	0x00000001


	//----- nvinfo : EIATTR_CRS_STACK_SIZE
	.align		4
.L_1587:
        /*009c*/ 	.byte	0x04, 0x1e
        /*009e*/ 	.short	(.L_1589 - .L_1588)
.L_1588:
        /*00a0*/ 	.word	0x00000000


	//----- nvinfo : EIATTR_CBANK_PARAM_SIZE
	.align		4
.L_1589:
        /*00a4*/ 	.byte	0x03, 0x19
        /*00a6*/ 	.short	0x00a0


	//----- nvinfo : EIATTR_PARAM_CBANK
	.align		4
        /*00a8*/ 	.byte	0x04, 0x0a
        /*00aa*/ 	.short	(.L_1591 - .L_1590)
	.align		4
.L_1590:
        /*00ac*/ 	.word	index@(.nv.constant0._Z35group_norm_nhwc_fwd_one_pass_kernelI11Fp16IOFp16WLi64ELi56ELi448EEv26Group_norm_nhwc_fwd_params)
        /*00b0*/ 	.short	0x0210
        /*00b2*/ 	.short	0x00a0


	//----- nvinfo : EIATTR_SW_WAR
	.align		4
.L_1591:
        /*00b4*/ 	.byte	0x04, 0x36
        /*00b6*/ 	.short	(.L_1593 - .L_1592)
.L_1592:
        /*00b8*/ 	.word	0x00000008
.L_1593:


//--------------------- .nv.info._Z35group_norm_nhwc_fwd_one_pass_kernelI11Fp16IOFp16WLi128ELi56ELi448EEv26Group_norm_nhwc_fwd_params --------------------------
	.section	.nv.info._Z35group_norm_nhwc_fwd_one_pass_kernelI11Fp16IOFp16WLi128ELi56ELi448EEv26Group_norm_nhwc_fwd_params,"",@"SHT_CUDA_INFO"
	.sectionflags	@""
	.align	4


	//----- nvinfo : EIATTR_CUDA_API_VERSION
	.align		4
        /*0000*/ 	.byte	0x04, 0x37
        /*0002*/ 	.short	(.L_1595 - .L_1594)
.L_1594:
        /*0004*/ 	.word	0x00000082


	//----- nvinfo : EIATTR_KPARAM_INFO
	.align		4
.L_1595:
        /*0008*/ 	.byte	0x04, 0x17
        /*000a*/ 	.short	(.L_1597 - .L_1596)
.L_1596:
        /*000c*/ 	.word	0x00000000
        /*0010*/ 	.short	0x0000
        /*0012*/ 	.short	0x0000
        /*0014*/ 	.byte	0x00, 0xf0, 0x81, 0x02


	//----- nvinfo : EIATTR_SPARSE_MMA_MASK
	.align		4
.L_1597:
        /*0018*/ 	.byte	0x03, 0x50
        /*001a*/ 	.short	0x0000


	//----- nvinfo : EIATTR_MAXREG_COUNT
	.align		4
        /*001c*/ 	.byte	0x03, 0x1b
        /*001e*/ 	.short	0x0080


	//----- nvinfo : EIATTR_NUM_BARRIERS
	.align		4
        /*0020*/ 	.byte	0x02, 0x4c
        /*0022*/ 	.byte	0x01
	.zero		1


	//----- nvinfo : EIATTR_MERCURY_ISA_VERSION
	.align		4
        /*0024*/ 	.byte	0x03, 0x5f
        /*0026*/ 	.short	0x0101


	//----- nvinfo : EIATTR_COOP_GROUP_MASK_REGIDS
	.align		4
        /*0028*/ 	.byte	0x04, 0x29
        /*002a*/ 	.short	(.L_1599 - .L_1598)


	//   ....[0]....
.L_1598:
        /*002c*/ 	.word	0xffffffff


	//   ....[1]....
        /*0030*/ 	.word	0xffffffff


	//   ....[2]....
        /*0034*/ 	.word	0xffffffff


	//   ....[3]....
        /*0038*/ 	.word	0xffffffff


	//   ....[4]....
        /*003c*/ 	.word	0xffffffff


	//   ....[5]....
        /*0040*/ 	.word	0xffffffff


	//   ....[6]....
        /*0044*/ 	.word	0xffffffff


	//   ....[7]....
        /*0048*/ 	.word	0xffffffff


	//   ....[8]....
        /*004c*/ 	.word	0xffffffff


	//   ....[9]....
        /*0050*/ 	.word	0xffffffff


	//----- nvinfo : EIATTR_COOP_GROUP_INSTR_OFFSETS
	.align		4
.L_1599:
        /*0054*/ 	.byte	0x04, 0x28
        /*0056*/ 	.short	(.L_1601 - .L_1600)


	//   ....[0]....
.L_1600:
        /*0058*/ 	.word	0x00001040


	//   ....[1]....
        /*005c*/ 	.word	0x00001050


	//   ....[2]....
        /*0060*/ 	.word	0x00001080


	//   ....[3]....
        /*0064*/ 	.word	0x00001090


	//   ....[4]....
        /*0068*/ 	.word	0x000010d0


	//   ....[5]....
        /*006c*/ 	.word	0x000010e0


	//   ....[6]....
        /*0070*/ 	.word	0x00001120


	//   ....[7]....
        /*0074*/ 	.word	0x00001130


	//   ....[8]....
        /*0078*/ 	.word	0x00001170


	//   ....[9]....
        /*007c*/ 	.word	0x00001180


	//----- nvinfo : EIATTR_EXIT_INSTR_OFFSETS
	.align		4
.L_1601:
        /*0080*/ 	.byte	0x04, 0x1c
        /*0082*/ 	.short	(.L_1603 - .L_1602)


	//   ....[0]....
.L_1602:
        /*0084*/ 	.word	0x00000070


	//   ....[1]....
        /*0088*/ 	.word	0x00003be0


	//----- nvinfo : EIATTR_MAX_THREADS
	.align		4
.L_1603:
        /*008c*/ 	.byte	0x04, 0x05
        /*008e*/ 	.short	(.L_1605 - .L_1604)
.L_1604:
        /*0090*/ 	.word	0x000001c0
        /*0094*/ 	.word	0x00000001
        /*0098*/ 	.word	0x00000001


	//----- nvinfo : EIATTR_CRS_STACK_SIZE
	.align		4
.L_1605:
        /*009c*/ 	.byte	0x04, 0x1e
        /*009e*/ 	.short	(.L_1607 - .L_1606)
.L_1606:
        /*00a0*/ 	.word	0x00000000


	//----- nvinfo : EIATTR_CBANK_PARAM_SIZE
	.align		4
.L_1607:
        /*00a4*/ 	.byte	0x03, 0x19
        /*00a6*/ 	.short	0x00a0


	//----- nvinfo : EIATTR_PARAM_CBANK
	.align		4
        /*00a8*/ 	.byte	0x04, 0x0a
        /*00aa*/ 	.short	(.L_1609 - .L_1608)
	.align		4
.L_1608:
        /*00ac*/ 	.word	index@(.nv.constant0._Z35group_norm_nhwc_fwd_one_pass_kernelI11Fp16IOFp16WLi128ELi56ELi448EEv26Group_norm_nhwc_fwd_params)
        /*00b0*/ 	.short	0x0210
        /*00b2*/ 	.short	0x00a0


	//----- nvinfo : EIATTR_SW_WAR
	.align		4
.L_1609:
        /*00b4*/ 	.byte	0x04, 0x36
        /*00b6*/ 	.short	(.L_1611 - .L_1610)
.L_1610:
        /*00b8*/ 	.word	0x00000008
.L_1611:


//--------------------- .nv.info._Z35group_norm_nhwc_fwd_one_pass_kernelI11Fp16IOFp16WLi256ELi56ELi448EEv26Group_norm_nhwc_fwd_params --------------------------
	.section	.nv.info._Z35group_norm_nhwc_fwd_one_pass_kernelI11Fp16IOFp16WLi256ELi56ELi448EEv26Group_norm_nhwc_fwd_params,"",@"SHT_CUDA_INFO"
	.sectionflags	@""
	.align	4


	//----- nvinfo : EIATTR_CUDA_API_VERSION
	.align		4
        /*0000*/ 	.byte	0x04, 0x37
        /*0002*/ 	.short	(.L_1613 - .L_1612)
.L_1612:
        /*0004*/ 	.word	0x00000082


	//----- nvinfo : EIATTR_KPARAM_INFO
	.align		4
.L_1613:
        /*0008*/ 	.byte	0x04, 0x17
        /*000a*/ 	.short	(.L_1615 - .L_1614)
.L_1614:
        /*000c*/ 	.word	0x00000000
        /*0010*/ 	.short	0x0000
        /*0012*/ 	.short	0x0000
        /*0014*/ 	.byte	0x00, 0xf0, 0x81, 0x02


	//----- nvinfo : EIATTR_SPARSE_MMA_MASK
	.align		4
.L_1615:
        /*0018*/ 	.byte	0x03, 0x50
        /*001a*/ 	.short	0x0000


	//----- nvinfo : EIATTR_MAXREG_COUNT
	.align		4
        /*001c*/ 	.byte	0x03, 0x1b
        /*001e*/ 	.short	0x0080


	//----- nvinfo : EIATTR_NUM_BARRIERS
	.align		4
        /*0020*/ 	.byte	0x02, 0x4c
        /*0022*/ 	.byte	0x01
	.zero		1


	//----- nvinfo : EIATTR_MERCURY_ISA_VERSION
	.align		4
        /*0024*/ 	.byte	0x03, 0x5f
        /*0026*/ 	.short	0x0101


	//----- nvinfo : EIATTR_COOP_GROUP_MASK_REGIDS
	.align		4
        /*0028*/ 	.byte	0x04, 0x29
        /*002a*/ 	.short	(.L_1617 - .L_1616)


	//   ....[0]....
.L_1616:
        /*002c*/ 	.word	0xffffffff


	//   ....[1]....
        /*0030*/ 	.word	0xffffffff


	//   ....[2]....
        /*0034*/ 	.word	0xffffffff


	//   ....[3]....
        /*0038*/ 	.word	0xffffffff


	//   ....[4]....
        /*003c*/ 	.word	0xffffffff


	//   ....[5]....
        /*0040*/ 	.word	0xffffffff


	//   ....[6]....
        /*0044*/ 	.word	0xffffffff


	//   ....[7]....
        /*0048*/ 	.word	0xffffffff


	//   ....[8]....
        /*004c*/ 	.word	0xffffffff


	//   ....[9]....
        /*0050*/ 	.word	0xffffffff


	//----- nvinfo : EIATTR_COOP_GROUP_INSTR_OFFSETS
	.align		4
.L_1617:
        /*0054*/ 	.byte	0x04, 0x28
        /*0056*/ 	.short	(.L_1619 - .L_1618)


	//   ....[0]....
.L_1618:
        /*0058*/ 	.word	0x00001bb0


	//   ....[1]....
        /*005c*/ 	.word	0x00001bc0


	//   ....[2]....
        /*0060*/ 	.word	0x00001bf0


	//   ....[3]....
        /*0064*/ 	.word	0x00001c00


	//   ....[4]....
        /*0068*/ 	.word	0x00001c40


	//   ....[5]....
        /*006c*/ 	.word	0x00001c50


	//   ....[6]....
        /*0070*/ 	.word	0x00001c90


	//   ....[7]....
        /*0074*/ 	.word	0x00001ca0


	//   ....[8]....
        /*0078*/ 	.word	0x00001ce0


	//   ....[9]....
        /*007c*/ 	.word	0x00001cf0


	//----- nvinfo : EIATTR_EXIT_INSTR_OFFSETS
	.align		4
.L_1619:
        /*0080*/ 	.byte	0x04, 0x1c
        /*0082*/ 	.short	(.L_1621 - .L_1620)


	//   ....[0]....
.L_1620:
        /*0084*/ 	.word	0x00000060


	//   ....[1]....
        /*0088*/ 	.word	0x00005180


	//----- nvinfo : EIATTR_MAX_THREADS
	.align		4
.L_1621:
        /*008c*/ 	.byte	0x04, 0x05
        /*008e*/ 	.short	(.L_1623 - .L_1622)
.L_1622:
        /*0090*/ 	.word	0x000001c0
        /*0094*/ 	.word	0x00000001
        /*0098*/ 	.word	0x00000001


	//----- nvinfo : EIATTR_CRS_STACK_SIZE
	.align		4
.L_1623:
        /*009c*/ 	.byte	0x04, 0x1e
        /*009e*/ 	.short	(.L_1625 - .L_1624)
.L_1624:
        /*00a0*/ 	.word	0x00000000


	//----- nvinfo : EIATTR_CBANK_PARAM_SIZE
	.align		4
.L_1625:
        /*00a4*/ 	.byte	0x03, 0x19
        /*00a6*/ 	.short	0x00a0


	//----- nvinfo : EIATTR_PARAM_CBANK
	.align		4
        /*00a8*/ 	.byte	0x04, 0x0a
        /*00aa*/ 	.short	(.L_1627 - .L_1626)
	.align		4
.L_1626:
        /*00ac*/ 	.word	index@(.nv.constant0._Z35group_norm_nhwc_fwd_one_pass_kernelI11Fp16IOFp16WLi256ELi56ELi448EEv26Group_norm_nhwc_fwd_params)
        /*00b0*/ 	.short	0x0210
        /*00b2*/ 	.short	0x00a0


	//----- nvinfo : EIATTR_SW_WAR
	.align		4
.L_1627:
        /*00b4*/ 	.byte	0x04, 0x36
        /*00b6*/ 	.short	(.L_1629 - .L_1628)
.L_1628:
        /*00b8*/ 	.word	0x00000008
.L_1629:


//--------------------- .nv.info._Z35group_norm_nhwc_fwd_one_pass_kernelI11Fp16IOFp16WLi512ELi56ELi448EEv26Group_norm_nhwc_fwd_params --------------------------
	.section	.nv.info._Z35group_norm_nhwc_fwd_one_pass_kernelI11Fp16IOFp16WLi512ELi56ELi448EEv26Group_norm_nhwc_fwd_params,"",@"SHT_CUDA_INFO"
	.sectionflags	@""
	.align	4


	//----- nvinfo : EIATTR_CUDA_API_VERSION
	.align		4
        /*0000*/ 	.byte	0x04, 0x37
        /*0002*/ 	.short	(.L_1631 - .L_1630)
.L_1630:
        /*0004*/ 	.word	0x00000082


	//----- nvinfo : EIATTR_KPARAM_INFO
	.align		4
.L_1631:
        /*0008*/ 	.byte	0x04, 0x17
        /*000a*/ 	.short	(.L_1633 - .L_1632)
.L_1632:
        /*000c*/ 	.word	0x00000000
        /*0010*/ 	.short	0x0000
        /*0012*/ 	.short	0x0000
        /*0014*/ 	.byte	0x00, 0xf0, 0x81, 0x02


	//----- nvinfo : EIATTR_SPARSE_MMA_MASK
	.align		4
.L_1633:
        /*0018*/ 	.byte	0x03, 0x50
        /*001a*/ 	.short	0x0000


	//----- nvinfo : EIATTR_MAXREG_COUNT
	.align		4
        /*001c*/ 	.byte	0x03, 0x1b
        /*001e*/ 	.short	0x0080


	//----- nvinfo : EIATTR_NUM_BARRIERS
	.align		4
        /*0020*/ 	.byte	0x02, 0x4c
        /*0022*/ 	.byte	0x01
	.zero		1


	//----- nvinfo : EIATTR_MERCURY_ISA_VERSION
	.align		4
        /*0024*/ 	.byte	0x03, 0x5f
        /*0026*/ 	.short	0x0101


	//----- nvinfo : EIATTR_COOP_GROUP_MASK_REGIDS
	.align		4
        /*0028*/ 	.byte	0x04, 0x29
        /*002a*/ 	.short	(.L_1635 - .L_1634)


	//   ....[0]....
.L_1634:
        /*002c*/ 	.word	0xffffffff


	//   ....[1]....
        /*0030*/ 	.word	0xffffffff


	//   ....[2]....
        /*0034*/ 	.word	0xffffffff


	//   ....[3]....
        /*0038*/ 	.word	0xffffffff


	//   ....[4]....
        /*003c*/ 	.word	0xffffffff


	//   ....[5]....
        /*0040*/ 	.word	0xffffffff


	//   ....[6]....
        /*0044*/ 	.word	0xffffffff


	//   ....[7]....
        /*0048*/ 	.word	0xffffffff


	//   ....[8]....
        /*004c*/ 	.word	0xffffffff


	//   ....[9]....
        /*0050*/ 	.word	0xffffffff


	//----- nvinfo : EIATTR_COOP_GROUP_INSTR_OFFSETS
	.align		4
.L_1635:
        /*0054*/ 	.byte	0x04, 0x28
        /*0056*/ 	.short	(.L_1637 - .L_1636)


	//   ....[0]....
.L_1636:
        /*0058*/ 	.word	0x00003a40


	//   ....[1]....
        /*005c*/ 	.word	0x00003a50


	//   ....[2]....
        /*0060*/ 	.word	0x00003a90


	//   ....[3]....
        /*0064*/ 	.word	0x00003aa0


	//   ....[4]....
        /*0068*/ 	.word	0x00003ae0


	//   ....[5]....
        /*006c*/ 	.word	0x00003af0


	//   ....[6]....
        /*0070*/ 	.word	0x00003b30


	//   ....[7]....
        /*0074*/ 	.word	0x00003b40


	//   ....[8]....
        /*0078*/ 	.word	0x00003b90


	//   ....[9]....
        /*007c*/ 	.word	0x00003ba0


	//----- nvinfo : EIATTR_EXIT_INSTR_OFFSETS
	.align		4
.L_1637:
        /*0080*/ 	.byte	0x04, 0x1c
        /*0082*/ 	.short	(.L_1639 - .L_1638)


	//   ....[0]....
.L_1638:
        /*0084*/ 	.word	0x00000060


	//   ....[1]....
        /*0088*/ 	.word	0x000092f0


	//----- nvinfo : EIATTR_MAX_THREADS
	.align		4
.L_1639:
        /*008c*/ 	.byte	0x04, 0x05
        /*008e*/ 	.short	(.L_1641 - .L_1640)
.L_1640:
        /*0090*/ 	.word	0x000001c0
        /*0094*/ 	.word	0x00000001
        /*0098*/ 	.word	0x00000001


	//----- nvinfo : EIATTR_CRS_STACK_SIZE
	.align		4
.L_1641:
        /*009c*/ 	.byte	0x04, 0x1e
        /*009e*/ 	.short	(.L_1643 - .L_1642)
.L_1642:
        /*00a0*/ 	.word	0x00000000


	//----- nvinfo : EIATTR_CBANK_PARAM_SIZE
	.align		4
.L_1643:
        /*00a4*/ 	.byte	0x03, 0x19
        /*00a6*/ 	.short	0x00a0


	//----- nvinfo : EIATTR_PARAM_CBANK
	.align		4
        /*00a8*/ 	.byte	0x04, 0x0a
        /*00aa*/ 	.short	(.L_1645 - .L_1644)
	.align		4
.L_1644:
        /*00ac*/ 	.word	index@(.nv.constant0._Z35group_norm_nhwc_fwd_one_pass_kernelI11Fp16IOFp16WLi512ELi56ELi448EEv26Group_norm_nhwc_fwd_params)
        /*00b0*/ 	.short	0x0210
        /*00b2*/ 	.short	0x00a0


	//----- nvinfo : EIATTR_SW_WAR
	.align		4
.L_1645:
        /*00b4*/ 	.byte	0x04, 0x36
        /*00b6*/ 	.short	(.L_1647 - .L_1646)
.L_1646:
        /*00b8*/ 	.word	0x00000008
.L_1647:


//--------------------- .nv.info._Z35group_norm_nhwc_fwd_one_pass_kernelI11Fp32IOFp32WLi64ELi56ELi448EEv26Group_norm_nhwc_fwd_params --------------------------
	.section	.nv.info._Z35group_norm_nhwc_fwd_one_pass_kernelI11Fp32IOFp32WLi64ELi56ELi448EEv26Group_norm_nhwc_fwd_params,"",@"SHT_CUDA_INFO"
	.sectionflags	@""
	.align	4


	//----- nvinfo : EIATTR_CUDA_API_VERSION
	.align		4
        /*0000*/ 	.byte	0x04, 0x37
        /*0002*/ 	.short	(.L_1649 - .L_1648)
.L_1648:
        /*0004*/ 	.word	0x00000082


	//----- nvinfo : EIATTR_KPARAM_INFO
	.align		4
.L_1649:
        /*0008*/ 	.byte	0x04, 0x17
        /*000a*/ 	.short	(.L_1651 - .L_1650)
.L_1650:
        /*000c*/ 	.word	0x00000000
        /*0010*/ 	.short	0x0000
        /*0012*/ 	.short	0x0000
        /*0014*/ 	.byte	0x00, 0xf0, 0x81, 0x02


	//----- nvinfo : EIATTR_SPARSE_MMA_MASK
	.align		4
.L_1651:
        /*0018*/ 	.byte	0x03, 0x50
        /*001a*/ 	.short	0x0000


	//----- nvinfo : EIATTR_MAXREG_COUNT
	.align		4
        /*001c*/ 	.byte	0x03, 0x1b
        /*001e*/ 	.short	0x0080


	//----- nvinfo : EIATTR_NUM_BARRIERS
	.align		4
        /*0020*/ 	.byte	0x02, 0x4c
        /*0022*/ 	.byte	0x01
	.zero		1


	//----- nvinfo : EIATTR_MERCURY_ISA_VERSION
	.align		4
        /*0024*/ 	.byte	0x03, 0x5f
        /*0026*/ 	.short	0x0101


	//----- nvinfo : EIATTR_COOP_GROUP_MASK_REGIDS
	.align		4
        /*0028*/ 	.byte	0x04, 0x29
        /*002a*/ 	.short	(.L_1653 - .L_1652)


	//   ....[0]....
.L_1652:
        /*002c*/ 	.word	0xffffffff


	//   ....[1]....
        /*0030*/ 	.word	0xffffffff


	//   ....[2]....
        /*0034*/ 	.word	0xffffffff


	//   ....[3]....
        /*0038*/ 	.word	0xffffffff


	//   ....[4]....
        /*003c*/ 	.word	0xffffffff


	//   ....[5]....
        /*0040*/ 	.word	0xffffffff


	//   ....[6]....
        /*0044*/ 	.word	0xffffffff


	//   ....[7]....
        /*0048*/ 	.word	0xffffffff


	//   ....[8]....
        /*004c*/ 	.word	0xffffffff


	//   ....[9]....
        /*0050*/ 	.word	0xffffffff


	//----- nvinfo : EIATTR_COOP_GROUP_INSTR_OFFSETS
	.align		4
.L_1653:
        /*0054*/ 	.byte	0x04, 0x28
        /*0056*/ 	.short	(.L_1655 - .L_1654)


	//   ....[0]....
.L_1654:
        /*0058*/ 	.word	0x000009b0


	//   ....[1]....
        /*005c*/ 	.word	0x000009d0


	//   ....[2]....
        /*0060*/ 	.word	0x00000a10


	//   ....[3]....
        /*0064*/ 	.word	0x00000a30


	//   ....[4]....
        /*0068*/ 	.word	0x00000a60


	//   ....[5]....
        /*006c*/ 	.word	0x00000a80


	//   ....[6]....
        /*0070*/ 	.word	0x00000ab0


	//   ....[7]....
        /*0074*/ 	.word	0x00000ad0


	//   ....[8]....
        /*0078*/ 	.word	0x00000b00


	//   ....[9]....
        /*007c*/ 	.word	0x00000b20


	//----- nvinfo : EIATTR_EXIT_INSTR_OFFSETS
	.align		4
.L_1655:
        /*0080*/ 	.byte	0x04, 0x1c
        /*0082*/ 	.short	(.L_1657 - .L_1656)


	//   ....[0]....
.L_1656:
        /*0084*/ 	.word	0x00000060


	//   ....[1]....
        /*0088*/ 	.word	0x00002310


	//----- nvinfo : EIATTR_MAX_THREADS
	.align		4
.L_1657:
        /*008c*/ 	.byte	0x04, 0x05
        /*008e*/ 	.short	(.L_1659 - .L_1658)
.L_1658:
        /*0090*/ 	.word	0x000001c0
        /*0094*/ 	.word	0x00000001
        /*0098*/ 	.word	0x00000001


	//----- nvinfo : EIATTR_CRS_STACK_SIZE
	.align		4
.L_1659:
        /*009c*/ 	.byte	0x04, 0x1e
        /*009e*/ 	.short	(.L_1661 - .L_1660)
.L_1660:
        /*00a0*/ 	.word	0x00000000


	//----- nvinfo : EIATTR_CBANK_PARAM_SIZE
	.align		4
.L_1661:
        /*00a4*/ 	.byte	0x03, 0x19
        /*00a6*/ 	.short	0x00a0


	//----- nvinfo : EIATTR_PARAM_CBANK
	.align		4
        /*00a8*/ 	.byte	0x04, 0x0a
        /*00aa*/ 	.short	(.L_1663 - .L_1662)
	.align		4
.L_1662:
        /*00ac*/ 	.word	index@(.nv.constant0._Z35group_norm_nhwc_fwd_one_pass_kernelI11Fp32IOFp32WLi64ELi56ELi448EEv26Group_norm_nhwc_fwd_params)
        /*00b0*/ 	.short	0x0210
        /*00b2*/ 	.short	0x00a0


	//----- nvinfo : EIATTR_SW_WAR
	.align		4
.L_1663:
        /*00b4*/ 	.byte	0x04, 0x36
        /*00b6*/ 	.short	(.L_1665 - .L_1664)
.L_1664:
        /*00b8*/ 	.word	0x00000008
.L_1665:


//--------------------- .nv.info._Z35group_norm_nhwc_fwd_one_pass_kernelI11Fp32IOFp32WLi128ELi56ELi448EEv26Group_norm_nhwc_fwd_params --------------------------
	.section	.nv.info._Z35group_norm_nhwc_fwd_one_pass_kernelI11Fp32IOFp32WLi128ELi56ELi448EEv26Group_norm_nhwc_fwd_params,"",@"SHT_CUDA_INFO"
	.sectionflags	@""
	.align	4


	//----- nvinfo : EIATTR_CUDA_API_VERSION
	.align		4
        /*0000*/ 	.byte	0x04, 0x37
        /*0002*/ 	.short	(.L_1667 - .L_1666)
.L_1666:
        /*0004*/ 	.word	0x00000082


	//----- nvinfo : EIATTR_KPARAM_INFO
	.align		4
.L_1667:
        /*0008*/ 	.byte	0x04, 0x17
        /*000a*/ 	.short	(.L_1669 - .L_1668)
.L_1668:
        /*000c*/ 	.word	0x00000000
        /*0010*/ 	.short	0x0000
        /*0012*/ 	.short	0x0000
        /*0014*/ 	.byte	0x00, 0xf0, 0x81, 0x02


	//----- nvinfo : EIATTR_SPARSE_MMA_MASK
	.align		4
.L_1669:
        /*0018*/ 	.byte	0x03, 0x50
        /*001a*/ 	.short	0x0000


	//----- nvinfo : EIATTR_MAXREG_COUNT
	.align		4
        /*001c*/ 	.byte	0x03, 0x1b
        /*001e*/ 	.short	0x0080


	//----- nvinfo : EIATTR_NUM_BARRIERS
	.align		4
        /*0020*/ 	.byte	0x02, 0x4c
        /*0022*/ 	.byte	0x01
	.zero		1


	//----- nvinfo : EIATTR_MERCURY_ISA_VERSION
	.align		4
        /*0024*/ 	.byte	0x03, 0x5f
        /*0026*/ 	.short	0x0101


	//----- nvinfo : EIATTR_COOP_GROUP_MASK_REGIDS
	.align		4
        /*0028*/ 	.byte	0x04, 0x29
        /*002a*/ 	.short	(.L_1671 - .L_1670)


	//   ....[0]....
.L_1670:
        /*002c*/ 	.word	0xffffffff


	//   ....[1]....
        /*0030*/ 	.word	0xffffffff


	//   ....[2]....
        /*0034*/ 	.word	0xffffffff


	//   ....[3]....
        /*0038*/ 	.word	0xffffffff


	//   ....[4]....
        /*003c*/ 	.word	0xffffffff


	//   ....[5]....
        /*0040*/ 	.word	0xffffffff


	//   ....[6]....
        /*0044*/ 	.word	0xffffffff


	//   ....[7]....
        /*0048*/ 	.word	0xffffffff


	//   ....[8]....
        /*004c*/ 	.word	0xffffffff


	//   ....[9]....
        /*0050*/ 	.word	0xffffffff


	//----- nvinfo : EIATTR_COOP_GROUP_INSTR_OFFSETS
	.align		4
.L_1671:
        /*0054*/ 	.byte	0x04, 0x28
        /*0056*/ 	.short	(.L_1673 - .L_1672)


	//   ....[0]....
.L_1672:
        /*0058*/ 	.word	0x00000fb0


	//   ....[1]....
        /*005c*/ 	.word	0x00000fc0


	//   ....[2]....
        /*0060*/ 	.word	0x00000ff0


	//   ....[3]....
        /*0064*/ 	.word	0x00001000


	//   ....[4]....
        /*0068*/ 	.word	0x00001040


	//   ....[5]....
        /*006c*/ 	.word	0x00001050


	//   ....[6]....
        /*0070*/ 	.word	0x00001090


	//   ....[7]....
        /*0074*/ 	.word	0x000010a0


	//   ....[8]....
        /*0078*/ 	.word	0x000010e0


	//   ....[9]....
        /*007c*/ 	.word	0x000010f0


	//----- nvinfo : EIATTR_EXIT_INSTR_OFFSETS
	.align		4
.L_1673:
        /*0080*/ 	.byte	0x04, 0x1c
        /*0082*/ 	.short	(.L_1675 - .L_1674)


	//   ....[0]....
.L_1674:
        /*0084*/ 	.word	0x00000070


	//   ....[1]....
        /*0088*/ 	.word	0x000039a0


	//----- nvinfo : EIATTR_MAX_THREADS
	.align		4
.L_1675:
        /*008c*/ 	.byte	0x04, 0x05
        /*008e*/ 	.short	(.L_1677 - .L_1676)
.L_1676:
        /*0090*/ 	.word	0x000001c0
        /*0094*/ 	.word	0x00000001
        /*0098*/ 	.word	0x00000001


	//----- nvinfo : EIATTR_CRS_STACK_SIZE
	.align		4
.L_1677:
        /*009c*/ 	.byte	0x04, 0x1e
        /*009e*/ 	.short	(.L_1679 - .L_1678)
.L_1678:
        /*00a0*/ 	.word	0x00000000


	//----- nvinfo : EIATTR_CBANK_PARAM_SIZE
	.align		4
.L_1679:
        /*00a4*/ 	.byte	0x03, 0x19
        /*00a6*/ 	.short	0x00a0


	//----- nvinfo : EIATTR_PARAM_CBANK
	.align		4
        /*00a8*/ 	.byte	0x04, 0x0a
        /*00aa*/ 	.short	(.L_1681 - .L_1680)
	.align		4
.L_1680:
        /*00ac*/ 	.word	index@(.nv.constant0._Z35group_norm_nhwc_fwd_one_pass_kernelI11Fp32IOFp32WLi128ELi56ELi448EEv26Group_norm_nhwc_fwd_params)
        /*00b0*/ 	.short	0x0210
        /*00b2*/ 	.short	0x00a0


	//----- nvinfo : EIATTR_SW_WAR
	.align		4
.L_1681:
        /*00b4*/ 	.byte	0x04, 0x36
        /*00b6*/ 	.short	(.L_1683 - .L_1682)
.L_1682:
        /*00b8*/ 	.word	0x00000008
.L_1683:


//--------------------- .nv.info._Z35group_norm_nhwc_fwd_one_pass_kernelI11Fp32IOFp32WLi256ELi56ELi448EEv26Group_norm_nhwc_fwd_params --------------------------
	.section	.nv.info._Z35group_norm_nhwc_fwd_one_pass_kernelI11Fp32IOFp32WLi256ELi56ELi448EEv26Group_norm_nhwc_fwd_params,"",@"SHT_CUDA_INFO"
	.sectionflags	@""
	.align	4


	//----- nvinfo : EIATTR_CUDA_API_VERSION
	.align		4
        /*0000*/ 	.byte	0x04, 0x37
        /*0002*/ 	.short	(.L_1685 - .L_1684)
.L_1684:
        /*0004*/ 	.word	0x00000082


	//----- nvinfo : EIATTR_KPARAM_INFO
	.align		4
.L_1685:
        /*0008*/ 	.byte	0x04, 0x17
        /*000a*/ 	.short	(.L_1687 - .L_1686)
.L_1686:
        /*000c*/ 	.word	0x00000000
        /*0010*/ 	.short	0x0000
        /*0012*/ 	.short	0x0000
        /*0014*/ 	.byte	0x00, 0xf0, 0x81, 0x02


	//----- nvinfo : EIATTR_SPARSE_MMA_MASK
	.align		4
.L_1687:
        /*0018*/ 	.byte	0x03, 0x50
        /*001a*/ 	.short	0x0000


	//----- nvinfo : EIATTR_MAXREG_COUNT
	.align		4
        /*001c*/ 	.byte	0x03, 0x1b
        /*001e*/ 	.short	0x0080


	//----- nvinfo : EIATTR_NUM_BARRIERS
	.align		4
        /*0020*/ 	.byte	0x02, 0x4c
        /*0022*/ 	.byte	0x01
	.zero		1


	//----- nvinfo : EIATTR_MERCURY_ISA_VERSION
	.align		4
        /*0024*/ 	.byte	0x03, 0x5f
        /*0026*/ 	.short	0x0101


	//----- nvinfo : EIATTR_COOP_GROUP_MASK_REGIDS
	.align		4
        /*0028*/ 	.byte	0x04, 0x29
        /*002a*/ 	.short	(.L_1689 - .L_1688)


	//   ....[0]....
.L_1688:
        /*002c*/ 	.word	0xffffffff


	//   ....[1]....
        /*0030*/ 	.word	0xffffffff


	//   ....[2]....
        /*0034*/ 	.word	0xffffffff


	//   ....[3]....
        /*0038*/ 	.word	0xffffffff


	//   ....[4]....
        /*003c*/ 	.word	0xffffffff


	//   ....[5]....
        /*0040*/ 	.word	0xffffffff


	//   ....[6]....
        /*0044*/ 	.word	0xffffffff


	//   ....[7]....
        /*0048*/ 	.word	0xffffffff


	//   ....[8]....
        /*004c*/ 	.word	0xffffffff


	//   ....[9]....
        /*0050*/ 	.word	0xffffffff


	//----- nvinfo : EIATTR_COOP_GROUP_INSTR_OFFSETS
	.align		4
.L_1689:
        /*0054*/ 	.byte	0x04, 0x28
        /*0056*/ 	.short	(.L_1691 - .L_1690)


	//   ....[0]....
.L_1690:
        /*0058*/ 	.word	0x000019e0


	//   ....[1]....
        /*005c*/ 	.word	0x000019f0


	//   ....[2]....
        /*0060*/ 	.word	0x00001a20


	//   ....[3]....
        /*0064*/ 	.word	0x00001a30


	//   ....[4]....
        /*0068*/ 	.word	0x00001a70


	//   ....[5]....
        /*006c*/ 	.word	0x00001a80


	//   ....[6]....
        /*0070*/ 	.word	0x00001ac0


	//   ....[7]....
        /*0074*/ 	.word	0x00001ad0


	//   ....[8]....
        /*0078*/ 	.word	0x00001b10


	//   ....[9]....
        /*007c*/ 	.word	0x00001b20


	//----- nvinfo : EIATTR_EXIT_INSTR_OFFSETS
	.align		4
.L_1691:
        /*0080*/ 	.byte	0x04, 0x1c
        /*0082*/ 	.short	(.L_1693 - .L_1692)


	//   ....[0]....
.L_1692:
        /*0084*/ 	.word	0x00000060


	//   ....[1]....
        /*0088*/ 	.word	0x00004be0


	//----- nvinfo : EIATTR_MAX_THREADS
	.align		4
.L_1693:
        /*008c*/ 	.byte	0x04, 0x05
        /*008e*/ 	.short	(.L_1695 - .L_1694)
.L_1694:
        /*0090*/ 	.word	0x000001c0
        /*0094*/ 	.word	0x00000001
        /*0098*/ 	.word	0x00000001


	//----- nvinfo : EIATTR_CRS_STACK_SIZE
	.align		4
.L_1695:
        /*009c*/ 	.byte	0x04, 0x1e
        /*009e*/ 	.short	(.L_1697 - .L_1696)
.L_1696:
        /*00a0*/ 	.word	0x00000000


	//----- nvinfo : EIATTR_CBANK_PARAM_SIZE
	.align		4
.L_1697:
        /*00a4*/ 	.byte	0x03, 0x19
        /*00a6*/ 	.short	0x00a0


	//----- nvinfo : EIATTR_PARAM_CBANK
	.align		4
        /*00a8*/ 	.byte	0x04, 0x0a
        /*00aa*/ 	.short	(.L_1699 - .L_1698)
	.align		4
.L_1698:
        /*00ac*/ 	.word	index@(.nv.constant0._Z35group_norm_nhwc_fwd_one_pass_kernelI11Fp32IOFp32WLi256ELi56ELi448EEv26Group_norm_nhwc_fwd_params)
        /*00b0*/ 	.short	0x0210
        /*00b2*/ 	.short	0x00a0


	//----- nvinfo : EIATTR_SW_WAR
	.align		4
.L_1699:
        /*00b4*/ 	.byte	0x04, 0x36
        /*00b6*/ 	.short	(.L_1701 - .L_1700)
.L_1700:
        /*00b8*/ 	.word	0x00000008
.L_1701:


//--------------------- .nv.info._Z35group_norm_nhwc_fwd_one_pass_kernelI11Fp32IOFp32WLi512ELi56ELi448EEv26Group_norm_nhwc_fwd_params --------------------------
	.section	.nv.info._Z35group_norm_nhwc_fwd_one_pass_kernelI11Fp32IOFp32WLi512ELi56ELi448EEv26Group_norm_nhwc_fwd_params,"",@"SHT_CUDA_INFO"
	.sectionflags	@""
	.align	4


	//----- nvinfo : EIATTR_CUDA_API_VERSION
	.align		4
        /*0000*/ 	.byte	0x04, 0x37
        /*0002*/ 	.short	(.L_1703 - .L_1702)
.L_1702:
        /*0004*/ 	.word	0x00000082


	//----- nvinfo : EIATTR_KPARAM_INFO
	.align		4
.L_1703:
        /*0008*/ 	.byte	0x04, 0x17
        /*000a*/ 	.short	(.L_1705 - .L_1704)
.L_1704:
        /*000c*/ 	.word	0x00000000
        /*0010*/ 	.short	0x0000
        /*0012*/ 	.short	0x0000
        /*0014*/ 	.byte	0x00, 0xf0, 0x81, 0x02


	//----- nvinfo : EIATTR_SPARSE_MMA_MASK
	.align		4
.L_1705:
        /*0018*/ 	.byte	0x03, 0x50
        /*001a*/ 	.short	0x0000


	//----- nvinfo : EIATTR_MAXREG_COUNT
	.align		4
        /*001c*/ 	.byte	0x03, 0x1b
        /*001e*/ 	.short	0x0080


	//----- nvinfo : EIATTR_NUM_BARRIERS
	.align		4
        /*0020*/ 	.byte	0x02, 0x4c
        /*0022*/ 	.byte	0x01
	.zero		1


	//----- nvinfo : EIATTR_MERCURY_ISA_VERSION
	.align		4
        /*0024*/ 	.byte	0x03, 0x5f
        /*0026*/ 	.short	0x0101


	//----- nvinfo : EIATTR_COOP_GROUP_MASK_REGIDS
	.align		4
        /*0028*/ 	.byte	0x04, 0x29
        /*002a*/ 	.short	(.L_1707 - .L_1706)


	//   ....[0]....
.L_1706:
        /*002c*/ 	.word	0xffffffff


	//   ....[1]....
        /*0030*/ 	.word	0xffffffff


	//   ....[2]....
        /*0034*/ 	.word	0xffffffff


	//   ....[3]....
        /*0038*/ 	.word	0xffffffff


	//   ....[4]....
        /*003c*/ 	.word	0xffffffff


	//   ....[5]....
        /*0040*/ 	.word	0xffffffff


	//   ....[6]....
        /*0044*/ 	.word	0xffffffff


	//   ....[7]....
        /*0048*/ 	.word	0xffffffff


	//   ....[8]....
        /*004c*/ 	.word	0xffffffff


	//   ....[9]....
        /*0050*/ 	.word	0xffffffff


	//----- nvinfo : EIATTR_COOP_GROUP_INSTR_OFFSETS
	.align		4
.L_1707:
        /*0054*/ 	.byte	0x04, 0x28
        /*0056*/ 	.short	(.L_1709 - .L_1708)


	//   ....[0]....
.L_1708:
        /*0058*/ 	.word	0x00003660


	//   ....[1]....
        /*005c*/ 	.word	0x00003670


	//   ....[2]....
        /*0060*/ 	.word	0x000036b0


	//   ....[3]....
        /*0064*/ 	.word	0x000036c0


	//   ....[4]....
        /*0068*/ 	.word	0x00003700


	//   ....[5]....
        /*006c*/ 	.word	0x00003710


	//   ....[6]....
        /*0070*/ 	.word	0x00003750


	//   ....[7]....
        /*0074*/ 	.word	0x00003760


	//   ....[8]....
        /*0078*/ 	.word	0x000037b0


	//   ....[9]....
        /*007c*/ 	.word	0x000037c0


	//----- nvinfo : EIATTR_EXIT_INSTR_OFFSETS
	.align		4
.L_1709:
        /*0080*/ 	.byte	0x04, 0x1c
        /*0082*/ 	.short	(.L_1711 - .L_1710)


	//   ....[0]....
.L_1710:
        /*0084*/ 	.word	0x00000060


	//   ....[1]....
        /*0088*/ 	.word	0x000089c0


	//----- nvinfo : EIATTR_MAX_THREADS
	.align		4
.L_1711:
        /*008c*/ 	.byte	0x04, 0x05
        /*008e*/ 	.short	(.L_1713 - .L_1712)
.L_1712:
        /*0090*/ 	.word	0x000001c0
        /*0094*/ 	.word	0x00000001
        /*0098*/ 	.word	0x00000001


	//----- nvinfo : EIATTR_CRS_STACK_SIZE
	.align		4
.L_1713:
        /*009c*/ 	.byte	0x04, 0x1e
        /*009e*/ 	.short	(.L_1715 - .L_1714)
.L_1714:
        /*00a0*/ 	.word	0x00000000


	//----- nvinfo : EIATTR_CBANK_PARAM_SIZE
	.align		4
.L_1715:
        /*00a4*/ 	.byte	0x03, 0x19
        /*00a6*/ 	.short	0x00a0


	//----- nvinfo : EIATTR_PARAM_CBANK
	.align		4
        /*00a8*/ 	.byte	0x04, 0x0a
        /*00aa*/ 	.short	(.L_1717 - .L_1716)
	.align		4
.L_1716:
        /*00ac*/ 	.word	index@(.nv.constant0._Z35group_norm_nhwc_fwd_one_pass_kernelI11Fp32IOFp32WLi512ELi56ELi448EEv26Group_norm_nhwc_fwd_params)
        /*00b0*/ 	.short	0x0210
        /*00b2*/ 	.short	0x00a0


	//----- nvinfo : EIATTR_SW_WAR
	.align		4
.L_1717:
        /*00b4*/ 	.byte	0x04, 0x36
        /*00b6*/ 	.short	(.L_1719 - .L_1718)
.L_1718:
        /*00b8*/ 	.word	0x00000008
.L_1719:


//--------------------- .nv.info._Z35group_norm_nhwc_fwd_one_pass_kernelI11Fp32IOBf16WLi64ELi56ELi448EEv26Group_norm_nhwc_fwd_params --------------------------
	.section	.nv.info._Z35group_norm_nhwc_fwd_one_pass_kernelI11Fp32IOBf16WLi64ELi56ELi448EEv26Group_norm_nhwc_fwd_params,"",@"SHT_CUDA_INFO"
	.sectionflags	@""
	.align	4


	//----- nvinfo : EIATTR_CUDA_API_VERSION
	.align		4
        /*0000*/ 	.byte	0x04, 0x37
        /*0002*/ 	.short	(.L_1721 - .L_1720)
.L_1720:
        /*0004*/ 	.word	0x00000082


	//----- nvinfo : EIATTR_KPARAM_INFO
	.align		4
.L_1721:
        /*0008*/ 	.byte	0x04, 0x17
        /*000a*/ 	.short	(.L_1723 - .L_1722)
.L_1722:
        /*000c*/ 	.word	0x00000000
        /*0010*/ 	.short	0x0000
        /*0012*/ 	.short	0x0000
        /*0014*/ 	.byte	0x00, 0xf0, 0x81, 0x02


	//----- nvinfo : EIATTR_SPARSE_MMA_MASK
	.align		4
.L_1723:
        /*0018*/ 	.byte	0x03, 0x50
        /*001a*/ 	.short	0x0000


	//----- nvinfo : EIATTR_MAXREG_COUNT
	.align		4
        /*001c*/ 	.byte	0x03, 0x1b
        /*001e*/ 	.short	0x0080


	//----- nvinfo : EIATTR_NUM_BARRIERS
	.align		4
        /*0020*/ 	.byte	0x02, 0x4c
        /*0022*/ 	.byte	0x01
	.zero		1


	//----- nvinfo : EIATTR_MERCURY_ISA_VERSION
	.align		4
        /*0024*/ 	.byte	0x03, 0x5f
        /*0026*/ 	.short	0x0101


	//----- nvinfo : EIATTR_COOP_GROUP_MASK_REGIDS
	.align		4
        /*0028*/ 	.byte	0x04, 0x29
        /*002a*/ 	.short	(.L_1725 - .L_1724)


	//   ....[0]....
.L_1724:
        /*002c*/ 	.word	0xffffffff


	//   ....[1]....
        /*0030*/ 	.word	0xffffffff


	//   ....[2]....
        /*0034*/ 	.word	0xffffffff


	//   ....[3]....
        /*0038*/ 	.word	0xffffffff


	//   ....[4]....
        /*003c*/ 	.word	0xffffffff


	//   ....[5]....
        /*0040*/ 	.word	0xffffffff


	//   ....[6]....
        /*0044*/ 	.word	0xffffffff


	//   ....[7]....
        /*0048*/ 	.word	0xffffffff


	//   ....[8]....
        /*004c*/ 	.word	0xffffffff


	//   ....[9]....
        /*0050*/ 	.word	0xffffffff


	//----- nvinfo : EIATTR_COOP_GROUP_INSTR_OFFSETS
	.align		4
.L_1725:
        /*0054*/ 	.byte	0x04, 0x28
        /*0056*/ 	.short	(.L_1727 - .L_1726)


	//   ....[0]....
.L_1726:
        /*0058*/ 	.word	0x000009c0


	//   ....[1]....
        /*005c*/ 	.word	0x000009e0


	//   ....[2]....
        /*0060*/ 	.word	0x00000a20


	//   ....[3]....
        /*0064*/ 	.word	0x00000a40


	//   ....[4]....
        /*0068*/ 	.word	0x00000a70


	//   ....[5]....
        /*006c*/ 	.word	0x00000a90


	//   ....[6]....
        /*0070*/ 	.word	0x00000ac0


	//   ....[7]....
        /*0074*/ 	.word	0x00000ae0


	//   ....[8]....
        /*0078*/ 	.word	0x00000b10


	//   ....[9]....
        /*007c*/ 	.word	0x00000b30


	//----- nvinfo : EIATTR_EXIT_INSTR_OFFSETS
	.align		4
.L_1727:
        /*0080*/ 	.byte	0x04, 0x1c
        /*0082*/ 	.short	(.L_1729 - .L_1728)


	//   ....[0]....
.L_1728:
        /*0084*/ 	.word	0x00000060


	//   ....[1]....
        /*0088*/ 	.word	0x00002350


	//----- nvinfo : EIATTR_MAX_THREADS
	.align		4
.L_1729:
        /*008c*/ 	.byte	0x04, 0x05
        /*008e*/ 	.short	(.L_1731 - .L_1730)
.L_1730:
        /*0090*/ 	.word	0x000001c0
        /*0094*/ 	.word	0x00000001
        /*0098*/ 	.word	0x00000001


	//----- nvinfo : EIATTR_CRS_STACK_SIZE
	.align		4
.L_1731:
        /*009c*/ 	.byte	0x04, 0x1e
        /*009e*/ 	.short	(.L_1733 - .L_1732)
.L_1732:
        /*00a0*/ 	.word	0x00000000


	//----- nvinfo : EIATTR_CBANK_PARAM_SIZE
	.align		4
.L_1733:
        /*00a4*/ 	.byte	0x03, 0x19
        /*00a6*/ 	.short	0x00a0


	//----- nvinfo : EIATTR_PARAM_CBANK
	.align		4
        /*00a8*/ 	.byte	0x04, 0x0a
        /*00aa*/ 	.short	(.L_1735 - .L_1734)
	.align		4
.L_1734:
        /*00ac*/ 	.word	index@(.nv.constant0._Z35group_norm_nhwc_fwd_one_pass_kernelI11Fp32IOBf16WLi64ELi56ELi448EEv26Group_norm_nhwc_fwd_params)
        /*00b0*/ 	.short	0x0210
        /*00b2*/ 	.short	0x00a0


	//----- nvinfo : EIATTR_SW_WAR
	.align		4
.L_1735:
        /*00b4*/ 	.byte	0x04, 0x36
        /*00b6*/ 	.short	(.L_1737 - .L_1736)
.L_1736:
        /*00b8*/ 	.word	0x00000008
.L_1737:


//--------------------- .nv.info._Z35group_norm_nhwc_fwd_one_pass_kernelI11Fp32IOBf16WLi128ELi56ELi448EEv26Group_norm_nhwc_fwd_params --------------------------
	.section	.nv.info._Z35group_norm_nhwc_fwd_one_pass_kernelI11Fp32IOBf16WLi128ELi56ELi448EEv26Group_norm_nhwc_fwd_params,"",@"SHT_CUDA_INFO"
	.sectionflags	@""
	.align	4


	//----- nvinfo : EIATTR_CUDA_API_VERSION
	.align		4
        /*0000*/ 	.byte	0x04, 0x37
        /*0002*/ 	.short	(.L_1739 - .L_1738)
.L_1738:
        /*0004*/ 	.word	0x00000082


	//----- nvinfo : EIATTR_KPARAM_INFO
	.align		4
.L_1739:
        /*0008*/ 	.byte	0x04, 0x17
        /*000a*/ 	.short	(.L_1741 - .L_1740)
.L_1740:
        /*000c*/ 	.word	0x00000000
        /*0010*/ 	.short	0x0000
        /*0012*/ 	.short	0x0000
        /*0014*/ 	.byte	0x00, 0xf0, 0x81, 0x02


	//----- nvinfo : EIATTR_SPARSE_MMA_MASK
	.align		4
.L_1741:
        /*0018*/ 	.byte	0x03, 0x50
        /*001a*/ 	.short	0x0000


	//----- nvinfo : EIATTR_MAXREG_COUNT
	.align		4
        /*001c*/ 	.byte	0x03, 0x1b
        /*001e*/ 	.short	0x0080


	//----- nvinfo : EIATTR_NUM_BARRIERS
	.align		4
        /*0020*/ 	.byte	0x02, 0x4c
        /*0022*/ 	.byte	0x01
	.zero		1


	//----- nvinfo : EIATTR_MERCURY_ISA_VERSION
	.align		4
        /*0024*/ 	.byte	0x03, 0x5f
        /*0026*/ 	.short	0x0101


	//----- nvinfo : EIATTR_COOP_GROUP_MASK_REGIDS
	.align		4
        /*0028*/ 	.byte	0x04, 0x29
        /*002a*/ 	.short	(.L_1743 - .L_1742)


	//   ....[0]....
.L_1742:
        /*002c*/ 	.word	0xffffffff


	//   ....[1]....
        /*0030*/ 	.word	0xffffffff


	//   ....[2]....
        /*0034*/ 	.word	0xffffffff


	//   ....[3]....
        /*0038*/ 	.word	0xffffffff


	//   ....[4]....
        /*003c*/ 	.word	0xffffffff


	//   ....[5]....
        /*0040*/ 	.word	0xffffffff


	//   ....[6]....
        /*0044*/ 	.word	0xffffffff


	//   ....[7]....
        /*0048*/ 	.word	0xffffffff


	//   ....[8]....
        /*004c*/ 	.word	0xffffffff


	//   ....[9]....
        /*0050*/ 	.word	0xffffffff


	//----- nvinfo : EIATTR_COOP_GROUP_INSTR_OFFSETS
	.align		4
.L_1743:
        /*0054*/ 	.byte	0x04, 0x28
        /*0056*/ 	.short	(.L_1745 - .L_1744)


	//   ....[0]....
.L_1744:
        /*0058*/ 	.word	0x00000fb0


	//   ....[1]....
        /*005c*/ 	.word	0x00000fc0


	//   ....[2]....
        /*0060*/ 	.word	0x00000ff0


	//   ....[3]....
        /*0064*/ 	.word	0x00001000


	//   ....[4]....
        /*0068*/ 	.word	0x00001040


	//   ....[5]....
        /*006c*/ 	.word	0x00001050


	//   ....[6]....
        /*0070*/ 	.word	0x00001090


	//   ....[7]....
        /*0074*/ 	.word	0x000010a0


	//   ....[8]....
        /*0078*/ 	.word	0x000010e0


	//   ....[9]....
        /*007c*/ 	.word	0x000010f0


	//----- nvinfo : EIATTR_EXIT_INSTR_OFFSETS
	.align		4
.L_1745:
        /*0080*/ 	.byte	0x04, 0x1c
        /*0082*/ 	.short	(.L_1747 - .L_1746)


	//   ....[0]....
.L_1746:
        /*0084*/ 	.word	0x00000070


	//   ....[1]....
        /*0088*/ 	.word	0x00003a00


	//----- nvinfo : EIATTR_MAX_THREADS
	.align		4
.L_1747:
        /*008c*/ 	.byte	0x04, 0x05
        /*008e*/ 	.short	(.L_1749 - .L_1748)
.L_1748:
        /*0090*/ 	.word	0x000001c0
        /*0094*/ 	.word	0x00000001
        /*0098*/ 	.word	0x00000001


	//----- nvinfo : EIATTR_CRS_STACK_SIZE
	.align		4
.L_1749:
        /*009c*/ 	.byte	0x04, 0x1e
        /*009e*/ 	.short	(.L_1751 - .L_1750)
.L_1750:
        /*00a0*/ 	.word	0x00000000


	//----- nvinfo : EIATTR_CBANK_PARAM_SIZE
	.align		4
.L_1751:
        /*00a4*/ 	.byte	0x03, 0x19
        /*00a6*/ 	.short	0x00a0


	//----- nvinfo : EIATTR_PARAM_CBANK
	.align		4
        /*00a8*/ 	.byte	0x04, 0x0a
        /*00aa*/ 	.short	(.L_1753 - .L_1752)
	.align		4
.L_1752:
        /*00ac*/ 	.word	index@(.nv.constant0._Z35group_norm_nhwc_fwd_one_pass_kernelI11Fp32IOBf16WLi128ELi56ELi448EEv26Group_norm_nhwc_fwd_params)
        /*00b0*/ 	.short	0x0210
        /*00b2*/ 	.short	0x00a0


	//----- nvinfo : EIATTR_SW_WAR
	.align		4
.L_1753:
        /*00b4*/ 	.byte	0x04, 0x36
        /*00b6*/ 	.short	(.L_1755 - .L_1754)
.L_1754:
        /*00b8*/ 	.word	0x00000008
.L_1755:


//--------------------- .nv.info._Z35group_norm_nhwc_fwd_one_pass_kernelI11Fp32IOBf16WLi256ELi56ELi448EEv26Group_norm_nhwc_fwd_params --------------------------
	.section	.nv.info._Z35group_norm_nhwc_fwd_one_pass_kernelI11Fp32IOBf16WLi256ELi56ELi448EEv26Group_norm_nhwc_fwd_params,"",@"SHT_CUDA_INFO"
	.sectionflags	@""
	.align	4


	//----- nvinfo : EIATTR_CUDA_API_VERSION
	.align		4
        /*0000*/ 	.byte	0x04, 0x37
        /*0002*/ 	.short	(.L_1757 - .L_1756)
.L_1756:
        /*0004*/ 	.word	0x00000082


	//----- nvinfo : EIATTR_KPARAM_INFO
	.align		4
.L_1757:
        /*0008*/ 	.byte	0x04, 0x17
        /*000a*/ 	.short	(.L_1759 - .L_1758)
.L_1758:
        /*000c*/ 	.word	0x00000000
        /*0010*/ 	.short	0x0000
        /*0012*/ 	.short	0x0000
        /*0014*/ 	.byte	0x00, 0xf0, 0x81, 0x02


	//----- nvinfo : EIATTR_SPARSE_MMA_MASK
	.align		4
.L_1759:
        /*0018*/ 	.byte	0x03, 0x50
        /*001a*/ 	.short	0x0000


	//----- nvinfo : EIATTR_MAXREG_COUNT
	.align		4
        /*001c*/ 	.byte	0x03, 0x1b
        /*001e*/ 	.short	0x0080


	//----- nvinfo : EIATTR_NUM_BARRIERS
	.align		4
        /*0020*/ 	.byte	0x02, 0x4c
        /*0022*/ 	.byte	0x01
	.zero		1


	//----- nvinfo : EIATTR_MERCURY_ISA_VERSION
	.align		4
        /*0024*/ 	.byte	0x03, 0x5f
        /*0026*/ 	.short	0x0101


	//----- nvinfo : EIATTR_COOP_GROUP_MASK_REGIDS
	.align		4
        /*0028*/ 	.byte	0x04, 0x29
        /*002a*/ 	.short	(.L_1761 - .L_1760)


	//   ....[0]....
.L_1760:
        /*002c*/ 	.word	0xffffffff


	//   ....[1]....
        /*0030*/ 	.word	0xffffffff


	//   ....[2]....
        /*0034*/ 	.word	0xffffffff


	//   ....[3]....
        /*0038*/ 	.word	0xffffffff


	//   ....[4]....
        /*003c*/ 	.word	0xffffffff


	//   ....[5]....
        /*0040*/ 	.word	0xffffffff


	//   ....[6]....
        /*0044*/ 	.word	0xffffffff


	//   ....[7]....
        /*0048*/ 	.word	0xffffffff


	//   ....[8]....
        /*004c*/ 	.word	0xffffffff


	//   ....[9]....
        /*0050*/ 	.word	0xffffffff


	//----- nvinfo : EIATTR_COOP_GROUP_INSTR_OFFSETS
	.align		4
.L_1761:
        /*0054*/ 	.byte	0x04, 0x28
        /*0056*/ 	.short	(.L_1763 - .L_1762)


	//   ....[0]....
.L_1762:
        /*0058*/ 	.word	0x000019e0


	//   ....[1]....
        /*005c*/ 	.word	0x000019f0


	//   ....[2]....
        /*0060*/ 	.word	0x00001a20


	//   ....[3]....
        /*0064*/ 	.word	0x00001a30


	//   ....[4]....
        /*0068*/ 	.word	0x00001a70


	//   ....[5]....
        /*006c*/ 	.word	0x00001a80


	//   ....[6]....
        /*0070*/ 	.word	0x00001ac0


	//   ....[7]....
        /*0074*/ 	.word	0x00001ad0


	//   ....[8]....
        /*0078*/ 	.word	0x00001b10


	//   ....[9]....
        /*007c*/ 	.word	0x00001b20


	//----- nvinfo : EIATTR_EXIT_INSTR_OFFSETS
	.align		4
.L_1763:
        /*0080*/ 	.byte	0x04, 0x1c
        /*0082*/ 	.short	(.L_1765 - .L_1764)


	//   ....[0]....
.L_1764:
        /*0084*/ 	.word	0x00000060


	//   ....[1]....
        /*0088*/ 	.word	0x00004c40


	//----- nvinfo : EIATTR_MAX_THREADS
	.align		4
.L_1765:
        /*008c*/ 	.byte	0x04, 0x05
        /*008e*/ 	.short	(.L_1767 - .L_1766)
.L_1766:
        /*0090*/ 	.word	0x000001c0
        /*0094*/ 	.word	0x00000001
        /*0098*/ 	.word	0x00000001


	//----- nvinfo : EIATTR_CRS_STACK_SIZE
	.align		4
.L_1767:
        /*009c*/ 	.byte	0x04, 0x1e
        /*009e*/ 	.short	(.L_1769 - .L_1768)
.L_1768:
        /*00a0*/ 	.word	0x00000000


	//----- nvinfo : EIATTR_CBANK_PARAM_SIZE
	.align		4
.L_1769:
        /*00a4*/ 	.byte	0x03, 0x19
        /*00a6*/ 	.short	0x00a0


	//----- nvinfo : EIATTR_PARAM_CBANK
	.align		4
        /*00a8*/ 	.byte	0x04, 0x0a
        /*00aa*/ 	.short	(.L_1771 - .L_1770)
	.align		4
.L_1770:
        /*00ac*/ 	.word	index@(.nv.constant0._Z35group_norm_nhwc_fwd_one_pass_kernelI11Fp32IOBf16WLi256ELi56ELi448EEv26Group_norm_nhwc_fwd_params)
        /*00b0*/ 	.short	0x0210
        /*00b2*/ 	.short	0x00a0


	//----- nvinfo : EIATTR_SW_WAR
	.align		4
.L_1771:
        /*00b4*/ 	.byte	0x04, 0x36
        /*00b6*/ 	.short	(.L_1773 - .L_1772)
.L_1772:
        /*00b8*/ 	.word	0x00000008
.L_1773:


//--------------------- .nv.info._Z35group_norm_nhwc_fwd_one_pass_kernelI11Fp32IOBf16WLi512ELi56ELi448EEv26Group_norm_nhwc_fwd_params --------------------------
	.section	.nv.info._Z35group_norm_nhwc_fwd_one_pass_kernelI11Fp32IOBf16WLi512ELi56ELi448EEv26Group_norm_nhwc_fwd_params,"",@"SHT_CUDA_INFO"
	.sectionflags	@""
	.align	4


	//----- nvinfo : EIATTR_CUDA_API_VERSION
	.align		4
        /*0000*/ 	.byte	0x04, 0x37
        /*0002*/ 	.short	(.L_1775 - .L_1774)
.L_1774:
        /*0004*/ 	.word	0x00000082


	//----- nvinfo : EIATTR_KPARAM_INFO
	.align		4
.L_1775:
        /*0008*/ 	.byte	0x04, 0x17
        /*000a*/ 	.short	(.L_1777 - .L_1776)
.L_1776:
        /*000c*/ 	.word	0x00000000
        /*0010*/ 	.short	0x0000
        /*0012*/ 	.short	0x0000
        /*0014*/ 	.byte	0x00, 0xf0, 0x81, 0x02


	//----- nvinfo : EIATTR_SPARSE_MMA_MASK
	.align		4
.L_1777:
        /*0018*/ 	.byte	0x03, 0x50
        /*001a*/ 	.short	0x0000


	//----- nvinfo : EIATTR_MAXREG_COUNT
	.align		4
        /*001c*/ 	.byte	0x03, 0x1b
        /*001e*/ 	.short	0x0080


	//----- nvinfo : EIATTR_NUM_BARRIERS
	.align		4
        /*0020*/ 	.byte	0x02, 0x4c
        /*0022*/ 	.byte	0x01
	.zero		1


	//----- nvinfo : EIATTR_MERCURY_ISA_VERSION
	.align		4
        /*0024*/ 	.byte	0x03, 0x5f
        /*0026*/ 	.short	0x0101


	//----- nvinfo : EIATTR_COOP_GROUP_MASK_REGIDS
	.align		4
        /*0028*/ 	.byte	0x04, 0x29
        /*002a*/ 	.short	(.L_1779 - .L_1778)


	//   ....[0]....
.L_1778:
        /*002c*/ 	.word	0xffffffff


	//   ....[1]....
        /*0030*/ 	.word	0xffffffff


	//   ....[2]....
        /*0034*/ 	.word	0xffffffff


	//   ....[3]....
        /*0038*/ 	.word	0xffffffff


	//   ....[4]....
        /*003c*/ 	.word	0xffffffff


	//   ....[5]....
        /*0040*/ 	.word	0xffffffff


	//   ....[6]....
        /*0044*/ 	.word	0xffffffff


	//   ....[7]....
        /*0048*/ 	.word	0xffffffff


	//   ....[8]....
        /*004c*/ 	.word	0xffffffff


	//   ....[9]....
        /*0050*/ 	.word	0xffffffff


	//----- nvinfo : EIATTR_COOP_GROUP_INSTR_OFFSETS
	.align		4
.L_1779:
        /*0054*/ 	.byte	0x04, 0x28
        /*0056*/ 	.short	(.L_1781 - .L_1780)


	//   ....[0]....
.L_1780:
        /*0058*/ 	.word	0x00003660


	//   ....[1]....
        /*005c*/ 	.word	0x00003670


	//   ....[2]....
        /*0060*/ 	.word	0x000036b0


	//   ....[3]....
        /*0064*/ 	.word	0x000036c0


	//   ....[4]....
        /*0068*/ 	.word	0x00003700


	//   ....[5]....
        /*006c*/ 	.word	0x00003710


	//   ....[6]....
        /*0070*/ 	.word	0x00003750


	//   ....[7]....
        /*0074*/ 	.word	0x00003760


	//   ....[8]....
        /*0078*/ 	.word	0x000037b0


	//   ....[9]....
        /*007c*/ 	.word	0x000037c0


	//----- nvinfo : EIATTR_EXIT_INSTR_OFFSETS
	.align		4
.L_1781:
        /*0080*/ 	.byte	0x04, 0x1c
        /*0082*/ 	.short	(.L_1783 - .L_1782)


	//   ....[0]....
.L_1782:
        /*0084*/ 	.word	0x00000060


	//   ....[1]....
        /*0088*/ 	.word	0x00008a20


	//----- nvinfo : EIATTR_MAX_THREADS
	.align		4
.L_1783:
        /*008c*/ 	.byte	0x04, 0x05
        /*008e*/ 	.short	(.L_1785 - .L_1784)
.L_1784:
        /*0090*/ 	.word	0x000001c0
        /*0094*/ 	.word	0x00000001
        /*0098*/ 	.word	0x00000001


	//----- nvinfo : EIATTR_CRS_STACK_SIZE
	.align		4
.L_1785:
        /*009c*/ 	.byte	0x04, 0x1e
        /*009e*/ 	.short	(.L_1787 - .L_1786)
.L_1786:
        /*00a0*/ 	.word	0x00000000


	//----- nvinfo : EIATTR_CBANK_PARAM_SIZE
	.align		4
.L_1787:
        /*00a4*/ 	.byte	0x03, 0x19
        /*00a6*/ 	.short	0x00a0


	//----- nvinfo : EIATTR_PARAM_CBANK
	.align		4
        /*00a8*/ 	.byte	0x04, 0x0a
        /*00aa*/ 	.short	(.L_1789 - .L_1788)
	.align		4
.L_1788:
        /*00ac*/ 	.word	index@(.nv.constant0._Z35group_norm_nhwc_fwd_one_pass_kernelI11Fp32IOBf16WLi512ELi56ELi448EEv26Group_norm_nhwc_fwd_params)
        /*00b0*/ 	.short	0x0210
        /*00b2*/ 	.short	0x00a0


	//----- nvinfo : EIATTR_SW_WAR
	.align		4
.L_1789:
        /*00b4*/ 	.byte	0x04, 0x36
        /*00b6*/ 	.short	(.L_1791 - .L_1790)
.L_1790:
        /*00b8*/ 	.word	0x00000008
.L_1791:


//--------------------- .nv.info._Z35group_norm_nhwc_fwd_one_pass_kernelI11Fp32IOFp16WLi64ELi56ELi448EEv26Group_norm_nhwc_fwd_params --------------------------
	.section	.nv.info._Z35group_norm_nhwc_fwd_one_pass_kernelI11Fp32IOFp16WLi64ELi56ELi448EEv26Group_norm_nhwc_fwd_params,"",@"SHT_CUDA_INFO"
	.sectionflags	@""
	.align	4


	//----- nvinfo : EIATTR_CUDA_API_VERSION
	.align		4
        /*0000*/ 	.byte	0x04, 0x37
        /*0002*/ 	.short	(.L_1793 - .L_1792)
.L_1792:
        /*0004*/ 	.word	0x00000082


	//----- nvinfo : EIATTR_KPARAM_INFO
	.align		4
.L_1793:
        /*0008*/ 	.byte	0x04, 0x17
        /*000a*/ 	.short	(.L_1795 - .L_1794)
.L_1794:
        /*000c*/ 	.word	0x00000000
        /*0010*/ 	.short	0x0000
        /*0012*/ 	.short	0x0000
        /*0014*/ 	.byte	0x00, 0xf0, 0x81, 0x02


	//----- nvinfo : EIATTR_SPARSE_MMA_MASK
	.align		4
.L_1795:
        /*0018*/ 	.byte	0x03, 0x50
        /*001a*/ 	.short	0x0000


	//----- nvinfo : EIATTR_MAXREG_COUNT
	.align		4
        /*001c*/ 	.byte	0x03, 0x1b
        /*001e*/ 	.short	0x0080


	//----- nvinfo : EIATTR_NUM_BARRIERS
	.align		4
        /*0020*/ 	.byte	0x02, 0x4c
        /*0022*/ 	.byte	0x01
	.zero		1


	//----- nvinfo : EIATTR_MERCURY_ISA_VERSION
	.align		4
        /*0024*/ 	.byte	0x03, 0x5f
        /*0026*/ 	.short	0x0101


	//----- nvinfo : EIATTR_COOP_GROUP_MASK_REGIDS
	.align		4
        /*0028*/ 	.byte	0x04, 0x29
        /*002a*/ 	.short	(.L_1797 - .L_1796)


	//   ....[0]....
.L_1796:
        /*002c*/ 	.word	0xffffffff


	//   ....[1]....
        /*0030*/ 	.word	0xffffffff


	//   ....[2]....
        /*0034*/ 	.word	0xffffffff


	//   ....[3]....
        /*0038*/ 	.word	0xffffffff


	//   ....[4]....
        /*003c*/ 	.word	0xffffffff


	//   ....[5]....
        /*0040*/ 	.word	0xffffffff


	//   ....[6]....
        /*0044*/ 	.word	0xffffffff


	//   ....[7]....
        /*0048*/ 	.word	0xffffffff


	//   ....[8]....
        /*004c*/ 	.word	0xffffffff


	//   ....[9]....
        /*0050*/ 	.word	0xffffffff


	//----- nvinfo : EIATTR_COOP_GROUP_INSTR_OFFSETS
	.align		4
.L_1797:
        /*0054*/ 	.byte	0x04, 0x28
        /*0056*/ 	.short	(.L_1799 - .L_1798)


	//   ....[0]....
.L_1798:
        /*0058*/ 	.word	0x000009c0


	//   ....[1]....
        /*005c*/ 	.word	0x000009e0


	//   ....[2]....
        /*0060*/ 	.word	0x00000a20


	//   ....[3]....
        /*0064*/ 	.word	0x00000a40


	//   ....[4]....
        /*0068*/ 	.word	0x00000a70


	//   ....[5]....
        /*006c*/ 	.word	0x00000a90


	//   ....[6]....
        /*0070*/ 	.word	0x00000ac0


	//   ....[7]....
        /*0074*/ 	.word	0x00000ae0


	//   ....[8]....
        /*0078*/ 	.word	0x00000b10


	//   ....[9]....
        /*007c*/ 	.word	0x00000b30


	//----- nvinfo : EIATTR_EXIT_INSTR_OFFSETS
	.align		4
.L_1799:
        /*0080*/ 	.byte	0x04, 0x1c
        /*0082*/ 	.short	(.L_1801 - .L_1800)


	//   ....[0]....
.L_1800:
        /*0084*/ 	.word	0x00000060


	//   ....[1]....
        /*0088*/ 	.word	0x00002350


	//----- nvinfo : EIATTR_MAX_THREADS
	.align		4
.L_1801:
        /*008c*/ 	.byte	0x04, 0x05
        /*008e*/ 	.short	(.L_1803 - .L_1802)
.L_1802:
        /*0090*/ 	.word	0x000001c0
        /*0094*/ 	.word	0x00000001
        /*0098*/ 	.word	0x00000001


	//----- nvinfo : EIATTR_CRS_STACK_SIZE
	.align		4
.L_1803:
        /*009c*/ 	.byte	0x04, 0x1e
        /*009e*/ 	.short	(.L_1805 - .L_1804)
.L_1804:
        /*00a0*/ 	.word	0x00000000


	//----- nvinfo : EIATTR_CBANK_PARAM_SIZE
	.align		4
.L_1805:
        /*00a4*/ 	.byte	0x03, 0x19
        /*00a6*/ 	.short	0x00a0


	//----- nvinfo : EIATTR_PARAM_CBANK
	.align		4
        /*00a8*/ 	.byte	0x04, 0x0a
        /*00aa*/ 	.short	(.L_1807 - .L_1806)
	.align		4
.L_1806:
        /*00ac*/ 	.word	index@(.nv.constant0._Z35group_norm_nhwc_fwd_one_pass_kernelI11Fp32IOFp16WLi64ELi56ELi448EEv26Group_norm_nhwc_fwd_params)
        /*00b0*/ 	.short	0x0210
        /*00b2*/ 	.short	0x00a0


	//----- nvinfo : EIATTR_SW_WAR
	.align		4
.L_1807:
        /*00b4*/ 	.byte	0x04, 0x36
        /*00b6*/ 	.short	(.L_1809 - .L_1808)
.L_1808:
        /*00b8*/ 	.word	0x00000008
.L_1809:


//--------------------- .nv.info._Z35group_norm_nhwc_fwd_one_pass_kernelI11Fp32IOFp16WLi128ELi56ELi448EEv26Group_norm_nhwc_fwd_params --------------------------
	.section	.nv.info._Z35group_norm_nhwc_fwd_one_pass_kernelI11Fp32IOFp16WLi128ELi56ELi448EEv26Group_norm_nhwc_fwd_params,"",@"SHT_CUDA_INFO"
	.sectionflags	@""
	.align	4


	//----- nvinfo : EIATTR_CUDA_API_VERSION
	.align		4
        /*0000*/ 	.byte	0x04, 0x37
        /*0002*/ 	.short	(.L_1811 - .L_1810)
.L_1810:
        /*0004*/ 	.word	0x00000082


	//----- nvinfo : EIATTR_KPARAM_INFO
	.align		4
.L_1811:
        /*0008*/ 	.byte	0x04, 0x17
        /*000a*/ 	.short	(.L_1813 - .L_1812)
.L_1812:
        /*000c*/ 	.word	0x00000000
        /*0010*/ 	.short	0x0000
        /*0012*/ 	.short	0x0000
        /*0014*/ 	.byte	0x00, 0xf0, 0x81, 0x02


	//----- nvinfo : EIATTR_SPARSE_MMA_MASK
	.align		4
.L_1813:
        /*0018*/ 	.byte	0x03, 0x50
        /*001a*/ 	.short	0x0000


	//----- nvinfo : EIATTR_MAXREG_COUNT
	.align		4
        /*001c*/ 	.byte	0x03, 0x1b
        /*001e*/ 	.short	0x0080


	//----- nvinfo : EIATTR_NUM_BARRIERS
	.align		4
        /*0020*/ 	.byte	0x02, 0x4c
        /*0022*/ 	.byte	0x01
	.zero		1


	//----- nvinfo : EIATTR_MERCURY_ISA_VERSION
	.align		4
        /*0024*/ 	.byte	0x03, 0x5f
        /*0026*/ 	.short	0x0101


	//----- nvinfo : EIATTR_COOP_GROUP_MASK_REGIDS
	.align		4
        /*0028*/ 	.byte	0x04, 0x29
        /*002a*/ 	.short	(.L_1815 - .L_1814)


	//   ....[0]....
.L_1814:
        /*002c*/ 	.word	0xffffffff


	//   ....[1]....
        /*0030*/ 	.word	0xffffffff


	//   ....[2]....
        /*0034*/ 	.word	0xffffffff


	//   ....[3]....
        /*0038*/ 	.word	0xffffffff


	//   ....[4]....
        /*003c*/ 	.word	0xffffffff


	//   ....[5]....
        /*0040*/ 	.word	0xffffffff


	//   ....[6]....
        /*0044*/ 	.word	0xffffffff


	//   ....[7]....
        /*0048*/ 	.word	0xffffffff


	//   ....[8]....
        /*004c*/ 	.word	0xffffffff


	//   ....[9]....
        /*0050*/ 	.word	0xffffffff


	//----- nvinfo : EIATTR_COOP_GROUP_INSTR_OFFSETS
	.align		4
.L_1815:
        /*0054*/ 	.byte	0x04, 0x28
        /*0056*/ 	.short	(.L_1817 - .L_1816)


	//   ....[0]....
.L_1816:
        /*0058*/ 	.word	0x00000fb0


	//   ....[1]....
        /*005c*/ 	.word	0x00000fc0


	//   ....[2]....
        /*0060*/ 	.word	0x00000ff0


	//   ....[3]....
        /*0064*/ 	.word	0x00001000


	//   ....[4]....
        /*0068*/ 	.word	0x00001040


	//   ....[5]....
        /*006c*/ 	.word	0x00001050


	//   ....[6]....
        /*0070*/ 	.word	0x00001090


	//   ....[7]....
        /*0074*/ 	.word	0x000010a0


	//   ....[8]....
        /*0078*/ 	.word	0x000010e0


	//   ....[9]....
        /*007c*/ 	.word	0x000010f0


	//----- nvinfo : EIATTR_EXIT_INSTR_OFFSETS
	.align		4
.L_1817:
        /*0080*/ 	.byte	0x04, 0x1c
        /*0082*/ 	.short	(.L_1819 - .L_1818)


	//   ....[0]....
.L_1818:
        /*0084*/ 	.word	0x00000070


	//   ....[1]....
        /*0088*/ 	.word	0x00003a00


	//----- nvinfo : EIATTR_MAX_THREADS
	.align		4
.L_1819:
        /*008c*/ 	.byte	0x04, 0x05
        /*008e*/ 	.short	(.L_1821 - .L_1820)
.L_1820:
        /*0090*/ 	.word	0x000001c0
        /*0094*/ 	.word	0x00000001
        /*0098*/ 	.word	0x00000001


	//----- nvinfo : EIATTR_CRS_STACK_SIZE
	.align		4
.L_1821:
        /*009c*/ 	.byte	0x04, 0x1e
        /*009e*/ 	.short	(.L_1823 - .L_1822)
.L_1822:
        /*00a0*/ 	.word	0x00000000


	//----- nvinfo : EIATTR_CBANK_PARAM_SIZE
	.align		4
.L_1823:
        /*00a4*/ 	.byte	0x03, 0x19
        /*00a6*/ 	.short	0x00a0


	//----- nvinfo : EIATTR_PARAM_CBANK
	.align		4
        /*00a8*/ 	.byte	0x04, 0x0a
        /*00aa*/ 	.short	(.L_1825 - .L_1824)
	.align		4
.L_1824:
        /*00ac*/ 	.word	index@(.nv.constant0._Z35group_norm_nhwc_fwd_one_pass_kernelI11Fp32IOFp16WLi128ELi56ELi448EEv26Group_norm_nhwc_fwd_params)
        /*00b0*/ 	.short	0x0210
        /*00b2*/ 	.short	0x00a0


	//----- nvinfo : EIATTR_SW_WAR
	.align		4
.L_1825:
        /*00b4*/ 	.byte	0x04, 0x36
        /*00b6*/ 	.short	(.L_1827 - .L_1826)
.L_1826:
        /*00b8*/ 	.word	0x00000008
.L_1827:


//--------------------- .nv.info._Z35group_norm_nhwc_fwd_one_pass_kernelI11Fp32IOFp16WLi256ELi56ELi448EEv26Group_norm_nhwc_fwd_params --------------------------
	.section	.nv.info._Z35group_norm_nhwc_fwd_one_pass_kernelI11Fp32IOFp16WLi256ELi56ELi448EEv26Group_norm_nhwc_fwd_params,"",@"SHT_CUDA_INFO"
	.sectionflags	@""
	.align	4


	//----- nvinfo : EIATTR_CUDA_API_VERSION
	.align		4
        /*0000*/ 	.byte	0x04, 0x37
        /*0002*/ 	.short	(.L_1829 - .L_1828)
.L_1828:
        /*0004*/ 	.word	0x00000082


	//----- nvinfo : EIATTR_KPARAM_INFO
	.align		4
.L_1829:
        /*0008*/ 	.byte	0x04, 0x17
        /*000a*/ 	.short	(.L_1831 - .L_1830)
.L_1830:
        /*000c*/ 	.word	0x00000000
        /*0010*/ 	.short	0x0000
        /*0012*/ 	.short	0x0000
        /*0014*/ 	.byte	0x00, 0xf0, 0x81, 0x02


	//----- nvinfo : EIATTR_SPARSE_MMA_MASK
	.align		4
.L_1831:
        /*0018*/ 	.byte	0x03, 0x50
        /*001a*/ 	.short	0x0000


	//----- nvinfo : EIATTR_MAXREG_COUNT
	.align		4
        /*001c*/ 	.byte	0x03, 0x1b
        /*001e*/ 	.short	0x0080


	//----- nvinfo : EIATTR_NUM_BARRIERS
	.align		4
        /*0020*/ 	.byte	0x02, 0x4c
        /*0022*/ 	.byte	0x01
	.zero		1


	//----- nvinfo : EIATTR_MERCURY_ISA_VERSION
	.align		4
        /*0024*/ 	.byte	0x03, 0x5f
        /*0026*/ 	.short	0x0101


	//----- nvinfo : EIATTR_COOP_GROUP_MASK_REGIDS
	.align		4
        /*0028*/ 	.byte	0x04, 0x29
        /*002a*/ 	.short	(.L_1833 - .L_1832)


	//   ....[0]....
.L_1832:
        /*002c*/ 	.word	0xffffffff


	//   ....[1]....
        /*0030*/ 	.word	0xffffffff


	//   ....[2]....
        /*0034*/ 	.word	0xffffffff


	//   ....[3]....
        /*0038*/ 	.word	0xffffffff


	//   ....[4]....
        /*003c*/ 	.word	0xffffffff


	//   ....[5]....
        /*0040*/ 	.word	0xffffffff


	//   ....[6]....
        /*0044*/ 	.word	0xffffffff


	//   ....[7]....
        /*0048*/ 	.word	0xffffffff


	//   ....[8]....
        /*004c*/ 	.word	0xffffffff


	//   ....[9]....
        /*0050*/ 	.word	0xffffffff


	//----- nvinfo : EIATTR_COOP_GROUP_INSTR_OFFSETS
	.align		4
.L_1833:
        /*0054*/ 	.byte	0x04, 0x28
        /*0056*/ 	.short	(.L_1835 - .L_1834)


	//   ....[0]....
.L_1834:
        /*0058*/ 	.word	0x000019e0


	//   ....[1]....
        /*005c*/ 	.word	0x000019f0


	//   ....[2]....
        /*0060*/ 	.word	0x00001a20


	//   ....[3]....
        /*0064*/ 	.word	0x00001a30


	//   ....[4]....
        /*0068*/ 	.word	0x00001a70


	//   ....[5]....
        /*006c*/ 	.word	0x00001a80


	//   ....[6]....
        /*0070*/ 	.word	0x00001ac0


	//   ....[7]....
        /*0074*/ 	.word	0x00001ad0


	//   ....[8]....
        /*0078*/ 	.word	0x00001b10


	//   ....[9]....
        /*007c*/ 	.word	0x00001b20


	//----- nvinfo : EIATTR_EXIT_INSTR_OFFSETS
	.align		4
.L_1835:
        /*0080*/ 	.byte	0x04, 0x1c
        /*0082*/ 	.short	(.L_1837 - .L_1836)


	//   ....[0]....
.L_1836:
        /*0084*/ 	.word	0x00000060


	//   ....[1]....
        /*0088*/ 	.word	0x00004c40


	//----- nvinfo : EIATTR_MAX_THREADS
	.align		4
.L_1837:
        /*008c*/ 	.byte	0x04, 0x05
        /*008e*/ 	.short	(.L_1839 - .L_1838)
.L_1838:
        /*0090*/ 	.word	0x000001c0
        /*0094*/ 	.word	0x00000001
        /*0098*/ 	.word	0x00000001


	//----- nvinfo : EIATTR_CRS_STACK_SIZE
	.align		4
.L_1839:
        /*009c*/ 	.byte	0x04, 0x1e
        /*009e*/ 	.short	(.L_1841 - .L_1840)
.L_1840:
        /*00a0*/ 	.word	0x00000000


	//----- nvinfo : EIATTR_CBANK_PARAM_SIZE
	.align		4
.L_1841:
        /*00a4*/ 	.byte	0x03, 0x19
        /*00a6*/ 	.short	0x00a0


	//----- nvinfo : EIATTR_PARAM_CBANK
	.align		4
        /*00a8*/ 	.byte	0x04, 0x0a
        /*00aa*/ 	.short	(.L_1843 - .L_1842)
	.align		4
.L_1842:
        /*00ac*/ 	.word	index@(.nv.constant0._Z35group_norm_nhwc_fwd_one_pass_kernelI11Fp32IOFp16WLi256ELi56ELi448EEv26Group_norm_nhwc_fwd_params)
        /*00b0*/ 	.short	0x0210
        /*00b2*/ 	.short	0x00a0


	//----- nvinfo : EIATTR_SW_WAR
	.align		4
.L_1843:
        /*00b4*/ 	.byte	0x04, 0x36
        /*00b6*/ 	.short	(.L_1845 - .L_1844)
.L_1844:
        /*00b8*/ 	.word	0x00000008
.L_1845:


//--------------------- .nv.info._Z35group_norm_nhwc_fwd_one_pass_kernelI11Fp32IOFp16WLi512ELi56ELi448EEv26Group_norm_nhwc_fwd_params --------------------------
	.section	.nv.info._Z35group_norm_nhwc_fwd_one_pass_kernelI11Fp32IOFp16WLi512ELi56ELi448EEv26Group_norm_nhwc_fwd_params,"",@"SHT_CUDA_INFO"
	.sectionflags	@""
	.align	4


	//----- nvinfo : EIATTR_CUDA_API_VERSION
	.align		4
        /*0000*/ 	.byte	0x04, 0x37
        /*0002*/ 	.short	(.L_1847 - .L_1846)
.L_1846:
        /*0004*/ 	.word	0x00000082


	//----- nvinfo : EIATTR_KPARAM_INFO
	.align		4
.L_1847:
        /*0008*/ 	.byte	0x04, 0x17
        /*000a*/ 	.short	(.L_1849 - .L_1848)
.L_1848:
        /*000c*/ 	.word	0x00000000
        /*0010*/ 	.short	0x0000
        /*0012*/ 	.short	0x0000
        /*0014*/ 	.byte	0x00, 0xf0, 0x81, 0x02


	//----- nvinfo : EIATTR_SPARSE_MMA_MASK
	.align		4
.L_1849:
        /*0018*/ 	.byte	0x03, 0x50
        /*001a*/ 	.short	0x0000


	//----- nvinfo : EIATTR_MAXREG_COUNT
	.align		4
        /*001c*/ 	.byte	0x03, 0x1b
        /*001e*/ 	.short	0x0080


	//----- nvinfo : EIATTR_NUM_BARRIERS
	.align		4
        /*0020*/ 	.byte	0x02, 0x4c
        /*0022*/ 	.byte	0x01
	.zero		1


	//----- nvinfo : EIATTR_MERCURY_ISA_VERSION
	.align		4
        /*0024*/ 	.byte	0x03, 0x5f
        /*0026*/ 	.short	0x0101


	//----- nvinfo : EIATTR_COOP_GROUP_MASK_REGIDS
	.align		4
        /*0028*/ 	.byte	0x04, 0x29
        /*002a*/ 	.short	(.L_1851 - .L_1850)


	//   ....[0]....
.L_1850:
        /*002c*/ 	.word	0xffffffff


	//   ....[1]....
        /*0030*/ 	.word	0xffffffff


	//   ....[2]....
        /*0034*/ 	.word	0xffffffff


	//   ....[3]....
        /*0038*/ 	.word	0xffffffff


	//   ....[4]....
        /*003c*/ 	.word	0xffffffff


	//   ....[5]....
        /*0040*/ 	.word	0xffffffff


	//   ....[6]....
        /*0044*/ 	.word	0xffffffff


	//   ....[7]....
        /*0048*/ 	.word	0xffffffff


	//   ....[8]....
        /*004c*/ 	.word	0xffffffff


	//   ....[9]....
        /*0050*/ 	.word	0xffffffff


	//----- nvinfo : EIATTR_COOP_GROUP_INSTR_OFFSETS
	.align		4
.L_1851:
        /*0054*/ 	.byte	0x04, 0x28
        /*0056*/ 	.short	(.L_1853 - .L_1852)


	//   ....[0]....
.L_1852:
        /*0058*/ 	.word	0x00003660


	//   ....[1]....
        /*005c*/ 	.word	0x00003670


	//   ....[2]....
        /*0060*/ 	.word	0x000036b0


	//   ....[3]....
        /*0064*/ 	.word	0x000036c0


	//   ....[4]....
        /*0068*/ 	.word	0x00003700


	//   ....[5]....
        /*006c*/ 	.word	0x00003710


	//   ....[6]....
        /*0070*/ 	.word	0x00003750


	//   ....[7]....
        /*0074*/ 	.word	0x00003760


	//   ....[8]....
        /*0078*/ 	.word	0x000037b0


	//   ....[9]....
        /*007c*/ 	.word	0x000037c0


	//----- nvinfo : EIATTR_EXIT_INSTR_OFFSETS
	.align		4
.L_1853:
        /*0080*/ 	.byte	0x04, 0x1c
        /*0082*/ 	.short	(.L_1855 - .L_1854)


	//   ....[0]....
.L_1854:
        /*0084*/ 	.word	0x00000060


	//   ....[1]....
        /*0088*/ 	.word	0x00008a20


	//----- nvinfo : EIATTR_MAX_THREADS
	.align		4
.L_1855:
        /*008c*/ 	.byte	0x04, 0x05
        /*008e*/ 	.short	(.L_1857 - .L_1856)
.L_1856:
        /*0090*/ 	.word	0x000001c0
        /*0094*/ 	.word	0x00000001
        /*0098*/ 	.word	0x00000001


	//----- nvinfo : EIATTR_CRS_STACK_SIZE
	.align		4
.L_1857:
        /*009c*/ 	.byte	0x04, 0x1e
        /*009e*/ 	.short	(.L_1859 - .L_1858)
.L_1858:
        /*00a0*/ 	.word	0x00000000


	//----- nvinfo : EIATTR_CBANK_PARAM_SIZE
	.align		4
.L_1859:
        /*00a4*/ 	.byte	0x03, 0x19
        /*00a6*/ 	.short	0x00a0


	//----- nvinfo : EIATTR_PARAM_CBANK
	.align		4
        /*00a8*/ 	.byte	0x04, 0x0a
        /*00aa*/ 	.short	(.L_1861 - .L_1860)
	.align		4
.L_1860:
        /*00ac*/ 	.word	index@(.nv.constant0._Z35group_norm_nhwc_fwd_one_pass_kernelI11Fp32IOFp16WLi512ELi56ELi448EEv26Group_norm_nhwc_fwd_params)
        /*00b0*/ 	.short	0x0210
        /*00b2*/ 	.short	0x00a0


	//----- nvinfo : EIATTR_SW_WAR
	.align		4
.L_1861:
        /*00b4*/ 	.byte	0x04, 0x36
        /*00b6*/ 	.short	(.L_1863 - .L_1862)
.L_1862:
        /*00b8*/ 	.word	0x00000008
.L_1863:


//--------------------- .nv.callgraph             --------------------------
	.section	.nv.callgraph,"",@"SHT_CUDA_CALLGRAPH"
	.align	4
	.sectionentsize	8
	.align		4
        /*0000*/ 	.word	0x00000000
	.align		4
        /*0004*/ 	.word	0xffffffff
	.align		4
        /*0008*/ 	.word	0x00000000
	.align		4
        /*000c*/ 	.word	0xfffffffe
	.align		4
        /*0010*/ 	.word	0x00000000
	.align		4
        /*0014*/ 	.word	0xfffffffd
	.align		4
        /*0018*/ 	.word	0x00000000
	.align		4
        /*001c*/ 	.word	0xfffffffc


//--------------------- .nv.constant4             --------------------------
	.section	.nv.constant4,"a",@progbits
	.align	8
	.align		8
.nv.constant4:
        /*0000*/ 	.dword	_ZN61_INTERNAL_11d9d268_30_group_norm_nhwc_one_pass_56_cu_66b800b84cuda3std3__45__cpo5beginE
	.align		8
        /*0008*/ 	.dword	_ZN61_INTERNAL_11d9d268_30_group_norm_nhwc_one_pass_56_cu_66b800b84cuda3std3__45__cpo3endE
	.align		8
        /*0010*/ 	.dword	_ZN61_INTERNAL_11d9d268_30_group_norm_nhwc_one_pass_56_cu_66b800b84cuda3std3__45__cpo6cbeginE
	.align		8
        /*0018*/ 	.dword	_ZN61_INTERNAL_11d9d268_30_group_norm_nhwc_one_pass_56_cu_66b800b84cuda3std3__45__cpo4cendE
	.align		8
        /*0020*/ 	.dword	_ZN61_INTERNAL_11d9d268_30_group_norm_nhwc_one_pass_56_cu_66b800b84cuda3std3__45__cpo6rbeginE
	.align		8
        /*0028*/ 	.dword	_ZN61_INTERNAL_11d9d268_30_group_norm_nhwc_one_pass_56_cu_66b800b84cuda3std3__45__cpo4rendE
	.align		8
        /*0030*/ 	.dword	_ZN61_INTERNAL_11d9d268_30_group_norm_nhwc_one_pass_56_cu_66b800b84cuda3std3__45__cpo7crbeginE
	.align		8
        /*0038*/ 	.dword	_ZN61_INTERNAL_11d9d268_30_group_norm_nhwc_one_pass_56_cu_66b800b84cuda3std3__45__cpo5crendE
	.align		8
        /*0040*/ 	.dword	_ZN61_INTERNAL_11d9d268_30_group_norm_nhwc_one_pass_56_cu_66b800b84cuda3std3__463_GLOBAL__N__11d9d268_30_group_norm_nhwc_one_pass_56_cu_66b800b86ignoreE
	.align		8
        /*0048*/ 	.dword	_ZN61_INTERNAL_11d9d268_30_group_norm_nhwc_one_pass_56_cu_66b800b84cuda3std3__419piecewise_constructE
	.align		8
        /*0050*/ 	.dword	_ZN61_INTERNAL_11d9d268_30_group_norm_nhwc_one_pass_56_cu_66b800b84cuda3std3__48in_placeE
	.align		8
        /*0058*/ 	.dword	_ZN61_INTERNAL_11d9d268_30_group_norm_nhwc_one_pass_56_cu_66b800b84cuda3std3__420unreachable_sentinelE
	.align		8
        /*0060*/ 	.dword	_ZN61_INTERNAL_11d9d268_30_group_norm_nhwc_one_pass_56_cu_66b800b84cuda3std3__47nulloptE
	.align		8
        /*0068*/ 	.dword	_ZN61_INTERNAL_11d9d268_30_group_norm_nhwc_one_pass_56_cu_66b800b84cuda3std3__48unexpectE
	.align		8
        /*0070*/ 	.dword	_ZN61_INTERNAL_11d9d268_30_group_norm_nhwc_one_pass_56_cu_66b800b84cuda3std6ranges3__45__cpo4swapE
	.align		8
        /*0078*/ 	.dword	_ZN61_INTERNAL_11d9d268_30_group_norm_nhwc_one_pass_56_cu_66b800b84cuda3std6ranges3__45__cpo9iter_moveE
	.align		8
        /*0080*/ 	.dword	_ZN61_INTERNAL_11d9d268_30_group_norm_nhwc_one_pass_56_cu_66b800b84cuda3std6ranges3__45__cpo5beginE
	.align		8
        /*0088*/ 	.dword	_ZN61_INTERNAL_11d9d268_30_group_norm_nhwc_one_pass_56_cu_66b800b84cuda3std6ranges3__45__cpo3endE
	.align		8
        /*0090*/ 	.dword	_ZN61_INTERNAL_11d9d268_30_group_norm_nhwc_one_pass_56_cu_66b800b84cuda3std6ranges3__45__cpo6cbeginE
	.align		8
        /*0098*/ 	.dword	_ZN61_INTERNAL_11d9d268_30_group_norm_nhwc_one_pass_56_cu_66b800b84cuda3std6ranges3__45__cpo4cendE
	.align		8
        /*00a0*/ 	.dword	_ZN61_INTERNAL_11d9d268_30_group_norm_nhwc_one_pass_56_cu_66b800b84cuda3std6ranges3__45__cpo7advanceE
	.align		8
        /*00a8*/ 	.dword	_ZN61_INTERNAL_11d9d268_30_group_norm_nhwc_one_pass_56_cu_66b800b84cuda3std6ranges3__45__cpo9iter_swapE
	.align		8
        /*00b0*/ 	.dword	_ZN61_INTERNAL_11d9d268_30_group_norm_nhwc_one_pass_56_cu_66b800b84cuda3std6ranges3__45__cpo4nextE
	.align		8
        /*00b8*/ 	.dword	_ZN61_INTERNAL_11d9d268_30_group_norm_nhwc_one_pass_56_cu_66b800b84cuda3std6ranges3__45__cpo4prevE
	.align		8
        /*00c0*/ 	.dword	_ZN61_INTERNAL_11d9d268_30_group_norm_nhwc_one_pass_56_cu_66b800b84cuda3std6ranges3__45__cpo4dataE
	.align		8
        /*00c8*/ 	.dword	_ZN61_INTERNAL_11d9d268_30_group_norm_nhwc_one_pass_56_cu_66b800b84cuda3std6ranges3__45__cpo5cdataE
	.align		8
        /*00d0*/ 	.dword	_ZN61_INTERNAL_11d9d268_30_group_norm_nhwc_one_pass_56_cu_66b800b84cuda3std6ranges3__45__cpo4sizeE
	.align		8
        /*00d8*/ 	.dword	_ZN61_INTERNAL_11d9d268_30_group_norm_nhwc_one_pass_56_cu_66b800b84cuda3std6ranges3__45__cpo5ssizeE
	.align		8
        /*00e0*/ 	.dword	_ZN61_INTERNAL_11d9d268_30_group_norm_nhwc_one_pass_56_cu_66b800b84cuda3std6ranges3__45__cpo8distanceE
	.align		8
        /*00e8*/ 	.dword	_ZN61_INTERNAL_11d9d268_30_group_norm_nhwc_one_pass_56_cu_66b800b86thrust23THRUST_300001_SM_900_NS6system6detail10sequential3seqE
	.align		8
        /*00f0*/ 	.dword	_ZN61_INTERNAL_11d9d268_30_group_norm_nhwc_one_pass_56_cu_66b800b86thrust23THRUST_300001_SM_900_NS12placeholders2_1E
	.align		8
        /*00f8*/ 	.dword	_ZN61_INTERNAL_11d9d268_30_group_norm_nhwc_one_pass_56_cu_66b800b86thrust23THRUST_300001_SM_900_NS12placeholders2_2E
	.align		8
        /*0100*/ 	.dword	_ZN61_INTERNAL_11d9d268_30_group_norm_nhwc_one_pass_56_cu_66b800b86thrust23THRUST_300001_SM_900_NS12placeholders2_3E
	.align		8
        /*0108*/ 	.dword	_ZN61_INTERNAL_11d9d268_30_group_norm_nhwc_one_pass_56_cu_66b800b86thrust23THRUST_300001_SM_900_NS12placeholders2_4E
	.align		8
        /*0110*/ 	.dword	_ZN61_INTERNAL_11d9d268_30_group_norm_nhwc_one_pass_56_cu_66b800b86thrust23THRUST_300001_SM_900_NS12placeholders2_5E
	.align		8
        /*0118*/ 	.dword	_ZN61_INTERNAL_11d9d268_30_group_norm_nhwc_one_pass_56_cu_66b800b86thrust23THRUST_300001_SM_900_NS12placeholders2_6E
	.align		8
        /*0120*/ 	.dword	_ZN61_INTERNAL_11d9d268_30_group_norm_nhwc_one_pass_56_cu_66b800b86thrust23THRUST_300001_SM_900_NS12placeholders2_7E
	.align		8
        /*0128*/ 	.dword	_ZN61_INTERNAL_11d9d268_30_group_norm_nhwc_one_pass_56_cu_66b800b86thrust23THRUST_300001_SM_900_NS12placeholders2_8E
	.align		8
        /*0130*/ 	.dword	_ZN61_INTERNAL_11d9d268_30_group_norm_nhwc_one_pass_56_cu_66b800b86thrust23THRUST_300001_SM_900_NS12placeholders2_9E
	.align		8
        /*0138*/ 	.dword	_ZN61_INTERNAL_11d9d268_30_group_norm_nhwc_one_pass_56_cu_66b800b86thrust23THRUST_300001_SM_900_NS12placeholders3_10E


//--------------------- .text._ZN3cub17CUB_300001_SM_9006detail11EmptyKernelIvEEvv --------------------------
	.section	.text._ZN3cub17CUB_300001_SM_9006detail11EmptyKernelIvEEvv,"ax",@progbits
	.align	128
        .global         _ZN3cub17CUB_300001_SM_9006detail11EmptyKernelIvEEvv
        .type           _ZN3cub17CUB_300001_SM_9006detail11EmptyKernelIvEEvv,@function
        .size           _ZN3cub17CUB_300001_SM_9006detail11EmptyKernelIvEEvv,(.L_x_5140 - _ZN3cub17CUB_300001_SM_9006detail11EmptyKernelIvEEvv)
        .other          _ZN3cub17CUB_300001_SM_9006detail11EmptyKernelIvEEvv,@"STO_CUDA_ENTRY STV_DEFAULT"
_ZN3cub17CUB_300001_SM_9006detail11EmptyKernelIvEEvv:
.text._ZN3cub17CUB_300001_SM_9006detail11EmptyKernelIvEEvv:
[----:B------:R-:W-:Y:S01]  /*0000*/  LDC R1, c[0x0][0x28] ;  /* 0x00000a00ff017b82 */ /* 0x000fe20000000800 */
[----:B------:R-:W-:Y:S05]  /*0010*/  EXIT ;  /* 0x000000000000794d */ /* 0x000fea0003800000 */
.L_x_0:
[----:B------:R-:W-:-:S00]  /*0020*/  BRA `(.L_x_0) ;  /* 0xfffffffc00fc7947 */ /* 0x000fc0000383ffff */
[----:B------:R-:W-:-:S00]  /*0030*/  NOP ;  /* 0x0000000000007918 */ /* 0x000fc00000000000 */
        /* <DEDUP_REMOVED lines=12> */
.L_x_5140:


//--------------------- .text._Z35group_norm_nhwc_bwd_one_pass_kernelI11Bf16IOFp32WLi64ELi56ELi448EEv26Group_norm_nhwc_bwd_params --------------------------
	.section	.text._Z35group_norm_nhwc_bwd_one_pass_kernelI11Bf16IOFp32WLi64ELi56ELi448EEv26Group_norm_nhwc_bwd_params,"ax",@progbits
	.align	128
        .global         _Z35group_norm_nhwc_bwd_one_pass_kernelI11Bf16IOFp32WLi64ELi56ELi448EEv26Group_norm_nhwc_bwd_params
        .type           _Z35group_norm_nhwc_bwd_one_pass_kernelI11Bf16IOFp32WLi64ELi56ELi448EEv26Group_norm_nhwc_bwd_params,@function
        .size           _Z35group_norm_nhwc_bwd_one_pass_kernelI11Bf16IOFp32WLi64ELi56ELi448EEv26Group_norm_nhwc_bwd_params,(.L_x_5141 - _Z35group_norm_nhwc_bwd_one_pass_kernelI11Bf16IOFp32WLi64ELi56ELi448EEv26Group_norm_nhwc_bwd_params)
        .other          _Z35group_norm_nhwc_bwd_one_pass_kernelI11Bf16IOFp32WLi64ELi56ELi448EEv26Group_norm_nhwc_bwd_params,@"STO_CUDA_ENTRY STV_DEFAULT"
_Z35group_norm_nhwc_bwd_one_pass_kernelI11Bf16IOFp32WLi64ELi56ELi448EEv26Group_norm_nhwc_bwd_params:
.text._Z35group_norm_nhwc_bwd_one_pass_kernelI11Bf16IOFp32WLi64ELi56ELi448EEv26Group_norm_nhwc_bwd_params:
[----:B------:R-:W-:Y:S01]  /*0000*/  LDC R1, c[0x0][0x28] ;  /* 0x00000a00ff017b82 */ /* 0x000fe20000000800 */
[----:B------:R-:W0:Y:S01]  /*0010*/  S2R R37, SR_CTAID.Y ;  /* 0x0000000000257919 */ /* 0x000e220000002600 */
[----:B------:R-:W-:Y:S01]  /*0020*/  ULDC UR4, c[0x0][0x2a0] ;  /* 0x0000a80000047ab9 */ /* 0x000fe20000000800 */
[----:B------:R-:W-:-:S05]  /*0030*/  ULDC UR5, c[0x0][0x270] ;  /* 0x00009c0000057ab9 */ /* 0x000fca0000000800 */
[----:B------:R-:W1:Y:S01]  /*0040*/  S2UR UR16, SR_CTAID.X ;  /* 0x00000000001079c3 */ /* 0x000e620000002500 */
[----:B------:R-:W-:Y:S01]  /*0050*/  UIMAD UR4, UR4, UR5, URZ ;  /* 0x00000005040472a4 */ /* 0x000fe2000f8e023f */
[----:B------:R-:W2:Y:S01]  /*0060*/  S2R R53, SR_TID.X ;  /* 0x0000000000357919 */ /* 0x000ea20000002100 */
[----:B------:R-:W-:-:S04]  /*0070*/  ULDC.64 UR14, c[0x0][0x208] ;  /* 0x00008200000e7ab9 */ /* 0x000fc80000000a00 */
[----:B0-----:R-:W-:-:S13]  /*0080*/  ISETP.GE.AND P0, PT, R37, UR4, PT ;  /* 0x0000000425007c0c */ /* 0x001fda000bf06270 */
[----:B-12---:R-:W-:Y:S05]  /*0090*/  @P0 BRA `(.L_x_1) ;  /* 0x0000004000780947 */ /* 0x006fea0003800000 */
[----:B------:R-:W0:Y:S01]  /*00a0*/  LDC R5, c[0x0][0x2ac] ;  /* 0x0000ab00ff057b82 */ /* 0x000e220000000800 */
[--C-:B------:R-:W-:Y:S01]  /*00b0*/  SHF.R.U32.HI R2, RZ, 0x2, R53.reuse ;  /* 0x00000002ff027819 */ /* 0x100fe20000011635 */
[----:B------:R-:W-:Y:S01]  /*00c0*/  ULDC.64 UR12, c[0x0][0x288] ;  /* 0x0000a200000c7ab9 */ /* 0x000fe20000000a00 */
[----:B------:R-:W1:Y:S01]  /*00d0*/  S2R R4, SR_LANEID ;  /* 0x0000000000047919 */ /* 0x000e620000000000 */
[----:B------:R-:W-:Y:S01]  /*00e0*/  UIMAD.WIDE.U32 UR6, UR12, 0x3, URZ ;  /* 0x000000030c0678a5 */ /* 0x000fe2000f8e003f */
[--C-:B------:R-:W-:Y:S01]  /*00f0*/  SHF.R.S32.HI R0, RZ, 0x1f, R53.reuse ;  /* 0x0000001fff007819 */ /* 0x100fe20000011435 */
[----:B------:R-:W-:Y:S01]  /*0100*/  UIMAD UR11, UR13, 0x3, URZ ;  /* 0x000000030d0b78a4 */ /* 0x000fe2000f8e023f */
[----:B------:R-:W-:Y:S01]  /*0110*/  IMAD.WIDE.U32 R2, R2, 0x24924925, RZ ;  /* 0x2492492502027825 */ /* 0x000fe200078e00ff */
[----:B------:R-:W2:Y:S01]  /*0120*/  S2UR UR8, SR_CgaCtaId ;  /* 0x00000000000879c3 */ /* 0x000ea20000008800 */
[----:B------:R-:W-:Y:S01]  /*0130*/  ULEA.HI UR9, UP0, UR13, UR12, URZ, 0x1 ;  /* 0x0000000c0d097291 */ /* 0x000fe2000f81083f */
[----:B------:R-:W-:Y:S01]  /*0140*/  LEA.HI R0, R0, R53, RZ, 0x5 ;  /* 0x0000003500007211 */ /* 0x000fe200078f28ff */
[----:B------:R-:W-:Y:S01]  /*0150*/  UIADD3 UR7, UR7, UR11, URZ ;  /* 0x0000000b07077290 */ /* 0x000fe2000fffe03f */
[----:B------:R-:W-:Y:S01]  /*0160*/  IMAD R54, R3, -0x1c, R53 ;  /* 0xffffffe403367824 */ /* 0x000fe200078e0235 */
[----:B------:R-:W-:Y:S01]  /*0170*/  UMOV UR5, 0x400 ;  /* 0x0000040000057882 */ /* 0x000fe20000000000 */
[----:B------:R-:W-:Y:S01]  /*0180*/  UIADD3.X UR10, URZ, UR13, URZ, UP0, !UPT ;  /* 0x0000000d3f0a7290 */ /* 0x000fe200087fe43f */
[----:B------:R-:W-:Y:S01]  /*0190*/  ISETP.GE.U32.AND P2, PT, R53, 0x1c0, PT ;  /* 0x000001c03500780c */ /* 0x000fe20003f46070 */
[----:B------:R-:W3:Y:S01]  /*01a0*/  LDC R8, c[0x0][0x10] ;  /* 0x00000400ff087b82 */ /* 0x000ee20000000800 */
[----:B------:R-:W-:Y:S01]  /*01b0*/  ULDC.64 UR12, c[0x0][0x290] ;  /* 0x0000a400000c7ab9 */ /* 0x000fe20000000a00 */
[----:B------:R-:W-:Y:S01]  /*01c0*/  SHF.R.S32.HI R0, RZ, 0x5, R0 ;  /* 0x00000005ff007819 */ /* 0x000fe20000011400 */
[----:B------:R-:W-:Y:S01]  /*01d0*/  HFMA2.MMA R46, -RZ, RZ, 0, 0 ;  /* 0x00000000ff2e7435 */ /* 0x000fe200000001ff */
[----:B------:R-:W-:Y:S01]  /*01e0*/  USHF.R.S64 UR9, UR9, 0x1, UR10 ;  /* 0x0000000109097899 */ /* 0x000fe2000800100a */
[----:B------:R-:W-:-:S02]  /*01f0*/  MOV R45, R37 ;  /* 0x00000025002d7202 */ /* 0x000fc40000000f00 */
[----:B------:R-:W-:Y:S01]  /*0200*/  SHF.L.U32 R54, R54, 0x1, RZ ;  /* 0x0000000136367819 */ /* 0x000fe200000006ff */
[----:B------:R-:W4:Y:S01]  /*0210*/  LDC R6, c[0x0][0xc] ;  /* 0x00000300ff067b82 */ /* 0x000f220000000800 */
[----:B0-----:R-:W-:-:S05]  /*0220*/  IMAD R52, R5, UR16, R3 ;  /* 0x0000001005347c24 */ /* 0x001fca000f8e0203 */
[C---:B------:R-:W-:Y:S01]  /*0230*/  IADD3 R50, R52.reuse, 0x10, RZ ;  /* 0x0000001034327810 */ /* 0x040fe20007ffe0ff */
[----:B--2---:R-:W-:Y:S01]  /*0240*/  ULEA UR5, UR8, UR5, 0x18 ;  /* 0x0000000508057291 */ /* 0x004fe2000f8ec03f */
[----:B------:R-:W-:Y:S01]  /*0250*/  ISETP.LT.U32.AND P1, PT, R52, UR12, PT ;  /* 0x0000000c34007c0c */ /* 0x000fe2000bf21070 */
[----:B------:R-:W-:Y:S01]  /*0260*/  ULEA.HI UR8, UP0, UR7, UR6, URZ, 0x1 ;  /* 0x0000000607087291 */ /* 0x000fe2000f81083f */
[----:B------:R-:W-:Y:S02]  /*0270*/  SHF.R.S32.HI R9, RZ, 0x1f, R52 ;  /* 0x0000001fff097819 */ /* 0x000fe40000011434 */
[----:B------:R-:W-:Y:S01]  /*0280*/  ISETP.LT.U32.AND P0, PT, R50, UR12, PT ;  /* 0x0000000c32007c0c */ /* 0x000fe2000bf01070 */
[----:B------:R-:W-:Y:S01]  /*0290*/  UIADD3.X UR6, URZ, UR7, URZ, UP0, !UPT ;  /* 0x000000073f067290 */ /* 0x000fe200087fe43f */
[----:B------:R-:W-:Y:S01]  /*02a0*/  SHF.R.S32.HI R7, RZ, 0x1f, R50 ;  /* 0x0000001fff077819 */ /* 0x000fe20000011432 */
[----:B------:R-:W-:Y:S01]  /*02b0*/  USHF.R.S32.HI UR7, URZ, 0x1, UR10 ;  /* 0x000000013f077899 */ /* 0x000fe2000801140a */
[C---:B------:R-:W-:Y:S01]  /*02c0*/  IADD3 R49, R52.reuse, 0x20, RZ ;  /* 0x0000002034317810 */ /* 0x040fe20007ffe0ff */
[----:B------:R-:W-:Y:S01]  /*02d0*/  USHF.R.S64 UR8, UR8, 0x1, UR6 ;  /* 0x0000000108087899 */ /* 0x000fe20008001006 */
[----:B------:R-:W-:Y:S01]  /*02e0*/  IADD3 R48, R52, 0x30, RZ ;  /* 0x0000003034307810 */ /* 0x000fe20007ffe0ff */
[----:B------:R-:W-:Y:S01]  /*02f0*/  USHF.R.S32.HI UR6, URZ, 0x1, UR6 ;  /* 0x000000013f067899 */ /* 0x000fe20008011406 */
[----:B------:R-:W-:Y:S01]  /*0300*/  ISETP.LT.AND.EX P1, PT, R9, UR13, !P2, P1 ;  /* 0x0000000d09007c0c */ /* 0x000fe2000d721310 */
[----:B---3--:R-:W-:Y:S01]  /*0310*/  IMAD R51, R8, UR16, R37 ;  /* 0x0000001008337c24 */ /* 0x008fe2000f8e0225 */
[----:B------:R-:W-:Y:S01]  /*0320*/  ISETP.LT.AND.EX P2, PT, R7, UR13, !P2, P0 ;  /* 0x0000000d07007c0c */ /* 0x000fe2000d741300 */
[----:B------:R-:W-:Y:S01]  /*0330*/  USHF.L.U64.HI UR7, UR9, 0x2, UR7 ;  /* 0x0000000209077899 */ /* 0x000fe20008010207 */
[----:B----4-:R-:W-:Y:S01]  /*0340*/  LOP3.LUT R47, R6, 0x3, RZ, 0xc0, !PT ;  /* 0x00000003062f7812 */ /* 0x010fe200078ec0ff */
[----:B------:R-:W-:Y:S01]  /*0350*/  USHF.L.U64.HI UR6, UR8, 0x2, UR6 ;  /* 0x0000000208067899 */ /* 0x000fe20008010206 */
[----:B------:R-:W-:Y:S01]  /*0360*/  LEA R2, R0, UR5, 0x3 ;  /* 0x0000000500027c11 */ /* 0x000fe2000f8e18ff */
[----:B------:R-:W-:Y:S01]  /*0370*/  ULDC.U8 UR12, c[0x0][0x2a4] ;  /* 0x0000a900000c7ab9 */ /* 0x000fe20000000000 */
[----:B------:R-:W-:-:S02]  /*0380*/  SHF.R.S32.HI R5, RZ, 0x1f, R49 ;  /* 0x0000001fff057819 */ /* 0x000fc40000011431 */
[----:B-1----:R-:W-:-:S07]  /*0390*/  SHF.R.S32.HI R3, RZ, 0x1f, R48 ;  /* 0x0000001fff037819 */ /* 0x002fce0000011430 */
.L_x_36:
[----:B0-----:R-:W0:Y:S01]  /*03a0*/  LDC R14, c[0x0][0x2a0] ;  /* 0x0000a800ff0e7b82 */ /* 0x001e220000000800 */
[----:B------:R-:W-:Y:S01]  /*03b0*/  ISETP.GE.AND P3, PT, R45, RZ, PT ;  /* 0x000000ff2d00720c */ /* 0x000fe20003f66270 */
[----:B------:R-:W-:Y:S01]  /*03c0*/  ULDC.64 UR10, c[0x0][0x298] ;  /* 0x0000a600000a7ab9 */ /* 0x000fe20000000a00 */
[----:B------:R-:W-:-:S05]  /*03d0*/  SHF.R.U32.HI R16, RZ, 0x2, R53 ;  /* 0x00000002ff107819 */ /* 0x000fca0000011635 */
[----:B------:R-:W1:Y:S01]  /*03e0*/  LDC R19, c[0x0][0x2ac] ;  /* 0x0000ab00ff137b82 */ /* 0x000e620000000800 */
[----:B------:R-:W-:-:S07]  /*03f0*/  CS2R R42, SRZ ;  /* 0x00000000002a7805 */ /* 0x000fce000001ff00 */
[----:B------:R-:W2:Y:S01]  /*0400*/  @P2 LDC.64 R24, c[0x0][0x230] ;  /* 0x00008c00ff182b82 */ /* 0x000ea20000000a00 */
[----:B0-----:R-:W-:-:S07]  /*0410*/  IABS R13, R14 ;  /* 0x0000000e000d7213 */ /* 0x001fce0000000000 */
[----:B------:R-:W0:Y:S01]  /*0420*/  @P2 LDC.64 R22, c[0x0][0x228] ;  /* 0x00008a00ff162b82 */ /* 0x000e220000000a00 */
[----:B------:R-:W3:Y:S08]  /*0430*/  I2F.RP R0, R13 ;  /* 0x0000000d00007306 */ /* 0x000ef00000209400 */
[----:B---3--:R-:W3:Y:S02]  /*0440*/  MUFU.RCP R0, R0 ;  /* 0x0000000000007308 */ /* 0x008ee40000001000 */
[----:B---3--:R-:W-:-:S06]  /*0450*/  IADD3 R10, R0, 0xffffffe, RZ ;  /* 0x0ffffffe000a7810 */ /* 0x008fcc0007ffe0ff */
[----:B------:R3:W4:Y:S02]  /*0460*/  F2I.FTZ.U32.TRUNC.NTZ R11, R10 ;  /* 0x0000000a000b7305 */ /* 0x000724000021f000 */
[----:B---3--:R-:W-:Y:S02]  /*0470*/  MOV R10, RZ ;  /* 0x000000ff000a7202 */ /* 0x008fe40000000f00 */
[----:B----4-:R-:W-:-:S05]  /*0480*/  IADD3 R12, RZ, -R11, RZ ;  /* 0x8000000bff0c7210 */ /* 0x010fca0007ffe0ff */
[----:B------:R-:W-:Y:S01]  /*0490*/  IMAD R15, R12, R13, RZ ;  /* 0x0000000d0c0f7224 */ /* 0x000fe200078e02ff */
[----:B------:R-:W-:-:S03]  /*04a0*/  IABS R12, R45 ;  /* 0x0000002d000c7213 */ /* 0x000fc60000000000 */
[----:B------:R-:W-:Y:S01]  /*04b0*/  IMAD.HI.U32 R11, R11, R15, R10 ;  /* 0x0000000f0b0b7227 */ /* 0x000fe200078e000a */
[-C--:B------:R-:W-:Y:S02]  /*04c0*/  LOP3.LUT R10, R45, R14.reuse, RZ, 0x3c, !PT ;  /* 0x0000000e2d0a7212 */ /* 0x080fe400078e3cff */
[----:B------:R-:W-:Y:S02]  /*04d0*/  LOP3.LUT R15, RZ, R14, RZ, 0x33, !PT ;  /* 0x0000000eff0f7212 */ /* 0x000fe400078e33ff */
[----:B------:R-:W-:Y:S01]  /*04e0*/  ISETP.GE.AND P4, PT, R10, RZ, PT ;  /* 0x000000ff0a00720c */ /* 0x000fe20003f86270 */
[----:B------:R-:W-:-:S05]  /*04f0*/  IMAD.HI.U32 R11, R11, R12, RZ ;  /* 0x0000000c0b0b7227 */ /* 0x000fca00078e00ff */
[----:B------:R-:W-:-:S05]  /*0500*/  IADD3 R0, -R11, RZ, RZ ;  /* 0x000000ff0b007210 */ /* 0x000fca0007ffe1ff */
[----:B------:R-:W-:-:S05]  /*0510*/  IMAD R0, R13, R0, R12 ;  /* 0x000000000d007224 */ /* 0x000fca00078e020c */
[----:B------:R-:W-:-:S13]  /*0520*/  ISETP.GT.U32.AND P5, PT, R13, R0, PT ;  /* 0x000000000d00720c */ /* 0x000fda0003fa4070 */
[-C--:B------:R-:W-:Y:S02]  /*0530*/  @!P5 IADD3 R0, R0, -R13.reuse, RZ ;  /* 0x8000000d0000d210 */ /* 0x080fe40007ffe0ff */
[----:B------:R-:W-:Y:S02]  /*0540*/  @!P5 IADD3 R11, R11, 0x1, RZ ;  /* 0x000000010b0bd810 */ /* 0x000fe40007ffe0ff */
[CC--:B------:R-:W-:Y:S02]  /*0550*/  ISETP.GE.U32.AND P0, PT, R0.reuse, R13.reuse, PT ;  /* 0x0000000d0000720c */ /* 0x0c0fe40003f06070 */
[----:B------:R-:W-:Y:S02]  /*0560*/  ISETP.GT.U32.AND P6, PT, R13, R0, PT ;  /* 0x000000000d00720c */ /* 0x000fe40003fc4070 */
[----:B------:R-:W-:Y:S02]  /*0570*/  IADD3 R13, R0, -R13, RZ ;  /* 0x8000000d000d7210 */ /* 0x000fe40007ffe0ff */
[----:B------:R-:W-:-:S02]  /*0580*/  ISETP.NE.AND P5, PT, R14, RZ, PT ;  /* 0x000000ff0e00720c */ /* 0x000fc40003fa5270 */
[----:B------:R-:W-:Y:S02]  /*0590*/  SEL R0, R13, R0, !P6 ;  /* 0x000000000d007207 */ /* 0x000fe40007000000 */
[----:B------:R-:W3:Y:S02]  /*05a0*/  LDC.64 R12, c[0x0][0x248] ;  /* 0x00009200ff0c7b82 */ /* 0x000ee40000000a00 */
[----:B------:R-:W-:Y:S02]  /*05b0*/  @!P3 IADD3 R0, -R0, RZ, RZ ;  /* 0x000000ff0000b210 */ /* 0x000fe40007ffe1ff */
[----:B------:R-:W-:Y:S02]  /*05c0*/  @P0 IADD3 R11, R11, 0x1, RZ ;  /* 0x000000010b0b0810 */ /* 0x000fe40007ffe0ff */
[----:B------:R-:W-:Y:S02]  /*05d0*/  SEL R0, R15, R0, !P5 ;  /* 0x000000000f007207 */ /* 0x000fe40006800000 */
[----:B------:R-:W-:-:S02]  /*05e0*/  MOV R14, R11 ;  /* 0x0000000b000e7202 */ /* 0x000fc40000000f00 */
[----:B------:R-:W4:Y:S01]  /*05f0*/  @P1 LDC.64 R10, c[0x0][0x288] ;  /* 0x0000a200ff0a1b82 */ /* 0x000f220000000a00 */
[----:B------:R-:W-:Y:S01]  /*0600*/  IMAD R29, R0, 0x38, RZ ;  /* 0x00000038001d7824 */ /* 0x000fe200078e02ff */
[----:B------:R-:W-:-:S04]  /*0610*/  @!P4 IADD3 R14, -R14, RZ, RZ ;  /* 0x000000ff0e0ec210 */ /* 0x000fc80007ffe1ff */
[----:B------:R-:W-:Y:S01]  /*0620*/  SEL R17, R15, R14, !P5 ;  /* 0x0000000e0f117207 */ /* 0x000fe20006800000 */
[----:B------:R-:W-:Y:S01]  /*0630*/  IMAD.WIDE.U32 R14, R16, 0x24924925, RZ ;  /* 0x24924925100e7825 */ /* 0x000fe200078e00ff */
[----:B------:R-:W-:Y:S02]  /*0640*/  SHF.R.S32.HI R16, RZ, 0x1f, R54 ;  /* 0x0000001fff107819 */ /* 0x000fe40000011436 */
[----:B------:R-:W-:Y:S01]  /*0650*/  IADD3 R56, P0, R54, R29, RZ ;  /* 0x0000001d36387210 */ /* 0x000fe20007f1e0ff */
[----:B-1----:R-:W-:Y:S01]  /*0660*/  IMAD R18, R19, UR16, R15 ;  /* 0x0000001013127c24 */ /* 0x002fe2000f8e020f */
[----:B------:R-:W-:Y:S01]  /*0670*/  SHF.R.S32.HI R14, RZ, 0x1f, R17 ;  /* 0x0000001fff0e7819 */ /* 0x000fe20000011411 */
[----:B---3--:R-:W-:Y:S01]  /*0680*/  IMAD.WIDE R12, R45, 0x8, R12 ;  /* 0x000000082d0c7825 */ /* 0x008fe200078e020c */
[----:B------:R-:W-:-:S03]  /*0690*/  LEA.HI.X.SX32 R57, R29, R16, 0x1, P0 ;  /* 0x000000101d397211 */ /* 0x000fc600000f0eff */
[----:B------:R-:W-:Y:S01]  /*06a0*/  IMAD R16, R14, UR10, RZ ;  /* 0x0000000a0e107c24 */ /* 0x000fe2000f8e02ff */
[----:B------:R-:W-:Y:S01]  /*06b0*/  IADD3 R14, R18, 0x20, RZ ;  /* 0x00000020120e7810 */ /* 0x000fe20007ffe0ff */
[----:B------:R-:W3:Y:S01]  /*06c0*/  LDG.E.64 R12, desc[UR14][R12.64] ;  /* 0x0000000e0c0c7981 */ /* 0x000ee2000c1e1b00 */
[----:B------:R-:W-:-:S04]  /*06d0*/  IMAD.WIDE.U32 R56, R17, UR10, R56 ;  /* 0x0000000a11387c25 */ /* 0x000fc8000f8e0038 */
[----:B------:R-:W-:Y:S01]  /*06e0*/  IMAD R59, R17, UR11, R16 ;  /* 0x0000000b113b7c24 */ /* 0x000fe2000f8e0210 */
[----:B------:R-:W-:Y:S01]  /*06f0*/  ULDC.64 UR10, c[0x0][0x290] ;  /* 0x0000a400000a7ab9 */ /* 0x000fe20000000a00 */
[----:B------:R-:W1:Y:S01]  /*0700*/  @P1 LDC.64 R16, c[0x0][0x230] ;  /* 0x00008c00ff101b82 */ /* 0x000e620000000a00 */
[----:B------:R-:W-:Y:S01]  /*0710*/  ISETP.GE.U32.AND P0, PT, R14, UR10, PT ;  /* 0x0000000a0e007c0c */ /* 0x000fe2000bf06070 */
[----:B----4-:R-:W-:Y:S01]  /*0720*/  @P1 IMAD R15, R9, R10, RZ ;  /* 0x0000000a090f1224 */ /* 0x010fe200078e02ff */
[----:B------:R-:W-:Y:S02]  /*0730*/  SHF.R.S32.HI R14, RZ, 0x1f, R14 ;  /* 0x0000001fff0e7819 */ /* 0x000fe4000001140e */
[----:B------:R-:W-:Y:S01]  /*0740*/  IADD3 R59, R57, R59, RZ ;  /* 0x0000003b393b7210 */ /* 0x000fe20007ffe0ff */
[----:B------:R-:W-:Y:S01]  /*0750*/  @P1 IMAD R21, R52, R11, R15 ;  /* 0x0000000b34151224 */ /* 0x000fe200078e020f */
[----:B------:R-:W-:Y:S02]  /*0760*/  ISETP.GE.AND.EX P0, PT, R14, UR11, PT, P0 ;  /* 0x0000000b0e007c0c */ /* 0x000fe4000bf06300 */
[----:B------:R-:W-:Y:S01]  /*0770*/  @P1 MOV R58, R56 ;  /* 0x00000038003a1202 */ /* 0x000fe20000000f00 */
[----:B------:R-:W4:Y:S01]  /*0780*/  @P2 LDC.64 R14, c[0x0][0x288] ;  /* 0x0000a200ff0e2b82 */ /* 0x000f220000000a00 */
[----:B------:R-:W-:-:S02]  /*0790*/  ISETP.LT.U32.AND P0, PT, R53, 0x1c0, !P0 ;  /* 0x000001c03500780c */ /* 0x000fc40004701070 */
[----:B------:R-:W-:Y:S01]  /*07a0*/  IADD3 R20, R18, 0x30, RZ ;  /* 0x0000003012147810 */ /* 0x000fe20007ffe0ff */
[----:B------:R-:W-:-:S04]  /*07b0*/  @P1 IMAD.WIDE.U32 R18, R52, R10, R58 ;  /* 0x0000000a34121225 */ /* 0x000fc800078e003a */
[----:B------:R-:W2:Y:S01]  /*07c0*/  @P1 LDC.64 R10, c[0x0][0x228] ;  /* 0x00008a00ff0a1b82 */ /* 0x000ea20000000a00 */
[----:B------:R-:W-:Y:S02]  /*07d0*/  ISETP.GE.U32.AND P3, PT, R20, UR10, PT ;  /* 0x0000000a14007c0c */ /* 0x000fe4000bf66070 */
[----:B------:R-:W-:Y:S02]  /*07e0*/  SHF.R.S32.HI R20, RZ, 0x1f, R20 ;  /* 0x0000001fff147819 */ /* 0x000fe40000011414 */
[----:B------:R-:W-:Y:S02]  /*07f0*/  @P1 IADD3 R21, R19, R21, RZ ;  /* 0x0000001513151210 */ /* 0x000fe40007ffe0ff */
[----:B------:R-:W-:Y:S01]  /*0800*/  ISETP.GE.AND.EX P3, PT, R20, UR11, PT, P3 ;  /* 0x0000000b14007c0c */ /* 0x000fe2000bf66330 */
[----:B------:R-:W0:Y:S01]  /*0810*/  @P0 LDC.64 R26, c[0x0][0x288] ;  /* 0x0000a200ff1a0b82 */ /* 0x000e220000000a00 */
[----:B------:R-:W-:Y:S02]  /*0820*/  @P1 SHF.L.U32 R19, R18, 0x1, RZ ;  /* 0x0000000112131819 */ /* 0x000fe400000006ff */
[----:B------:R-:W-:-:S02]  /*0830*/  ISETP.LT.U32.AND P3, PT, R53, 0x1c0, !P3 ;  /* 0x000001c03500780c */ /* 0x000fc40005f61070 */
[----:B------:R-:W-:Y:S02]  /*0840*/  @P1 SHF.L.U64.HI R18, R18, 0x1, R21 ;  /* 0x0000000112121819 */ /* 0x000fe40000010215 */
[----:B-1----:R-:W-:-:S04]  /*0850*/  @P1 IADD3 R16, P4, R19, R16, RZ ;  /* 0x0000001013101210 */ /* 0x002fc80007f9e0ff */
[----:B------:R-:W-:Y:S01]  /*0860*/  @P1 IADD3.X R17, R18, R17, RZ, P4, !PT ;  /* 0x0000001112111210 */ /* 0x000fe200027fe4ff */
[----:B----4-:R-:W-:-:S04]  /*0870*/  @P2 IMAD R28, R7, R14, RZ ;  /* 0x0000000e071c2224 */ /* 0x010fc800078e02ff */
[----:B------:R1:W5:Y:S01]  /*0880*/  @P1 LDG.E R43, desc[UR14][R16.64] ;  /* 0x0000000e102b1981 */ /* 0x000362000c1e1900 */
[----:B--2---:R-:W-:Y:S01]  /*0890*/  @P1 IADD3 R10, P4, R19, R10, RZ ;  /* 0x0000000a130a1210 */ /* 0x004fe20007f9e0ff */
[----:B------:R-:W2:Y:S01]  /*08a0*/  @P3 LDC.64 R20, c[0x0][0x288] ;  /* 0x0000a200ff143b82 */ /* 0x000ea20000000a00 */
[----:B------:R-:W-:Y:S02]  /*08b0*/  @P2 IMAD R31, R50, R15, R28 ;  /* 0x0000000f321f2224 */ /* 0x000fe400078e021c */
[----:B------:R-:W-:Y:S02]  /*08c0*/  @P1 IADD3.X R11, R18, R11, RZ, P4, !PT ;  /* 0x0000000b120b1210 */ /* 0x000fe400027fe4ff */
[----:B-1----:R-:W-:-:S03]  /*08d0*/  @P2 MOV R16, R56 ;  /* 0x0000003800102202 */ /* 0x002fc60000000f00 */
[----:B------:R1:W5:Y:S01]  /*08e0*/  @P1 LDG.E R42, desc[UR14][R10.64] ;  /* 0x0000000e0a2a1981 */ /* 0x000362000c1e1900 */
[----:B------:R-:W-:Y:S01]  /*08f0*/  @P2 MOV R17, R59 ;  /* 0x0000003b00112202 */ /* 0x000fe20000000f00 */
[----:B0-----:R-:W-:Y:S01]  /*0900*/  @P0 IMAD R30, R5, R26, RZ ;  /* 0x0000001a051e0224 */ /* 0x001fe200078e02ff */
[----:B------:R-:W-:Y:S02]  /*0910*/  MOV R44, RZ ;  /* 0x000000ff002c7202 */ /* 0x000fe40000000f00 */
[----:B------:R-:W-:Y:S01]  /*0920*/  CS2R R40, SRZ ;  /* 0x0000000000287805 */ /* 0x000fe2000001ff00 */
[----:B------:R-:W0:Y:S01]  /*0930*/  @P0 LDC.64 R18, c[0x0][0x230] ;  /* 0x00008c00ff120b82 */ /* 0x000e220000000a00 */
[----:B------:R-:W-:Y:S01]  /*0940*/  @P2 IMAD.WIDE.U32 R14, R50, R14, R16 ;  /* 0x0000000e320e2225 */ /* 0x000fe200078e0010 */
[----:B-1----:R-:W-:Y:S02]  /*0950*/  @P0 MOV R10, R56 ;  /* 0x00000038000a0202 */ /* 0x002fe40000000f00 */
[----:B------:R-:W-:-:S02]  /*0960*/  @P2 SHF.L.U32 R17, R14, 0x1, RZ ;  /* 0x000000010e112819 */ /* 0x000fc400000006ff */
[----:B------:R-:W-:Y:S02]  /*0970*/  @P0 MOV R11, R59 ;  /* 0x0000003b000b0202 */ /* 0x000fe40000000f00 */
[----:B------:R-:W-:Y:S01]  /*0980*/  @P2 IADD3 R15, R15, R31, RZ ;  /* 0x0000001f0f0f2210 */ /* 0x000fe20007ffe0ff */
[----:B------:R-:W-:Y:S01]  /*0990*/  @P0 IMAD R31, R49, R27, R30 ;  /* 0x0000001b311f0224 */ /* 0x000fe200078e021e */
[----:B------:R-:W-:Y:S01]  /*09a0*/  @P2 IADD3 R24, P4, R17, R24, RZ ;  /* 0x0000001811182210 */ /* 0x000fe20007f9e0ff */
[----:B------:R-:W-:Y:S01]  /*09b0*/  @P0 IMAD.WIDE.U32 R26, R49, R26, R10 ;  /* 0x0000001a311a0225 */ /* 0x000fe200078e000a */
[----:B------:R-:W-:Y:S02]  /*09c0*/  @P2 IADD3 R22, P5, R17, R22, RZ ;  /* 0x0000001611162210 */ /* 0x000fe40007fbe0ff */
[----:B------:R-:W-:Y:S01]  /*09d0*/  CS2R R38, SRZ ;  /* 0x0000000000267805 */ /* 0x000fe2000001ff00 */
[----:B------:R-:W1:Y:S01]  /*09e0*/  @P3 LDC.64 R16, c[0x0][0x230] ;  /* 0x00008c00ff103b82 */ /* 0x000e620000000a00 */
[----:B------:R-:W-:-:S02]  /*09f0*/  @P2 SHF.L.U64.HI R28, R14, 0x1, R15 ;  /* 0x000000010e1c2819 */ /* 0x000fc4000001020f */
[----:B------:R-:W-:Y:S02]  /*0a00*/  @P0 IADD3 R27, R27, R31, RZ ;  /* 0x0000001f1b1b0210 */ /* 0x000fe40007ffe0ff */
[C---:B------:R-:W-:Y:S02]  /*0a10*/  @P2 IADD3.X R25, R28.reuse, R25, RZ, P4, !PT ;  /* 0x000000191c192210 */ /* 0x040fe400027fe4ff */
[----:B------:R-:W-:Y:S01]  /*0a20*/  @P2 IADD3.X R23, R28, R23, RZ, P5, !PT ;  /* 0x000000171c172210 */ /* 0x000fe20002ffe4ff */
[----:B--2---:R-:W-:Y:S01]  /*0a30*/  @P3 IMAD R30, R3, R20, RZ ;  /* 0x00000014031e3224 */ /* 0x004fe200078e02ff */
[C---:B------:R-:W-:Y:S01]  /*0a40*/  @P0 SHF.L.U32 R31, R26.reuse, 0x1, RZ ;  /* 0x000000011a1f0819 */ /* 0x040fe200000006ff */
[----:B------:R-:W5:Y:S01]  /*0a50*/  @P2 LDG.E R44, desc[UR14][R24.64] ;  /* 0x0000000e182c2981 */ /* 0x000f62000c1e1900 */
[----:B------:R-:W-:Y:S01]  /*0a60*/  @P0 SHF.L.U64.HI R28, R26, 0x1, R27 ;  /* 0x000000011a1c0819 */ /* 0x000fe2000001021b */
[----:B------:R-:W2:Y:S01]  /*0a70*/  @P0 LDC.64 R14, c[0x0][0x228] ;  /* 0x00008a00ff0e0b82 */ /* 0x000ea20000000a00 */
[----:B------:R-:W-:Y:S01]  /*0a80*/  @P3 MOV R26, R56 ;  /* 0x00000038001a3202 */ /* 0x000fe20000000f00 */
[----:B------:R-:W5:Y:S01]  /*0a90*/  @P2 LDG.E R41, desc[UR14][R22.64] ;  /* 0x0000000e16292981 */ /* 0x000f62000c1e1900 */
[----:B------:R-:W-:Y:S01]  /*0aa0*/  @P3 MOV R27, R59 ;  /* 0x0000003b001b3202 */ /* 0x000fe20000000f00 */
[----:B------:R-:W-:-:S02]  /*0ab0*/  @P3 IMAD R33, R48, R21, R30 ;  /* 0x0000001530213224 */ /* 0x000fc400078e021e */
[----:B------:R-:W-:Y:S02]  /*0ac0*/  @P3 IMAD.WIDE.U32 R20, R48, R20, R26 ;  /* 0x0000001430143225 */ /* 0x000fe400078e001a */
[----:B------:R-:W4:Y:S03]  /*0ad0*/  @P3 LDC.64 R10, c[0x0][0x228] ;  /* 0x00008a00ff0a3b82 */ /* 0x000f260000000a00 */
[----:B------:R-:W-:Y:S02]  /*0ae0*/  @P3 IADD3 R27, R21, R33, RZ ;  /* 0x00000021151b3210 */ /* 0x000fe40007ffe0ff */
[C---:B------:R-:W-:Y:S02]  /*0af0*/  @P3 SHF.L.U32 R21, R20.reuse, 0x1, RZ ;  /* 0x0000000114153819 */ /* 0x040fe400000006ff */
[----:B------:R-:W-:Y:S02]  /*0b00*/  @P3 SHF.L.U64.HI R20, R20, 0x1, R27 ;  /* 0x0000000114143819 */ /* 0x000fe4000001021b */
[----:B-1----:R-:W-:-:S04]  /*0b10*/  @P3 IADD3 R16, P5, R21, R16, RZ ;  /* 0x0000001015103210 */ /* 0x002fc80007fbe0ff */
[----:B------:R-:W-:-:S05]  /*0b20*/  @P3 IADD3.X R17, R20, R17, RZ, P5, !PT ;  /* 0x0000001114113210 */ /* 0x000fca0002ffe4ff */
[----:B------:R-:W5:Y:S01]  /*0b30*/  @P3 LDG.E R40, desc[UR14][R16.64] ;  /* 0x0000000e10283981 */ /* 0x000f62000c1e1900 */
[----:B0-----:R-:W-:-:S04]  /*0b40*/  @P0 IADD3 R18, P4, R31, R18, RZ ;  /* 0x000000121f120210 */ /* 0x001fc80007f9e0ff */
[----:B------:R-:W-:Y:S02]  /*0b50*/  @P0 IADD3.X R19, R28, R19, RZ, P4, !PT ;  /* 0x000000131c130210 */ /* 0x000fe400027fe4ff */
[----:B--2---:R-:W-:-:S03]  /*0b60*/  @P0 IADD3 R14, P4, R31, R14, RZ ;  /* 0x0000000e1f0e0210 */ /* 0x004fc60007f9e0ff */
[----:B------:R-:W5:Y:S01]  /*0b70*/  @P0 LDG.E R39, desc[UR14][R18.64] ;  /* 0x0000000e12270981 */ /* 0x000f62000c1e1900 */
[----:B------:R-:W-:-:S05]  /*0b80*/  @P0 IADD3.X R15, R28, R15, RZ, P4, !PT ;  /* 0x0000000f1c0f0210 */ /* 0x000fca00027fe4ff */
[----:B------:R-:W5:Y:S01]  /*0b90*/  @P0 LDG.E R38, desc[UR14][R14.64] ;  /* 0x0000000e0e260981 */ /* 0x000f62000c1e1900 */
[----:B----4-:R-:W-:Y:S02]  /*0ba0*/  @P3 IADD3 R10, P6, R21, R10, RZ ;  /* 0x0000000a150a3210 */ /* 0x010fe40007fde0ff */
[----:B------:R-:W-:Y:S02]  /*0bb0*/  MOV R36, RZ ;  /* 0x000000ff00247202 */ /* 0x000fe40000000f00 */
[----:B------:R-:W-:Y:S01]  /*0bc0*/  @P3 IADD3.X R11, R20, R11, RZ, P6, !PT ;  /* 0x0000000b140b3210 */ /* 0x000fe200037fe4ff */
[----:B------:R-:W-:Y:S01]  /*0bd0*/  UMOV UR11, 0x3f800000 ;  /* 0x3f800000000b7882 */ /* 0x000fe20000000000 */
[----:B------:R-:W-:Y:S03]  /*0be0*/  BSSY B0, `(.L_x_2) ;  /* 0x000001b000007945 */ /* 0x000fe60003800000 */
[----:B------:R0:W5:Y:S02]  /*0bf0*/  @P3 LDG.E R36, desc[UR14][R10.64] ;  /* 0x0000000e0a243981 */ /* 0x000164000c1e1900 */
[----:B0-----:R-:W-:-:S02]  /*0c00*/  CS2R R10, SRZ ;  /* 0x00000000000a7805 */ /* 0x001fc4000001ff00 */
[----:B---3--:R-:W-:-:S13]  /*0c10*/  R2UR UR13, R12 ;  /* 0x000000000c0d72ca */ /* 0x008fda00000e0000 */
[----:B------:R-:W-:-:S05]  /*0c20*/  MOV R12, UR13 ;  /* 0x0000000d000c7c02 */ /* 0x000fca0008000f00 */
[----:B------:R-:W-:-:S05]  /*0c30*/  FFMA.FTZ R13, -R12, UR13, R13 ;  /* 0x0000000d0c0d7c23 */ /* 0x000fca000801010d */
[----:B------:R-:W-:-:S13]  /*0c40*/  FSETP.GTU.FTZ.AND P0, PT, R13, RZ, PT ;  /* 0x000000ff0d00720b */ /* 0x000fda0003f1c000 */
[----:B------:R-:W-:Y:S01]  /*0c50*/  VOTEU.ANY UP0, P0 ;  /* 0x00000000003f7886 */ /* 0x000fe20000000100 */
[----:B------:R-:W-:-:S04]  /*0c60*/  PLOP3.LUT P0, PT, PT, PT, UP0, 0x80, 0x0 ;  /* 0x000000000000781c */ /* 0x000fc80003f0f008 */
[----:B------:R-:W-:-:S09]  /*0c70*/  @UP0 ULDC UR5, c[0x0][0x250] ;  /* 0x0000940000050ab9 */ /* 0x000fd20000000800 */
[----:B------:R-:W-:-:S06]  /*0c80*/  @P0 FADD.FTZ R18, R13, UR5 ;  /* 0x000000050d120e21 */ /* 0x000fcc0008010000 */
[----:B------:R-:W0:Y:S01]  /*0c90*/  @P0 MUFU.RSQ R18, R18 ;  /* 0x0000001200120308 */ /* 0x000e220000001400 */
[----:B------:R-:W-:Y:S02]  /*0ca0*/  CS2R R12, SRZ ;  /* 0x00000000000c7805 */ /* 0x000fe4000001ff00 */
[----:B0-----:R-:W-:Y:S02]  /*0cb0*/  @P0 R2UR UR5, R18 ;  /* 0x00000000120502ca */ /* 0x001fe400000e0000 */
[----:B------:R-:W-:-:S11]  /*0cc0*/  ISETP.GT.U32.AND P0, PT, R53, 0x1bf, PT ;  /* 0x000001bf3500780c */ /* 0x000fd60003f04070 */
[----:B------:R-:W-:Y:S02]  /*0cd0*/  @UP0 UMOV UR11, UR5 ;  /* 0x00000005000b0c82 */ /* 0x000fe40008000000 */
[----:B------:R-:W-:Y:S05]  /*0ce0*/  @P0 BRA `(.L_x_3) ;  /* 0x0000000000280947 */ /* 0x000fea0003800000 */
[----:B------:R-:W-:Y:S01]  /*0cf0*/  ISETP.NE.AND P0, PT, RZ, UR12, PT ;  /* 0x0000000cff007c0c */ /* 0x000fe2000bf05270 */
[----:B------:R-:W0:Y:S01]  /*0d00*/  LDC.64 R14, c[0x0][0x238] ;  /* 0x00008e00ff0e7b82 */ /* 0x000e220000000a00 */
[----:B------:R-:W-:-:S04]  /*0d10*/  IADD3 R29, R54, R29, RZ ;  /* 0x0000001d361d7210 */ /* 0x000fc80007ffe0ff */
[----:B------:R-:W-:-:S07]  /*0d20*/  SHF.R.S32.HI R18, RZ, 0x1f, R29 ;  /* 0x0000001fff127819 */ /* 0x000fce000001141d */
[----:B------:R-:W1:Y:S01]  /*0d30*/  @P0 LDC.64 R10, c[0x0][0x240] ;  /* 0x00009000ff0a0b82 */ /* 0x000e620000000a00 */
[C---:B0-----:R-:W-:Y:S01]  /*0d40*/  IMAD.WIDE R14, R29.reuse, 0x4, R14 ;  /* 0x000000041d0e7825 */ /* 0x041fe200078e020e */
[----:B-1----:R-:W-:-:S04]  /*0d50*/  @P0 LEA R16, P3, R29, R10, 0x2 ;  /* 0x0000000a1d100211 */ /* 0x002fc800078610ff */
[----:B------:R-:W-:Y:S02]  /*0d60*/  @P0 LEA.HI.X R17, R29, R11, R18, 0x2, P3 ;  /* 0x0000000b1d110211 */ /* 0x000fe400018f1412 */
[----:B------:R0:W5:Y:S04]  /*0d70*/  LDG.E.64 R10, desc[UR14][R14.64] ;  /* 0x0000000e0e0a7981 */ /* 0x000168000c1e1b00 */
[----:B------:R0:W5:Y:S03]  /*0d80*/  @P0 LDG.E.64 R12, desc[UR14][R16.64] ;  /* 0x0000000e100c0981 */ /* 0x000166000c1e1b00 */
.L_x_3:
[----:B------:R-:W-:Y:S05]  /*0d90*/  BSYNC B0 ;  /* 0x0000000000007941 */ /* 0x000fea0003800000 */
.L_x_2:
[----:B------:R-:W-:Y:S02]  /*0da0*/  ISETP.NE.AND P4, PT, RZ, UR12, PT ;  /* 0x0000000cff007c0c */ /* 0x000fe4000bf85270 */
[C---:B0----5:R-:W-:Y:S02]  /*0db0*/  PRMT R14, R43.reuse, 0x7632, R14 ;  /* 0x000076322b0e7816 */ /* 0x061fe4000000000e */
[----:B------:R-:W-:Y:S02]  /*0dc0*/  SHF.L.U32 R15, R43, 0x10, RZ ;  /* 0x000000102b0f7819 */ /* 0x000fe400000006ff */
[----:B------:R-:W-:Y:S02]  /*0dd0*/  SHF.L.U32 R14, R14, 0x10, RZ ;  /* 0x000000100e0e7819 */ /* 0x000fe400000006ff */
[----:B------:R-:W-:Y:S01]  /*0de0*/  SHF.L.U32 R21, R44, 0x10, RZ ;  /* 0x000000102c157819 */ /* 0x000fe200000006ff */
[----:B------:R-:W-:Y:S01]  /*0df0*/  FADD.FTZ R15, R15, -UR13 ;  /* 0x8000000d0f0f7e21 */ /* 0x000fe20008010000 */
[----:B------:R-:W-:Y:S01]  /*0e00*/  PRMT R18, R42, 0x7632, R18 ;  /* 0x000076322a127816 */ /* 0x000fe20000000012 */
[----:B------:R-:W-:Y:S01]  /*0e10*/  FADD.FTZ R14, R14, -UR13 ;  /* 0x8000000d0e0e7e21 */ /* 0x000fe20008010000 */
[----:B------:R-:W-:Y:S01]  /*0e20*/  PRMT R19, R44, 0x7632, R19 ;  /* 0x000076322c137816 */ /* 0x000fe20000000013 */
[----:B------:R-:W-:Y:S01]  /*0e30*/  FADD.FTZ R29, R21, -UR13 ;  /* 0x8000000d151d7e21 */ /* 0x000fe20008010000 */
[----:B------:R-:W-:Y:S01]  /*0e40*/  PRMT R20, R41, 0x7632, R20 ;  /* 0x0000763229147816 */ /* 0x000fe20000000014 */
[----:B------:R-:W-:Y:S01]  /*0e50*/  FMUL.FTZ R15, R15, UR11 ;  /* 0x0000000b0f0f7c20 */ /* 0x000fe20008410000 */
[----:B------:R-:W-:Y:S01]  /*0e60*/  SHF.L.U32 R16, R42, 0x10, RZ ;  /* 0x000000102a107819 */ /* 0x000fe200000006ff */
[----:B------:R-:W-:Y:S01]  /*0e70*/  FMUL.FTZ R14, R14, UR11 ;  /* 0x0000000b0e0e7c20 */ /* 0x000fe20008410000 */
[----:B------:R-:W-:-:S02]  /*0e80*/  SHF.L.U32 R17, R41, 0x10, RZ ;  /* 0x0000001029117819 */ /* 0x000fc400000006ff */
[----:B------:R-:W-:Y:S02]  /*0e90*/  SHF.L.U32 R18, R18, 0x10, RZ ;  /* 0x0000001012127819 */ /* 0x000fe400000006ff */
[----:B------:R-:W-:Y:S02]  /*0ea0*/  SHF.L.U32 R27, R19, 0x10, RZ ;  /* 0x00000010131b7819 */ /* 0x000fe400000006ff */
[----:B------:R-:W-:Y:S01]  /*0eb0*/  SHF.L.U32 R20, R20, 0x10, RZ ;  /* 0x0000001014147819 */ /* 0x000fe200000006ff */
[----:B------:R-:W-:Y:S06]  /*0ec0*/  @!P4 BRA `(.L_x_4) ;  /* 0x000000000048c947 */ /* 0x000fec0003800000 */
[----:B------:R-:W-:Y:S01]  /*0ed0*/  FFMA.FTZ R19, R15, R10, R12 ;  /* 0x0000000a0f137223 */ /* 0x000fe2000001000c */
[----:B------:R-:W-:-:S03]  /*0ee0*/  FFMA.FTZ R21, R14, R11, R13 ;  /* 0x0000000b0e157223 */ /* 0x000fc6000001000d */
[----:B------:R-:W-:Y:S01]  /*0ef0*/  FMUL.FTZ R22, R19, -1.4426950216293334961 ;  /* 0xbfb8aa3b13167820 */ /* 0x000fe20000410000 */
[----:B------:R-:W-:-:S05]  /*0f00*/  FMUL.FTZ R24, R21, -1.4426950216293334961 ;  /* 0xbfb8aa3b15187820 */ /* 0x000fca0000410000 */
[----:B------:R-:W0:Y:S08]  /*0f10*/  MUFU.EX2 R22, R22 ;  /* 0x0000001600167308 */ /* 0x000e300000000800 */
[----:B------:R-:W1:Y:S01]  /*0f20*/  MUFU.EX2 R24, R24 ;  /* 0x0000001800187308 */ /* 0x000e620000000800 */
[----:B0-----:R-:W-:-:S07]  /*0f30*/  FADD.FTZ R23, R22, 1 ;  /* 0x3f80000016177421 */ /* 0x001fce0000010000 */
[----:B------:R-:W0:Y:S01]  /*0f40*/  MUFU.RCP R23, R23 ;  /* 0x0000001700177308 */ /* 0x000e220000001000 */
[----:B-1----:R-:W-:-:S07]  /*0f50*/  FADD.FTZ R25, R24, 1 ;  /* 0x3f80000018197421 */ /* 0x002fce0000010000 */
[----:B------:R-:W1:Y:S01]  /*0f60*/  MUFU.RCP R25, R25 ;  /* 0x0000001900197308 */ /* 0x000e620000001000 */
[----:B0-----:R-:W-:Y:S01]  /*0f70*/  FADD.FTZ R26, -R23, 1 ;  /* 0x3f800000171a7421 */ /* 0x001fe20000010100 */
[----:B------:R-:W-:-:S03]  /*0f80*/  FMUL.FTZ R16, R16, R23 ;  /* 0x0000001710107220 */ /* 0x000fc60000410000 */
[----:B------:R-:W-:Y:S01]  /*0f90*/  FFMA.FTZ R19, R19, R26, 1 ;  /* 0x3f80000013137423 */ /* 0x000fe2000001001a */
[----:B-1----:R-:W-:Y:S01]  /*0fa0*/  FADD.FTZ R28, -R25, 1 ;  /* 0x3f800000191c7421 */ /* 0x002fe20000010100 */
[----:B------:R-:W-:Y:S02]  /*0fb0*/  FMUL.FTZ R18, R18, R25 ;  /* 0x0000001912127220 */ /* 0x000fe40000410000 */
[----:B------:R-:W-:Y:S01]  /*0fc0*/  FMUL.FTZ R16, R16, R19 ;  /* 0x0000001310107220 */ /* 0x000fe20000410000 */
[----:B------:R-:W-:-:S04]  /*0fd0*/  FFMA.FTZ R21, R21, R28, 1 ;  /* 0x3f80000015157423 */ /* 0x000fc8000001001c */
[----:B------:R-:W-:-:S07]  /*0fe0*/  FMUL.FTZ R18, R18, R21 ;  /* 0x0000001512127220 */ /* 0x000fce0000410000 */
.L_x_4:
[----:B------:R-:W-:Y:S01]  /*0ff0*/  FMUL.FTZ R22, R16, R10 ;  /* 0x0000000a10167220 */ /* 0x000fe20000410000 */
[----:B------:R-:W-:Y:S01]  /*1000*/  FADD.FTZ R27, R27, -UR13 ;  /* 0x8000000d1b1b7e21 */ /* 0x000fe20008010000 */
[----:B------:R-:W-:Y:S01]  /*1010*/  FMUL.FTZ R19, R29, UR11 ;  /* 0x0000000b1d137c20 */ /* 0x000fe20008410000 */
[----:B------:R-:W-:Y:S01]  /*1020*/  FMUL.FTZ R23, R18, R11 ;  /* 0x0000000b12177220 */ /* 0x000fe20000410000 */
[----:B------:R-:W-:Y:S01]  /*1030*/  FFMA.FTZ R21, R15, R22, RZ ;  /* 0x000000160f157223 */ /* 0x000fe200000100ff */
[----:B------:R-:W-:Y:S01]  /*1040*/  FADD.FTZ R24, RZ, R22 ;  /* 0x00000016ff187221 */ /* 0x000fe20000010000 */
[----:B------:R-:W-:Y:S01]  /*1050*/  FMUL.FTZ R22, R27, UR11 ;  /* 0x0000000b1b167c20 */ /* 0x000fe20008410000 */
        /* <DEDUP_REMOVED lines=19> */
.L_x_5:
[--C-:B------:R-:W-:Y:S01]  /*1190*/  FFMA.FTZ R28, R14, R23, R21.reuse ;  /* 0x000000170e1c7223 */ /* 0x100fe20000010015 */
[----:B------:R-:W-:Y:S01]  /*11a0*/  PRMT R21, R39, 0x7632, R21 ;  /* 0x0000763227157816 */ /* 0x000fe20000000015 */
[----:B------:R-:W-:Y:S01]  /*11b0*/  FMUL.FTZ R26, R17, R10 ;  /* 0x0000000a111a7220 */ /* 0x000fe20000410000 */
[----:B------:R-:W-:Y:S01]  /*11c0*/  FADD.FTZ R27, R23, R24 ;  /* 0x00000018171b7221 */ /* 0x000fe20000010000 */
[----:B------:R-:W-:Y:S01]  /*11d0*/  SHF.L.U32 R23, R39, 0x10, RZ ;  /* 0x0000001027177819 */ /* 0x000fe200000006ff */
[----:B------:R-:W-:Y:S01]  /*11e0*/  FMUL.FTZ R30, R20, R11 ;  /* 0x0000000b141e7220 */ /* 0x000fe20000410000 */
[----:B------:R-:W-:Y:S01]  /*11f0*/  SHF.L.U32 R24, R21, 0x10, RZ ;  /* 0x0000001015187819 */ /* 0x000fe200000006ff */
[----:B------:R-:W-:Y:S01]  /*1200*/  FFMA.FTZ R25, R19, R26, R28 ;  /* 0x0000001a13197223 */ /* 0x000fe2000001001c */
[--C-:B------:R-:W-:Y:S01]  /*1210*/  FADD.FTZ R27, R27, R26.reuse ;  /* 0x0000001a1b1b7221 */ /* 0x100fe20000010000 */
[----:B------:R-:W-:Y:S01]  /*1220*/  PRMT R26, R38, 0x7632, R26 ;  /* 0x00007632261a7816 */ /* 0x000fe2000000001a */
[----:B------:R-:W-:Y:S01]  /*1230*/  FADD.FTZ R23, R23, -UR13 ;  /* 0x8000000d17177e21 */ /* 0x000fe20008010000 */
[----:B------:R-:W-:Y:S01]  /*1240*/  FADD.FTZ R29, R24, -UR13 ;  /* 0x8000000d181d7e21 */ /* 0x000fe20008010000 */
[----:B------:R-:W-:-:S02]  /*1250*/  SHF.L.U32 R21, R38, 0x10, RZ ;  /* 0x0000001026157819 */ /* 0x000fc400000006ff */
[----:B------:R-:W-:Y:S01]  /*1260*/  SHF.L.U32 R24, R26, 0x10, RZ ;  /* 0x000000101a187819 */ /* 0x000fe200000006ff */
[----:B------:R-:W-:Y:S01]  /*1270*/  FMUL.FTZ R23, R23, UR11 ;  /* 0x0000000b17177c20 */ /* 0x000fe20008410000 */
[----:B------:R-:W-:Y:S01]  /*1280*/  PRMT R28, R40, 0x7632, R28 ;  /* 0x00007632281c7816 */ /* 0x000fe2000000001c */
        /* <DEDUP_REMOVED lines=15> */
[----:B-1----:R-:W-:Y:S01]  /*1380*/  FMUL.FTZ R21, R21, R34 ;  /* 0x0000002215157220 */ /* 0x002fe20000410000 */
[----:B------:R-:W-:Y:S02]  /*1390*/  FADD.FTZ R34, -R34, 1 ;  /* 0x3f80000022227421 */ /* 0x000fe40000010100 */
[----:B------:R-:W-:Y:S02]  /*13a0*/  FMUL.FTZ R24, R24, R31 ;  /* 0x0000001f18187220 */ /* 0x000fe40000410000 */
[----:B------:R-:W-:-:S04]  /*13b0*/  FFMA.FTZ R34, R29, R34, 1 ;  /* 0x3f8000001d227423 */ /* 0x000fc80000010022 */
[----:B------:R-:W-:-:S07]  /*13c0*/  FMUL.FTZ R21, R21, R34 ;  /* 0x0000002215157220 */ /* 0x000fce0000410000 */
.L_x_6:
[----:B------:R-:W-:Y:S01]  /*13d0*/  FFMA.FTZ R34, R22, R30, R25 ;  /* 0x0000001e16227223 */ /* 0x000fe20000010019 */
[----:B------:R-:W-:Y:S01]  /*13e0*/  SHF.L.U32 R25, R40, 0x10, RZ ;  /* 0x0000001028197819 */ /* 0x000fe200000006ff */
[----:B------:R-:W-:Y:S01]  /*13f0*/  FADD.FTZ R29, R30, R27 ;  /* 0x0000001b1e1d7221 */ /* 0x000fe20000010000 */
[----:B------:R-:W-:Y:S01]  /*1400*/  SHF.L.U32 R28, R28, 0x10, RZ ;  /* 0x000000101c1c7819 */ /* 0x000fe200000006ff */
[----:B------:R-:W-:Y:S01]  /*1410*/  FMUL.FTZ R32, R21, R10 ;  /* 0x0000000a15207220 */ /* 0x000fe20000410000 */
[C---:B------:R-:W-:Y:S01]  /*1420*/  PRMT R30, R36.reuse, 0x7632, R30 ;  /* 0x00007632241e7816 */ /* 0x040fe2000000001e */
[----:B------:R-:W-:Y:S01]  /*1430*/  FADD.FTZ R31, R25, -UR13 ;  /* 0x8000000d191f7e21 */ /* 0x000fe20008010000 */
[----:B------:R-:W-:Y:S01]  /*1440*/  SHF.L.U32 R25, R36, 0x10, RZ ;  /* 0x0000001024197819 */ /* 0x000fe200000006ff */
[----:B------:R-:W-:Y:S01]  /*1450*/  FADD.FTZ R33, R28, -UR13 ;  /* 0x8000000d1c217e21 */ /* 0x000fe20008010000 */
[----:B------:R-:W-:Y:S01]  /*1460*/  FFMA.FTZ R27, R23, R32, R34 ;  /* 0x00000020171b7223 */ /* 0x000fe20000010022 */
[----:B------:R-:W-:Y:S01]  /*1470*/  FADD.FTZ R29, R29, R32 ;  /* 0x000000201d1d7221 */ /* 0x000fe20000010000 */
[----:B------:R-:W-:Y:S01]  /*1480*/  SHF.L.U32 R28, R30, 0x10, RZ ;  /* 0x000000101e1c7819 */ /* 0x000fe200000006ff */
[----:B------:R-:W-:Y:S01]  /*1490*/  FMUL.FTZ R31, R31, UR11 ;  /* 0x0000000b1f1f7c20 */ /* 0x000fe20008410000 */
[----:B------:R-:W-:Y:S01]  /*14a0*/  FMUL.FTZ R32, R24, R11 ;  /* 0x0000000b18207220 */ /* 0x000fe20000410000 */
        /* <DEDUP_REMOVED lines=12> */
[----:B0-----:R-:W-:Y:S01]  /*1570*/  FMUL.FTZ R25, R25, R60 ;  /* 0x0000003c19197220 */ /* 0x001fe20000410000 */
[----:B------:R-:W-:-:S04]  /*1580*/  FADD.FTZ R60, -R60, 1 ;  /* 0x3f8000003c3c7421 */ /* 0x000fc80000010100 */
[----:B------:R-:W-:Y:S01]  /*1590*/  FFMA.FTZ R60, R33, R60, 1 ;  /* 0x3f800000213c7423 */ /* 0x000fe2000001003c */
[----:B-1----:R-:W-:Y:S01]  /*15a0*/  FMUL.FTZ R28, R28, R63 ;  /* 0x0000003f1c1c7220 */ /* 0x002fe20000410000 */
[----:B------:R-:W-:Y:S02]  /*15b0*/  FADD.FTZ R63, -R63, 1 ;  /* 0x3f8000003f3f7421 */ /* 0x000fe40000010100 */
[----:B------:R-:W-:Y:S02]  /*15c0*/  FMUL.FTZ R25, R25, R60 ;  /* 0x0000003c19197220 */ /* 0x000fe40000410000 */
[----:B------:R-:W-:-:S04]  /*15d0*/  FFMA.FTZ R63, R34, R63, 1 ;  /* 0x3f800000223f7423 */ /* 0x000fc8000001003f */
[----:B------:R-:W-:-:S07]  /*15e0*/  FMUL.FTZ R28, R28, R63 ;  /* 0x0000003f1c1c7220 */ /* 0x000fce0000410000 */
.L_x_7:
[----:B------:R-:W-:Y:S01]  /*15f0*/  FFMA.FTZ R60, R26, R32, R27 ;  /* 0x000000201a3c7223 */ /* 0x000fe2000001001b */
[----:B------:R-:W-:Y:S01]  /*1600*/  FMUL.FTZ R34, R25, R10 ;  /* 0x0000000a19227220 */ /* 0x000fe20000410000 */
[----:B------:R-:W-:Y:S01]  /*1610*/  FADD.FTZ R33, R32, R29 ;  /* 0x0000001d20217221 */ /* 0x000fe20000010000 */
[----:B------:R-:W-:Y:S01]  /*1620*/  FMUL.FTZ R29, R28, R11 ;  /* 0x0000000b1c1d7220 */ /* 0x000fe20000410000 */
[----:B------:R-:W-:Y:S01]  /*1630*/  ISETP.GT.AND P0, PT, R4, 0x1e, PT ;  /* 0x0000001e0400780c */ /* 0x000fe20003f04270 */
[----:B------:R-:W-:Y:S01]  /*1640*/  FFMA.FTZ R27, R31, R34, R60 ;  /* 0x000000221f1b7223 */ /* 0x000fe2000001003c */
[----:B------:R-:W-:Y:S01]  /*1650*/  FADD.FTZ R34, R33, R34 ;  /* 0x0000002221227221 */ /* 0x000fe20000010000 */
[----:B------:R-:W0:Y:S01]  /*1660*/  S2UR UR17, SR_CgaCtaId ;  /* 0x00000000001179c3 */ /* 0x000e220000008800 */
[----:B------:R-:W-:Y:S01]  /*1670*/  FFMA.FTZ R60, R15, R16, RZ ;  /* 0x000000100f3c7223 */ /* 0x000fe200000100ff */
[----:B------:R-:W-:Y:S01]  /*1680*/  FFMA.FTZ R27, R30, R29, R27 ;  /* 0x0000001d1e1b7223 */ /* 0x000fe2000001001b */
[----:B------:R-:W-:Y:S01]  /*1690*/  FADD.FTZ R29, R29, R34 ;  /* 0x000000221d1d7221 */ /* 0x000fe20000010000 */
[----:B------:R-:W-:Y:S01]  /*16a0*/  FADD.FTZ R16, RZ, R16 ;  /* 0x00000010ff107221 */ /* 0x000fe20000010000 */
[----:B------:R-:W-:Y:S01]  /*16b0*/  FFMA.FTZ R60, R19, R17, R60 ;  /* 0x00000011133c7223 */ /* 0x000fe2000001003c */
[----:B------:R-:W-:Y:S01]  /*16c0*/  FFMA.FTZ R19, R14, R18, RZ ;  /* 0x000000120e137223 */ /* 0x000fe200000100ff */
[----:B------:R-:W1:Y:S01]  /*16d0*/  SHFL.DOWN PT, R32, R27, 0x1, 0x1f ;  /* 0x08201f001b207f89 */ /* 0x000e6200000e0000 */
[----:B------:R-:W-:Y:S01]  /*16e0*/  FADD.FTZ R15, RZ, R18 ;  /* 0x00000012ff0f7221 */ /* 0x000fe20000010000 */
[----:B------:R-:W-:Y:S01]  /*16f0*/  UMOV UR10, 0x400 ;  /* 0x00000400000a7882 */ /* 0x000fe20000000000 */
[----:B------:R-:W-:Y:S01]  /*1700*/  FADD.FTZ R16, R16, R17 ;  /* 0x0000001110107221 */ /* 0x000fe20000010000 */
[----:B------:R-:W2:Y:S01]  /*1710*/  SHFL.DOWN PT, R34, R29, 0x1, 0x1f ;  /* 0x08201f001d227f89 */ /* 0x000ea200000e0000 */
[----:B------:R-:W-:Y:S01]  /*1720*/  UIADD3 UR5, UR10, 0x90, URZ ;  /* 0x000000900a057890 */ /* 0x000fe2000fffe03f */
[----:B------:R-:W-:Y:S01]  /*1730*/  FFMA.FTZ R19, R22, R20, R19 ;  /* 0x0000001416137223 */ /* 0x000fe20000010013 */
[----:B------:R-:W-:Y:S01]  /*1740*/  FADD.FTZ R15, R15, R20 ;  /* 0x000000140f0f7221 */ /* 0x000fe20000010000 */
[----:B------:R-:W-:Y:S01]  /*1750*/  ISETP.NE.AND P3, PT, R53, RZ, PT ;  /* 0x000000ff3500720c */ /* 0x000fe20003f65270 */
[----:B------:R-:W-:Y:S01]  /*1760*/  FFMA.FTZ R60, R23, R21, R60 ;  /* 0x00000015173c7223 */ /* 0x000fe2000001003c */
[----:B------:R-:W-:Y:S01]  /*1770*/  FADD.FTZ R16, R16, R21 ;  /* 0x0000001510107221 */ /* 0x000fe20000010000 */
[----:B------:R-:W-:Y:S01]  /*1780*/  FFMA.FTZ R19, R26, R24, R19 ;  /* 0x000000181a137223 */ /* 0x000fe20000010013 */
[----:B------:R-:W-:Y:S01]  /*1790*/  FADD.FTZ R15, R15, R24 ;  /* 0x000000180f0f7221 */ /* 0x000fe20000010000 */
[----:B------:R-:W-:Y:S01]  /*17a0*/  BSSY B0, `(.L_x_8) ;  /* 0x0000047000007945 */ /* 0x000fe20003800000 */
[----:B------:R-:W-:Y:S01]  /*17b0*/  ISETP.GT.U32.AND P5, PT, R53, 0x1b, PT ;  /* 0x0000001b3500780c */ /* 0x000fe20003fa4070 */
[----:B------:R-:W-:Y:S01]  /*17c0*/  FFMA.FTZ R33, R30, R28, R19 ;  /* 0x0000001c1e217223 */ /* 0x000fe20000010013 */
[----:B------:R-:W-:Y:S01]  /*17d0*/  FADD.FTZ R35, R15, R28 ;  /* 0x0000001c0f237221 */ /* 0x000fe20000010000 */
[----:B0-----:R-:W-:-:S06]  /*17e0*/  ULEA UR5, UR17, UR5, 0x18 ;  /* 0x0000000511057291 */ /* 0x001fcc000f8ec03f */
[----:B------:R-:W-:Y:S01]  /*17f0*/  LEA R55, R53, UR5, 0x4 ;  /* 0x0000000535377c11 */ /* 0x000fe2000f8e20ff */
[----:B-1----:R-:W-:Y:S01]  /*1800*/  @!P0 FADD.FTZ R27, R27, R32 ;  /* 0x000000201b1b8221 */ /* 0x002fe20000010000 */
[----:B--2---:R-:W-:-:S04]  /*1810*/  @!P0 FADD.FTZ R29, R29, R34 ;  /* 0x000000221d1d8221 */ /* 0x004fc80000010000 */
[----:B------:R-:W0:Y:S01]  /*1820*/  SHFL.DOWN PT, R32, R27, 0x2, 0x1f ;  /* 0x08401f001b207f89 */ /* 0x000e2200000e0000 */
[----:B------:R-:W-:-:S03]  /*1830*/  ISETP.GT.AND P0, PT, R4, 0x1d, PT ;  /* 0x0000001d0400780c */ /* 0x000fc60003f04270 */
[----:B------:R-:W1:Y:S10]  /*1840*/  SHFL.DOWN PT, R34, R29, 0x2, 0x1f ;  /* 0x08401f001d227f89 */ /* 0x000e7400000e0000 */
[----:B0-----:R-:W-:Y:S01]  /*1850*/  @!P0 FADD.FTZ R27, R27, R32 ;  /* 0x000000201b1b8221 */ /* 0x001fe20000010000 */
[----:B-1----:R-:W-:-:S04]  /*1860*/  @!P0 FADD.FTZ R29, R29, R34 ;  /* 0x000000221d1d8221 */ /* 0x002fc80000010000 */
        /* <DEDUP_REMOVED lines=14> */
[----:B------:R-:W-:Y:S01]  /*1950*/  FFMA.FTZ R32, R31, R25, R60 ;  /* 0x000000191f207223 */ /* 0x000fe2000001003c */
[----:B-1----:R-:W-:Y:S01]  /*1960*/  @!P0 FADD.FTZ R29, R29, R34 ;  /* 0x000000221d1d8221 */ /* 0x002fe20000010000 */
[----:B------:R-:W-:Y:S01]  /*1970*/  ISETP.NE.AND P0, PT, R4, RZ, PT ;  /* 0x000000ff0400720c */ /* 0x000fe20003f05270 */
[----:B------:R-:W-:Y:S01]  /*1980*/  FADD.FTZ R34, R16, R25 ;  /* 0x0000001910227221 */ /* 0x000fe20000010000 */
[----:B------:R-:W-:-:S02]  /*1990*/  MOV R14, R27 ;  /* 0x0000001b000e7202 */ /* 0x000fc40000000f00 */
[----:B------:R-:W-:Y:S02]  /*19a0*/  MOV R15, R29 ;  /* 0x0000001d000f7202 */ /* 0x000fe40000000f00 */
[----:B------:R0:W-:Y:S07]  /*19b0*/  STS.128 [R55], R32 ;  /* 0x0000002037007388 */ /* 0x0001ee0000000c00 */
[----:B------:R0:W-:Y:S01]  /*19c0*/  @!P0 STS.64 [R2+0x10], R14 ;  /* 0x0000100e02008388 */ /* 0x0001e20000000a00 */
[----:B------:R-:W-:Y:S06]  /*19d0*/  BAR.SYNC.DEFER_BLOCKING 0x0 ;  /* 0x0000000000007b1d */ /* 0x000fec0000010000 */
[----:B------:R-:W-:Y:S05]  /*19e0*/  @P3 BRA `(.L_x_9) ;  /* 0x0000000000883947 */ /* 0x000fea0003800000 */
[----:B------:R-:W-:-:S09]  /*19f0*/  ULEA UR5, UR17, UR10, 0x18 ;  /* 0x0000000a11057291 */ /* 0x000fd2000f8ec03f */
[----:B------:R-:W1:Y:S04]  /*1a00*/  LDS.64 R28, [UR5+0x18] ;  /* 0x00001805ff1c7984 */ /* 0x000e680008000a00 */
[----:B------:R-:W2:Y:S04]  /*1a10*/  LDS.128 R16, [UR5+0x20] ;  /* 0x00002005ff107984 */ /* 0x000ea80008000c00 */
[----:B------:R-:W3:Y:S04]  /*1a20*/  LDS.128 R24, [UR5+0x30] ;  /* 0x00003005ff187984 */ /* 0x000ee80008000c00 */
[----:B------:R-:W4:Y:S01]  /*1a30*/  LDS.128 R20, [UR5+0x40] ;  /* 0x00004005ff147984 */ /* 0x000f220008000c00 */
[----:B-1----:R-:W-:Y:S01]  /*1a40*/  FADD.FTZ R31, R14, R28 ;  /* 0x0000001c0e1f7221 */ /* 0x002fe20000010000 */
[----:B0-----:R-:W-:-:S03]  /*1a50*/  FADD.FTZ R14, R15, R29 ;  /* 0x0000001d0f0e7221 */ /* 0x001fc60000010000 */
[----:B--2---:R-:W-:Y:S01]  /*1a60*/  FADD.FTZ R31, R31, R16 ;  /* 0x000000101f1f7221 */ /* 0x004fe20000010000 */
[----:B------:R-:W-:-:S03]  /*1a70*/  FADD.FTZ R14, R14, R17 ;  /* 0x000000110e0e7221 */ /* 0x000fc60000010000 */
[----:B------:R-:W-:Y:S01]  /*1a80*/  FADD.FTZ R15, R31, R18 ;  /* 0x000000121f0f7221 */ /* 0x000fe20000010000 */
[----:B------:R-:W-:Y:S01]  /*1a90*/  FADD.FTZ R14, R14, R19 ;  /* 0x000000130e0e7221 */ /* 0x000fe20000010000 */
[----:B------:R-:W0:Y:S02]  /*1aa0*/  LDS.128 R28, [UR5+0x50] ;  /* 0x00005005ff1c7984 */ /* 0x000e240008000c00 */
[----:B---3--:R-:W-:Y:S01]  /*1ab0*/  FADD.FTZ R15, R15, R24 ;  /* 0x000000180f0f7221 */ /* 0x008fe20000010000 */
[----:B------:R-:W-:Y:S01]  /*1ac0*/  FADD.FTZ R14, R14, R25 ;  /* 0x000000190e0e7221 */ /* 0x000fe20000010000 */
[----:B------:R-:W1:Y:S02]  /*1ad0*/  LDS.128 R16, [UR5+0x60] ;  /* 0x00006005ff107984 */ /* 0x000e640008000c00 */
[----:B------:R-:W-:Y:S01]  /*1ae0*/  FADD.FTZ R15, R15, R26 ;  /* 0x0000001a0f0f7221 */ /* 0x000fe20000010000 */
[----:B------:R-:W-:Y:S02]  /*1af0*/  FADD.FTZ R14, R14, R27 ;  /* 0x0000001b0e0e7221 */ /* 0x000fe40000010000 */
[----:B------:R-:W2:Y:S01]  /*1b00*/  LDS.128 R24, [UR5+0x70] ;  /* 0x00007005ff187984 */ /* 0x000ea20008000c00 */
[----:B----4-:R-:W-:Y:S01]  /*1b10*/  FADD.FTZ R15, R15, R20 ;  /* 0x000000140f0f7221 */ /* 0x010fe20000010000 */
[----:B------:R-:W-:-:S03]  /*1b20*/  FADD.FTZ R14, R14, R21 ;  /* 0x000000150e0e7221 */ /* 0x000fc60000010000 */
[----:B------:R-:W-:Y:S01]  /*1b30*/  FADD.FTZ R15, R15, R22 ;  /* 0x000000160f0f7221 */ /* 0x000fe20000010000 */
[----:B------:R-:W-:-:S03]  /*1b40*/  FADD.FTZ R14, R14, R23 ;  /* 0x000000170e0e7221 */ /* 0x000fc60000010000 */
[----:B0-----:R-:W-:Y:S01]  /*1b50*/  FADD.FTZ R15, R15, R28 ;  /* 0x0000001c0f0f7221 */ /* 0x001fe20000010000 */
[----:B------:R-:W-:-:S03]  /*1b60*/  FADD.FTZ R14, R14, R29 ;  /* 0x0000001d0e0e7221 */ /* 0x000fc60000010000 */
[----:B------:R-:W-:Y:S01]  /*1b70*/  FADD.FTZ R15, R15, R30 ;  /* 0x0000001e0f0f7221 */ /* 0x000fe20000010000 */
[----:B------:R-:W-:-:S03]  /*1b80*/  FADD.FTZ R14, R14, R31 ;  /* 0x0000001f0e0e7221 */ /* 0x000fc60000010000 */
[----:B-1----:R-:W-:Y:S01]  /*1b90*/  FADD.FTZ R15, R15, R16 ;  /* 0x000000100f0f7221 */ /* 0x002fe20000010000 */
[----:B------:R-:W-:-:S03]  /*1ba0*/  FADD.FTZ R14, R14, R17 ;  /* 0x000000110e0e7221 */ /* 0x000fc60000010000 */
[----:B------:R-:W-:Y:S01]  /*1bb0*/  FADD.FTZ R15, R15, R18 ;  /* 0x000000120f0f7221 */ /* 0x000fe20000010000 */
[----:B------:R-:W-:-:S03]  /*1bc0*/  FADD.FTZ R14, R14, R19 ;  /* 0x000000130e0e7221 */ /* 0x000fc60000010000 */
[----:B--2---:R-:W-:Y:S01]  /*1bd0*/  FADD.FTZ R15, R15, R24 ;  /* 0x000000180f0f7221 */ /* 0x004fe20000010000 */
[----:B------:R-:W-:-:S03]  /*1be0*/  FADD.FTZ R16, R14, R25 ;  /* 0x000000190e107221 */ /* 0x000fc60000010000 */
[----:B------:R-:W-:Y:S01]  /*1bf0*/  FADD.FTZ R14, R15, R26 ;  /* 0x0000001a0f0e7221 */ /* 0x000fe20000010000 */
[----:B------:R-:W-:-:S07]  /*1c00*/  FADD.FTZ R15, R16, R27 ;  /* 0x0000001b100f7221 */ /* 0x000fce0000010000 */
.L_x_9:
[----:B------:R-:W-:Y:S05]  /*1c10*/  BSYNC B0 ;  /* 0x0000000000007941 */ /* 0x000fea0003800000 */
.L_x_8:
[----:B------:R-:W-:Y:S06]  /*1c20*/  BAR.SYNC.DEFER_BLOCKING 0x0 ;  /* 0x0000000000007b1d */ /* 0x000fec0000010000 */
[----:B------:R-:W-:Y:S04]  /*1c30*/  BSSY B0, `(.L_x_10) ;  /* 0x000004d000007945 */ /* 0x000fe80003800000 */
[----:B------:R-:W-:Y:S05]  /*1c40*/  @P5 BRA `(.L_x_11) ;  /* 0x00000004002c5947 */ /* 0x000fea0003800000 */
[----:B------:R-:W1:Y:S04]  /*1c50*/  LDS.128 R20, [R55+0x1c0] ;  /* 0x0001c00037147984 */ /* 0x000e680000000c00 */
[----:B------:R-:W0:Y:S04]  /*1c60*/  LDS.128 R24, [R55+0x380] ;  /* 0x0003800037187984 */ /* 0x000e280000000c00 */
[----:B------:R-:W2:Y:S01]  /*1c70*/  LDS.128 R16, [R55+0x540] ;  /* 0x0005400037107984 */ /* 0x000ea20000000c00 */
[----:B-1----:R-:W-:Y:S01]  /*1c80*/  FADD.FTZ R29, R32, R20 ;  /* 0x00000014201d7221 */ /* 0x002fe20000010000 */
[----:B------:R-:W-:Y:S01]  /*1c90*/  FADD.FTZ R28, R33, R21 ;  /* 0x00000015211c7221 */ /* 0x000fe20000010000 */
[----:B------:R-:W-:Y:S01]  /*1ca0*/  FADD.FTZ R31, R34, R22 ;  /* 0x00000016221f7221 */ /* 0x000fe20000010000 */
[----:B------:R-:W-:Y:S01]  /*1cb0*/  FADD.FTZ R30, R35, R23 ;  /* 0x00000017231e7221 */ /* 0x000fe20000010000 */
[----:B0-----:R-:W-:Y:S01]  /*1cc0*/  FADD.FTZ R33, R29, R24 ;  /* 0x000000181d217221 */ /* 0x001fe20000010000 */
[----:B------:R-:W0:Y:S01]  /*1cd0*/  LDS.128 R20, [R55+0x700] ;  /* 0x0007000037147984 */ /* 0x000e220000000c00 */
[----:B------:R-:W-:Y:S01]  /*1ce0*/  FADD.FTZ R24, R28, R25 ;  /* 0x000000191c187221 */ /* 0x000fe20000010000 */
[----:B------:R-:W-:Y:S01]  /*1cf0*/  FADD.FTZ R35, R31, R26 ;  /* 0x0000001a1f237221 */ /* 0x000fe20000010000 */
[----:B------:R-:W-:Y:S01]  /*1d00*/  FADD.FTZ R32, R30, R27 ;  /* 0x0000001b1e207221 */ /* 0x000fe20000010000 */
[----:B--2---:R-:W-:Y:S01]  /*1d10*/  FADD.FTZ R33, R33, R16 ;  /* 0x0000001021217221 */ /* 0x004fe20000010000 */
[----:B------:R-:W1:Y:S01]  /*1d20*/  LDS.128 R28, [R55+0x8c0] ;  /* 0x0008c000371c7984 */ /* 0x000e620000000c00 */
[----:B------:R-:W-:Y:S01]  /*1d30*/  FADD.FTZ R34, R24, R17 ;  /* 0x0000001118227221 */ /* 0x000fe20000010000 */
[----:B------:R-:W-:Y:S01]  /*1d40*/  FADD.FTZ R35, R35, R18 ;  /* 0x0000001223237221 */ /* 0x000fe20000010000 */
[----:B------:R-:W-:Y:S01]  /*1d50*/  FADD.FTZ R32, R32, R19 ;  /* 0x0000001320207221 */ /* 0x000fe20000010000 */
[----:B------:R-:W2:Y:S04]  /*1d60*/  LDS.128 R24, [R55+0xa80] ;  /* 0x000a800037187984 */ /* 0x000ea80000000c00 */
[----:B------:R-:W3:Y:S01]  /*1d70*/  LDS.128 R16, [R55+0xc40] ;  /* 0x000c400037107984 */ /* 0x000ee20000000c00 */
[----:B0-----:R-:W-:Y:S01]  /*1d80*/  FADD.FTZ R33, R33, R20 ;  /* 0x0000001421217221 */ /* 0x001fe20000010000 */
[----:B------:R-:W-:Y:S01]  /*1d90*/  FADD.FTZ R34, R34, R21 ;  /* 0x0000001522227221 */ /* 0x000fe20000010000 */
[----:B------:R-:W-:Y:S01]  /*1da0*/  FADD.FTZ R35, R35, R22 ;  /* 0x0000001623237221 */ /* 0x000fe20000010000 */
[----:B------:R-:W-:-:S02]  /*1db0*/  FADD.FTZ R32, R32, R23 ;  /* 0x0000001720207221 */ /* 0x000fc40000010000 */
[----:B------:R-:W0:Y:S01]  /*1dc0*/  LDS.128 R20, [R55+0xe00] ;  /* 0x000e000037147984 */ /* 0x000e220000000c00 */
[----:B-1----:R-:W-:Y:S01]  /*1dd0*/  FADD.FTZ R33, R33, R28 ;  /* 0x0000001c21217221 */ /* 0x002fe20000010000 */
        /* <DEDUP_REMOVED lines=8> */
[----:B---3--:R-:W-:Y:S01]  /*1e60*/  FADD.FTZ R33, R33, R16 ;  /* 0x0000001021217221 */ /* 0x008fe20000010000 */
[----:B------:R-:W2:Y:S01]  /*1e70*/  LDS.128 R24, [R55+0x1180] ;  /* 0x0011800037187984 */ /* 0x000ea20000000c00 */
[----:B------:R-:W-:Y:S01]  /*1e80*/  FADD.FTZ R34, R34, R17 ;  /* 0x0000001122227221 */ /* 0x000fe20000010000 */
[----:B------:R-:W-:Y:S01]  /*1e90*/  FADD.FTZ R35, R35, R18 ;  /* 0x0000001223237221 */ /* 0x000fe20000010000 */
[----:B------:R-:W-:-:S02]  /*1ea0*/  FADD.FTZ R32, R32, R19 ;  /* 0x0000001320207221 */ /* 0x000fc40000010000 */
[----:B------:R-:W3:Y:S01]  /*1eb0*/  LDS.128 R16, [R55+0x1340] ;  /* 0x0013400037107984 */ /* 0x000ee20000000c00 */
[----:B0-----:R-:W-:Y:S01]  /*1ec0*/  FADD.FTZ R33, R33, R20 ;  /* 0x0000001421217221 */ /* 0x001fe20000010000 */
[----:B------:R-:W-:Y:S01]  /*1ed0*/  FADD.FTZ R34, R34, R21 ;  /* 0x0000001522227221 */ /* 0x000fe20000010000 */
[----:B------:R-:W-:Y:S01]  /*1ee0*/  FADD.FTZ R35, R35, R22 ;  /* 0x0000001623237221 */ /* 0x000fe20000010000 */
[----:B------:R-:W-:Y:S02]  /*1ef0*/  FADD.FTZ R32, R32, R23 ;  /* 0x0000001720207221 */ /* 0x000fe40000010000 */
[----:B------:R-:W0:Y:S01]  /*1f00*/  LDS.128 R20, [R55+0x1500] ;  /* 0x0015000037147984 */ /* 0x000e220000000c00 */
[----:B-1----:R-:W-:Y:S01]  /*1f10*/  FADD.FTZ R33, R33, R28 ;  /* 0x0000001c21217221 */ /* 0x002fe20000010000 */
[----:B------:R-:W-:Y:S01]  /*1f20*/  FADD.FTZ R34, R34, R29 ;  /* 0x0000001d22227221 */ /* 0x000fe20000010000 */
[----:B------:R-:W-:Y:S01]  /*1f30*/  FADD.FTZ R35, R35, R30 ;  /* 0x0000001e23237221 */ /* 0x000fe20000010000 */
[----:B------:R-:W-:Y:S01]  /*1f40*/  FADD.FTZ R32, R32, R31 ;  /* 0x0000001f20207221 */ /* 0x000fe20000010000 */
[----:B--2---:R-:W-:Y:S01]  /*1f50*/  FADD.FTZ R33, R33, R24 ;  /* 0x0000001821217221 */ /* 0x004fe20000010000 */
[----:B------:R-:W-:Y:S01]  /*1f60*/  FADD.FTZ R34, R34, R25 ;  /* 0x0000001922227221 */ /* 0x000fe20000010000 */
[----:B------:R-:W-:Y:S01]  /*1f70*/  FADD.FTZ R35, R35, R26 ;  /* 0x0000001a23237221 */ /* 0x000fe20000010000 */
[----:B------:R-:W-:Y:S01]  /*1f80*/  FADD.FTZ R60, R32, R27 ;  /* 0x0000001b203c7221 */ /* 0x000fe20000010000 */
[----:B------:R-:W-:Y:S01]  /*1f90*/  LDS.128 R28, [R55+0x1880] ;  /* 0x00188000371c7984 */ /* 0x000fe20000000c00 */
[----:B---3--:R-:W-:Y:S01]  /*1fa0*/  FADD.FTZ R61, R33, R16 ;  /* 0x00000010213d7221 */ /* 0x008fe20000010000 */
[----:B------:R-:W-:Y:S01]  /*1fb0*/  FADD.FTZ R16, R34, R17 ;  /* 0x0000001122107221 */ /* 0x000fe20000010000 */
[----:B------:R-:W-:Y:S01]  /*1fc0*/  FADD.FTZ R17, R35, R18 ;  /* 0x0000001223117221 */ /* 0x000fe20000010000 */
[----:B------:R-:W1:Y:S01]  /*1fd0*/  LDS.128 R24, [R55+0x16c0] ;  /* 0x0016c00037187984 */ /* 0x000e620000000c00 */
[----:B------:R-:W-:-:S03]  /*1fe0*/  FADD.FTZ R60, R60, R19 ;  /* 0x000000133c3c7221 */ /* 0x000fc60000010000 */
[----:B------:R-:W2:Y:S01]  /*1ff0*/  LDS.128 R32, [R55+0x1a40] ;  /* 0x001a400037207984 */ /* 0x000ea20000000c00 */
[----:B0-----:R-:W-:Y:S01]  /*2000*/  FADD.FTZ R61, R61, R20 ;  /* 0x000000143d3d7221 */ /* 0x001fe20000010000 */
[----:B------:R-:W-:Y:S01]  /*2010*/  FADD.FTZ R16, R16, R21 ;  /* 0x0000001510107221 */ /* 0x000fe20000010000 */
[----:B------:R-:W-:Y:S01]  /*2020*/  FADD.FTZ R17, R17, R22 ;  /* 0x0000001611117221 */ /* 0x000fe20000010000 */
[----:B------:R-:W-:Y:S01]  /*2030*/  FADD.FTZ R60, R60, R23 ;  /* 0x000000173c3c7221 */ /* 0x000fe20000010000 */
[----:B-1----:R-:W-:Y:S01]  /*2040*/  FADD.FTZ R61, R61, R24 ;  /* 0x000000183d3d7221 */ /* 0x002fe20000010000 */
[----:B------:R-:W-:Y:S01]  /*2050*/  FADD.FTZ R16, R16, R25 ;  /* 0x0000001910107221 */ /* 0x000fe20000010000 */
[----:B------:R-:W-:Y:S01]  /*2060*/  FADD.FTZ R17, R17, R26 ;  /* 0x0000001a11117221 */ /* 0x000fe20000010000 */
[----:B------:R-:W-:Y:S01]  /*2070*/  FADD.FTZ R60, R60, R27 ;  /* 0x0000001b3c3c7221 */ /* 0x000fe20000010000 */
[----:B------:R-:W-:Y:S01]  /*2080*/  FADD.FTZ R61, R61, R28 ;  /* 0x0000001c3d3d7221 */ /* 0x000fe20000010000 */
[----:B------:R-:W-:Y:S01]  /*2090*/  FADD.FTZ R16, R16, R29 ;  /* 0x0000001d10107221 */ /* 0x000fe20000010000 */
[----:B------:R-:W-:Y:S01]  /*20a0*/  FADD.FTZ R17, R17, R30 ;  /* 0x0000001e11117221 */ /* 0x000fe20000010000 */
[----:B------:R-:W-:Y:S01]  /*20b0*/  FADD.FTZ R60, R60, R31 ;  /* 0x0000001f3c3c7221 */ /* 0x000fe20000010000 */
[----:B--2---:R-:W-:Y:S01]  /*20c0*/  FADD.FTZ R32, R61, R32 ;  /* 0x000000203d207221 */ /* 0x004fe20000010000 */
[----:B------:R-:W-:Y:S01]  /*20d0*/  FADD.FTZ R33, R16, R33 ;  /* 0x0000002110217221 */ /* 0x000fe20000010000 */
[----:B------:R-:W-:Y:S01]  /*20e0*/  FADD.FTZ R34, R17, R34 ;  /* 0x0000002211227221 */ /* 0x000fe20000010000 */
[----:B------:R-:W-:-:S07]  /*20f0*/  FADD.FTZ R35, R60, R35 ;  /* 0x000000233c237221 */ /* 0x000fce0000010000 */
.L_x_11:
[----:B------:R-:W-:Y:S05]  /*2100*/  BSYNC B0 ;  /* 0x0000000000007941 */ /* 0x000fea0003800000 */
.L_x_10:
[----:B------:R-:W1:Y:S01]  /*2110*/  LDC.64 R18, c[0x0][0x268] ;  /* 0x00009a00ff127b82 */ /* 0x000e620000000a00 */
[----:B------:R-:W-:Y:S01]  /*2120*/  IMAD R17, R0, 0x1c, R53 ;  /* 0x0000001c00117824 */ /* 0x000fe200078e0235 */
[----:B------:R-:W-:Y:S01]  /*2130*/  BSSY B0, `(.L_x_12) ;  /* 0x0000012000007945 */ /* 0x000fe20003800000 */
[----:B------:R-:W-:Y:S02]  /*2140*/  ISETP.GE.U32.AND P0, PT, R6, 0x2, PT ;  /* 0x000000020600780c */ /* 0x000fe40003f06070 */
[----:B------:R-:W-:Y:S01]  /*2150*/  PRMT R0, R43, 0x7632, R0 ;  /* 0x000076322b007816 */ /* 0x000fe20000000000 */
[----:B-1----:R-:W-:Y:S01]  /*2160*/  IMAD.WIDE R18, R17, 0x4, R18 ;  /* 0x0000000411127825 */ /* 0x002fe200078e0212 */
[----:B------:R-:W-:Y:S09]  /*2170*/  @P5 BRA `(.L_x_13) ;  /* 0x0000000000345947 */ /* 0x000ff20003800000 */
[----:B------:R-:W1:Y:S01]  /*2180*/  LDC.64 R16, c[0x0][0x288] ;  /* 0x0000a200ff107b82 */ /* 0x000e620000000a00 */
[----:B------:R-:W-:Y:S01]  /*2190*/  MOV R25, UR9 ;  /* 0x0000000900197c02 */ /* 0x000fe20008000f00 */
[----:B------:R2:W-:Y:S01]  /*21a0*/  REDG.E.ADD.F32.FTZ.RN.STRONG.GPU desc[UR14][R18.64], R32 ;  /* 0x00000020120079a6 */ /* 0x0005e2000c10f38e */
[----:B------:R-:W-:Y:S02]  /*21b0*/  MOV R21, UR8 ;  /* 0x0000000800157c02 */ /* 0x000fe40008000f00 */
[-C--:B------:R-:W-:Y:S02]  /*21c0*/  LEA R24, P6, R25, R18.reuse, 0x2 ;  /* 0x0000001219187211 */ /* 0x080fe400078c10ff */
[----:B------:R-:W-:Y:S02]  /*21d0*/  LEA R20, P5, R21, R18, 0x2 ;  /* 0x0000001215147211 */ /* 0x000fe400078a10ff */
[C---:B------:R-:W-:Y:S02]  /*21e0*/  IADD3.X R25, R19.reuse, UR7, RZ, P6, !PT ;  /* 0x0000000713197c10 */ /* 0x040fe4000b7fe4ff */
[----:B------:R-:W-:-:S03]  /*21f0*/  IADD3.X R21, R19, UR6, RZ, P5, !PT ;  /* 0x0000000613157c10 */ /* 0x000fc6000affe4ff */
[----:B------:R2:W-:Y:S01]  /*2200*/  REDG.E.ADD.F32.FTZ.RN.STRONG.GPU desc[UR14][R24.64], R33 ;  /* 0x00000021180079a6 */ /* 0x0005e2000c10f38e */
[----:B-1----:R-:W-:-:S04]  /*2210*/  LEA R22, P6, R16, R18, 0x2 ;  /* 0x0000001210167211 */ /* 0x002fc800078c10ff */
[----:B------:R-:W-:-:S05]  /*2220*/  LEA.HI.X R23, R16, R19, R17, 0x2, P6 ;  /* 0x0000001310177211 */ /* 0x000fca00030f1411 */
[----:B------:R2:W-:Y:S04]  /*2230*/  REDG.E.ADD.F32.FTZ.RN.STRONG.GPU desc[UR14][R22.64], R34 ;  /* 0x00000022160079a6 */ /* 0x0005e8000c10f38e */
[----:B------:R2:W-:Y:S02]  /*2240*/  REDG.E.ADD.F32.FTZ.RN.STRONG.GPU desc[UR14][R20.64], R35 ;  /* 0x00000023140079a6 */ /* 0x0005e4000c10f38e */
.L_x_13:
[----:B------:R-:W-:Y:S05]  /*2250*/  BSYNC B0 ;  /* 0x0000000000007941 */ /* 0x000fea0003800000 */
.L_x_12:
[----:B------:R-:W-:Y:S02]  /*2260*/  PRMT R28, R42, 0x7632, R28 ;  /* 0x000076322a1c7816 */ /* 0x000fe4000000001c */
[----:B------:R-:W-:Y:S02]  /*2270*/  PRMT R27, R44, 0x7632, R27 ;  /* 0x000076322c1b7816 */ /* 0x000fe4000000001b */
[----:B------:R-:W-:Y:S02]  /*2280*/  PRMT R26, R41, 0x7632, R26 ;  /* 0x00007632291a7816 */ /* 0x000fe4000000001a */
[----:B--2---:R-:W-:Y:S02]  /*2290*/  PRMT R25, R39, 0x7632, R25 ;  /* 0x0000763227197816 */ /* 0x004fe40000000019 */
[----:B------:R-:W-:Y:S02]  /*22a0*/  PRMT R24, R38, 0x7632, R24 ;  /* 0x0000763226187816 */ /* 0x000fe40000000018 */
[----:B------:R-:W-:-:S02]  /*22b0*/  PRMT R23, R40, 0x7632, R23 ;  /* 0x0000763228177816 */ /* 0x000fc40000000017 */
[----:B------:R-:W-:Y:S01]  /*22c0*/  PRMT R22, R36, 0x7632, R22 ;  /* 0x0000763224167816 */ /* 0x000fe20000000016 */
[----:B------:R-:W-:Y:S06]  /*22d0*/  @!P0 BRA `(.L_x_14) ;  /* 0x00000010007c8947 */ /* 0x000fec0003800000 */
[----:B------:R-:W1:Y:S01]  /*22e0*/  LDC.64 R16, c[0x0][0x258] ;  /* 0x00009600ff107b82 */ /* 0x000e620000000a00 */
[----:B------:R-:W-:-:S05]  /*22f0*/  LOP3.LUT R19, R46, 0x1, RZ, 0xc0, !PT ;  /* 0x000000012e137812 */ /* 0x000fca00078ec0ff */
[----:B------:R-:W-:Y:S02]  /*2300*/  IMAD R19, R19, R8, RZ ;  /* 0x0000000813137224 */ /* 0x000fe400078e02ff */
[----:B0-----:R-:W0:Y:S02]  /*2310*/  LDC.64 R32, c[0x0][0x260] ;  /* 0x00009800ff207b82 */ /* 0x001e240000000a00 */
[C---:B------:R-:W-:Y:S01]  /*2320*/  IMAD R18, R19.reuse, R6, RZ ;  /* 0x0000000613127224 */ /* 0x040fe200078e02ff */
[----:B------:R-:W-:-:S04]  /*2330*/  IADD3 R19, R19, R37, RZ ;  /* 0x0000002513137210 */ /* 0x000fc80007ffe0ff */
[----:B------:R-:W-:Y:S01]  /*2340*/  SHF.L.U32 R21, R18, 0x1, RZ ;  /* 0x0000000112157819 */ /* 0x000fe200000006ff */
[----:B-1----:R-:W-:-:S04]  /*2350*/  IMAD.WIDE.U32 R16, R19, 0x4, R16 ;  /* 0x0000000413107825 */ /* 0x002fc800078e0010 */
[----:B0-----:R-:W-:Y:S01]  /*2360*/  IMAD.WIDE R32, R21, 0x4, R32 ;  /* 0x0000000415207825 */ /* 0x001fe200078e0220 */
[----:B------:R-:W-:Y:S06]  /*2370*/  @P3 BRA `(.L_x_15) ;  /* 0x0000000000603947 */ /* 0x000fec0003800000 */
[----:B------:R-:W0:Y:S01]  /*2380*/  S2R R4, SR_LANEID ;  /* 0x0000000000047919 */ /* 0x000e220000000000 */
[----:B------:R-:W-:Y:S01]  /*2390*/  HFMA2.MMA R20, -RZ, RZ, 0, 5.9604644775390625e-08 ;  /* 0x00000001ff147435 */ /* 0x000fe200000001ff */
[----:B------:R-:W-:Y:S01]  /*23a0*/  VOTEU.ANY UR5, UPT, PT ;  /* 0x0000000000057886 */ /* 0x000fe200038e0100 */
[----:B------:R-:W-:Y:S01]  /*23b0*/  LOP3.LUT P0, RZ, R46, 0x2, RZ, 0xc0, !PT ;  /* 0x000000022eff7812 */ /* 0x000fe2000780c0ff */
[----:B------:R-:W-:Y:S01]  /*23c0*/  UFLO.U32 UR10, UR5 ;  /* 0x00000005000a72bd */ /* 0x000fe200080e0000 */
[C---:B------:R-:W-:Y:S01]  /*23d0*/  LEA R18, P6, R51.reuse, R32, 0x3 ;  /* 0x0000002033127211 */ /* 0x040fe200078c18ff */
[----:B------:R-:W-:Y:S01]  /*23e0*/  UPOPC UR5, UR5 ;  /* 0x00000005000572bf */ /* 0x000fe20008000000 */
[----:B------:R-:W-:Y:S02]  /*23f0*/  SEL R29, R6, RZ, !P0 ;  /* 0x000000ff061d7207 */ /* 0x000fe40004000000 */
[----:B------:R-:W-:Y:S02]  /*2400*/  LEA.HI.X R19, R51, R33, RZ, 0x3, P6 ;  /* 0x0000002133137211 */ /* 0x000fe400030f1cff */
[----:B------:R-:W-:-:S02]  /*2410*/  SEL R20, R20, 0xffffffff, !P0 ;  /* 0xffffffff14147807 */ /* 0x000fc40004000000 */
[----:B------:R-:W-:Y:S01]  /*2420*/  ISETP.NE.AND P0, PT, R29, -0x1, PT ;  /* 0xffffffff1d00780c */ /* 0x000fe20003f05270 */
[----:B------:R1:W-:Y:S02]  /*2430*/  STG.E.64 desc[UR14][R18.64], R14 ;  /* 0x0000000e12007986 */ /* 0x0003e4000c101b0e */
[----:B------:R-:W-:Y:S01]  /*2440*/  IMAD R21, R20, UR5, RZ ;  /* 0x0000000514157c24 */ /* 0x000fe2000f8e02ff */
[----:B0-----:R-:W-:-:S13]  /*2450*/  ISETP.EQ.U32.AND P5, PT, R4, UR10, PT ;  /* 0x0000000a04007c0c */ /* 0x001fda000bfa2070 */
[----:B------:R-:W-:Y:S06]  /*2460*/  @P5 MEMBAR.ALL.GPU ;  /* 0x0000000000005992 */ /* 0x000fec000000a000 */
[----:B------:R-:W-:-:S00]  /*2470*/  @P5 ERRBAR ;  /* 0x00000000000059ab */ /* 0x000fc00000000000 */
[----:B------:R-:W-:Y:S06]  /*2480*/  @P5 CGAERRBAR ;  /* 0x00000000000055ab */ /* 0x000fec0000000000 */
[----:B------:R1:W-:Y:S01]  /*2490*/  @P5 REDG.E.ADD.S32.STRONG.GPU desc[UR14][R16.64], R21 ;  /* 0x000000151000598e */ /* 0x0003e2000c10e38e */
[----:B------:R-:W-:Y:S05]  /*24a0*/  @!P0 BRA `(.L_x_15) ;  /* 0x0000000000148947 */ /* 0x000fea0003800000 */
.L_x_16:
[----:B-1----:R-:W2:Y:S04]  /*24b0*/  LDG.E.STRONG.GPU R18, desc[UR14][R16.64] ;  /* 0x0000000e10127981 */ /* 0x002ea8000c1ef900 */
[----:B--2---:R-:W-:Y:S01]  /*24c0*/  CCTL.IVALL ;  /* 0x00000000ff00798f */ /* 0x004fe20002000000 */
[----:B------:R-:W-:Y:S05]  /*24d0*/  YIELD ;  /* 0x0000000000007946 */ /* 0x000fea0003800000 */
[----:B------:R-:W-:-:S13]  /*24e0*/  ISETP.NE.AND P0, PT, R18, R29, PT ;  /* 0x0000001d1200720c */ /* 0x000fda0003f05270 */
[----:B------:R-:W-:Y:S05]  /*24f0*/  @P0 BRA `(.L_x_16) ;  /* 0xfffffffc00ec0947 */ /* 0x000fea000383ffff */
.L_x_15:
[----:B------:R-:W-:Y:S01]  /*2500*/  ISETP.NE.AND P0, PT, R6, RZ, PT ;  /* 0x000000ff0600720c */ /* 0x000fe20003f05270 */
[----:B------:R-:W-:Y:S05]  /*2510*/  WARPSYNC.ALL ;  /* 0x0000000000007948 */ /* 0x000fea0003800000 */
[----:B------:R-:W-:Y:S07]  /*2520*/  BAR.SYNC.DEFER_BLOCKING 0x0 ;  /* 0x0000000000007b1d */ /* 0x000fee0000010000 */
[----:B------:R-:W-:Y:S05]  /*2530*/  @!P0 BRA `(.L_x_14) ;  /* 0x0000000c00e48947 */ /* 0x000fea0003800000 */
[----:B-1----:R-:W-:Y:S02]  /*2540*/  IADD3 R16, R6, -0x1, RZ ;  /* 0xffffffff06107810 */ /* 0x002fe40007ffe0ff */
[----:B------:R-:W-:Y:S02]  /*2550*/  MOV R30, RZ ;  /* 0x000000ff001e7202 */ /* 0x000fe40000000f00 */
[----:B------:R-:W-:-:S13]  /*2560*/  ISETP.GE.U32.AND P0, PT, R16, 0x3, PT ;  /* 0x000000031000780c */ /* 0x000fda0003f06070 */
[----:B------:R-:W-:Y:S05]  /*2570*/  @!P0 BRA `(.L_x_17) ;  /* 0x0000000c00648947 */ /* 0x000fea0003800000 */
[----:B------:R-:W-:Y:S01]  /*2580*/  IADD3 R29, -R47, R6, RZ ;  /* 0x000000062f1d7210 */ /* 0x000fe20007ffe1ff */
[----:B------:R-:W-:-:S03]  /*2590*/  HFMA2.MMA R30, -RZ, RZ, 0, 0 ;  /* 0x00000000ff1e7435 */ /* 0x000fc600000001ff */
[----:B------:R-:W-:-:S13]  /*25a0*/  ISETP.GT.AND P0, PT, R29, RZ, PT ;  /* 0x000000ff1d00720c */ /* 0x000fda0003f04270 */
[----:B------:R-:W-:Y:S05]  /*25b0*/  @!P0 BRA `(.L_x_18) ;  /* 0x0000000800d88947 */ /* 0x000fea0003800000 */
[----:B------:R-:W-:Y:S02]  /*25c0*/  ISETP.GT.AND P5, PT, R29, 0xc, PT ;  /* 0x0000000c1d00780c */ /* 0x000fe40003fa4270 */
[----:B------:R-:W-:-:S11]  /*25d0*/  PLOP3.LUT P0, PT, PT, PT, PT, 0x80, 0x0 ;  /* 0x000000000000781c */ /* 0x000fd60003f0f070 */
[----:B------:R-:W-:Y:S05]  /*25e0*/  @!P5 BRA `(.L_x_19) ;  /* 0x0000000400d0d947 */ /* 0x000fea0003800000 */
[----:B------:R-:W-:-:S13]  /*25f0*/  PLOP3.LUT P0, PT, PT, PT, PT, 0x8, 0x0 ;  /* 0x000000000000781c */ /* 0x000fda0003f0e170 */
.L_x_20:
[C---:B------:R-:W-:Y:S02]  /*2600*/  ISETP.EQ.OR P5, PT, R30.reuse, UR16, P3 ;  /* 0x000000101e007c0c */ /* 0x040fe40009fa2670 */
[----:B------:R-:W-:-:S04]  /*2610*/  IADD3 R19, R30, 0x1, RZ ;  /* 0x000000011e137810 */ /* 0x000fc80007ffe0ff */
[----:B------:R-:W-:-:S07]  /*2620*/  ISETP.EQ.OR P6, PT, R19, UR16, P3 ;  /* 0x0000001013007c0c */ /* 0x000fce0009fc2670 */
[----:B------:R-:W-:-:S04]  /*2630*/  @!P5 IMAD R17, R8, R30, R37 ;  /* 0x0000001e0811d224 */ /* 0x000fc800078e0225 */
[----:B------:R-:W-:-:S04]  /*2640*/  @!P5 IMAD.WIDE.U32 R16, R17, 0x8, R32 ;  /* 0x000000081110d825 */ /* 0x000fc800078e0020 */
[----:B------:R-:W-:Y:S02]  /*2650*/  @!P6 IMAD R19, R8, R19, R37 ;  /* 0x000000130813e224 */ /* 0x000fe400078e0225 */
[----:B------:R-:W2:Y:S02]  /*2660*/  @!P5 LDG.E.64 R16, desc[UR14][R16.64] ;  /* 0x0000000e1010d981 */ /* 0x000ea4000c1e1b00 */
[----:B------:R-:W-:-:S06]  /*2670*/  @!P6 IMAD.WIDE.U32 R18, R19, 0x8, R32 ;  /* 0x000000081312e825 */ /* 0x000fcc00078e0020 */
[----:B------:R-:W3:Y:S01]  /*2680*/  @!P6 LDG.E.64 R18, desc[UR14][R18.64] ;  /* 0x0000000e1212e981 */ /* 0x000ee2000c1e1b00 */
[C---:B------:R-:W-:Y:S02]  /*2690*/  IADD3 R20, R30.reuse, 0x2, RZ ;  /* 0x000000021e147810 */ /* 0x040fe40007ffe0ff */
[----:B------:R-:W-:Y:S01]  /*26a0*/  IADD3 R21, R30, 0x3, RZ ;  /* 0x000000031e157810 */ /* 0x000fe20007ffe0ff */
[----:B--2---:R-:W-:Y:S01]  /*26b0*/  @!P5 FADD.FTZ R14, R14, R16 ;  /* 0x000000100e0ed221 */ /* 0x004fe20000010000 */
[----:B------:R-:W-:Y:S01]  /*26c0*/  @!P5 FADD.FTZ R15, R15, R17 ;  /* 0x000000110f0fd221 */ /* 0x000fe20000010000 */
[----:B------:R-:W-:Y:S02]  /*26d0*/  ISETP.EQ.OR P5, PT, R20, UR16, P3 ;  /* 0x0000001014007c0c */ /* 0x000fe40009fa2670 */
[----:B---3--:R-:W-:Y:S01]  /*26e0*/  @!P6 FADD.FTZ R14, R14, R18 ;  /* 0x000000120e0ee221 */ /* 0x008fe20000010000 */
[----:B------:R-:W-:Y:S01]  /*26f0*/  @!P6 FADD.FTZ R15, R15, R19 ;  /* 0x000000130f0fe221 */ /* 0x000fe20000010000 */
[----:B------:R-:W-:-:S09]  /*2700*/  ISETP.EQ.OR P6, PT, R21, UR16, P3 ;  /* 0x0000001015007c0c */ /* 0x000fd20009fc2670 */
        /* <DEDUP_REMOVED lines=90> */
[----:B------:R-:W-:Y:S02]  /*2cb0*/  IADD3 R29, R29, -0x10, RZ ;  /* 0xfffffff01d1d7810 */ /* 0x000fe40007ffe0ff */
[----:B------:R-:W-:Y:S01]  /*2cc0*/  IADD3 R30, R30, 0x10, RZ ;  /* 0x000000101e1e7810 */ /* 0x000fe20007ffe0ff */
[----:B--2---:R-:W-:Y:S01]  /*2cd0*/  @!P5 FADD.FTZ R14, R14, R16 ;  /* 0x000000100e0ed221 */ /* 0x004fe20000010000 */
[----:B------:R-:W-:Y:S01]  /*2ce0*/  @!P5 FADD.FTZ R15, R15, R17 ;  /* 0x000000110f0fd221 */ /* 0x000fe20000010000 */
[----:B------:R-:W-:Y:S02]  /*2cf0*/  ISETP.GT.AND P5, PT, R29, 0xc, PT ;  /* 0x0000000c1d00780c */ /* 0x000fe40003fa4270 */
[----:B---3--:R-:W-:Y:S01]  /*2d00*/  @!P6 FADD.FTZ R14, R14, R18 ;  /* 0x000000120e0ee221 */ /* 0x008fe20000010000 */
[----:B------:R-:W-:-:S10]  /*2d10*/  @!P6 FADD.FTZ R15, R15, R19 ;  /* 0x000000130f0fe221 */ /* 0x000fd40000010000 */
[----:B------:R-:W-:Y:S05]  /*2d20*/  @P5 BRA `(.L_x_20) ;  /* 0xfffffff800345947 */ /* 0x000fea000383ffff */
.L_x_19:
[----:B------:R-:W-:-:S13]  /*2d30*/  ISETP.GT.AND P5, PT, R29, 0x4, PT ;  /* 0x000000041d00780c */ /* 0x000fda0003fa4270 */
[----:B------:R-:W-:Y:S05]  /*2d40*/  @!P5 BRA `(.L_x_21) ;  /* 0x0000000000ecd947 */ /* 0x000fea0003800000 */
        /* <DEDUP_REMOVED lines=10> */
[----:B------:R-:W-:Y:S02]  /*2df0*/  IADD3 R21, R30, 0x3, RZ ;  /* 0x000000031e157810 */ /* 0x000fe40007ffe0ff */
[----:B------:R-:W-:Y:S02]  /*2e00*/  ISETP.EQ.OR P0, PT, R20, UR16, P3 ;  /* 0x0000001014007c0c */ /* 0x000fe40009f02670 */
[----:B------:R-:W-:Y:S01]  /*2e10*/  IADD3 R30, R30, 0x4, RZ ;  /* 0x000000041e1e7810 */ /* 0x000fe20007ffe0ff */
[----:B--2---:R-:W-:Y:S01]  /*2e20*/  @!P6 FADD.FTZ R14, R14, R16 ;  /* 0x000000100e0ee221 */ /* 0x004fe20000010000 */
[----:B------:R-:W-:Y:S01]  /*2e30*/  @!P6 FADD.FTZ R15, R15, R17 ;  /* 0x000000110f0fe221 */ /* 0x000fe20000010000 */
[----:B------:R-:W-:-:S08]  /*2e40*/  ISETP.EQ.OR P6, PT, R21, UR16, P3 ;  /* 0x0000001015007c0c */ /* 0x000fd00009fc2670 */
[----:B------:R-:W-:-:S04]  /*2e50*/  @!P0 IMAD R17, R8, R20, R37 ;  /* 0x0000001408118224 */ /* 0x000fc800078e0225 */
[----:B------:R-:W-:-:S04]  /*2e60*/  @!P0 IMAD.WIDE.U32 R16, R17, 0x8, R32 ;  /* 0x0000000811108825 */ /* 0x000fc800078e0020 */
[----:B---3--:R-:W-:Y:S01]  /*2e70*/  @!P5 FADD.FTZ R14, R14, R18 ;  /* 0x000000120e0ed221 */ /* 0x008fe20000010000 */
[----:B------:R-:W-:Y:S01]  /*2e80*/  @!P5 FADD.FTZ R15, R15, R19 ;  /* 0x000000130f0fd221 */ /* 0x000fe20000010000 */
[----:B------:R-:W-:Y:S01]  /*2e90*/  ISETP.EQ.OR P5, PT, R30, UR16, P3 ;  /* 0x000000101e007c0c */ /* 0x000fe20009fa2670 */
[----:B------:R-:W2:Y:S01]  /*2ea0*/  @!P0 LDG.E.64 R16, desc[UR14][R16.64] ;  /* 0x0000000e10108981 */ /* 0x000ea2000c1e1b00 */
[----:B------:R-:W-:-:S04]  /*2eb0*/  @!P6 IMAD R19, R8, R21, R37 ;  /* 0x000000150813e224 */ /* 0x000fc800078e0225 */
[----:B------:R-:W-:-:S07]  /*2ec0*/  @!P6 IMAD.WIDE.U32 R18, R19, 0x8, R32 ;  /* 0x000000081312e825 */ /* 0x000fce00078e0020 */
[----:B------:R-:W-:Y:S01]  /*2ed0*/  @!P5 IMAD R21, R8, R30, R37 ;  /* 0x0000001e0815d224 */ /* 0x000fe200078e0225 */
[----:B------:R-:W3:Y:S03]  /*2ee0*/  @!P6 LDG.E.64 R18, desc[UR14][R18.64] ;  /* 0x0000000e1212e981 */ /* 0x000ee6000c1e1b00 */
[----:B------:R-:W-:-:S06]  /*2ef0*/  @!P5 IMAD.WIDE.U32 R20, R21, 0x8, R32 ;  /* 0x000000081514d825 */ /* 0x000fcc00078e0020 */
[----:B------:R-:W4:Y:S01]  /*2f00*/  @!P5 LDG.E.64 R20, desc[UR14][R20.64] ;  /* 0x0000000e1414d981 */ /* 0x000f22000c1e1b00 */
[C---:B------:R-:W-:Y:S02]  /*2f10*/  IADD3 R31, R30.reuse, 0x1, RZ ;  /* 0x000000011e1f7810 */ /* 0x040fe40007ffe0ff */
[C---:B------:R-:W-:Y:S02]  /*2f20*/  IADD3 R34, R30.reuse, 0x2, RZ ;  /* 0x000000021e227810 */ /* 0x040fe40007ffe0ff */
[----:B------:R-:W-:Y:S01]  /*2f30*/  IADD3 R35, R30, 0x3, RZ ;  /* 0x000000031e237810 */ /* 0x000fe20007ffe0ff */
[----:B--2---:R-:W-:Y:S01]  /*2f40*/  @!P0 FADD.FTZ R14, R14, R16 ;  /* 0x000000100e0e8221 */ /* 0x004fe20000010000 */
[----:B------:R-:W-:Y:S01]  /*2f50*/  @!P0 FADD.FTZ R15, R15, R17 ;  /* 0x000000110f0f8221 */ /* 0x000fe20000010000 */
[----:B------:R-:W-:Y:S02]  /*2f60*/  ISETP.EQ.OR P0, PT, R31, UR16, P3 ;  /* 0x000000101f007c0c */ /* 0x000fe40009f02670 */
[----:B---3--:R-:W-:Y:S01]  /*2f70*/  @!P6 FADD.FTZ R14, R14, R18 ;  /* 0x000000120e0ee221 */ /* 0x008fe20000010000 */
[----:B------:R-:W-:Y:S01]  /*2f80*/  @!P6 FADD.FTZ R15, R15, R19 ;  /* 0x000000130f0fe221 */ /* 0x000fe20000010000 */
[----:B------:R-:W-:-:S02]  /*2f90*/  ISETP.EQ.OR P6, PT, R34, UR16, P3 ;  /* 0x0000001022007c0c */ /* 0x000fc40009fc2670 */
[----:B----4-:R-:W-:Y:S01]  /*2fa0*/  @!P5 FADD.FTZ R14, R14, R20 ;  /* 0x000000140e0ed221 */ /* 0x010fe20000010000 */
[----:B------:R-:W-:Y:S01]  /*2fb0*/  @!P5 FADD.FTZ R15, R15, R21 ;  /* 0x000000150f0fd221 */ /* 0x000fe20000010000 */
[----:B------:R-:W-:-:S05]  /*2fc0*/  ISETP.EQ.OR P5, PT, R35, UR16, P3 ;  /* 0x0000001023007c0c */ /* 0x000fca0009fa2670 */
[----:B------:R-:W-:-:S04]  /*2fd0*/  @!P0 IMAD R17, R8, R31, R37 ;  /* 0x0000001f08118224 */ /* 0x000fc800078e0225 */
[----:B------:R-:W-:Y:S02]  /*2fe0*/  @!P6 IMAD R19, R8, R34, R37 ;  /* 0x000000220813e224 */ /* 0x000fe400078e0225 */
[----:B------:R-:W-:-:S04]  /*2ff0*/  @!P0 IMAD.WIDE.U32 R16, R17, 0x8, R32 ;  /* 0x0000000811108825 */ /* 0x000fc800078e0020 */
[----:B------:R-:W-:Y:S02]  /*3000*/  @!P6 IMAD.WIDE.U32 R18, R19, 0x8, R32 ;  /* 0x000000081312e825 */ /* 0x000fe400078e0020 */
[----:B------:R-:W2:Y:S02]  /*3010*/  @!P0 LDG.E.64 R16, desc[UR14][R16.64] ;  /* 0x0000000e10108981 */ /* 0x000ea4000c1e1b00 */
[----:B------:R-:W-:Y:S02]  /*3020*/  @!P5 IMAD R21, R8, R35, R37 ;  /* 0x000000230815d224 */ /* 0x000fe400078e0225 */
[----:B------:R-:W3:Y:S02]  /*3030*/  @!P6 LDG.E.64 R18, desc[UR14][R18.64] ;  /* 0x0000000e1212e981 */ /* 0x000ee4000c1e1b00 */
[----:B------:R-:W-:-:S06]  /*3040*/  @!P5 IMAD.WIDE.U32 R20, R21, 0x8, R32 ;  /* 0x000000081514d825 */ /* 0x000fcc00078e0020 */
[----:B------:R-:W4:Y:S01]  /*3050*/  @!P5 LDG.E.64 R20, desc[UR14][R20.64] ;  /* 0x0000000e1414d981 */ /* 0x000f22000c1e1b00 */
[----:B------:R-:W-:Y:S02]  /*3060*/  IADD3 R29, R29, -0x4, RZ ;  /* 0xfffffffc1d1d7810 */ /* 0x000fe40007ffe0ff */
[----:B------:R-:W-:Y:S02]  /*3070*/  IADD3 R30, R30, 0x4, RZ ;  /* 0x000000041e1e7810 */ /* 0x000fe40007ffe0ff */
[----:B------:R-:W-:Y:S01]  /*3080*/  IADD3 R29, R29, -0x4, RZ ;  /* 0xfffffffc1d1d7810 */ /* 0x000fe20007ffe0ff */
[----:B--2---:R-:W-:Y:S01]  /*3090*/  @!P0 FADD.FTZ R14, R14, R16 ;  /* 0x000000100e0e8221 */ /* 0x004fe20000010000 */
[----:B------:R-:W-:-:S03]  /*30a0*/  @!P0 FADD.FTZ R15, R15, R17 ;  /* 0x000000110f0f8221 */ /* 0x000fc60000010000 */
[----:B---3--:R-:W-:Y:S01]  /*30b0*/  @!P6 FADD.FTZ R14, R14, R18 ;  /* 0x000000120e0ee221 */ /* 0x008fe20000010000 */
[----:B------:R-:W-:Y:S01]  /*30c0*/  @!P6 FADD.FTZ R15, R15, R19 ;  /* 0x000000130f0fe221 */ /* 0x000fe20000010000 */
[----:B------:R-:W-:Y:S02]  /*30d0*/  PLOP3.LUT P0, PT, PT, PT, PT, 0x8, 0x0 ;  /* 0x000000000000781c */ /* 0x000fe40003f0e170 */
[----:B----4-:R-:W-:Y:S01]  /*30e0*/  @!P5 FADD.FTZ R14, R14, R20 ;  /* 0x000000140e0ed221 */ /* 0x010fe20000010000 */
[----:B------:R-:W-:-:S10]  /*30f0*/  @!P5 FADD.FTZ R15, R15, R21 ;  /* 0x000000150f0fd221 */ /* 0x000fd40000010000 */
.L_x_21:
[----:B------:R-:W-:-:S13]  /*3100*/  ISETP.NE.OR P0, PT, R29, RZ, P0 ;  /* 0x000000ff1d00720c */ /* 0x000fda0000705670 */
[----:B------:R-:W-:Y:S05]  /*3110*/  @!P0 BRA `(.L_x_17) ;  /* 0x00000000007c8947 */ /* 0x000fea0003800000 */
.L_x_18:
[----:B------:R-:W-:-:S13]  /*3120*/  ISETP.EQ.OR P6, PT, R30, UR16, P3 ;  /* 0x000000101e007c0c */ /* 0x000fda0009fc2670 */
[----:B------:R-:W-:-:S04]  /*3130*/  @!P6 IMAD R17, R8, R30, R37 ;  /* 0x0000001e0811e224 */ /* 0x000fc800078e0225 */
[----:B------:R-:W-:-:S06]  /*3140*/  @!P6 IMAD.WIDE.U32 R16, R17, 0x8, R32 ;  /* 0x000000081110e825 */ /* 0x000fcc00078e0020 */
[----:B------:R-:W2:Y:S01]  /*3150*/  @!P6 LDG.E.64 R16, desc[UR14][R16.64] ;  /* 0x0000000e1010e981 */ /* 0x000ea2000c1e1b00 */
[C---:B------:R-:W-:Y:S02]  /*3160*/  IADD3 R19, R30.reuse, 0x1, RZ ;  /* 0x000000011e137810 */ /* 0x040fe40007ffe0ff */
[C---:B------:R-:W-:Y:S02]  /*3170*/  IADD3 R21, R30.reuse, 0x2, RZ ;  /* 0x000000021e157810 */ /* 0x040fe40007ffe0ff */
[----:B------:R-:W-:Y:S02]  /*3180*/  ISETP.EQ.OR P0, PT, R19, UR16, P3 ;  /* 0x0000001013007c0c */ /* 0x000fe40009f02670 */
[----:B------:R-:W-:Y:S02]  /*3190*/  IADD3 R31, R30, 0x3, RZ ;  /* 0x000000031e1f7810 */ /* 0x000fe40007ffe0ff */
[----:B------:R-:W-:-:S09]  /*31a0*/  ISETP.EQ.OR P5, PT, R21, UR16, P3 ;  /* 0x0000001015007c0c */ /* 0x000fd20009fa2670 */
[----:B------:R-:W-:-:S04]  /*31b0*/  @!P0 IMAD R19, R8, R19, R37 ;  /* 0x0000001308138224 */ /* 0x000fc800078e0225 */
[----:B------:R-:W-:Y:S02]  /*31c0*/  @!P5 IMAD R21, R8, R21, R37 ;  /* 0x000000150815d224 */ /* 0x000fe400078e0225 */
[----:B--2---:R-:W-:Y:S01]  /*31d0*/  @!P6 FADD.FTZ R14, R14, R16 ;  /* 0x000000100e0ee221 */ /* 0x004fe20000010000 */
[----:B------:R-:W-:Y:S01]  /*31e0*/  @!P6 FADD.FTZ R15, R15, R17 ;  /* 0x000000110f0fe221 */ /* 0x000fe20000010000 */
[----:B------:R-:W-:Y:S01]  /*31f0*/  ISETP.EQ.OR P6, PT, R31, UR16, P3 ;  /* 0x000000101f007c0c */ /* 0x000fe20009fc2670 */
[----:B------:R-:W-:-:S04]  /*3200*/  @!P0 IMAD.WIDE.U32 R16, R19, 0x8, R32 ;  /* 0x0000000813108825 */ /* 0x000fc800078e0020 */
[----:B------:R-:W-:Y:S02]  /*3210*/  @!P5 IMAD.WIDE.U32 R18, R21, 0x8, R32 ;  /* 0x000000081512d825 */ /* 0x000fe400078e0020 */
[----:B------:R-:W2:Y:S04]  /*3220*/  @!P0 LDG.E.64 R16, desc[UR14][R16.64] ;  /* 0x0000000e10108981 */ /* 0x000ea8000c1e1b00 */
[----:B------:R-:W3:Y:S02]  /*3230*/  @!P5 LDG.E.64 R18, desc[UR14][R18.64] ;  /* 0x0000000e1212d981 */ /* 0x000ee4000c1e1b00 */
[----:B------:R-:W-:-:S04]  /*3240*/  @!P6 IMAD R31, R8, R31, R37 ;  /* 0x0000001f081fe224 */ /* 0x000fc800078e0225 */
[----:B------:R-:W-:-:S06]  /*3250*/  @!P6 IMAD.WIDE.U32 R20, R31, 0x8, R32 ;  /* 0x000000081f14e825 */ /* 0x000fcc00078e0020 */
[----:B------:R-:W4:Y:S01]  /*3260*/  @!P6 LDG.E.64 R20, desc[UR14][R20.64] ;  /* 0x0000000e1414e981 */ /* 0x000f22000c1e1b00 */
[----:B------:R-:W-:Y:S02]  /*3270*/  IADD3 R29, R29, -0x4, RZ ;  /* 0xfffffffc1d1d7810 */ /* 0x000fe40007ffe0ff */
[----:B------:R-:W-:Y:S01]  /*3280*/  IADD3 R30, R30, 0x4, RZ ;  /* 0x000000041e1e7810 */ /* 0x000fe20007ffe0ff */
[----:B--2---:R-:W-:Y:S01]  /*3290*/  @!P0 FADD.FTZ R14, R14, R16 ;  /* 0x000000100e0e8221 */ /* 0x004fe20000010000 */
[----:B------:R-:W-:Y:S01]  /*32a0*/  @!P0 FADD.FTZ R15, R15, R17 ;  /* 0x000000110f0f8221 */ /* 0x000fe20000010000 */
[----:B------:R-:W-:Y:S02]  /*32b0*/  ISETP.NE.AND P0, PT, R29, RZ, PT ;  /* 0x000000ff1d00720c */ /* 0x000fe40003f05270 */
[----:B---3--:R-:W-:Y:S01]  /*32c0*/  @!P5 FADD.FTZ R14, R14, R18 ;  /* 0x000000120e0ed221 */ /* 0x008fe20000010000 */
[----:B------:R-:W-:-:S03]  /*32d0*/  @!P5 FADD.FTZ R15, R15, R19 ;  /* 0x000000130f0fd221 */ /* 0x000fc60000010000 */
[----:B----4-:R-:W-:Y:S01]  /*32e0*/  @!P6 FADD.FTZ R14, R14, R20 ;  /* 0x000000140e0ee221 */ /* 0x010fe20000010000 */
[----:B------:R-:W-:-:S06]  /*32f0*/  @!P6 FADD.FTZ R15, R15, R21 ;  /* 0x000000150f0fe221 */ /* 0x000fcc0000010000 */
[----:B------:R-:W-:Y:S05]  /*3300*/  @P0 BRA `(.L_x_18) ;  /* 0xfffffffc00840947 */ /* 0x000fea000383ffff */
.L_x_17:
[----:B------:R-:W-:-:S13]  /*3310*/  ISETP.NE.AND P0, PT, R47, RZ, PT ;  /* 0x000000ff2f00720c */ /* 0x000fda0003f05270 */
[----:B------:R-:W-:Y:S05]  /*3320*/  @!P0 BRA `(.L_x_14) ;  /* 0x0000000000688947 */ /* 0x000fea0003800000 */
[----:B------:R-:W-:Y:S01]  /*3330*/  ISETP.EQ.OR P0, PT, R30, UR16, P3 ;  /* 0x000000101e007c0c */ /* 0x000fe20009f02670 */
[----:B------:R-:W-:Y:S01]  /*3340*/  BSSY B0, `(.L_x_22) ;  /* 0x0000008000007945 */ /* 0x000fe20003800000 */
[----:B------:R-:W-:-:S11]  /*3350*/  ISETP.NE.AND P5, PT, R47, 0x1, PT ;  /* 0x000000012f00780c */ /* 0x000fd60003fa5270 */
[----:B------:R-:W-:Y:S05]  /*3360*/  @P0 BRA `(.L_x_23) ;  /* 0x0000000000140947 */ /* 0x000fea0003800000 */
[----:B------:R-:W-:-:S04]  /*3370*/  IMAD R17, R8, R30, R37 ;  /* 0x0000001e08117224 */ /* 0x000fc800078e0225 */
[----:B------:R-:W-:-:S06]  /*3380*/  IMAD.WIDE.U32 R16, R17, 0x8, R32 ;  /* 0x0000000811107825 */ /* 0x000fcc00078e0020 */
[----:B------:R-:W2:Y:S02]  /*3390*/  LDG.E.64 R16, desc[UR14][R16.64] ;  /* 0x0000000e10107981 */ /* 0x000ea4000c1e1b00 */
[----:B--2---:R-:W-:Y:S01]  /*33a0*/  FADD.FTZ R14, R14, R16 ;  /* 0x000000100e0e7221 */ /* 0x004fe20000010000 */
[----:B------:R-:W-:-:S07]  /*33b0*/  FADD.FTZ R15, R15, R17 ;  /* 0x000000110f0f7221 */ /* 0x000fce0000010000 */
.L_x_23:
[----:B------:R-:W-:Y:S05]  /*33c0*/  BSYNC B0 ;  /* 0x0000000000007941 */ /* 0x000fea0003800000 */
.L_x_22:
[----:B------:R-:W-:Y:S05]  /*33d0*/  @!P5 BRA `(.L_x_14) ;  /* 0x00000000003cd947 */ /* 0x000fea0003800000 */
[C---:B------:R-:W-:Y:S02]  /*33e0*/  IADD3 R19, R30.reuse, 0x2, RZ ;  /* 0x000000021e137810 */ /* 0x040fe40007ffe0ff */
[----:B------:R-:W-:Y:S02]  /*33f0*/  IADD3 R17, R30, 0x1, RZ ;  /* 0x000000011e117810 */ /* 0x000fe40007ffe0ff */
[----:B------:R-:W-:Y:S02]  /*3400*/  ISETP.EQ.OR P0, PT, R19, UR16, P3 ;  /* 0x0000001013007c0c */ /* 0x000fe40009f02670 */
[----:B------:R-:W-:Y:S02]  /*3410*/  ISETP.EQ.OR P5, PT, R17, UR16, P3 ;  /* 0x0000001011007c0c */ /* 0x000fe40009fa2670 */
[----:B------:R-:W-:-:S11]  /*3420*/  ISETP.EQ.OR P0, PT, R47, 0x2, P0 ;  /* 0x000000022f00780c */ /* 0x000fd60000702670 */
[-CC-:B------:R-:W-:Y:S02]  /*3430*/  @!P5 IMAD R17, R17, R8.reuse, R37.reuse ;  /* 0x000000081111d224 */ /* 0x180fe400078e0225 */
[----:B------:R-:W-:Y:S02]  /*3440*/  @!P0 IMAD R19, R19, R8, R37 ;  /* 0x0000000813138224 */ /* 0x000fe400078e0225 */
[----:B------:R-:W-:-:S04]  /*3450*/  @!P5 IMAD.WIDE.U32 R16, R17, 0x8, R32 ;  /* 0x000000081110d825 */ /* 0x000fc800078e0020 */
[----:B------:R-:W-:Y:S02]  /*3460*/  @!P0 IMAD.WIDE.U32 R18, R19, 0x8, R32 ;  /* 0x0000000813128825 */ /* 0x000fe400078e0020 */
[----:B------:R-:W2:Y:S04]  /*3470*/  @!P5 LDG.E.64 R16, desc[UR14][R16.64] ;  /* 0x0000000e1010d981 */ /* 0x000ea8000c1e1b00 */
[----:B------:R-:W3:Y:S01]  /*3480*/  @!P0 LDG.E.64 R18, desc[UR14][R18.64] ;  /* 0x0000000e12128981 */ /* 0x000ee2000c1e1b00 */
[----:B--2---:R-:W-:Y:S01]  /*3490*/  @!P5 FADD.FTZ R14, R14, R16 ;  /* 0x000000100e0ed221 */ /* 0x004fe20000010000 */
[----:B------:R-:W-:-:S03]  /*34a0*/  @!P5 FADD.FTZ R15, R15, R17 ;  /* 0x000000110f0fd221 */ /* 0x000fc60000010000 */
[----:B---3--:R-:W-:Y:S01]  /*34b0*/  @!P0 FADD.FTZ R14, R14, R18 ;  /* 0x000000120e0e8221 */ /* 0x008fe20000010000 */
[----:B------:R-:W-:-:S07]  /*34c0*/  @!P0 FADD.FTZ R15, R15, R19 ;  /* 0x000000130f0f8221 */ /* 0x000fce0000010000 */
.L_x_14:
[----:B------:R-:W2:Y:S01]  /*34d0*/  S2UR UR10, SR_CgaCtaId ;  /* 0x00000000000a79c3 */ /* 0x000ea20000008800 */
[----:B------:R-:W-:Y:S01]  /*34e0*/  UMOV UR5, 0x400 ;  /* 0x0000040000057882 */ /* 0x000fe20000000000 */
[----:B-1----:R-:W-:Y:S01]  /*34f0*/  SHF.R.U32.HI R18, RZ, 0x2, R53 ;  /* 0x00000002ff127819 */ /* 0x002fe20000011635 */
[----:B------:R-:W-:Y:S01]  /*3500*/  ULDC.64 UR18, c[0x0][0x290] ;  /* 0x0000a40000127ab9 */ /* 0x000fe20000000a00 */
[----:B------:R-:W-:Y:S02]  /*3510*/  SHF.L.U32 R43, R43, 0x10, RZ ;  /* 0x000000102b2b7819 */ /* 0x000fe400000006ff */
[----:B------:R-:W-:Y:S01]  /*3520*/  SHF.L.U32 R28, R28, 0x10, RZ ;  /* 0x000000101c1c7819 */ /* 0x000fe200000006ff */
[----:B------:R-:W-:Y:S01]  /*3530*/  IMAD.WIDE.U32 R18, R18, 0x24924925, RZ ;  /* 0x2492492512127825 */ /* 0x000fe200078e00ff */
[----:B------:R-:W1:Y:S03]  /*3540*/  LDC R21, c[0x0][0x2ac] ;  /* 0x0000ab00ff157b82 */ /* 0x000e660000000800 */
[----:B------:R-:W-:Y:S01]  /*3550*/  FADD.FTZ R43, R43, -UR13 ;  /* 0x8000000d2b2b7e21 */ /* 0x000fe20008010000 */
[----:B------:R-:W-:-:S02]  /*3560*/  SHF.L.U32 R44, R44, 0x10, RZ ;  /* 0x000000102c2c7819 */ /* 0x000fc400000006ff */
[----:B------:R-:W-:Y:S01]  /*3570*/  SHF.L.U32 R27, R27, 0x10, RZ ;  /* 0x000000101b1b7819 */ /* 0x000fe200000006ff */
[----:B------:R-:W-:Y:S01]  /*3580*/  FMUL.FTZ R43, R43, UR11 ;  /* 0x0000000b2b2b7c20 */ /* 0x000fe20008410000 */
[----:B--2---:R-:W-:Y:S01]  /*3590*/  ULEA UR5, UR10, UR5, 0x18 ;  /* 0x000000050a057291 */ /* 0x004fe2000f8ec03f */
[----:B-1----:R-:W-:-:S08]  /*35a0*/  IMAD R18, R21, UR16, R19 ;  /* 0x0000001015127c24 */ /* 0x002fd0000f8e0213 */
[----:B------:R0:W-:Y:S01]  /*35b0*/  @!P3 STS.64 [UR5+0x88], R14 ;  /* 0x0000880eff00b988 */ /* 0x0001e20008000a05 */
[----:B------:R-:W-:Y:S01]  /*35c0*/  BAR.SYNC.DEFER_BLOCKING 0x0 ;  /* 0x0000000000007b1d */ /* 0x000fe20000010000 */
[C---:B------:R-:W-:Y:S02]  /*35d0*/  IADD3 R19, R18.reuse, 0x20, RZ ;  /* 0x0000002012137810 */ /* 0x040fe40007ffe0ff */
[----:B------:R-:W-:Y:S02]  /*35e0*/  IADD3 R18, R18, 0x30, RZ ;  /* 0x0000003012127810 */ /* 0x000fe40007ffe0ff */
[----:B------:R-:W-:Y:S02]  /*35f0*/  ISETP.GE.U32.AND P0, PT, R19, UR18, PT ;  /* 0x0000001213007c0c */ /* 0x000fe4000bf06070 */
[----:B0-----:R-:W-:Y:S02]  /*3600*/  SHF.L.U32 R14, R0, 0x10, RZ ;  /* 0x00000010000e7819 */ /* 0x001fe400000006ff */
[----:B------:R-:W-:-:S02]  /*3610*/  SHF.R.S32.HI R19, RZ, 0x1f, R19 ;  /* 0x0000001fff137819 */ /* 0x000fc40000011413 */
[----:B------:R-:W-:Y:S01]  /*3620*/  ISETP.GE.U32.AND P3, PT, R18, UR18, PT ;  /* 0x0000001212007c0c */ /* 0x000fe2000bf66070 */
[----:B------:R-:W-:Y:S01]  /*3630*/  FADD.FTZ R14, R14, -UR13 ;  /* 0x8000000d0e0e7e21 */ /* 0x000fe20008010000 */
[----:B------:R-:W-:Y:S02]  /*3640*/  SHF.R.S32.HI R18, RZ, 0x1f, R18 ;  /* 0x0000001fff127819 */ /* 0x000fe40000011412 */
[----:B------:R-:W-:Y:S01]  /*3650*/  ISETP.GE.AND.EX P0, PT, R19, UR19, PT, P0 ;  /* 0x0000001313007c0c */ /* 0x000fe2000bf06300 */
[----:B------:R-:W-:Y:S01]  /*3660*/  FMUL.FTZ R30, R14, UR11 ;  /* 0x0000000b0e1e7c20 */ /* 0x000fe20008410000 */
[----:B------:R-:W-:Y:S02]  /*3670*/  ISETP.GE.AND.EX P3, PT, R18, UR19, PT, P3 ;  /* 0x0000001312007c0c */ /* 0x000fe4000bf66330 */
[----:B------:R-:W-:Y:S01]  /*3680*/  SHF.L.U32 R15, R42, 0x10, RZ ;  /* 0x000000102a0f7819 */ /* 0x000fe200000006ff */
[----:B------:R-:W0:Y:S01]  /*3690*/  LDS.64 R16, [UR5+0x88] ;  /* 0x00008805ff107984 */ /* 0x000e220008000a00 */
[----:B------:R-:W-:-:S02]  /*36a0*/  ULDC UR5, c[0x0][0x2bc] ;  /* 0x0000af0000057ab9 */ /* 0x000fc40000000800 */
[----:B0-----:R-:W-:Y:S01]  /*36b0*/  FMUL.FTZ R0, R16, UR5 ;  /* 0x0000000510007c20 */ /* 0x001fe20008410000 */
        /* <DEDUP_REMOVED lines=20> */
.L_x_24:
[----:B------:R-:W-:Y:S04]  /*3800*/  BSSY B0, `(.L_x_25) ;  /* 0x0000014000007945 */ /* 0x000fe80003800000 */
[----:B------:R-:W-:Y:S05]  /*3810*/  @!P1 BRA `(.L_x_26) ;  /* 0x0000000000489947 */ /* 0x000fea0003800000 */
[C-C-:B------:R-:W-:Y:S01]  /*3820*/  FFMA.FTZ R14, R0.reuse, R43, R19.reuse ;  /* 0x0000002b000e7223 */ /* 0x140fe20000010013 */
[----:B------:R-:W-:Y:S01]  /*3830*/  ULDC.64 UR18, c[0x0][0x288] ;  /* 0x0000a20000127ab9 */ /* 0x000fe20000000a00 */
[----:B------:R-:W-:Y:S01]  /*3840*/  FFMA.FTZ R17, R0, R30, R19 ;  /* 0x0000001e00117223 */ /* 0x000fe20000010013 */
[----:B------:R-:W-:Y:S02]  /*3850*/  IMAD R21, R9, UR18, RZ ;  /* 0x0000001209157c24 */ /* 0x000fe4000f8e02ff */
[----:B------:R-:W-:Y:S01]  /*3860*/  FFMA.FTZ R16, R15, R10, -R14 ;  /* 0x0000000a0f107223 */ /* 0x000fe2000001080e */
[----:B------:R-:W-:Y:S01]  /*3870*/  MOV R14, R56 ;  /* 0x00000038000e7202 */ /* 0x000fe20000000f00 */
[----:B------:R-:W-:Y:S01]  /*3880*/  FFMA.FTZ R17, R28, R11, -R17 ;  /* 0x0000000b1c117223 */ /* 0x000fe20000010811 */
[----:B------:R-:W-:Y:S01]  /*3890*/  MOV R15, R59 ;  /* 0x0000003b000f7202 */ /* 0x000fe20000000f00 */
[----:B------:R-:W-:Y:S02]  /*38a0*/  IMAD R29, R52, UR19, R21 ;  /* 0x00000013341d7c24 */ /* 0x000fe4000f8e0215 */
[----:B------:R-:W-:Y:S01]  /*38b0*/  FMUL.FTZ R21, R16, UR11 ;  /* 0x0000000b10157c20 */ /* 0x000fe20008410000 */
[----:B------:R-:W-:Y:S01]  /*38c0*/  FMUL.FTZ R18, R17, UR11 ;  /* 0x0000000b11127c20 */ /* 0x000fe20008410000 */
[----:B------:R-:W-:Y:S01]  /*38d0*/  IMAD.WIDE.U32 R14, R52, UR18, R14 ;  /* 0x00000012340e7c25 */ /* 0x000fe2000f8e000e */
[----:B------:R-:W-:-:S02]  /*38e0*/  ULDC.64 UR18, c[0x0][0x210] ;  /* 0x0000840000127ab9 */ /* 0x000fc40000000a00 */
[----:B------:R-:W-:Y:S02]  /*38f0*/  LEA R16, P5, R14, UR18, 0x1 ;  /* 0x000000120e107c11 */ /* 0x000fe4000f8a08ff */
[----:B------:R-:W-:Y:S02]  /*3900*/  IADD3 R29, R15, R29, RZ ;  /* 0x0000001d0f1d7210 */ /* 0x000fe40007ffe0ff */
[----:B------:R-:W-:Y:S02]  /*3910*/  F2FP.BF16.F32.PACK_AB R15, R18, R21 ;  /* 0x00000015120f723e */ /* 0x000fe400000010ff */
[----:B------:R-:W-:-:S05]  /*3920*/  LEA.HI.X R17, R14, UR19, R29, 0x1, P5 ;  /* 0x000000130e117c11 */ /* 0x000fca000a8f0c1d */
[----:B------:R0:W-:Y:S02]  /*3930*/  STG.E desc[UR14][R16.64], R15 ;  /* 0x0000000f10007986 */ /* 0x0001e4000c10190e */
.L_x_26:
[----:B------:R-:W-:Y:S05]  /*3940*/  BSYNC B0 ;  /* 0x0000000000007941 */ /* 0x000fea0003800000 */
.L_x_25:
[----:B------:R-:W-:Y:S01]  /*3950*/  FADD.FTZ R44, R44, -UR13 ;  /* 0x8000000d2c2c7e21 */ /* 0x000fe20008010000 */
[----:B------:R-:W-:Y:S01]  /*3960*/  FADD.FTZ R27, R27, -UR13 ;  /* 0x8000000d1b1b7e21 */ /* 0x000fe20008010000 */
[----:B------:R-:W-:Y:S02]  /*3970*/  SHF.L.U32 R41, R41, 0x10, RZ ;  /* 0x0000001029297819 */ /* 0x000fe400000006ff */
[----:B------:R-:W-:Y:S01]  /*3980*/  SHF.L.U32 R26, R26, 0x10, RZ ;  /* 0x000000101a1a7819 */ /* 0x000fe200000006ff */
[----:B------:R-:W-:Y:S01]  /*3990*/  FMUL.FTZ R29, R44, UR11 ;  /* 0x0000000b2c1d7c20 */ /* 0x000fe20008410000 */
[----:B------:R-:W-:Y:S01]  /*39a0*/  FMUL.FTZ R30, R27, UR11 ;  /* 0x0000000b1b1e7c20 */ /* 0x000fe20008410000 */
[----:B------:R-:W-:Y:S06]  /*39b0*/  @!P4 BRA `(.L_x_27) ;  /* 0x000000000048c947 */ /* 0x000fec0003800000 */
[----:B0-----:R-:W-:Y:S01]  /*39c0*/  FFMA.FTZ R15, R30, R11, R13 ;  /* 0x0000000b1e0f7223 */ /* 0x001fe2000001000d */
        /* <DEDUP_REMOVED lines=17> */
.L_x_27:
[----:B------:R-:W-:Y:S04]  /*3ae0*/  BSSY B0, `(.L_x_28) ;  /* 0x0000014000007945 */ /* 0x000fe80003800000 */
[----:B------:R-:W-:Y:S05]  /*3af0*/  @!P2 BRA `(.L_x_29) ;  /* 0x000000000048a947 */ /* 0x000fea0003800000 */
[C-C-:B------:R-:W-:Y:S01]  /*3b00*/  FFMA.FTZ R14, R0.reuse, R29, R19.reuse ;  /* 0x0000001d000e7223 */ /* 0x140fe20000010013 */
[----:B0-----:R-:W-:Y:S01]  /*3b10*/  FFMA.FTZ R15, R0, R30, R19 ;  /* 0x0000001e000f7223 */ /* 0x001fe20000010013 */
[----:B------:R-:W-:Y:S02]  /*3b20*/  ULDC.64 UR18, c[0x0][0x288] ;  /* 0x0000a20000127ab9 */ /* 0x000fe40000000a00 */
[----:B------:R-:W-:Y:S01]  /*3b30*/  FFMA.FTZ R41, R41, R10, -R14 ;  /* 0x0000000a29297223 */ /* 0x000fe2000001080e */
[----:B------:R-:W-:Y:S01]  /*3b40*/  FFMA.FTZ R18, R26, R11, -R15 ;  /* 0x0000000b1a127223 */ /* 0x000fe2000001080f */
[----:B------:R-:W-:Y:S01]  /*3b50*/  MOV R14, R56 ;  /* 0x00000038000e7202 */ /* 0x000fe20000000f00 */
[----:B------:R-:W-:Y:S01]  /*3b60*/  IMAD R17, R7, UR18, RZ ;  /* 0x0000001207117c24 */ /* 0x000fe2000f8e02ff */
[----:B------:R-:W-:Y:S01]  /*3b70*/  MOV R15, R59 ;  /* 0x0000003b000f7202 */ /* 0x000fe20000000f00 */
[----:B------:R-:W-:Y:S01]  /*3b80*/  FMUL.FTZ R41, R41, UR11 ;  /* 0x0000000b29297c20 */ /* 0x000fe20008410000 */
[----:B------:R-:W-:Y:S01]  /*3b90*/  FMUL.FTZ R18, R18, UR11 ;  /* 0x0000000b12127c20 */ /* 0x000fe20008410000 */
[----:B------:R-:W-:-:S02]  /*3ba0*/  IMAD R17, R50, UR19, R17 ;  /* 0x0000001332117c24 */ /* 0x000fc4000f8e0211 */
[----:B------:R-:W-:Y:S01]  /*3bb0*/  IMAD.WIDE.U32 R14, R50, UR18, R14 ;  /* 0x00000012320e7c25 */ /* 0x000fe2000f8e000e */
[----:B------:R-:W-:Y:S02]  /*3bc0*/  ULDC.64 UR18, c[0x0][0x210] ;  /* 0x0000840000127ab9 */ /* 0x000fe40000000a00 */
[----:B------:R-:W-:Y:S02]  /*3bd0*/  LEA R16, P5, R14, UR18, 0x1 ;  /* 0x000000120e107c11 */ /* 0x000fe4000f8a08ff */
[----:B------:R-:W-:Y:S02]  /*3be0*/  IADD3 R17, R15, R17, RZ ;  /* 0x000000110f117210 */ /* 0x000fe40007ffe0ff */
[----:B------:R-:W-:Y:S02]  /*3bf0*/  F2FP.BF16.F32.PACK_AB R15, R18, R41 ;  /* 0x00000029120f723e */ /* 0x000fe400000010ff */
[----:B------:R-:W-:-:S05]  /*3c00*/  LEA.HI.X R17, R14, UR19, R17, 0x1, P5 ;  /* 0x000000130e117c11 */ /* 0x000fca000a8f0c11 */
[----:B------:R1:W-:Y:S02]  /*3c10*/  STG.E desc[UR14][R16.64], R15 ;  /* 0x0000000f10007986 */ /* 0x0003e4000c10190e */
.L_x_29:
[----:B------:R-:W-:Y:S05]  /*3c20*/  BSYNC B0 ;  /* 0x0000000000007941 */ /* 0x000fea0003800000 */
.L_x_28:
[----:B------:R-:W-:Y:S02]  /*3c30*/  SHF.L.U32 R39, R39, 0x10, RZ ;  /* 0x0000001027277819 */ /* 0x000fe400000006ff */
[----:B------:R-:W-:Y:S02]  /*3c40*/  SHF.L.U32 R25, R25, 0x10, RZ ;  /* 0x0000001019197819 */ /* 0x000fe400000006ff */
[----:B01----:R-:W-:Y:S01]  /*3c50*/  SHF.L.U32 R15, R38, 0x10, RZ ;  /* 0x00000010260f7819 */ /* 0x003fe200000006ff */
[----:B------:R-:W-:Y:S01]  /*3c60*/  FADD.FTZ R39, R39, -UR13 ;  /* 0x8000000d27277e21 */ /* 0x000fe20008010000 */
[----:B------:R-:W-:Y:S01]  /*3c70*/  ISETP.LT.U32.AND P0, PT, R53, 0x1c0, !P0 ;  /* 0x000001c03500780c */ /* 0x000fe20004701070 */
[----:B------:R-:W-:Y:S01]  /*3c80*/  FADD.FTZ R25, R25, -UR13 ;  /* 0x8000000d19197e21 */ /* 0x000fe20008010000 */
[----:B------:R-:W-:Y:S01]  /*3c90*/  ISETP.LT.U32.AND P3, PT, R53, 0x1c0, !P3 ;  /* 0x000001c03500780c */ /* 0x000fe20005f61070 */
[----:B------:R-:W-:Y:S01]  /*3ca0*/  FMUL.FTZ R39, R39, UR11 ;  /* 0x0000000b27277c20 */ /* 0x000fe20008410000 */
[----:B------:R-:W-:Y:S01]  /*3cb0*/  SHF.L.U32 R24, R24, 0x10, RZ ;  /* 0x0000001018187819 */ /* 0x000fe200000006ff */
[----:B------:R-:W-:Y:S01]  /*3cc0*/  FMUL.FTZ R26, R25, UR11 ;  /* 0x0000000b191a7c20 */ /* 0x000fe20008410000 */
[----:B------:R-:W-:-:S02]  /*3cd0*/  SHF.L.U32 R40, R40, 0x10, RZ ;  /* 0x0000001028287819 */ /* 0x000fc400000006ff */
        /* <DEDUP_REMOVED lines=20> */
.L_x_30:
        /* <DEDUP_REMOVED lines=20> */
.L_x_32:
[----:B------:R-:W-:Y:S05]  /*3f60*/  BSYNC B0 ;  /* 0x0000000000007941 */ /* 0x000fea0003800000 */
.L_x_31:
[----:B------:R-:W-:Y:S01]  /*3f70*/  FADD.FTZ R40, R40, -UR13 ;  /* 0x8000000d28287e21 */ /* 0x000fe20008010000 */
[----:B------:R-:W-:Y:S01]  /*3f80*/  FADD.FTZ R23, R23, -UR13 ;  /* 0x8000000d17177e21 */ /* 0x000fe20008010000 */
[----:B0-----:R-:W-:Y:S02]  /*3f90*/  SHF.L.U32 R15, R36, 0x10, RZ ;  /* 0x00000010240f7819 */ /* 0x001fe400000006ff */
[----:B------:R-:W-:Y:S01]  /*3fa0*/  SHF.L.U32 R22, R22, 0x10, RZ ;  /* 0x0000001016167819 */ /* 0x000fe200000006ff */
[----:B------:R-:W-:Y:S01]  /*3fb0*/  FMUL.FTZ R25, R40, UR11 ;  /* 0x0000000b28197c20 */ /* 0x000fe20008410000 */
        /* <DEDUP_REMOVED lines=20> */
.L_x_33:
[----:B------:R-:W-:Y:S04]  /*4100*/  BSSY B0, `(.L_x_34) ;  /* 0x0000013000007945 */ /* 0x000fe80003800000 */
[----:B------:R-:W-:Y:S05]  /*4110*/  @!P3 BRA `(.L_x_35) ;  /* 0x000000000044b947 */ /* 0x000fea0003800000 */
[C-C-:B------:R-:W-:Y:S01]  /*4120*/  FFMA.FTZ R12, R0.reuse, R25, R19.reuse ;  /* 0x00000019000c7223 */ /* 0x140fe20000010013 */
[----:B------:R-:W-:Y:S01]  /*4130*/  ULDC.64 UR18, c[0x0][0x288] ;  /* 0x0000a20000127ab9 */ /* 0x000fe20000000a00 */
[----:B------:R-:W-:Y:S01]  /*4140*/  FFMA.FTZ R19, R0, R24, R19 ;  /* 0x0000001800137223 */ /* 0x000fe20000010013 */
[----:B------:R-:W-:Y:S01]  /*4150*/  MOV R57, R59 ;  /* 0x0000003b00397202 */ /* 0x000fe20000000f00 */
[----:B------:R-:W-:Y:S02]  /*4160*/  IMAD R13, R3, UR18, RZ ;  /* 0x00000012030d7c24 */ /* 0x000fe4000f8e02ff */
[----:B------:R-:W-:Y:S01]  /*4170*/  FFMA.FTZ R12, R15, R10, -R12 ;  /* 0x0000000a0f0c7223 */ /* 0x000fe2000001080c */
[----:B------:R-:W-:Y:S01]  /*4180*/  FFMA.FTZ R19, R22, R11, -R19 ;  /* 0x0000000b16137223 */ /* 0x000fe20000010813 */
[----:B------:R-:W-:-:S04]  /*4190*/  IMAD.WIDE.U32 R56, R48, UR18, R56 ;  /* 0x0000001230387c25 */ /* 0x000fc8000f8e0038 */
[----:B------:R-:W-:Y:S01]  /*41a0*/  FMUL.FTZ R12, R12, UR11 ;  /* 0x0000000b0c0c7c20 */ /* 0x000fe20008410000 */
[----:B------:R-:W-:Y:S01]  /*41b0*/  IMAD R11, R48, UR19, R13 ;  /* 0x00000013300b7c24 */ /* 0x000fe2000f8e020d */
[----:B------:R-:W-:Y:S01]  /*41c0*/  ULDC.64 UR18, c[0x0][0x210] ;  /* 0x0000840000127ab9 */ /* 0x000fe20000000a00 */
[----:B------:R-:W-:Y:S01]  /*41d0*/  FMUL.FTZ R13, R19, UR11 ;  /* 0x0000000b130d7c20 */ /* 0x000fe20008410000 */
[C---:B------:R-:W-:Y:S02]  /*41e0*/  LEA R10, P0, R56.reuse, UR18, 0x1 ;  /* 0x00000012380a7c11 */ /* 0x040fe4000f8008ff */
[----:B------:R-:W-:Y:S02]  /*41f0*/  IADD3 R11, R57, R11, RZ ;  /* 0x0000000b390b7210 */ /* 0x000fe40007ffe0ff */
[----:B------:R-:W-:Y:S02]  /*4200*/  F2FP.BF16.F32.PACK_AB R13, R13, R12 ;  /* 0x0000000c0d0d723e */ /* 0x000fe400000010ff */
[----:B------:R-:W-:-:S05]  /*4210*/  LEA.HI.X R11, R56, UR19, R11, 0x1, P0 ;  /* 0x00000013380b7c11 */ /* 0x000fca00080f0c0b */
[----:B------:R0:W-:Y:S02]  /*4220*/  STG.E desc[UR14][R10.64], R13 ;  /* 0x0000000d0a007986 */ /* 0x0001e4000c10190e */
.L_x_35:
[----:B------:R-:W-:Y:S05]  /*4230*/  BSYNC B0 ;  /* 0x0000000000007941 */ /* 0x000fea0003800000 */
.L_x_34:
[----:B------:R-:W-:Y:S02]  /*4240*/  IADD3 R45, R8, R45, RZ ;  /* 0x0000002d082d7210 */ /* 0x000fe40007ffe0ff */
[----:B------:R-:W-:Y:S02]  /*4250*/  IADD3 R46, R46, 0x1, RZ ;  /* 0x000000012e2e7810 */ /* 0x000fe40007ffe0ff */
[----:B------:R-:W-:-:S13]  /*4260*/  ISETP.GE.AND P0, PT, R45, UR4, PT ;  /* 0x000000042d007c0c */ /* 0x000fda000bf06270 */
[----:B------:R-:W-:Y:S05]  /*4270*/  @!P0 BRA `(.L_x_36) ;  /* 0xffffffc000488947 */ /* 0x000fea000383ffff */
.L_x_1:
[----:B------:R-:W1:Y:S01]  /*4280*/  LDC R6, c[0x0][0xc] ;  /* 0x00000300ff067b82 */ /* 0x000e620000000800 */
[----:B------:R-:W-:Y:S01]  /*4290*/  ISETP.NE.AND P2, PT, R53, RZ, PT ;  /* 0x000000ff3500720c */ /* 0x000fe20003f45270 */
[----:B------:R-:W-:Y:S06]  /*42a0*/  BSSY B0, `(.L_x_37) ;  /* 0x0000015000007945 */ /* 0x000fec0003800000 */
[----:B------:R-:W2:Y:S08]  /*42b0*/  LDC R7, c[0x0][0x10] ;  /* 0x00000400ff077b82 */ /* 0x000eb00000000800 */
[----:B------:R-:W3:Y:S01]  /*42c0*/  LDC.64 R2, c[0x0][0x258] ;  /* 0x00009600ff027b82 */ /* 0x000ee20000000a00 */
[----:B-1----:R-:W-:-:S02]  /*42d0*/  IADD3 R0, R6, -0x1, RZ ;  /* 0xffffffff06007810 */ /* 0x002fc40007ffe0ff */
[----:B------:R-:W-:Y:S02]  /*42e0*/  ISETP.NE.AND P1, PT, R6, 0x1, PT ;  /* 0x000000010600780c */ /* 0x000fe40003f25270 */
[----:B------:R-:W-:Y:S02]  /*42f0*/  ISETP.NE.AND P0, PT, R0, UR16, PT ;  /* 0x0000001000007c0c */ /* 0x000fe4000bf05270 */
[C---:B--2---:R-:W-:Y:S02]  /*4300*/  SHF.L.U32 R0, R7.reuse, 0x1, RZ ;  /* 0x0000000107007819 */ /* 0x044fe400000006ff */
[----:B------:R-:W-:Y:S02]  /*4310*/  IADD3 R4, R7, -0x1, RZ ;  /* 0xffffffff07047810 */ /* 0x000fe40007ffe0ff */
[----:B------:R-:W-:Y:S02]  /*4320*/  SEL R5, R0, RZ, P1 ;  /* 0x000000ff00057207 */ /* 0x000fe40000800000 */
[----:B------:R-:W-:-:S03]  /*4330*/  ISETP.NE.OR P0, PT, R37, R4, P0 ;  /* 0x000000042500720c */ /* 0x000fc60000705670 */
[----:B---3--:R-:W-:Y:S01]  /*4340*/  IMAD.WIDE.U32 R2, R5, 0x4, R2 ;  /* 0x0000000405027825 */ /* 0x008fe200078e0002 */
[----:B------:R-:W-:Y:S09]  /*4350*/  @P2 BRA `(.L_x_38) ;  /* 0x0000000000242947 */ /* 0x000ff20003800000 */
[----:B------:R-:W1:Y:S01]  /*4360*/  S2R R0, SR_LANEID ;  /* 0x0000000000007919 */ /* 0x000e620000000000 */
[----:B------:R-:W-:Y:S02]  /*4370*/  VOTEU.ANY UR4, UPT, PT ;  /* 0x0000000000047886 */ /* 0x000fe400038e0100 */
[----:B------:R-:W-:Y:S02]  /*4380*/  UFLO.U32 UR5, UR4 ;  /* 0x00000004000572bd */ /* 0x000fe400080e0000 */
[----:B------:R-:W2:Y:S04]  /*4390*/  POPC R5, UR4 ;  /* 0x0000000400057d09 */ /* 0x000ea80008000000 */
[----:B-1----:R-:W-:-:S13]  /*43a0*/  ISETP.EQ.U32.AND P1, PT, R0, UR5, PT ;  /* 0x0000000500007c0c */ /* 0x002fda000bf22070 */
[----:B------:R-:W-:Y:S06]  /*43b0*/  @P1 MEMBAR.ALL.GPU ;  /* 0x0000000000001992 */ /* 0x000fec000000a000 */
[----:B------:R-:W-:-:S00]  /*43c0*/  @P1 ERRBAR ;  /* 0x00000000000019ab */ /* 0x000fc00000000000 */
[----:B------:R-:W-:Y:S06]  /*43d0*/  @P1 CGAERRBAR ;  /* 0x00000000000015ab */ /* 0x000fec0000000000 */
[----:B--2---:R1:W-:Y:S02]  /*43e0*/  @P1 REDG.E.ADD.S32.STRONG.GPU desc[UR14][R2.64], R5 ;  /* 0x000000050200198e */ /* 0x0043e4000c10e38e */
.L_x_38:
[----:B------:R-:W-:Y:S05]  /*43f0*/  BSYNC B0 ;  /* 0x0000000000007941 */ /* 0x000fea0003800000 */
.L_x_37:
[----:B------:R-:W-:Y:S05]  /*4400*/  @P0 EXIT ;  /* 0x000000000000094d */ /* 0x000fea0003800000 */
[----:B------:R-:W-:Y:S05]  /*4410*/  @P2 BRA `(.L_x_39) ;  /* 0x0000000000202947 */ /* 0x000fea0003800000 */
[----:B------:R-:W-:-:S05]  /*4420*/  IMAD R0, R6, R7, RZ ;  /* 0x0000000706007224 */ /* 0x000fca00078e02ff */
[----:B------:R-:W-:-:S13]  /*4430*/  ISETP.NE.AND P0, PT, R0, -0x1, PT ;  /* 0xffffffff0000780c */ /* 0x000fda0003f05270 */
[----:B------:R-:W-:Y:S05]  /*4440*/  @!P0 BRA `(.L_x_39) ;  /* 0x0000000000148947 */ /* 0x000fea0003800000 */
.L_x_40:
[----:B-1----:R-:W2:Y:S04]  /*4450*/  LDG.E.STRONG.GPU R5, desc[UR14][R2.64] ;  /* 0x0000000e02057981 */ /* 0x002ea8000c1ef900 */
[----:B--2---:R-:W-:Y:S01]  /*4460*/  CCTL.IVALL ;  /* 0x00000000ff00798f */ /* 0x004fe20002000000 */
[----:B------:R-:W-:Y:S05]  /*4470*/  YIELD ;  /* 0x0000000000007946 */ /* 0x000fea0003800000 */
[----:B------:R-:W-:-:S13]  /*4480*/  ISETP.NE.AND P0, PT, R5, R0, PT ;  /* 0x000000000500720c */ /* 0x000fda0003f05270 */
[----:B------:R-:W-:Y:S05]  /*4490*/  @P0 BRA `(.L_x_40) ;  /* 0xfffffffc00ec0947 */ /* 0x000fea000383ffff */
.L_x_39:
[----:B------:R-:W-:Y:S05]  /*44a0*/  WARPSYNC.ALL ;  /* 0x0000000000007948 */ /* 0x000fea0003800000 */
[----:B------:R-:W2:Y:S08]  /*44b0*/  LDC.64 R22, c[0x0][0x288] ;  /* 0x0000a200ff167b82 */ /* 0x000eb00000000a00 */
[----:B------:R-:W-:Y:S01]  /*44c0*/  BAR.SYNC.DEFER_BLOCKING 0x0 ;  /* 0x0000000000007b1d */ /* 0x000fe20000010000 */
[----:B--2---:R-:W-:-:S04]  /*44d0*/  LEA.HI R0, P0, R23, R22, RZ, 0x1 ;  /* 0x0000001617007211 */ /* 0x004fc800078108ff */
[----:B-1----:R-:W-:-:S04]  /*44e0*/  IADD3.X R3, RZ, R23, RZ, P0, !PT ;  /* 0x00000017ff037210 */ /* 0x002fc800007fe4ff */
[----:B------:R-:W-:Y:S02]  /*44f0*/  SHF.R.S64 R24, R0, 0x1, R3 ;  /* 0x0000000100187819 */ /* 0x000fe40000001003 */
[----:B------:R-:W-:Y:S02]  /*4500*/  SHF.R.S32.HI R0, RZ, 0x1f, R53 ;  /* 0x0000001fff007819 */ /* 0x000fe40000011435 */
[----:B------:R-:W-:Y:S02]  /*4510*/  SHF.R.S32.HI R25, RZ, 0x1, R3 ;  /* 0x00000001ff197819 */ /* 0x000fe40000011403 */
[----:B------:R-:W-:-:S04]  /*4520*/  ISETP.GT.U32.AND P0, PT, R24, R53, PT ;  /* 0x000000351800720c */ /* 0x000fc80003f04070 */
[----:B------:R-:W-:-:S13]  /*4530*/  ISETP.GT.AND.EX P0, PT, R25, R0, PT, P0 ;  /* 0x000000001900720c */ /* 0x000fda0003f04300 */
[----:B------:R-:W-:Y:S05]  /*4540*/  @!P0 EXIT ;  /* 0x000000000000894d */ /* 0x000fea0003800000 */
[C---:B------:R-:W-:Y:S01]  /*4550*/  IMAD.WIDE.U32 R2, R22.reuse, 0x3, RZ ;  /* 0x0000000316027825 */ /* 0x040fe200078e00ff */
[----:B------:R-:W-:Y:S01]  /*4560*/  LEA R5, R23, R23, 0x1 ;  /* 0x0000001717057211 */ /* 0x000fe200078e08ff */
[----:B------:R-:W1:Y:S01]  /*4570*/  LDC.64 R14, c[0x0][0x218] ;  /* 0x00008600ff0e7b82 */ /* 0x000e620000000a00 */
[----:B------:R-:W-:Y:S01]  /*4580*/  SHF.L.U64.HI R23, R22, 0x2, R23 ;  /* 0x0000000216177819 */ /* 0x000fe20000010217 */
[----:B------:R-:W-:Y:S01]  /*4590*/  ULDC.64 UR4, c[0x0][0x268] ;  /* 0x00009a0000047ab9 */ /* 0x000fe20000000a00 */
[----:B------:R-:W-:Y:S02]  /*45a0*/  IADD3 R5, R3, R5, RZ ;  /* 0x0000000503057210 */ /* 0x000fe40007ffe0ff */
[----:B------:R-:W-:Y:S02]  /*45b0*/  SHF.L.U64.HI R31, R24, 0x2, R25 ;  /* 0x00000002181f7819 */ /* 0x000fe40000010219 */
[----:B------:R-:W-:Y:S01]  /*45c0*/  LEA.HI R2, P0, R5, R2, RZ, 0x1 ;  /* 0x0000000205027211 */ /* 0x000fe200078108ff */
[----:B------:R-:W2:Y:S03]  /*45d0*/  LDC.64 R16, c[0x0][0x220] ;  /* 0x00008800ff107b82 */ /* 0x000ea60000000a00 */
[----:B------:R-:W-:-:S04]  /*45e0*/  IADD3.X R5, RZ, R5, RZ, P0, !PT ;  /* 0x00000005ff057210 */ /* 0x000fc800007fe4ff */
[--C-:B------:R-:W-:Y:S02]  /*45f0*/  SHF.R.S64 R27, R2, 0x1, R5.reuse ;  /* 0x00000001021b7819 */ /* 0x100fe40000001005 */
[----:B------:R-:W-:-:S04]  /*4600*/  SHF.R.S32.HI R2, RZ, 0x1, R5 ;  /* 0x00000001ff027819 */ /* 0x000fc80000011405 */
[----:B------:R-:W-:-:S07]  /*4610*/  SHF.L.U64.HI R29, R27, 0x2, R2 ;  /* 0x000000021b1d7819 */ /* 0x000fce0000010202 */
.L_x_41:
[----:B------:R-:W-:-:S04]  /*4620*/  LEA R6, P0, R53, UR4, 0x2 ;  /* 0x0000000435067c11 */ /* 0x000fc8000f8010ff */
[----:B------:R-:W-:Y:S02]  /*4630*/  LEA.HI.X R7, R53, UR5, R0, 0x2, P0 ;  /* 0x0000000535077c11 */ /* 0x000fe400080f1400 */
[-C--:B------:R-:W-:Y:S02]  /*4640*/  LEA R8, P0, R24, R6.reuse, 0x2 ;  /* 0x0000000618087211 */ /* 0x080fe400078010ff */
[-C--:B------:R-:W-:Y:S01]  /*4650*/  LEA R12, P1, R22, R6.reuse, 0x2 ;  /* 0x00000006160c7211 */ /* 0x080fe200078210ff */
[----:B---3--:R-:W3:Y:S01]  /*4660*/  LDG.E R18, desc[UR14][R6.64] ;  /* 0x0000000e06127981 */ /* 0x008ee2000c1e1900 */
[----:B0-----:R-:W-:Y:S02]  /*4670*/  LEA R10, P2, R27, R6, 0x2 ;  /* 0x000000061b0a7211 */ /* 0x001fe400078410ff */
[----:B------:R-:W-:Y:S02]  /*4680*/  IADD3.X R9, R7, R31, RZ, P0, !PT ;  /* 0x0000001f07097210 */ /* 0x000fe400007fe4ff */
[----:B------:R-:W-:-:S02]  /*4690*/  IADD3.X R13, R23, R7, RZ, P1, !PT ;  /* 0x00000007170d7210 */ /* 0x000fc40000ffe4ff */
[----:B------:R-:W-:Y:S01]  /*46a0*/  IADD3.X R11, R7, R29, RZ, P2, !PT ;  /* 0x0000001d070b7210 */ /* 0x000fe200017fe4ff */
[----:B------:R-:W3:Y:S04]  /*46b0*/  LDG.E R19, desc[UR14][R8.64] ;  /* 0x0000000e08137981 */ /* 0x000ee8000c1e1900 */
[----:B------:R-:W4:Y:S04]  /*46c0*/  LDG.E R20, desc[UR14][R12.64] ;  /* 0x0000000e0c147981 */ /* 0x000f28000c1e1900 */
[----:B------:R-:W4:Y:S01]  /*46d0*/  LDG.E R21, desc[UR14][R10.64] ;  /* 0x0000000e0a157981 */ /* 0x000f22000c1e1900 */
[----:B------:R-:W-:-:S02]  /*46e0*/  SHF.L.U32 R5, R53, 0x1, RZ ;  /* 0x0000000135057819 */ /* 0x000fc400000006ff */
[----:B------:R-:W-:-:S03]  /*46f0*/  IADD3 R53, R53, 0x1c0, RZ ;  /* 0x000001c035357810 */ /* 0x000fc60007ffe0ff */
[----:B-1----:R-:W-:-:S04]  /*4700*/  IMAD.WIDE R2, R5, 0x4, R14 ;  /* 0x0000000405027825 */ /* 0x002fc800078e020e */
[----:B--2---:R-:W-:Y:S01]  /*4710*/  IMAD.WIDE R4, R5, 0x4, R16 ;  /* 0x0000000405047825 */ /* 0x004fe200078e0210 */
[----:B------:R-:W-:Y:S02]  /*4720*/  ISETP.GT.U32.AND P0, PT, R24, R53, PT ;  /* 0x000000351800720c */ /* 0x000fe40003f04070 */
[----:B------:R-:W-:-:S04]  /*4730*/  SHF.R.S32.HI R0, RZ, 0x1f, R53 ;  /* 0x0000001fff007819 */ /* 0x000fc80000011435 */
[----:B------:R-:W-:Y:S01]  /*4740*/  ISETP.GT.AND.EX P0, PT, R25, R0, PT, P0 ;  /* 0x000000001900720c */ /* 0x000fe20003f04300 */
[----:B---3--:R3:W-:Y:S04]  /*4750*/  STG.E.64 desc[UR14][R2.64], R18 ;  /* 0x0000001202007986 */ /* 0x0087e8000c101b0e */
[----:B----4-:R3:W-:Y:S08]  /*4760*/  STG.E.64 desc[UR14][R4.64], R20 ;  /* 0x0000001404007986 */ /* 0x0107f0000c101b0e */
[----:B------:R-:W-:Y:S05]  /*4770*/  @P0 BRA `(.L_x_41) ;  /* 0xfffffffc00a80947 */ /* 0x000fea000383ffff */
[----:B------:R-:W-:Y:S05]  /*4780*/  EXIT ;  /* 0x000000000000794d */ /* 0x000fea0003800000 */
.L_x_42:
        /* <DEDUP_REMOVED lines=15> */
.L_x_5141:


//--------------------- .text._Z35group_norm_nhwc_bwd_one_pass_kernelI11Bf16IOFp32WLi128ELi56ELi448EEv26Group_norm_nhwc_bwd_params --------------------------
	.section	.text._Z35group_norm_nhwc_bwd_one_pass_kernelI11Bf16IOFp32WLi128ELi56ELi448EEv26Group_norm_nhwc_bwd_params,"ax",@progbits
	.align	128
        .global         _Z35group_norm_nhwc_bwd_one_pass_kernelI11Bf16IOFp32WLi128ELi56ELi448EEv26Group_norm_nhwc_bwd_params
        .type           _Z35group_norm_nhwc_bwd_one_pass_kernelI11Bf16IOFp32WLi128ELi56ELi448EEv26Group_norm_nhwc_bwd_params,@function
        .size           _Z35group_norm_nhwc_bwd_one_pass_kernelI11Bf16IOFp32WLi128ELi56ELi448EEv26Group_norm_nhwc_bwd_params,(.L_x_5142 - _Z35group_norm_nhwc_bwd_one_pass_kernelI11Bf16IOFp32WLi128ELi56ELi448EEv26Group_norm_nhwc_bwd_params)
        .other          _Z35group_norm_nhwc_bwd_one_pass_kernelI11Bf16IOFp32WLi128ELi56ELi448EEv26Group_norm_nhwc_bwd_params,@"STO_CUDA_ENTRY STV_DEFAULT"
_Z35group_norm_nhwc_bwd_one_pass_kernelI11Bf16IOFp32WLi128ELi56ELi448EEv26Group_norm_nhwc_bwd_params:
.text._Z35group_norm_nhwc_bwd_one_pass_kernelI11Bf16IOFp32WLi128ELi56ELi448EEv26Group_norm_nhwc_bwd_params:
[----:B------:R-:W-:Y:S08]  /*0000*/  LDC R1, c[0x0][0x28] ;  /* 0x00000a00ff017b82 */ /* 0x000ff00000000800 */
[----:B------:R-:W0:Y:S01]  /*0010*/  S2UR UR6, SR_CTAID.Y ;  /* 0x00000000000679c3 */ /* 0x000e220000002600 */
[----:B------:R-:W-:Y:S01]  /*0020*/  ULDC UR5, c[0x0][0x2a0] ;  /* 0x0000a80000057ab9 */ /* 0x000fe20000000800 */
[----:B------:R-:W-:Y:S01]  /*0030*/  ULDC UR4, c[0x0][0x270] ;  /* 0x00009c0000047ab9 */ /* 0x000fe20000000800 */
[----:B------:R-:W1:Y:S01]  /*0040*/  S2R R0, SR_TID.X ;  /* 0x0000000000007919 */ /* 0x000e620000002100 */
[----:B------:R-:W-:Y:S01]  /*0050*/  UIMAD UR5, UR5, UR4, URZ ;  /* 0x00000004050572a4 */ /* 0x000fe2000f8e023f */
[----:B------:R-:W-:-:S03]  /*0060*/  ULDC.64 UR14, c[0x0][0x208] ;  /* 0x00008200000e7ab9 */ /* 0x000fc60000000a00 */
[----:B0-----:R-:W-:-:S06]  /*0070*/  UISETP.GE.AND UP0, UPT, UR6, UR5, UPT ;  /* 0x000000050600728c */ /* 0x001fcc000bf06270 */
[----:B------:R-:W-:-:S13]  /*0080*/  PLOP3.LUT P0, PT, PT, PT, UP0, 0x80, 0x0 ;  /* 0x000000000000781c */ /* 0x000fda0003f0f008 */
[----:B-1----:R-:W-:Y:S05]  /*0090*/  @P0 BRA `(.L_x_43) ;  /* 0x0000005c00d00947 */ /* 0x002fea0003800000 */
[----:B------:R-:W0:Y:S01]  /*00a0*/  S2UR UR16, SR_CTAID.X ;  /* 0x00000000001079c3 */ /* 0x000e220000002500 */
[--C-:B------:R-:W-:Y:S01]  /*00b0*/  SHF.R.U32.HI R2, RZ, 0x2, R0.reuse ;  /* 0x00000002ff027819 */ /* 0x100fe20000011600 */
[----:B------:R-:W-:Y:S01]  /*00c0*/  ULDC.64 UR12, c[0x0][0x288] ;  /* 0x0000a200000c7ab9 */ /* 0x000fe20000000a00 */
[----:B------:R-:W1:Y:S01]  /*00d0*/  S2R R66, SR_LANEID ;  /* 0x0000000000427919 */ /* 0x000e620000000000 */
[----:B------:R-:W-:Y:S01]  /*00e0*/  UIMAD.WIDE.U32 UR8, UR12, 0x3, URZ ;  /* 0x000000030c0878a5 */ /* 0x000fe2000f8e003f */
[----:B------:R-:W-:Y:S01]  /*00f0*/  ISETP.GE.U32.AND P1, PT, R0, 0x1c0, PT ;  /* 0x000001c00000780c */ /* 0x000fe20003f26070 */
[----:B------:R-:W-:Y:S01]  /*0100*/  IMAD.WIDE.U32 R2, R2, 0x24924925, RZ ;  /* 0x2492492502027825 */ /* 0x000fe200078e00ff */
[----:B------:R-:W-:Y:S01]  /*0110*/  UIMAD UR10, UR13, 0x3, URZ ;  /* 0x000000030d0a78a4 */ /* 0x000fe2000f8e023f */
[----:B------:R-:W0:Y:S01]  /*0120*/  LDC R5, c[0x0][0x2ac] ;  /* 0x0000ab00ff057b82 */ /* 0x000e220000000800 */
[----:B------:R-:W-:Y:S01]  /*0130*/  ULEA.HI UR11, UP0, UR13, UR12, URZ, 0x1 ;  /* 0x0000000c0d0b7291 */ /* 0x000fe2000f81083f */
[----:B------:R-:W-:Y:S01]  /*0140*/  IMAD R55, R3, -0x1c, R0 ;  /* 0xffffffe403377824 */ /* 0x000fe200078e0200 */
[----:B------:R-:W-:Y:S01]  /*0150*/  ULDC.64 UR18, c[0x0][0x290] ;  /* 0x0000a40000127ab9 */ /* 0x000fe20000000a00 */
[----:B------:R-:W-:-:S02]  /*0160*/  UIADD3 UR10, UR9, UR10, URZ ;  /* 0x0000000a090a7290 */ /* 0x000fc4000fffe03f */
[----:B------:R-:W-:Y:S01]  /*0170*/  UIADD3.X UR12, URZ, UR13, URZ, UP0, !UPT ;  /* 0x0000000d3f0c7290 */ /* 0x000fe200087fe43f */
[----:B------:R-:W-:Y:S01]  /*0180*/  SHF.L.U32 R55, R55, 0x1, RZ ;  /* 0x0000000137377819 */ /* 0x000fe200000006ff */
[----:B------:R-:W2:Y:S01]  /*0190*/  S2UR UR7, SR_CgaCtaId ;  /* 0x00000000000779c3 */ /* 0x000ea20000008800 */
[----:B------:R-:W-:Y:S01]  /*01a0*/  ULEA.HI UR8, UP0, UR10, UR8, URZ, 0x1 ;  /* 0x000000080a087291 */ /* 0x000fe2000f81083f */
[----:B------:R-:W-:Y:S01]  /*01b0*/  UMOV UR4, 0x400 ;  /* 0x0000040000047882 */ /* 0x000fe20000000000 */
[----:B------:R-:W-:Y:S02]  /*01c0*/  USHF.R.S32.HI UR9, URZ, 0x1, UR12 ;  /* 0x000000013f097899 */ /* 0x000fe4000801140c */
[----:B------:R-:W-:Y:S01]  /*01d0*/  UIADD3.X UR10, URZ, UR10, URZ, UP0, !UPT ;  /* 0x0000000a3f0a7290 */ /* 0x000fe200087fe43f */
[----:B------:R-:W-:-:S03]  /*01e0*/  ULDC.U8 UR17, c[0x0][0x2a4] ;  /* 0x0000a90000117ab9 */ /* 0x000fc60000000000 */
[----:B------:R-:W-:Y:S02]  /*01f0*/  USHF.R.S64 UR8, UR8, 0x1, UR10 ;  /* 0x0000000108087899 */ /* 0x000fe4000800100a */
[----:B------:R-:W-:Y:S01]  /*0200*/  USHF.R.S32.HI UR10, URZ, 0x1, UR10 ;  /* 0x000000013f0a7899 */ /* 0x000fe2000801140a */
[----:B0-----:R-:W-:Y:S01]  /*0210*/  IMAD R2, R5, UR16, R3 ;  /* 0x0000001005027c24 */ /* 0x001fe2000f8e0203 */
[----:B------:R-:W-:Y:S02]  /*0220*/  SHF.R.S32.HI R3, RZ, 0x1f, R0 ;  /* 0x0000001fff037819 */ /* 0x000fe40000011400 */
[----:B------:R-:W-:Y:S02]  /*0230*/  USHF.L.U64.HI UR10, UR8, 0x2, UR10 ;  /* 0x00000002080a7899 */ /* 0x000fe4000801020a */
[C---:B------:R-:W-:Y:S02]  /*0240*/  ISETP.LT.U32.AND P0, PT, R2.reuse, UR18, PT ;  /* 0x0000001202007c0c */ /* 0x040fe4000bf01070 */
[----:B------:R-:W-:Y:S01]  /*0250*/  SHF.R.S32.HI R4, RZ, 0x1f, R2 ;  /* 0x0000001fff047819 */ /* 0x000fe20000011402 */
[----:B--2---:R-:W-:Y:S01]  /*0260*/  ULEA UR4, UR7, UR4, 0x18 ;  /* 0x0000000407047291 */ /* 0x004fe2000f8ec03f */
[----:B------:R-:W-:Y:S01]  /*0270*/  LEA.HI R3, R3, R0, RZ, 0x5 ;  /* 0x0000000003037211 */ /* 0x000fe200078f28ff */
[----:B------:R-:W-:Y:S01]  /*0280*/  USHF.R.S64 UR7, UR11, 0x1, UR12 ;  /* 0x000000010b077899 */ /* 0x000fe2000800100c */
[----:B------:R-:W-:-:S02]  /*0290*/  IADD3 R65, R2, 0x10, RZ ;  /* 0x0000001002417810 */ /* 0x000fc40007ffe0ff */
[C---:B------:R-:W-:Y:S01]  /*02a0*/  IADD3 R64, R2.reuse, 0x20, RZ ;  /* 0x0000002002407810 */ /* 0x040fe20007ffe0ff */
[----:B------:R-:W-:Y:S01]  /*02b0*/  USHF.L.U64.HI UR9, UR7, 0x2, UR9 ;  /* 0x0000000207097899 */ /* 0x000fe20008010209 */
[C---:B------:R-:W-:Y:S02]  /*02c0*/  IADD3 R63, R2.reuse, 0x30, RZ ;  /* 0x00000030023f7810 */ /* 0x040fe40007ffe0ff */
[----:B------:R-:W-:Y:S02]  /*02d0*/  IADD3 R62, R2, 0x40, RZ ;  /* 0x00000040023e7810 */ /* 0x000fe40007ffe0ff */
[----:B------:R-:W-:Y:S02]  /*02e0*/  ISETP.LT.AND.EX P0, PT, R4, UR19, !P1, P0 ;  /* 0x0000001304007c0c */ /* 0x000fe4000cf01300 */
[----:B------:R-:W-:Y:S02]  /*02f0*/  IADD3 R61, R2, 0x50, RZ ;  /* 0x00000050023d7810 */ /* 0x000fe40007ffe0ff */
[----:B------:R-:W-:-:S02]  /*0300*/  ISETP.LT.U32.AND P5, PT, R65, UR18, PT ;  /* 0x0000001241007c0c */ /* 0x000fc4000bfa1070 */
[----:B------:R-:W-:Y:S02]  /*0310*/  ISETP.LT.U32.AND P4, PT, R64, UR18, PT ;  /* 0x0000001240007c0c */ /* 0x000fe4000bf81070 */
[----:B------:R-:W-:Y:S02]  /*0320*/  P2R R56, PR, RZ, 0x1 ;  /* 0x00000001ff387803 */ /* 0x000fe40000000000 */
[----:B------:R-:W-:Y:S02]  /*0330*/  ISETP.LT.U32.AND P3, PT, R63, UR18, PT ;  /* 0x000000123f007c0c */ /* 0x000fe4000bf61070 */
[----:B------:R-:W-:Y:S02]  /*0340*/  ISETP.LT.U32.AND P2, PT, R62, UR18, PT ;  /* 0x000000123e007c0c */ /* 0x000fe4000bf41070 */
[----:B------:R-:W-:Y:S02]  /*0350*/  SHF.R.S32.HI R8, RZ, 0x1f, R65 ;  /* 0x0000001fff087819 */ /* 0x000fe40000011441 */
[----:B------:R-:W-:-:S02]  /*0360*/  SHF.R.S32.HI R7, RZ, 0x1f, R64 ;  /* 0x0000001fff077819 */ /* 0x000fc40000011440 */
[----:B------:R-:W-:Y:S02]  /*0370*/  SHF.R.S32.HI R6, RZ, 0x1f, R63 ;  /* 0x0000001fff067819 */ /* 0x000fe4000001143f */
[----:B------:R-:W-:Y:S02]  /*0380*/  SHF.R.S32.HI R5, RZ, 0x1f, R62 ;  /* 0x0000001fff057819 */ /* 0x000fe4000001143e */
[----:B------:R-:W-:Y:S02]  /*0390*/  SHF.R.S32.HI R3, RZ, 0x5, R3 ;  /* 0x00000005ff037819 */ /* 0x000fe40000011403 */
[----:B------:R-:W-:Y:S02]  /*03a0*/  ISETP.LT.U32.AND P0, PT, R61, UR18, PT ;  /* 0x000000123d007c0c */ /* 0x000fe4000bf01070 */
[----:B------:R-:W-:Y:S02]  /*03b0*/  SHF.R.S32.HI R4, RZ, 0x1f, R61 ;  /* 0x0000001fff047819 */ /* 0x000fe4000001143d */
[----:B------:R-:W-:-:S02]  /*03c0*/  IADD3 R60, R2, 0x60, RZ ;  /* 0x00000060023c7810 */ /* 0x000fc40007ffe0ff */
[----:B------:R-:W-:Y:S02]  /*03d0*/  ISETP.LT.AND.EX P5, PT, R8, UR19, !P1, P5 ;  /* 0x0000001308007c0c */ /* 0x000fe4000cfa1350 */
[----:B------:R-:W-:Y:S02]  /*03e0*/  ISETP.LT.AND.EX P4, PT, R7, UR19, !P1, P4 ;  /* 0x0000001307007c0c */ /* 0x000fe4000cf81340 */
[----:B------:R-:W-:Y:S02]  /*03f0*/  ISETP.LT.AND.EX P3, PT, R6, UR19, !P1, P3 ;  /* 0x0000001306007c0c */ /* 0x000fe4000cf61330 */
[----:B------:R-:W-:Y:S02]  /*0400*/  ISETP.LT.AND.EX P2, PT, R5, UR19, !P1, P2 ;  /* 0x0000001305007c0c */ /* 0x000fe4000cf41320 */
[----:B------:R-:W-:Y:S01]  /*0410*/  LEA R59, R3, UR4, 0x3 ;  /* 0x00000004033b7c11 */ /* 0x000fe2000f8e18ff */
[----:B------:R-:W-:Y:S01]  /*0420*/  UMOV UR4, URZ ;  /* 0x0000003f00047c82 */ /* 0x000fe20008000000 */
[----:B------:R-:W-:-:S02]  /*0430*/  ISETP.LT.AND.EX P1, PT, R4, UR19, !P1, P0 ;  /* 0x0000001304007c0c */ /* 0x000fc4000cf21300 */
[----:B------:R-:W-:Y:S02]  /*0440*/  IADD3 R57, R2, 0x70, RZ ;  /* 0x0000007002397810 */ /* 0x000fe40007ffe0ff */
[----:B-1----:R-:W-:-:S09]  /*0450*/  SHF.R.S32.HI R3, RZ, 0x1f, R60 ;  /* 0x0000001fff037819 */ /* 0x002fd2000001143c */
.L_x_94:
[----:B0-----:R-:W0:Y:S01]  /*0460*/  LDC R8, c[0x0][0x2a0] ;  /* 0x0000a800ff087b82 */ /* 0x001e220000000800 */
[----:B------:R-:W-:Y:S01]  /*0470*/  IABS R9, UR6 ;  /* 0x0000000600097c13 */ /* 0x000fe20008000000 */
[----:B------:R-:W-:Y:S01]  /*0480*/  ULDC.64 UR12, c[0x0][0x298] ;  /* 0x0000a600000c7ab9 */ /* 0x000fe20000000a00 */
[----:B------:R-:W-:Y:S02]  /*0490*/  ISETP.NE.AND P6, PT, R56, RZ, PT ;  /* 0x000000ff3800720c */ /* 0x000fe40003fc5270 */
[----:B------:R-:W-:Y:S02]  /*04a0*/  CS2R R44, SRZ ;  /* 0x00000000002c7805 */ /* 0x000fe4000001ff00 */
[----:B------:R-:W-:Y:S02]  /*04b0*/  SHF.R.S32.HI R14, RZ, 0x1f, R2 ;  /* 0x0000001fff0e7819 */ /* 0x000fe40000011402 */
[----:B------:R-:W-:Y:S01]  /*04c0*/  SHF.R.S32.HI R16, RZ, 0x1f, R65 ;  /* 0x0000001fff107819 */ /* 0x000fe20000011441 */
[----:B-1----:R-:W1:Y:S01]  /*04d0*/  @P5 LDC.64 R34, c[0x0][0x230] ;  /* 0x00008c00ff225b82 */ /* 0x002e620000000a00 */
[----:B------:R-:W-:-:S02]  /*04e0*/  SHF.R.S32.HI R17, RZ, 0x1f, R64 ;  /* 0x0000001fff117819 */ /* 0x000fc40000011440 */
[----:B------:R-:W-:Y:S02]  /*04f0*/  SHF.R.S32.HI R19, RZ, 0x1f, R63 ;  /* 0x0000001fff137819 */ /* 0x000fe4000001143f */
[----:B------:R-:W-:Y:S02]  /*0500*/  SHF.R.S32.HI R21, RZ, 0x1f, R62 ;  /* 0x0000001fff157819 */ /* 0x000fe4000001143e */
[----:B------:R-:W-:Y:S01]  /*0510*/  SHF.R.S32.HI R40, RZ, 0x1f, R61 ;  /* 0x0000001fff287819 */ /* 0x000fe2000001143d */
[----:B------:R-:W2:Y:S01]  /*0520*/  @P6 LDC.64 R12, c[0x0][0x288] ;  /* 0x0000a200ff0c6b82 */ /* 0x000ea20000000a00 */
[----:B------:R-:W-:Y:S02]  /*0530*/  SHF.R.S32.HI R41, RZ, 0x1f, R60 ;  /* 0x0000001fff297819 */ /* 0x000fe4000001143c */
[----:B0-----:R-:W-:-:S05]  /*0540*/  IABS R6, R8 ;  /* 0x0000000800067213 */ /* 0x001fca0000000000 */
[----:B------:R-:W0:Y:S01]  /*0550*/  @P6 LDC.64 R38, c[0x0][0x230] ;  /* 0x00008c00ff266b82 */ /* 0x000e220000000a00 */
[----:B------:R-:W3:Y:S07]  /*0560*/  I2F.RP R3, R6 ;  /* 0x0000000600037306 */ /* 0x000eee0000209400 */
[----:B------:R-:W4:Y:S08]  /*0570*/  @P6 LDC.64 R36, c[0x0][0x228] ;  /* 0x00008a00ff246b82 */ /* 0x000f300000000a00 */
[----:B------:R-:W1:Y:S01]  /*0580*/  @P5 LDC.64 R32, c[0x0][0x228] ;  /* 0x00008a00ff205b82 */ /* 0x000e620000000a00 */
[----:B---3--:R-:W3:Y:S07]  /*0590*/  MUFU.RCP R3, R3 ;  /* 0x0000000300037308 */ /* 0x008eee0000001000 */
[----:B------:R-:W1:Y:S08]  /*05a0*/  @P4 LDC.64 R30, c[0x0][0x230] ;  /* 0x00008c00ff1e4b82 */ /* 0x000e700000000a00 */
[----:B------:R-:W1:Y:S01]  /*05b0*/  @P4 LDC.64 R28, c[0x0][0x228] ;  /* 0x00008a00ff1c4b82 */ /* 0x000e620000000a00 */
[----:B---3--:R-:W-:-:S04]  /*05c0*/  IADD3 R4, R3, 0xffffffe, RZ ;  /* 0x0ffffffe03047810 */ /* 0x008fc80007ffe0ff */
[----:B------:R3:W2:Y:S03]  /*05d0*/  F2I.FTZ.U32.TRUNC.NTZ R5, R4 ;  /* 0x0000000400057305 */ /* 0x0006a6000021f000 */
[----:B------:R-:W1:Y:S01]  /*05e0*/  @P3 LDC.64 R26, c[0x0][0x228] ;  /* 0x00008a00ff1a3b82 */ /* 0x000e620000000a00 */
[----:B---3--:R-:W-:-:S07]  /*05f0*/  HFMA2.MMA R4, -RZ, RZ, 0, 0 ;  /* 0x00000000ff047435 */ /* 0x008fce00000001ff */
[----:B------:R-:W3:Y:S01]  /*0600*/  @P2 LDC.64 R24, c[0x0][0x230] ;  /* 0x00008c00ff182b82 */ /* 0x000ee20000000a00 */
[----:B--2---:R-:W-:-:S07]  /*0610*/  IADD3 R7, RZ, -R5, RZ ;  /* 0x80000005ff077210 */ /* 0x004fce0007ffe0ff */
[----:B------:R-:W2:Y:S01]  /*0620*/  @P2 LDC.64 R22, c[0x0][0x228] ;  /* 0x00008a00ff162b82 */ /* 0x000ea20000000a00 */
[----:B------:R-:W-:-:S04]  /*0630*/  IMAD R7, R7, R6, RZ ;  /* 0x0000000607077224 */ /* 0x000fc800078e02ff */
[----:B------:R-:W-:Y:S01]  /*0640*/  IMAD.HI.U32 R5, R5, R7, R4 ;  /* 0x0000000705057227 */ /* 0x000fe200078e0004 */
[----:B------:R-:W-:Y:S02]  /*0650*/  MOV R7, R9 ;  /* 0x0000000900077202 */ /* 0x000fe40000000f00 */
[----:B------:R-:W-:-:S03]  /*0660*/  SHF.R.S32.HI R9, RZ, 0x1f, R55 ;  /* 0x0000001fff097819 */ /* 0x000fc60000011437 */
[----:B------:R-:W-:-:S05]  /*0670*/  IMAD.HI.U32 R5, R5, R7, RZ ;  /* 0x0000000705057227 */ /* 0x000fca00078e00ff */
[----:B------:R-:W-:-:S05]  /*0680*/  IADD3 R3, -R5, RZ, RZ ;  /* 0x000000ff05037210 */ /* 0x000fca0007ffe1ff */
[----:B------:R-:W-:-:S05]  /*0690*/  IMAD R3, R6, R3, R7 ;  /* 0x0000000306037224 */ /* 0x000fca00078e0207 */
[----:B------:R-:W-:-:S13]  /*06a0*/  ISETP.GT.U32.AND P0, PT, R6, R3, PT ;  /* 0x000000030600720c */ /* 0x000fda0003f04070 */
[-C--:B------:R-:W-:Y:S02]  /*06b0*/  @!P0 IADD3 R3, R3, -R6.reuse, RZ ;  /* 0x8000000603038210 */ /* 0x080fe40007ffe0ff */
[----:B------:R-:W-:Y:S02]  /*06c0*/  @!P0 IADD3 R5, R5, 0x1, RZ ;  /* 0x0000000105058810 */ /* 0x000fe40007ffe0ff */
[----:B------:R-:W-:Y:S02]  /*06d0*/  ISETP.GT.U32.AND P0, PT, R6, R3, PT ;  /* 0x000000030600720c */ /* 0x000fe40003f04070 */
[----:B------:R-:W-:-:S04]  /*06e0*/  IADD3 R4, R3, -R6, RZ ;  /* 0x8000000603047210 */ /* 0x000fc80007ffe0ff */
[----:B------:R-:W-:Y:S02]  /*06f0*/  SEL R4, R4, R3, !P0 ;  /* 0x0000000304047207 */ /* 0x000fe40004000000 */
[----:B------:R-:W-:Y:S02]  /*0700*/  ISETP.GE.U32.AND P0, PT, R3, R6, PT ;  /* 0x000000060300720c */ /* 0x000fe40003f06070 */
[----:B------:R-:W-:-:S11]  /*0710*/  LOP3.LUT R3, R8, UR6, RZ, 0x3c, !PT ;  /* 0x0000000608037c12 */ /* 0x000fd6000f8e3cff */
[----:B------:R-:W-:Y:S02]  /*0720*/  @P0 IADD3 R5, R5, 0x1, RZ ;  /* 0x0000000105050810 */ /* 0x000fe40007ffe0ff */
[----:B------:R-:W-:-:S13]  /*0730*/  ISETP.LE.AND P0, PT, RZ, UR6, PT ;  /* 0x00000006ff007c0c */ /* 0x000fda000bf03270 */
[----:B------:R-:W-:Y:S02]  /*0740*/  @!P0 IADD3 R4, -R4, RZ, RZ ;  /* 0x000000ff04048210 */ /* 0x000fe40007ffe1ff */
[----:B------:R-:W-:Y:S02]  /*0750*/  ISETP.GE.AND P0, PT, R3, RZ, PT ;  /* 0x000000ff0300720c */ /* 0x000fe40003f06270 */
[----:B------:R-:W-:-:S11]  /*0760*/  LOP3.LUT R3, RZ, R8, RZ, 0x33, !PT ;  /* 0x00000008ff037212 */ /* 0x000fd600078e33ff */
[----:B------:R-:W-:Y:S02]  /*0770*/  @!P0 IADD3 R5, -R5, RZ, RZ ;  /* 0x000000ff05058210 */ /* 0x000fe40007ffe1ff */
[----:B------:R-:W-:-:S04]  /*0780*/  ISETP.NE.AND P0, PT, R8, RZ, PT ;  /* 0x000000ff0800720c */ /* 0x000fc80003f05270 */
[C---:B------:R-:W-:Y:S02]  /*0790*/  SEL R54, R3.reuse, R4, !P0 ;  /* 0x0000000403367207 */ /* 0x040fe40004000000 */
[----:B------:R-:W-:Y:S02]  /*07a0*/  SEL R3, R3, R5, !P0 ;  /* 0x0000000503037207 */ /* 0x000fe40004000000 */
[----:B------:R-:W0:Y:S01]  /*07b0*/  @P5 LDC.64 R4, c[0x0][0x288] ;  /* 0x0000a200ff045b82 */ /* 0x000e220000000a00 */
[----:B------:R-:W-:Y:S01]  /*07c0*/  IMAD R6, R54, 0x38, RZ ;  /* 0x0000003836067824 */ /* 0x000fe200078e02ff */
[----:B------:R-:W-:-:S04]  /*07d0*/  SHF.R.S32.HI R7, RZ, 0x1f, R3 ;  /* 0x0000001fff077819 */ /* 0x000fc80000011403 */
[----:B------:R-:W-:Y:S01]  /*07e0*/  IADD3 R8, P0, R55, R6, RZ ;  /* 0x0000000637087210 */ /* 0x000fe20007f1e0ff */
[----:B------:R-:W-:-:S03]  /*07f0*/  IMAD R10, R7, UR12, RZ ;  /* 0x0000000c070a7c24 */ /* 0x000fc6000f8e02ff */
[----:B------:R-:W-:Y:S01]  /*0800*/  LEA.HI.X.SX32 R9, R6, R9, 0x1, P0 ;  /* 0x0000000906097211 */ /* 0x000fe200000f0eff */
[C---:B------:R-:W-:Y:S02]  /*0810*/  IMAD R11, R3.reuse, UR13, R10 ;  /* 0x0000000d030b7c24 */ /* 0x040fe4000f8e020a */
[----:B------:R-:W-:Y:S01]  /*0820*/  IMAD.WIDE.U32 R8, R3, UR12, R8 ;  /* 0x0000000c03087c25 */ /* 0x000fe2000f8e0008 */
[----:B------:R-:W-:-:S03]  /*0830*/  ULDC.64 UR12, c[0x0][0x290] ;  /* 0x0000a400000c7ab9 */ /* 0x000fc60000000a00 */
[----:B------:R-:W-:Y:S01]  /*0840*/  @P6 IMAD R3, R14, R12, RZ ;  /* 0x0000000c0e036224 */ /* 0x000fe200078e02ff */
[----:B------:R-:W-:Y:S01]  /*0850*/  IADD3 R11, R9, R11, RZ ;  /* 0x0000000b090b7210 */ /* 0x000fe20007ffe0ff */
[----:B------:R-:W1:Y:S01]  /*0860*/  @P4 LDC.64 R14, c[0x0][0x288] ;  /* 0x0000a200ff0e4b82 */ /* 0x000e620000000a00 */
[----:B------:R-:W-:Y:S01]  /*0870*/  @P6 MOV R10, R8 ;  /* 0x00000008000a6202 */ /* 0x000fe20000000f00 */
[----:B------:R-:W-:Y:S02]  /*0880*/  @P6 IMAD R3, R2, R13, R3 ;  /* 0x0000000d02036224 */ /* 0x000fe400078e0203 */
[----:B0-----:R-:W-:Y:S02]  /*0890*/  @P5 IMAD R18, R16, R4, RZ ;  /* 0x0000000410125224 */ /* 0x001fe400078e02ff */
[----:B------:R-:W-:-:S05]  /*08a0*/  @P6 IMAD.WIDE.U32 R12, R2, R12, R10 ;  /* 0x0000000c020c6225 */ /* 0x000fca00078e000a */
[----:B------:R-:W-:Y:S02]  /*08b0*/  @P6 IADD3 R7, R13, R3, RZ ;  /* 0x000000030d076210 */ /* 0x000fe40007ffe0ff */
[C---:B------:R-:W-:Y:S02]  /*08c0*/  @P6 SHF.L.U32 R3, R12.reuse, 0x1, RZ ;  /* 0x000000010c036819 */ /* 0x040fe400000006ff */
[----:B------:R-:W-:Y:S01]  /*08d0*/  @P6 SHF.L.U64.HI R16, R12, 0x1, R7 ;  /* 0x000000010c106819 */ /* 0x000fe20000010207 */
[----:B------:R-:W-:Y:S01]  /*08e0*/  @P5 IMAD R7, R65, R5, R18 ;  /* 0x0000000541075224 */ /* 0x000fe200078e0212 */
[----:B------:R-:W-:Y:S02]  /*08f0*/  @P5 MOV R12, R8 ;  /* 0x00000008000c5202 */ /* 0x000fe40000000f00 */
[----:B------:R-:W-:Y:S02]  /*0900*/  @P5 MOV R13, R11 ;  /* 0x0000000b000d5202 */ /* 0x000fe40000000f00 */
[----:B------:R-:W-:Y:S01]  /*0910*/  @P6 IADD3 R38, P0, R3, R38, RZ ;  /* 0x0000002603266210 */ /* 0x000fe20007f1e0ff */
[----:B------:R-:W-:-:S03]  /*0920*/  @P5 IMAD.WIDE.U32 R4, R65, R4, R12 ;  /* 0x0000000441045225 */ /* 0x000fc600078e000c */
[----:B------:R-:W-:Y:S01]  /*0930*/  @P6 IADD3.X R39, R16, R39, RZ, P0, !PT ;  /* 0x0000002710276210 */ /* 0x000fe200007fe4ff */
[----:B------:R-:W0:Y:S01]  /*0940*/  @P3 LDC.64 R12, c[0x0][0x288] ;  /* 0x0000a200ff0c3b82 */ /* 0x000e220000000a00 */
[----:B----4-:R-:W-:Y:S02]  /*0950*/  @P6 IADD3 R36, P0, R3, R36, RZ ;  /* 0x0000002403246210 */ /* 0x010fe40007f1e0ff */
[----:B------:R-:W-:Y:S01]  /*0960*/  @P5 IADD3 R5, R5, R7, RZ ;  /* 0x0000000705055210 */ /* 0x000fe20007ffe0ff */
[----:B-1----:R-:W-:Y:S01]  /*0970*/  @P4 IMAD R7, R17, R14, RZ ;  /* 0x0000000e11074224 */ /* 0x002fe200078e02ff */
[C---:B------:R-:W-:Y:S02]  /*0980*/  @P5 SHF.L.U32 R3, R4.reuse, 0x1, RZ ;  /* 0x0000000104035819 */ /* 0x040fe400000006ff */
[----:B------:R-:W-:Y:S01]  /*0990*/  @P5 SHF.L.U64.HI R18, R4, 0x1, R5 ;  /* 0x0000000104125819 */ /* 0x000fe20000010205 */
[----:B------:R-:W-:Y:S01]  /*09a0*/  @P4 IMAD R7, R64, R15, R7 ;  /* 0x0000000f40074224 */ /* 0x000fe200078e0207 */
[----:B------:R-:W-:-:S02]  /*09b0*/  @P4 MOV R4, R8 ;  /* 0x0000000800044202 */ /* 0x000fc40000000f00 */
[----:B------:R-:W-:Y:S02]  /*09c0*/  @P4 MOV R5, R11 ;  /* 0x0000000b00054202 */ /* 0x000fe40000000f00 */
[----:B------:R-:W-:Y:S02]  /*09d0*/  @P6 IADD3.X R37, R16, R37, RZ, P0, !PT ;  /* 0x0000002510256210 */ /* 0x000fe400007fe4ff */
[C---:B------:R-:W-:Y:S01]  /*09e0*/  @P5 IADD3 R34, P0, R3.reuse, R34, RZ ;  /* 0x0000002203225210 */ /* 0x040fe20007f1e0ff */
[----:B------:R-:W-:Y:S01]  /*09f0*/  @P4 IMAD.WIDE.U32 R14, R64, R14, R4 ;  /* 0x0000000e400e4225 */ /* 0x000fe200078e0004 */
[----:B------:R-:W1:Y:S02]  /*0a00*/  @P2 LDC.64 R16, c[0x0][0x288] ;  /* 0x0000a200ff102b82 */ /* 0x000e640000000a00 */
[----:B------:R-:W-:Y:S02]  /*0a10*/  @P5 IADD3.X R35, R18, R35, RZ, P0, !PT ;  /* 0x0000002312235210 */ /* 0x000fe400007fe4ff */
[----:B------:R-:W-:-:S02]  /*0a20*/  @P5 IADD3 R32, P0, R3, R32, RZ ;  /* 0x0000002003205210 */ /* 0x000fc40007f1e0ff */
[----:B------:R-:W-:Y:S02]  /*0a30*/  @P4 IADD3 R7, R15, R7, RZ ;  /* 0x000000070f074210 */ /* 0x000fe40007ffe0ff */
[----:B------:R-:W-:Y:S01]  /*0a40*/  @P4 SHF.L.U32 R3, R14, 0x1, RZ ;  /* 0x000000010e034819 */ /* 0x000fe200000006ff */
[----:B------:R-:W4:Y:S01]  /*0a50*/  @P3 LDC.64 R4, c[0x0][0x230] ;  /* 0x00008c00ff043b82 */ /* 0x000f220000000a00 */
[----:B------:R-:W-:Y:S01]  /*0a60*/  @P5 IADD3.X R33, R18, R33, RZ, P0, !PT ;  /* 0x0000002112215210 */ /* 0x000fe200007fe4ff */
[----:B0-----:R-:W-:Y:S01]  /*0a70*/  @P3 IMAD R18, R19, R12, RZ ;  /* 0x0000000c13123224 */ /* 0x001fe200078e02ff */
[----:B------:R-:W-:Y:S02]  /*0a80*/  @P4 SHF.L.U64.HI R20, R14, 0x1, R7 ;  /* 0x000000010e144819 */ /* 0x000fe40000010207 */
[----:B------:R-:W-:Y:S02]  /*0a90*/  @P4 IADD3 R30, P0, R3, R30, RZ ;  /* 0x0000001e031e4210 */ /* 0x000fe40007f1e0ff */
[----:B------:R-:W-:Y:S01]  /*0aa0*/  @P3 MOV R19, R11 ;  /* 0x0000000b00133202 */ /* 0x000fe20000000f00 */
[----:B------:R-:W0:Y:S01]  /*0ab0*/  @P1 LDC.64 R14, c[0x0][0x288] ;  /* 0x0000a200ff0e1b82 */ /* 0x000e220000000a00 */
[----:B------:R-:W-:-:S02]  /*0ac0*/  @P4 IADD3.X R31, R20, R31, RZ, P0, !PT ;  /* 0x0000001f141f4210 */ /* 0x000fc400007fe4ff */
[----:B------:R-:W-:Y:S01]  /*0ad0*/  @P4 IADD3 R28, P0, R3, R28, RZ ;  /* 0x0000001c031c4210 */ /* 0x000fe20007f1e0ff */
[----:B------:R-:W-:Y:S01]  /*0ae0*/  @P3 IMAD R3, R63, R13, R18 ;  /* 0x0000000d3f033224 */ /* 0x000fe200078e0212 */
[----:B------:R-:W-:Y:S02]  /*0af0*/  @P3 MOV R18, R8 ;  /* 0x0000000800123202 */ /* 0x000fe40000000f00 */
[----:B------:R-:W-:-:S03]  /*0b00*/  @P4 IADD3.X R29, R20, R29, RZ, P0, !PT ;  /* 0x0000001d141d4210 */ /* 0x000fc600007fe4ff */
[----:B------:R-:W-:-:S05]  /*0b10*/  @P3 IMAD.WIDE.U32 R12, R63, R12, R18 ;  /* 0x0000000c3f0c3225 */ /* 0x000fca00078e0012 */
[----:B------:R-:W-:Y:S01]  /*0b20*/  @P3 IADD3 R3, R13, R3, RZ ;  /* 0x000000030d033210 */ /* 0x000fe20007ffe0ff */
[----:B-1----:R-:W-:Y:S01]  /*0b30*/  @P2 IMAD R13, R21, R16, RZ ;  /* 0x00000010150d2224 */ /* 0x002fe200078e02ff */
[C---:B------:R-:W-:Y:S01]  /*0b40*/  @P3 SHF.L.U32 R7, R12.reuse, 0x1, RZ ;  /* 0x000000010c073819 */ /* 0x040fe200000006ff */
[----:B------:R-:W1:Y:S01]  /*0b50*/  @P1 LDC.64 R20, c[0x0][0x230] ;  /* 0x00008c00ff141b82 */ /* 0x000e620000000a00 */
[----:B------:R-:W-:Y:S01]  /*0b60*/  @P3 SHF.L.U64.HI R18, R12, 0x1, R3 ;  /* 0x000000010c123819 */ /* 0x000fe20000010203 */
[----:B------:R-:W-:Y:S01]  /*0b70*/  @P2 IMAD R19, R62, R17, R13 ;  /* 0x000000113e132224 */ /* 0x000fe200078e020d */
[----:B------:R-:W-:Y:S02]  /*0b80*/  @P2 MOV R12, R8 ;  /* 0x00000008000c2202 */ /* 0x000fe40000000f00 */
[----:B------:R-:W-:Y:S01]  /*0b90*/  @P2 MOV R13, R11 ;  /* 0x0000000b000d2202 */ /* 0x000fe20000000f00 */
[----:B0-----:R-:W-:Y:S01]  /*0ba0*/  @P1 IMAD R40, R40, R14, RZ ;  /* 0x0000000e28281224 */ /* 0x001fe200078e02ff */
[----:B----4-:R-:W-:Y:S01]  /*0bb0*/  @P3 IADD3 R4, P0, R7, R4, RZ ;  /* 0x0000000407043210 */ /* 0x010fe20007f1e0ff */
[----:B------:R-:W0:Y:S01]  /*0bc0*/  LDC R3, c[0x0][0x2ac] ;  /* 0x0000ab00ff037b82 */ /* 0x000e220000000800 */
[----:B------:R-:W-:-:S02]  /*0bd0*/  @P2 IMAD.WIDE.U32 R16, R62, R16, R12 ;  /* 0x000000103e102225 */ /* 0x000fc400078e000c */
[C---:B------:R-:W-:Y:S02]  /*0be0*/  @P3 IADD3.X R5, R18.reuse, R5, RZ, P0, !PT ;  /* 0x0000000512053210 */ /* 0x040fe400007fe4ff */
[----:B------:R-:W-:Y:S02]  /*0bf0*/  @P3 IADD3 R26, P0, R7, R26, RZ ;  /* 0x0000001a071a3210 */ /* 0x000fe40007f1e0ff */
[----:B------:R-:W-:Y:S01]  /*0c00*/  @P2 IADD3 R17, R17, R19, RZ ;  /* 0x0000001311112210 */ /* 0x000fe20007ffe0ff */
[----:B------:R-:W4:Y:S01]  /*0c10*/  @P1 LDC.64 R12, c[0x0][0x228] ;  /* 0x00008a00ff0c1b82 */ /* 0x000f220000000a00 */
[----:B------:R-:W-:Y:S01]  /*0c20*/  @P3 IADD3.X R27, R18, R27, RZ, P0, !PT ;  /* 0x0000001b121b3210 */ /* 0x000fe200007fe4ff */
[----:B------:R-:W-:Y:S01]  /*0c30*/  @P1 IMAD R19, R61, R15, R40 ;  /* 0x0000000f3d131224 */ /* 0x000fe200078e0228 */
[C---:B------:R-:W-:Y:S02]  /*0c40*/  @P2 SHF.L.U32 R7, R16.reuse, 0x1, RZ ;  /* 0x0000000110072819 */ /* 0x040fe400000006ff */
[----:B------:R-:W-:-:S02]  /*0c50*/  @P2 SHF.L.U64.HI R18, R16, 0x1, R17 ;  /* 0x0000000110122819 */ /* 0x000fc40000010211 */
[----:B------:R-:W-:Y:S02]  /*0c60*/  @P1 MOV R16, R8 ;  /* 0x0000000800101202 */ /* 0x000fe40000000f00 */
[----:B------:R-:W-:Y:S02]  /*0c70*/  @P1 MOV R17, R11 ;  /* 0x0000000b00111202 */ /* 0x000fe40000000f00 */
[----:B---3--:R-:W-:Y:S01]  /*0c80*/  @P2 IADD3 R24, P0, R7, R24, RZ ;  /* 0x0000001807182210 */ /* 0x008fe20007f1e0ff */
[----:B------:R-:W-:Y:S01]  /*0c90*/  @P1 IMAD.WIDE.U32 R14, R61, R14, R16 ;  /* 0x0000000e3d0e1225 */ /* 0x000fe200078e0010 */
[----:B------:R-:W-:Y:S02]  /*0ca0*/  SHF.R.U32.HI R16, RZ, 0x2, R0 ;  /* 0x00000002ff107819 */ /* 0x000fe40000011600 */
[----:B------:R-:W-:Y:S02]  /*0cb0*/  @P2 IADD3.X R25, R18, R25, RZ, P0, !PT ;  /* 0x0000001912192210 */ /* 0x000fe400007fe4ff */
[----:B--2---:R-:W-:Y:S01]  /*0cc0*/  @P2 IADD3 R22, P0, R7, R22, RZ ;  /* 0x0000001607162210 */ /* 0x004fe20007f1e0ff */
[----:B------:R-:W-:Y:S01]  /*0cd0*/  IMAD.WIDE.U32 R16, R16, 0x24924925, RZ ;  /* 0x2492492510107825 */ /* 0x000fe200078e00ff */
[----:B------:R-:W-:-:S02]  /*0ce0*/  @P1 IADD3 R15, R15, R19, RZ ;  /* 0x000000130f0f1210 */ /* 0x000fc40007ffe0ff */
[----:B------:R-:W-:Y:S01]  /*0cf0*/  @P1 SHF.L.U32 R7, R14, 0x1, RZ ;  /* 0x000000010e071819 */ /* 0x000fe200000006ff */
[----:B0-----:R-:W-:Y:S01]  /*0d00*/  IMAD R3, R3, UR16, R17 ;  /* 0x0000001003037c24 */ /* 0x001fe2000f8e0211 */
[----:B------:R-:W-:Y:S02]  /*0d10*/  @P2 IADD3.X R23, R18, R23, RZ, P0, !PT ;  /* 0x0000001712172210 */ /* 0x000fe400007fe4ff */
[----:B------:R-:W-:Y:S02]  /*0d20*/  @P1 SHF.L.U64.HI R14, R14, 0x1, R15 ;  /* 0x000000010e0e1819 */ /* 0x000fe4000001020f */
[----:B-1----:R-:W-:Y:S02]  /*0d30*/  @P1 IADD3 R20, P0, R7, R20, RZ ;  /* 0x0000001407141210 */ /* 0x002fe40007f1e0ff */
[----:B------:R-:W-:Y:S02]  /*0d40*/  IADD3 R3, R3, 0x60, RZ ;  /* 0x0000006003037810 */ /* 0x000fe40007ffe0ff */
[----:B------:R-:W-:-:S02]  /*0d50*/  @P1 IADD3.X R21, R14, R21, RZ, P0, !PT ;  /* 0x000000150e151210 */ /* 0x000fc400007fe4ff */
[----:B----4-:R-:W-:-:S04]  /*0d60*/  @P1 IADD3 R12, P0, R7, R12, RZ ;  /* 0x0000000c070c1210 */ /* 0x010fc80007f1e0ff */
[----:B------:R-:W-:Y:S02]  /*0d70*/  @P1 IADD3.X R13, R14, R13, RZ, P0, !PT ;  /* 0x0000000d0e0d1210 */ /* 0x000fe400007fe4ff */
[----:B------:R-:W-:Y:S02]  /*0d80*/  ISETP.GE.U32.AND P0, PT, R3, UR12, PT ;  /* 0x0000000c03007c0c */ /* 0x000fe4000bf06070 */
[----:B------:R-:W-:Y:S02]  /*0d90*/  SHF.R.S32.HI R3, RZ, 0x1f, R3 ;  /* 0x0000001fff037819 */ /* 0x000fe40000011403 */
[----:B------:R-:W-:Y:S02]  /*0da0*/  SHF.R.S32.HI R58, RZ, 0x1f, R57 ;  /* 0x0000001fff3a7819 */ /* 0x000fe40000011439 */
[----:B------:R-:W-:Y:S02]  /*0db0*/  CS2R R50, SRZ ;  /* 0x0000000000327805 */ /* 0x000fe4000001ff00 */
[----:B------:R-:W-:-:S02]  /*0dc0*/  ISETP.GE.AND.EX P0, PT, R3, UR13, PT, P0 ;  /* 0x0000000d03007c0c */ /* 0x000fc4000bf06300 */
[----:B------:R-:W-:Y:S02]  /*0dd0*/  CS2R R52, SRZ ;  /* 0x0000000000347805 */ /* 0x000fe4000001ff00 */
[----:B------:R-:W-:Y:S02]  /*0de0*/  CS2R R42, SRZ ;  /* 0x00000000002a7805 */ /* 0x000fe4000001ff00 */
[----:B------:R-:W-:Y:S02]  /*0df0*/  CS2R R48, SRZ ;  /* 0x0000000000307805 */ /* 0x000fe4000001ff00 */
[----:B------:R-:W-:Y:S01]  /*0e00*/  ISETP.LT.U32.AND P0, PT, R0, 0x1c0, !P0 ;  /* 0x000001c00000780c */ /* 0x000fe20004701070 */
[----:B------:R0:W5:Y:S01]  /*0e10*/  @P3 LDG.E R50, desc[UR14][R4.64] ;  /* 0x0000000e04323981 */ /* 0x000162000c1e1900 */
[----:B------:R-:W-:-:S03]  /*0e20*/  CS2R R46, SRZ ;  /* 0x00000000002e7805 */ /* 0x000fc6000001ff00 */
[----:B------:R-:W5:Y:S04]  /*0e30*/  @P5 LDG.E R42, desc[UR14][R34.64] ;  /* 0x0000000e222a5981 */ /* 0x000f68000c1e1900 */
[----:B------:R-:W5:Y:S04]  /*0e40*/  @P5 LDG.E R51, desc[UR14][R32.64] ;  /* 0x0000000e20335981 */ /* 0x000f68000c1e1900 */
[----:B------:R-:W1:Y:S01]  /*0e50*/  @P0 LDC.64 R16, c[0x0][0x288] ;  /* 0x0000a200ff100b82 */ /* 0x000e620000000a00 */
[----:B------:R-:W-:Y:S01]  /*0e60*/  @P0 MOV R18, R8 ;  /* 0x0000000800120202 */ /* 0x000fe20000000f00 */
[----:B------:R-:W5:Y:S01]  /*0e70*/  @P4 LDG.E R49, desc[UR14][R28.64] ;  /* 0x0000000e1c314981 */ /* 0x000f62000c1e1900 */
[----:B------:R-:W-:-:S03]  /*0e80*/  @P0 MOV R19, R11 ;  /* 0x0000000b00130202 */ /* 0x000fc60000000f00 */
[----:B------:R-:W5:Y:S02]  /*0e90*/  @P3 LDG.E R48, desc[UR14][R26.64] ;  /* 0x0000000e1a303981 */ /* 0x000f64000c1e1900 */
[----:B------:R-:W2:Y:S01]  /*0ea0*/  @P0 LDC.64 R14, c[0x0][0x230] ;  /* 0x00008c00ff0e0b82 */ /* 0x000ea20000000a00 */
[----:B0-----:R-:W-:Y:S01]  /*0eb0*/  CS2R R4, SRZ ;  /* 0x0000000000047805 */ /* 0x001fe2000001ff00 */
[----:B------:R-:W5:Y:S04]  /*0ec0*/  @P2 LDG.E R46, desc[UR14][R22.64] ;  /* 0x0000000e162e2981 */ /* 0x000f68000c1e1900 */
[----:B------:R-:W5:Y:S04]  /*0ed0*/  @P1 LDG.E R47, desc[UR14][R20.64] ;  /* 0x0000000e142f1981 */ /* 0x000f68000c1e1900 */
[----:B------:R-:W5:Y:S01]  /*0ee0*/  @P2 LDG.E R4, desc[UR14][R24.64] ;  /* 0x0000000e18042981 */ /* 0x000f62000c1e1900 */
[----:B------:R-:W-:Y:S01]  /*0ef0*/  UMOV UR19, 0x3f800000 ;  /* 0x3f80000000137882 */ /* 0x000fe20000000000 */
[----:B------:R-:W-:Y:S02]  /*0f00*/  BSSY B0, `(.L_x_44) ;  /* 0x0000049000007945 */ /* 0x000fe40003800000 */
[----:B------:R-:W5:Y:S01]  /*0f10*/  @P1 LDG.E R45, desc[UR14][R12.64] ;  /* 0x0000000e0c2d1981 */ /* 0x000f62000c1e1900 */
[----:B-1----:R-:W-:-:S02]  /*0f20*/  @P0 IMAD R3, R41, R16, RZ ;  /* 0x0000001029030224 */ /* 0x002fc400078e02ff */
[----:B------:R-:W-:-:S04]  /*0f30*/  @P0 IMAD.WIDE.U32 R18, R60, R16, R18 ;  /* 0x000000103c120225 */ /* 0x000fc800078e0012 */
[----:B------:R-:W-:Y:S02]  /*0f40*/  @P0 IMAD R3, R60, R17, R3 ;  /* 0x000000113c030224 */ /* 0x000fe400078e0203 */
[----:B------:R-:W0:Y:S03]  /*0f50*/  @P0 LDC.64 R16, c[0x0][0x228] ;  /* 0x00008a00ff100b82 */ /* 0x000e260000000a00 */
[----:B------:R-:W-:Y:S02]  /*0f60*/  @P0 IADD3 R7, R19, R3, RZ ;  /* 0x0000000313070210 */ /* 0x000fe40007ffe0ff */
[C---:B------:R-:W-:Y:S02]  /*0f70*/  @P0 SHF.L.U32 R3, R18.reuse, 0x1, RZ ;  /* 0x0000000112030819 */ /* 0x040fe400000006ff */
[----:B------:R-:W-:Y:S02]  /*0f80*/  @P0 SHF.L.U64.HI R18, R18, 0x1, R7 ;  /* 0x0000000112120819 */ /* 0x000fe40000010207 */
[----:B--2---:R-:W-:-:S04]  /*0f90*/  @P0 IADD3 R14, P6, R3, R14, RZ ;  /* 0x0000000e030e0210 */ /* 0x004fc80007fde0ff */
[----:B------:R-:W-:Y:S02]  /*0fa0*/  @P0 IADD3.X R15, R18, R15, RZ, P6, !PT ;  /* 0x0000000f120f0210 */ /* 0x000fe400037fe4ff */
[----:B0-----:R-:W-:Y:S01]  /*0fb0*/  @P0 IADD3 R16, P6, R3, R16, RZ ;  /* 0x0000001003100210 */ /* 0x001fe20007fde0ff */
[----:B------:R-:W-:-:S03]  /*0fc0*/  HFMA2.MMA R3, -RZ, RZ, 0, 0 ;  /* 0x00000000ff037435 */ /* 0x000fc600000001ff */
[----:B------:R-:W-:-:S05]  /*0fd0*/  @P0 IADD3.X R17, R18, R17, RZ, P6, !PT ;  /* 0x0000001112110210 */ /* 0x000fca00037fe4ff */
[----:B------:R0:W5:Y:S04]  /*0fe0*/  @P0 LDG.E R44, desc[UR14][R16.64] ;  /* 0x0000000e102c0981 */ /* 0x000168000c1e1900 */
[----:B------:R1:W5:Y:S01]  /*0ff0*/  @P0 LDG.E R3, desc[UR14][R14.64] ;  /* 0x0000000e0e030981 */ /* 0x000362000c1e1900 */
[----:B------:R-:W-:-:S04]  /*1000*/  ISETP.GE.U32.AND P0, PT, R57, UR12, PT ;  /* 0x0000000c39007c0c */ /* 0x000fc8000bf06070 */
[----:B------:R-:W-:Y:S01]  /*1010*/  ISETP.GE.AND.EX P0, PT, R58, UR13, PT, P0 ;  /* 0x0000000d3a007c0c */ /* 0x000fe2000bf06300 */
[----:B------:R-:W-:-:S03]  /*1020*/  ULDC.64 UR12, c[0x0][0x248] ;  /* 0x00009200000c7ab9 */ /* 0x000fc60000000a00 */
[----:B------:R-:W-:-:S13]  /*1030*/  ISETP.GT.U32.OR P0, PT, R0, 0x1bf, P0 ;  /* 0x000001bf0000780c */ /* 0x000fda0000704470 */
[----:B0-----:R-:W0:Y:S01]  /*1040*/  @!P0 LDC.64 R16, c[0x0][0x288] ;  /* 0x0000a200ff108b82 */ /* 0x001e220000000a00 */
[----:B------:R-:W-:-:S07]  /*1050*/  @!P0 MOV R19, R11 ;  /* 0x0000000b00138202 */ /* 0x000fce0000000f00 */
[----:B-1----:R-:W1:Y:S01]  /*1060*/  @!P0 LDC.64 R14, c[0x0][0x230] ;  /* 0x00008c00ff0e8b82 */ /* 0x002e620000000a00 */
[----:B0-----:R-:W-:-:S04]  /*1070*/  @!P0 IMAD R18, R58, R16, RZ ;  /* 0x000000103a128224 */ /* 0x001fc800078e02ff */
[----:B------:R-:W-:Y:S01]  /*1080*/  @!P0 IMAD R7, R57, R17, R18 ;  /* 0x0000001139078224 */ /* 0x000fe200078e0212 */
[----:B------:R-:W-:-:S05]  /*1090*/  @!P0 MOV R18, R8 ;  /* 0x0000000800128202 */ /* 0x000fca0000000f00 */
[----:B------:R-:W-:-:S05]  /*10a0*/  @!P0 IMAD.WIDE.U32 R18, R57, R16, R18 ;  /* 0x0000001039128225 */ /* 0x000fca00078e0012 */
[----:B------:R-:W-:Y:S02]  /*10b0*/  @!P0 IADD3 R17, R19, R7, RZ ;  /* 0x0000000713118210 */ /* 0x000fe40007ffe0ff */
[C---:B------:R-:W-:Y:S02]  /*10c0*/  @!P0 SHF.L.U32 R7, R18.reuse, 0x1, RZ ;  /* 0x0000000112078819 */ /* 0x040fe400000006ff */
[----:B------:R-:W-:Y:S02]  /*10d0*/  @!P0 SHF.L.U64.HI R18, R18, 0x1, R17 ;  /* 0x0000000112128819 */ /* 0x000fe40000010211 */
[----:B------:R-:W0:Y:S01]  /*10e0*/  @!P0 LDC.64 R16, c[0x0][0x228] ;  /* 0x00008a00ff108b82 */ /* 0x000e220000000a00 */
[----:B-1----:R-:W-:Y:S01]  /*10f0*/  @!P0 IADD3 R14, P6, R7, R14, RZ ;  /* 0x0000000e070e8210 */ /* 0x002fe20007fde0ff */
[----:B------:R-:W-:-:S03]  /*1100*/  UIMAD.WIDE UR12, UR6, 0x8, UR12 ;  /* 0x00000008060c78a5 */ /* 0x000fc6000f8e020c */
[----:B------:R-:W-:-:S03]  /*1110*/  @!P0 IADD3.X R15, R18, R15, RZ, P6, !PT ;  /* 0x0000000f120f8210 */ /* 0x000fc600037fe4ff */
[----:B------:R-:W-:Y:S02]  /*1120*/  MOV R19, UR13 ;  /* 0x0000000d00137c02 */ /* 0x000fe40008000f00 */
[----:B------:R1:W5:Y:S01]  /*1130*/  @!P0 LDG.E R5, desc[UR14][R14.64] ;  /* 0x0000000e0e058981 */ /* 0x000362000c1e1900 */
[----:B0-----:R-:W-:-:S04]  /*1140*/  @!P0 IADD3 R16, P6, R7, R16, RZ ;  /* 0x0000001007108210 */ /* 0x001fc80007fde0ff */
[----:B------:R-:W-:Y:S02]  /*1150*/  @!P0 IADD3.X R17, R18, R17, RZ, P6, !PT ;  /* 0x0000001112118210 */ /* 0x000fe400037fe4ff */
[----:B------:R-:W-:Y:S02]  /*1160*/  MOV R18, UR12 ;  /* 0x0000000c00127c02 */ /* 0x000fe40008000f00 */
[----:B------:R-:W-:Y:S01]  /*1170*/  ISETP.NE.AND P6, PT, R56, RZ, PT ;  /* 0x000000ff3800720c */ /* 0x000fe20003fc5270 */
[----:B------:R-:W-:Y:S01]  /*1180*/  HFMA2.MMA R7, -RZ, RZ, 0, 0 ;  /* 0x00000000ff077435 */ /* 0x000fe200000001ff */
[----:B------:R0:W5:Y:S04]  /*1190*/  @!P0 LDG.E R43, desc[UR14][R16.64] ;  /* 0x0000000e102b8981 */ /* 0x000168000c1e1900 */
[----:B------:R-:W2:Y:S05]  /*11a0*/  LDG.E.64 R18, desc[UR14][R18.64] ;  /* 0x0000000e12127981 */ /* 0x000eaa000c1e1b00 */
[----:B------:R0:W5:Y:S04]  /*11b0*/  @P4 LDG.E R7, desc[UR14][R30.64] ;  /* 0x0000000e1e074981 */ /* 0x000168000c1e1900 */
[----:B------:R-:W3:Y:S04]  /*11c0*/  @P6 LDG.E R53, desc[UR14][R38.64] ;  /* 0x0000000e26356981 */ /* 0x000ee8000c1e1900 */
[----:B------:R0:W5:Y:S01]  /*11d0*/  @P6 LDG.E R52, desc[UR14][R36.64] ;  /* 0x0000000e24346981 */ /* 0x000162000c1e1900 */
[----:B------:R-:W-:-:S02]  /*11e0*/  CS2R R12, SRZ ;  /* 0x00000000000c7805 */ /* 0x000fc4000001ff00 */
[----:B-1----:R-:W-:Y:S02]  /*11f0*/  CS2R R14, SRZ ;  /* 0x00000000000e7805 */ /* 0x002fe4000001ff00 */
[----:B--2---:R-:W-:-:S13]  /*1200*/  R2UR UR18, R18 ;  /* 0x00000000121272ca */ /* 0x004fda00000e0000 */
[----:B------:R-:W-:-:S05]  /*1210*/  MOV R18, UR18 ;  /* 0x0000001200127c02 */ /* 0x000fca0008000f00 */
[----:B------:R-:W-:-:S05]  /*1220*/  FFMA.FTZ R19, -R18, UR18, R19 ;  /* 0x0000001212137c23 */ /* 0x000fca0008010113 */
[----:B------:R-:W-:-:S13]  /*1230*/  FSETP.GTU.FTZ.AND P0, PT, R19, RZ, PT ;  /* 0x000000ff1300720b */ /* 0x000fda0003f1c000 */
[----:B------:R-:W-:Y:S01]  /*1240*/  VOTEU.ANY UP0, P0 ;  /* 0x00000000003f7886 */ /* 0x000fe20000000100 */
[----:B------:R-:W-:-:S04]  /*1250*/  PLOP3.LUT P0, PT, PT, PT, UP0, 0x80, 0x0 ;  /* 0x000000000000781c */ /* 0x000fc80003f0f008 */
[----:B------:R-:W-:-:S09]  /*1260*/  @UP0 ULDC UR11, c[0x0][0x250] ;  /* 0x00009400000b0ab9 */ /* 0x000fd20000000800 */
[----:B------:R-:W-:Y:S01]  /*1270*/  @P0 FADD.FTZ R18, R19, UR11 ;  /* 0x0000000b13120e21 */ /* 0x000fe20008010000 */
[----:B------:R-:W-:-:S13]  /*1280*/  PLOP3.LUT P0, PT, PT, PT, UP0, 0x80, 0x0 ;  /* 0x000000000000781c */ /* 0x000fda0003f0f008 */
[----:B------:R-:W1:Y:S01]  /*1290*/  @P0 MUFU.RSQ R18, R18 ;  /* 0x0000001200120308 */ /* 0x000e620000001400 */
[----:B------:R-:W-:-:S13]  /*12a0*/  PLOP3.LUT P0, PT, PT, PT, UP0, 0x80, 0x0 ;  /* 0x000000000000781c */ /* 0x000fda0003f0f008 */
[----:B-1----:R-:W-:Y:S02]  /*12b0*/  @P0 R2UR UR19, R18 ;  /* 0x00000000121302ca */ /* 0x002fe400000e0000 */
[----:B------:R-:W-:Y:S02]  /*12c0*/  ISETP.GT.U32.AND P0, PT, R0, 0x1bf, PT ;  /* 0x000001bf0000780c */ /* 0x000fe40003f04070 */
[----:B---3--:R-:W-:-:S11]  /*12d0*/  PRMT R19, R53, 0x7632, R19 ;  /* 0x0000763235137816 */ /* 0x008fd60000000013 */
[----:B0-----:R-:W-:Y:S05]  /*12e0*/  @P0 BRA `(.L_x_45) ;  /* 0x0000000000280947 */ /* 0x001fea0003800000 */
[----:B------:R-:W-:Y:S02]  /*12f0*/  ISETP.NE.AND P0, PT, RZ, UR17, PT ;  /* 0x00000011ff007c0c */ /* 0x000fe4000bf05270 */
[----:B------:R-:W-:-:S04]  /*1300*/  IADD3 R21, R55, R6, RZ ;  /* 0x0000000637157210 */ /* 0x000fc80007ffe0ff */
[----:B------:R-:W-:-:S07]  /*1310*/  SHF.R.S32.HI R6, RZ, 0x1f, R21 ;  /* 0x0000001fff067819 */ /* 0x000fce0000011415 */
[----:B------:R-:W0:Y:S02]  /*1320*/  @P0 LDC.64 R12, c[0x0][0x240] ;  /* 0x00009000ff0c0b82 */ /* 0x000e240000000a00 */
[----:B0-----:R-:W-:-:S04]  /*1330*/  @P0 LEA R16, P6, R21, R12, 0x2 ;  /* 0x0000000c15100211 */ /* 0x001fc800078c10ff */
[C---:B------:R-:W-:Y:S02]  /*1340*/  @P0 LEA.HI.X R17, R21.reuse, R13, R6, 0x2, P6 ;  /* 0x0000000d15110211 */ /* 0x040fe400030f1406 */
[----:B------:R-:W0:Y:S03]  /*1350*/  LDC.64 R12, c[0x0][0x238] ;  /* 0x00008e00ff0c7b82 */ /* 0x000e260000000a00 */
[----:B------:R1:W5:Y:S01]  /*1360*/  @P0 LDG.E.64 R14, desc[UR14][R16.64] ;  /* 0x0000000e100e0981 */ /* 0x000362000c1e1b00 */
[----:B0-----:R-:W-:-:S06]  /*1370*/  IMAD.WIDE R12, R21, 0x4, R12 ;  /* 0x00000004150c7825 */ /* 0x001fcc00078e020c */
[----:B-1----:R-:W5:Y:S02]  /*1380*/  LDG.E.64 R12, desc[UR14][R12.64] ;  /* 0x0000000e0c0c7981 */ /* 0x002f64000c1e1b00 */
.L_x_45:
[----:B------:R-:W-:Y:S05]  /*1390*/  BSYNC B0 ;  /* 0x0000000000007941 */ /* 0x000fea0003800000 */
.L_x_44:
[----:B------:R-:W-:Y:S02]  /*13a0*/  ISETP.NE.AND P0, PT, RZ, UR17, PT ;  /* 0x00000011ff007c0c */ /* 0x000fe4000bf05270 */
[----:B------:R-:W-:Y:S02]  /*13b0*/  SHF.L.U32 R6, R53, 0x10, RZ ;  /* 0x0000001035067819 */ /* 0x000fe400000006ff */
[----:B------:R-:W-:Y:S02]  /*13c0*/  SHF.L.U32 R19, R19, 0x10, RZ ;  /* 0x0000001013137819 */ /* 0x000fe400000006ff */
[----:B-----5:R-:W-:Y:S01]  /*13d0*/  PRMT R16, R52, 0x7632, R16 ;  /* 0x0000763234107816 */ /* 0x020fe20000000010 */
[----:B------:R-:W-:Y:S01]  /*13e0*/  FADD.FTZ R6, R6, -UR18 ;  /* 0x8000001206067e21 */ /* 0x000fe20008010000 */
[----:B------:R-:W-:Y:S01]  /*13f0*/  SHF.L.U32 R18, R52, 0x10, RZ ;  /* 0x0000001034127819 */ /* 0x000fe200000006ff */
[----:B------:R-:W-:Y:S01]  /*1400*/  FADD.FTZ R19, R19, -UR18 ;  /* 0x8000001213137e21 */ /* 0x000fe20008010000 */
[----:B------:R-:W-:Y:S01]  /*1410*/  SHF.L.U32 R16, R16, 0x10, RZ ;  /* 0x0000001010107819 */ /* 0x000fe200000006ff */
[----:B------:R-:W-:-:S02]  /*1420*/  FMUL.FTZ R17, R6, UR19 ;  /* 0x0000001306117c20 */ /* 0x000fc40008410000 */
        /* <DEDUP_REMOVED lines=20> */
.L_x_46:
[----:B------:R-:W-:Y:S01]  /*1570*/  PRMT R22, R42, 0x7632, R22 ;  /* 0x000076322a167816 */ /* 0x000fe20000000016 */
[----:B------:R-:W-:Y:S01]  /*1580*/  FMUL.FTZ R20, R18, R12 ;  /* 0x0000000c12147220 */ /* 0x000fe20000410000 */
[----:B------:R-:W-:Y:S01]  /*1590*/  SHF.L.U32 R23, R42, 0x10, RZ ;  /* 0x000000102a177819 */ /* 0x000fe200000006ff */
[----:B------:R-:W-:Y:S01]  /*15a0*/  FMUL.FTZ R21, R16, R13 ;  /* 0x0000000d10157220 */ /* 0x000fe20000410000 */
[----:B------:R-:W-:Y:S01]  /*15b0*/  SHF.L.U32 R22, R22, 0x10, RZ ;  /* 0x0000001016167819 */ /* 0x000fe200000006ff */
[----:B------:R-:W-:Y:S01]  /*15c0*/  FFMA.FTZ R19, R17, R20, RZ ;  /* 0x0000001411137223 */ /* 0x000fe200000100ff */
[----:B------:R-:W-:Y:S01]  /*15d0*/  FADD.FTZ R20, RZ, R20 ;  /* 0x00000014ff147221 */ /* 0x000fe20000010000 */
[----:B------:R-:W-:Y:S01]  /*15e0*/  PRMT R24, R51, 0x7632, R24 ;  /* 0x0000763233187816 */ /* 0x000fe20000000018 */
[----:B------:R-:W-:Y:S01]  /*15f0*/  FADD.FTZ R23, R23, -UR18 ;  /* 0x8000001217177e21 */ /* 0x000fe20008010000 */
[----:B------:R-:W-:Y:S01]  /*1600*/  FADD.FTZ R25, R22, -UR18 ;  /* 0x8000001216197e21 */ /* 0x000fe20008010000 */
[----:B------:R-:W-:Y:S01]  /*1610*/  FFMA.FTZ R19, R6, R21, R19 ;  /* 0x0000001506137223 */ /* 0x000fe20000010013 */
[----:B------:R-:W-:Y:S01]  /*1620*/  FADD.FTZ R20, R21, R20 ;  /* 0x0000001415147221 */ /* 0x000fe20000010000 */
[----:B------:R-:W-:Y:S01]  /*1630*/  SHF.L.U32 R22, R24, 0x10, RZ ;  /* 0x0000001018167819 */ /* 0x000fe200000006ff */
[----:B------:R-:W-:Y:S01]  /*1640*/  FMUL.FTZ R23, R23, UR19 ;  /* 0x0000001317177c20 */ /* 0x000fe20008410000 */
[----:B------:R-:W-:Y:S01]  /*1650*/  SHF.L.U32 R21, R51, 0x10, RZ ;  /* 0x0000001033157819 */ /* 0x000fe200000006ff */
[----:B------:R-:W-:Y:S01]  /*1660*/  FFMA.FTZ R26, R17, R18, RZ ;  /* 0x00000012111a7223 */ /* 0x000fe200000100ff */
        /* <DEDUP_REMOVED lines=20> */
.L_x_47:
[----:B------:R-:W-:Y:S01]  /*17b0*/  FADD.FTZ R28, RZ, R18 ;  /* 0x00000012ff1c7221 */ /* 0x000fe20000010000 */
[----:B------:R-:W-:Y:S01]  /*17c0*/  FMUL.FTZ R30, R21, R12 ;  /* 0x0000000c151e7220 */ /* 0x000fe20000410000 */
[C---:B------:R-:W-:Y:S01]  /*17d0*/  FFMA.FTZ R18, R23.reuse, R21, R26 ;  /* 0x0000001517127223 */ /* 0x040fe2000001001a */
[----:B------:R-:W-:Y:S01]  /*17e0*/  FFMA.FTZ R25, R6, R16, RZ ;  /* 0x0000001006197223 */ /* 0x000fe200000100ff */
[----:B------:R-:W-:Y:S01]  /*17f0*/  FADD.FTZ R17, R28, R21 ;  /* 0x000000151c117221 */ /* 0x000fe20000010000 */
[----:B------:R-:W-:Y:S01]  /*1800*/  FADD.FTZ R21, RZ, R16 ;  /* 0x00000010ff157221 */ /* 0x000fe20000010000 */
[----:B------:R-:W-:Y:S01]  /*1810*/  FMUL.FTZ R16, R22, R13 ;  /* 0x0000000d16107220 */ /* 0x000fe20000410000 */
[----:B------:R-:W-:Y:S01]  /*1820*/  FFMA.FTZ R38, R24, R22, R25 ;  /* 0x0000001618267223 */ /* 0x000fe20000010019 */
[----:B------:R-:W-:Y:S01]  /*1830*/  FFMA.FTZ R19, R23, R30, R19 ;  /* 0x0000001e17137223 */ /* 0x000fe20000010013 */
[--C-:B------:R-:W-:Y:S01]  /*1840*/  FADD.FTZ R6, R21, R22.reuse ;  /* 0x0000001615067221 */ /* 0x100fe20000010000 */
[C---:B------:R-:W-:Y:S01]  /*1850*/  PRMT R22, R7.reuse, 0x7632, R22 ;  /* 0x0000763207167816 */ /* 0x040fe20000000016 */
[----:B------:R-:W-:Y:S01]  /*1860*/  FADD.FTZ R21, R20, R30 ;  /* 0x0000001e14157221 */ /* 0x000fe20000010000 */
[----:B------:R-:W-:Y:S01]  /*1870*/  SHF.L.U32 R20, R7, 0x10, RZ ;  /* 0x0000001007147819 */ /* 0x000fe200000006ff */
[----:B------:R-:W-:Y:S01]  /*1880*/  FFMA.FTZ R24, R24, R16, R19 ;  /* 0x0000001018187223 */ /* 0x000fe20000010013 */
[----:B------:R-:W-:Y:S01]  /*1890*/  SHF.L.U32 R22, R22, 0x10, RZ ;  /* 0x0000001016167819 */ /* 0x000fe200000006ff */
[----:B------:R-:W-:Y:S01]  /*18a0*/  FADD.FTZ R19, R16, R21 ;  /* 0x0000001510137221 */ /* 0x000fe20000010000 */
[C---:B------:R-:W-:Y:S01]  /*18b0*/  PRMT R16, R49.reuse, 0x7632, R16 ;  /* 0x0000763231107816 */ /* 0x040fe20000000010 */
[----:B------:R-:W-:Y:S01]  /*18c0*/  FADD.FTZ R23, R20, -UR18 ;  /* 0x8000001214177e21 */ /* 0x000fe20008010000 */
[----:B------:R-:W-:Y:S01]  /*18d0*/  SHF.L.U32 R21, R49, 0x10, RZ ;  /* 0x0000001031157819 */ /* 0x000fe200000006ff */
[----:B------:R-:W-:Y:S01]  /*18e0*/  FADD.FTZ R22, R22, -UR18 ;  /* 0x8000001216167e21 */ /* 0x000fe20008010000 */
[----:B------:R-:W-:Y:S01]  /*18f0*/  PRMT R20, R50, 0x7632, R20 ;  /* 0x0000763232147816 */ /* 0x000fe20000000014 */
[----:B------:R-:W-:Y:S01]  /*1900*/  FMUL.FTZ R23, R23, UR19 ;  /* 0x0000001317177c20 */ /* 0x000fe20008410000 */
[----:B------:R-:W-:Y:S01]  /*1910*/  SHF.L.U32 R16, R16, 0x10, RZ ;  /* 0x0000001010107819 */ /* 0x000fe200000006ff */
        /* <DEDUP_REMOVED lines=20> */
.L_x_48:
[----:B------:R-:W-:Y:S01]  /*1a60*/  FMUL.FTZ R25, R21, R12 ;  /* 0x0000000c15197220 */ /* 0x000fe20000410000 */
[----:B------:R-:W-:Y:S01]  /*1a70*/  FADD.FTZ R17, R17, R21 ;  /* 0x0000001511117221 */ /* 0x000fe20000010000 */
[C---:B------:R-:W-:Y:S01]  /*1a80*/  FFMA.FTZ R18, R23.reuse, R21, R18 ;  /* 0x0000001517127223 */ /* 0x040fe20000010012 */
        /* <DEDUP_REMOVED lines=31> */
.L_x_49:
[----:B------:R-:W-:Y:S01]  /*1c80*/  FFMA.FTZ R30, R29, R26, R24 ;  /* 0x0000001a1d1e7223 */ /* 0x000fe20000010018 */
[----:B------:R-:W-:Y:S01]  /*1c90*/  FMUL.FTZ R28, R19, R12 ;  /* 0x0000000c131c7220 */ /* 0x000fe20000410000 */
[--C-:B------:R-:W-:Y:S01]  /*1ca0*/  FADD.FTZ R25, R26, R23.reuse ;  /* 0x000000171a197221 */ /* 0x100fe20000010000 */
[C---:B------:R-:W-:Y:S02]  /*1cb0*/  PRMT R23, R4.reuse, 0x7632, R23 ;  /* 0x0000763204177816 */ /* 0x040fe40000000017 */
[----:B------:R-:W-:Y:S01]  /*1cc0*/  FFMA.FTZ R27, R21, R28, R30 ;  /* 0x0000001c151b7223 */ /* 0x000fe2000001001e */
[----:B------:R-:W-:Y:S01]  /*1cd0*/  SHF.L.U32 R24, R4, 0x10, RZ ;  /* 0x0000001004187819 */ /* 0x000fe200000006ff */
[----:B------:R-:W-:Y:S01]  /*1ce0*/  FADD.FTZ R28, R25, R28 ;  /* 0x0000001c191c7221 */ /* 0x000fe20000010000 */
[----:B------:R-:W-:Y:S02]  /*1cf0*/  SHF.L.U32 R25, R23, 0x10, RZ ;  /* 0x0000001017197819 */ /* 0x000fe400000006ff */
[----:B------:R-:W-:Y:S01]  /*1d00*/  PRMT R26, R46, 0x7632, R26 ;  /* 0x000076322e1a7816 */ /* 0x000fe2000000001a */
[----:B------:R-:W-:Y:S01]  /*1d10*/  FADD.FTZ R31, R24, -UR18 ;  /* 0x80000012181f7e21 */ /* 0x000fe20008010000 */
[----:B------:R-:W-:Y:S01]  /*1d20*/  SHF.L.U32 R23, R46, 0x10, RZ ;  /* 0x000000102e177819 */ /* 0x000fe200000006ff */
[----:B------:R-:W-:Y:S01]  /*1d30*/  FADD.FTZ R32, R25, -UR18 ;  /* 0x8000001219207e21 */ /* 0x000fe20008010000 */
[----:B------:R-:W-:Y:S01]  /*1d40*/  SHF.L.U32 R24, R26, 0x10, RZ ;  /* 0x000000101a187819 */ /* 0x000fe200000006ff */
[----:B------:R-:W-:Y:S01]  /*1d50*/  FMUL.FTZ R25, R31, UR19 ;  /* 0x000000131f197c20 */ /* 0x000fe20008410000 */
[----:B------:R-:W-:Y:S01]  /*1d60*/  PRMT R30, R47, 0x7632, R30 ;  /* 0x000076322f1e7816 */ /* 0x000fe2000000001e */
[----:B------:R-:W-:Y:S01]  /*1d70*/  FMUL.FTZ R31, R20, R13 ;  /* 0x0000000d141f7220 */ /* 0x000fe20000410000 */
[----:B------:R-:W-:Y:S01]  /*1d80*/  FMUL.FTZ R26, R32, UR19 ;  /* 0x00000013201a7c20 */ /* 0x000fe20008410000 */
[----:B------:R-:W-:Y:S06]  /*1d90*/  @!P0 BRA `(.L_x_50) ;  /* 0x0000000000488947 */ /* 0x000fec0003800000 */
[----:B------:R-:W-:Y:S01]  /*1da0*/  FFMA.FTZ R32, R25, R12, R14 ;  /* 0x0000000c19207223 */ /* 0x000fe2000001000e */
[----:B------:R-:W-:-:S03]  /*1db0*/  FFMA.FTZ R33, R26, R13, R15 ;  /* 0x0000000d1a217223 */ /* 0x000fc6000001000f */
[----:B------:R-:W-:Y:S01]  /*1dc0*/  FMUL.FTZ R39, R32, -1.4426950216293334961 ;  /* 0xbfb8aa3b20277820 */ /* 0x000fe20000410000 */
[----:B------:R-:W-:-:S04]  /*1dd0*/  FMUL.FTZ R40, R33, -1.4426950216293334961 ;  /* 0xbfb8aa3b21287820 */ /* 0x000fc80000410000 */
        /* <DEDUP_REMOVED lines=14> */
.L_x_50:
[----:B------:R-:W-:Y:S01]  /*1ec0*/  FFMA.FTZ R34, R22, R31, R27 ;  /* 0x0000001f16227223 */ /* 0x000fe2000001001b */
[----:B------:R-:W-:Y:S01]  /*1ed0*/  FMUL.FTZ R32, R23, R12 ;  /* 0x0000000c17207220 */ /* 0x000fe20000410000 */
[----:B------:R-:W-:Y:S01]  /*1ee0*/  FADD.FTZ R31, R31, R28 ;  /* 0x0000001c1f1f7221 */ /* 0x000fe20000010000 */
[----:B------:R-:W-:Y:S02]  /*1ef0*/  SHF.L.U32 R27, R47, 0x10, RZ ;  /* 0x000000102f1b7819 */ /* 0x000fe400000006ff */
[----:B------:R-:W-:Y:S01]  /*1f00*/  SHF.L.U32 R28, R30, 0x10, RZ ;  /* 0x000000101e1c7819 */ /* 0x000fe200000006ff */
[----:B------:R-:W-:Y:S01]  /*1f10*/  FFMA.FTZ R30, R25, R32, R34 ;  /* 0x00000020191e7223 */ /* 0x000fe20000010022 */
[--C-:B------:R-:W-:Y:S01]  /*1f20*/  FADD.FTZ R31, R31, R32.reuse ;  /* 0x000000201f1f7221 */ /* 0x100fe20000010000 */
[----:B------:R-:W-:Y:S01]  /*1f30*/  PRMT R32, R45, 0x7632, R32 ;  /* 0x000076322d207816 */ /* 0x000fe20000000020 */
[----:B------:R-:W-:Y:S01]  /*1f40*/  FADD.FTZ R33, R27, -UR18 ;  /* 0x800000121b217e21 */ /* 0x000fe20008010000 */
[----:B------:R-:W-:Y:S01]  /*1f50*/  FADD.FTZ R35, R28, -UR18 ;  /* 0x800000121c237e21 */ /* 0x000fe20008010000 */
[----:B------:R-:W-:Y:S01]  /*1f60*/  SHF.L.U32 R27, R45, 0x10, RZ ;  /* 0x000000102d1b7819 */ /* 0x000fe200000006ff */
[----:B------:R-:W-:Y:S01]  /*1f70*/  FMUL.FTZ R34, R24, R13 ;  /* 0x0000000d18227220 */ /* 0x000fe20000410000 */
        /* <DEDUP_REMOVED lines=22> */
.L_x_51:
[----:B------:R-:W-:Y:S01]  /*20e0*/  PRMT R37, R3, 0x7632, R37 ;  /* 0x0000763203257816 */ /* 0x000fe20000000025 */
[----:B------:R-:W-:Y:S01]  /*20f0*/  FFMA.FTZ R30, R26, R34, R30 ;  /* 0x000000221a1e7223 */ /* 0x000fe2000001001e */
        /* <DEDUP_REMOVED lines=35> */
.L_x_52:
[----:B------:R-:W-:Y:S01]  /*2330*/  FMUL.FTZ R39, R34, R12 ;  /* 0x0000000c22277220 */ /* 0x000fe20000410000 */
[----:B------:R-:W-:Y:S01]  /*2340*/  FFMA.FTZ R38, R29, R16, R38 ;  /* 0x000000101d267223 */ /* 0x000fe20000010026 */
[----:B------:R-:W-:Y:S01]  /*2350*/  PRMT R29, R5, 0x7632, R29 ;  /* 0x00007632051d7816 */ /* 0x000fe2000000001d */
[----:B------:R-:W-:Y:S01]  /*2360*/  FMUL.FTZ R41, R35, R13 ;  /* 0x0000000d23297220 */ /* 0x000fe20000410000 */
[----:B------:R-:W-:Y:S01]  /*2370*/  FFMA.FTZ R30, R36, R39, R30 ;  /* 0x00000027241e7223 */ /* 0x000fe2000001001e */
[----:B------:R-:W-:Y:S01]  /*2380*/  FADD.FTZ R31, R31, R39 ;  /* 0x000000271f1f7221 */ /* 0x000fe20000010000 */
[----:B------:R-:W-:Y:S02]  /*2390*/  SHF.L.U32 R39, R5, 0x10, RZ ;  /* 0x0000001005277819 */ /* 0x000fe400000006ff */
[----:B------:R-:W-:Y:S01]  /*23a0*/  SHF.L.U32 R29, R29, 0x10, RZ ;  /* 0x000000101d1d7819 */ /* 0x000fe200000006ff */
[----:B------:R-:W-:Y:S01]  /*23b0*/  FFMA.FTZ R40, R37, R41, R30 ;  /* 0x0000002925287223 */ /* 0x000fe2000001001e */
[--C-:B------:R-:W-:Y:S01]  /*23c0*/  FADD.FTZ R41, R41, R31.reuse ;  /* 0x0000001f29297221 */ /* 0x100fe20000010000 */
[----:B------:R-:W-:Y:S01]  /*23d0*/  FADD.FTZ R39, R39, -UR18 ;  /* 0x8000001227277e21 */ /* 0x000fe20008010000 */
[----:B------:R-:W-:Y:S01]  /*23e0*/  PRMT R31, R43, 0x7632, R31 ;  /* 0x000076322b1f7816 */ /* 0x000fe2000000001f */
[----:B------:R-:W-:Y:S01]  /*23f0*/  FADD.FTZ R29, R29, -UR18 ;  /* 0x800000121d1d7e21 */ /* 0x000fe20008010000 */
[----:B------:R-:W-:Y:S01]  /*2400*/  SHF.L.U32 R30, R43, 0x10, RZ ;  /* 0x000000102b1e7819 */ /* 0x000fe200000006ff */
[----:B------:R-:W-:Y:S01]  /*2410*/  FMUL.FTZ R39, R39, UR19 ;  /* 0x0000001327277c20 */ /* 0x000fe20008410000 */
[----:B------:R-:W-:Y:S01]  /*2420*/  SHF.L.U32 R31, R31, 0x10, RZ ;  /* 0x000000101f1f7819 */ /* 0x000fe200000006ff */
[----:B------:R-:W-:Y:S01]  /*2430*/  FMUL.FTZ R29, R29, UR19 ;  /* 0x000000131d1d7c20 */ /* 0x000fe20008410000 */
[----:B------:R-:W-:Y:S06]  /*2440*/  @!P0 BRA `(.L_x_53) ;  /* 0x0000000000488947 */ /* 0x000fec0003800000 */
[----:B------:R-:W-:-:S04]  /*2450*/  FFMA.FTZ R67, R39, R12, R14 ;  /* 0x0000000c27437223 */ /* 0x000fc8000001000e */
[----:B------:R-:W-:-:S06]  /*2460*/  FMUL.FTZ R68, R67, -1.4426950216293334961 ;  /* 0xbfb8aa3b43447820 */ /* 0x000fcc0000410000 */
[----:B------:R-:W0:Y:S02]  /*2470*/  MUFU.EX2 R68, R68 ;  /* 0x0000004400447308 */ /* 0x000e240000000800 */
[----:B0-----:R-:W-:-:S06]  /*2480*/  FADD.FTZ R68, R68, 1 ;  /* 0x3f80000044447421 */ /* 0x001fcc0000010000 */
[----:B------:R-:W0:Y:S02]  /*2490*/  MUFU.RCP R68, R68 ;  /* 0x0000004400447308 */ /* 0x000e240000001000 */
[----:B0-----:R-:W-:Y:S01]  /*24a0*/  FMUL.FTZ R30, R30, R68 ;  /* 0x000000441e1e7220 */ /* 0x001fe20000410000 */
[----:B------:R-:W-:-:S04]  /*24b0*/  FADD.FTZ R68, -R68, 1 ;  /* 0x3f80000044447421 */ /* 0x000fc80000010100 */
[----:B------:R-:W-:Y:S01]  /*24c0*/  FFMA.FTZ R68, R67, R68, 1 ;  /* 0x3f80000043447423 */ /* 0x000fe20000010044 */
[----:B------:R-:W-:-:S03]  /*24d0*/  FFMA.FTZ R67, R29, R13, R15 ;  /* 0x0000000d1d437223 */ /* 0x000fc6000001000f */
[----:B------:R-:W-:Y:S01]  /*24e0*/  FMUL.FTZ R30, R30, R68 ;  /* 0x000000441e1e7220 */ /* 0x000fe20000410000 */
[----:B------:R-:W-:-:S06]  /*24f0*/  FMUL.FTZ R68, R67, -1.4426950216293334961 ;  /* 0xbfb8aa3b43447820 */ /* 0x000fcc0000410000 */
[----:B------:R-:W0:Y:S02]  /*2500*/  MUFU.EX2 R68, R68 ;  /* 0x0000004400447308 */ /* 0x000e240000000800 */
[----:B0-----:R-:W-:-:S06]  /*2510*/  FADD.FTZ R68, R68, 1 ;  /* 0x3f80000044447421 */ /* 0x001fcc0000010000 */
[----:B------:R-:W0:Y:S02]  /*2520*/  MUFU.RCP R68, R68 ;  /* 0x0000004400447308 */ /* 0x000e240000001000 */
[----:B0-----:R-:W-:Y:S01]  /*2530*/  FMUL.FTZ R31, R31, R68 ;  /* 0x000000441f1f7220 */ /* 0x001fe20000410000 */
[----:B------:R-:W-:-:S04]  /*2540*/  FADD.FTZ R68, -R68, 1 ;  /* 0x3f80000044447421 */ /* 0x000fc80000010100 */
[----:B------:R-:W-:-:S04]  /*2550*/  FFMA.FTZ R68, R67, R68, 1 ;  /* 0x3f80000043447423 */ /* 0x000fc80000010044 */
[----:B------:R-:W-:-:S07]  /*2560*/  FMUL.FTZ R31, R31, R68 ;  /* 0x000000441f1f7220 */ /* 0x000fce0000410000 */
.L_x_53:
[----:B------:R-:W-:Y:S01]  /*2570*/  FMUL.FTZ R67, R30, R12 ;  /* 0x0000000c1e437220 */ /* 0x000fe20000410000 */
[----:B------:R-:W-:Y:S01]  /*2580*/  ISETP.GT.AND P0, PT, R66, 0x1e, PT ;  /* 0x0000001e4200780c */ /* 0x000fe20003f04270 */
[----:B------:R-:W0:Y:S01]  /*2590*/  S2UR UR13, SR_CgaCtaId ;  /* 0x00000000000d79c3 */ /* 0x000e220000008800 */
[----:B------:R-:W-:Y:S01]  /*25a0*/  FADD.FTZ R6, R6, R16 ;  /* 0x0000001006067221 */ /* 0x000fe20000010000 */
[----:B------:R-:W-:Y:S01]  /*25b0*/  FFMA.FTZ R40, R39, R67, R40 ;  /* 0x0000004327287223 */ /* 0x000fe20000010028 */
[----:B------:R-:W-:Y:S01]  /*25c0*/  FADD.FTZ R41, R41, R67 ;  /* 0x0000004329297221 */ /* 0x000fe20000010000 */
[----:B------:R-:W-:Y:S01]  /*25d0*/  FMUL.FTZ R67, R31, R13 ;  /* 0x0000000d1f437220 */ /* 0x000fe20000410000 */
[----:B------:R-:W-:Y:S01]  /*25e0*/  FFMA.FTZ R18, R21, R19, R18 ;  /* 0x0000001315127223 */ /* 0x000fe20000010012 */
[----:B------:R-:W-:Y:S01]  /*25f0*/  FADD.FTZ R17, R17, R19 ;  /* 0x0000001311117221 */ /* 0x000fe20000010000 */
[----:B------:R-:W-:Y:S01]  /*2600*/  FFMA.FTZ R19, R22, R20, R38 ;  /* 0x0000001416137223 */ /* 0x000fe20000010026 */
[----:B------:R-:W-:Y:S01]  /*2610*/  FFMA.FTZ R40, R29, R67, R40 ;  /* 0x000000431d287223 */ /* 0x000fe20000010028 */
[----:B------:R-:W-:Y:S01]  /*2620*/  FADD.FTZ R41, R67, R41 ;  /* 0x0000002943297221 */ /* 0x000fe20000010000 */
[----:B------:R-:W-:Y:S01]  /*2630*/  FADD.FTZ R21, R6, R20 ;  /* 0x0000001406157221 */ /* 0x000fe20000010000 */
[----:B------:R-:W-:Y:S01]  /*2640*/  FFMA.FTZ R26, R26, R24, R19 ;  /* 0x000000181a1a7223 */ /* 0x000fe20000010013 */
[----:B------:R-:W-:Y:S01]  /*2650*/  FFMA.FTZ R25, R25, R23, R18 ;  /* 0x0000001719197223 */ /* 0x000fe20000010012 */
[----:B------:R-:W1:Y:S01]  /*2660*/  SHFL.DOWN PT, R67, R40, 0x1, 0x1f ;  /* 0x08201f0028437f89 */ /* 0x000e6200000e0000 */
[----:B------:R-:W-:Y:S01]  /*2670*/  FADD.FTZ R21, R21, R24 ;  /* 0x0000001815157221 */ /* 0x000fe20000010000 */
[----:B------:R-:W-:Y:S01]  /*2680*/  FADD.FTZ R6, R17, R23 ;  /* 0x0000001711067221 */ /* 0x000fe20000010000 */
[----:B------:R-:W-:Y:S01]  /*2690*/  UMOV UR12, 0x400 ;  /* 0x00000400000c7882 */ /* 0x000fe20000000000 */
[----:B------:R-:W2:Y:S01]  /*26a0*/  SHFL.DOWN PT, R68, R41, 0x1, 0x1f ;  /* 0x08201f0029447f89 */ /* 0x000ea200000e0000 */
[----:B------:R-:W-:Y:S01]  /*26b0*/  FFMA.FTZ R26, R33, R28, R26 ;  /* 0x0000001c211a7223 */ /* 0x000fe2000001001a */
[----:B------:R-:W-:Y:S01]  /*26c0*/  UIADD3 UR11, UR12, 0x90, URZ ;  /* 0x000000900c0b7890 */ /* 0x000fe2000fffe03f */
[----:B------:R-:W-:Y:S01]  /*26d0*/  FFMA.FTZ R25, R32, R27, R25 ;  /* 0x0000001b20197223 */ /* 0x000fe20000010019 */
[----:B------:R-:W-:Y:S01]  /*26e0*/  FADD.FTZ R28, R21, R28 ;  /* 0x0000001c151c7221 */ /* 0x000fe20000010000 */
[----:B------:R-:W-:Y:S01]  /*26f0*/  FADD.FTZ R27, R6, R27 ;  /* 0x0000001b061b7221 */ /* 0x000fe20000010000 */
[----:B------:R-:W-:Y:S01]  /*2700*/  FFMA.FTZ R26, R37, R35, R26 ;  /* 0x00000023251a7223 */ /* 0x000fe2000001001a */
[----:B0-----:R-:W-:Y:S01]  /*2710*/  ULEA UR11, UR13, UR11, 0x18 ;  /* 0x0000000b0d0b7291 */ /* 0x001fe2000f8ec03f */
[----:B------:R-:W-:Y:S01]  /*2720*/  FFMA.FTZ R36, R36, R34, R25 ;  /* 0x0000002224247223 */ /* 0x000fe20000010019 */
[----:B------:R-:W-:Y:S01]  /*2730*/  FADD.FTZ R6, R28, R35 ;  /* 0x000000231c067221 */ /* 0x000fe20000010000 */
[----:B------:R-:W-:Y:S01]  /*2740*/  FADD.FTZ R27, R27, R34 ;  /* 0x000000221b1b7221 */ /* 0x000fe20000010000 */
[----:B------:R-:W-:Y:S01]  /*2750*/  FFMA.FTZ R29, R29, R31, R26 ;  /* 0x0000001f1d1d7223 */ /* 0x000fe2000001001a */
[----:B------:R-:W-:Y:S01]  /*2760*/  FFMA.FTZ R28, R39, R30, R36 ;  /* 0x0000001e271c7223 */ /* 0x000fe20000010024 */
[----:B------:R-:W-:Y:S01]  /*2770*/  FADD.FTZ R31, R6, R31 ;  /* 0x0000001f061f7221 */ /* 0x000fe20000010000 */
[----:B------:R-:W-:Y:S01]  /*2780*/  FADD.FTZ R30, R27, R30 ;  /* 0x0000001e1b1e7221 */ /* 0x000fe20000010000 */
[----:B------:R-:W-:Y:S01]  /*2790*/  LEA R6, R0, UR11, 0x4 ;  /* 0x0000000b00067c11 */ /* 0x000fe2000f8e20ff */
[----:B------:R-:W-:Y:S01]  /*27a0*/  BSSY B0, `(.L_x_54) ;  /* 0x000003f000007945 */ /* 0x000fe20003800000 */
[----:B-1----:R-:W-:-:S03]  /*27b0*/  @!P0 FADD.FTZ R40, R40, R67 ;  /* 0x0000004328288221 */ /* 0x002fc60000010000 */
[----:B------:R-:W-:Y:S01]  /*27c0*/  STS.128 [R6], R28 ;  /* 0x0000001c06007388 */ /* 0x000fe20000000c00 */
[----:B--2---:R-:W-:-:S03]  /*27d0*/  @!P0 FADD.FTZ R41, R41, R68 ;  /* 0x0000004429298221 */ /* 0x004fc60000010000 */
        /* <DEDUP_REMOVED lines=19> */
[----:B-1----:R-:W-:Y:S01]  /*2910*/  @!P0 FADD.FTZ R41, R41, R68 ;  /* 0x0000004429298221 */ /* 0x002fe20000010000 */
[----:B------:R-:W-:-:S13]  /*2920*/  ISETP.NE.AND P0, PT, R66, RZ, PT ;  /* 0x000000ff4200720c */ /* 0x000fda0003f05270 */
[----:B------:R0:W-:Y:S01]  /*2930*/  @!P0 STS.64 [R59+0x10], R40 ;  /* 0x000010283b008388 */ /* 0x0001e20000000a00 */
[----:B------:R-:W-:Y:S01]  /*2940*/  BAR.SYNC.DEFER_BLOCKING 0x0 ;  /* 0x0000000000007b1d */ /* 0x000fe20000010000 */
[----:B------:R-:W-:-:S13]  /*2950*/  ISETP.NE.AND P0, PT, R0, RZ, PT ;  /* 0x000000ff0000720c */ /* 0x000fda0003f05270 */
[----:B0-----:R-:W-:Y:S05]  /*2960*/  @P0 BRA `(.L_x_55) ;  /* 0x0000000000880947 */ /* 0x001fea0003800000 */
[----:B------:R-:W-:-:S09]  /*2970*/  ULEA UR11, UR13, UR12, 0x18 ;  /* 0x0000000c0d0b7291 */ /* 0x000fd2000f8ec03f */
[----:B------:R-:W0:Y:S04]  /*2980*/  LDS.64 R36, [UR11+0x18] ;  /* 0x0000180bff247984 */ /* 0x000e280008000a00 */
[----:B------:R-:W1:Y:S04]  /*2990*/  LDS.128 R16, [UR11+0x20] ;  /* 0x0000200bff107984 */ /* 0x000e680008000c00 */
[----:B------:R-:W2:Y:S04]  /*29a0*/  LDS.128 R20, [UR11+0x30] ;  /* 0x0000300bff147984 */ /* 0x000ea80008000c00 */
[----:B------:R-:W3:Y:S04]  /*29b0*/  LDS.128 R32, [UR11+0x40] ;  /* 0x0000400bff207984 */ /* 0x000ee80008000c00 */
[----:B------:R-:W4:Y:S01]  /*29c0*/  LDS.128 R24, [UR11+0x50] ;  /* 0x0000500bff187984 */ /* 0x000f220008000c00 */
[----:B0-----:R-:W-:Y:S01]  /*29d0*/  FADD.FTZ R36, R40, R36 ;  /* 0x0000002428247221 */ /* 0x001fe20000010000 */
[----:B------:R-:W-:-:S03]  /*29e0*/  FADD.FTZ R37, R41, R37 ;  /* 0x0000002529257221 */ /* 0x000fc60000010000 */
[----:B-1----:R-:W-:Y:S01]  /*29f0*/  FADD.FTZ R16, R36, R16 ;  /* 0x0000001024107221 */ /* 0x002fe20000010000 */
[----:B------:R-:W-:Y:S02]  /*2a00*/  FADD.FTZ R17, R37, R17 ;  /* 0x0000001125117221 */ /* 0x000fe40000010000 */
[----:B------:R-:W0:Y:S01]  /*2a10*/  LDS.128 R36, [UR11+0x60] ;  /* 0x0000600bff247984 */ /* 0x000e220008000c00 */
[----:B------:R-:W-:Y:S01]  /*2a20*/  FADD.FTZ R40, R16, R18 ;  /* 0x0000001210287221 */ /* 0x000fe20000010000 */
[----:B------:R-:W-:Y:S02]  /*2a30*/  FADD.FTZ R41, R17, R19 ;  /* 0x0000001311297221 */ /* 0x000fe40000010000 */
[----:B------:R-:W1:Y:S01]  /*2a40*/  LDS.128 R16, [UR11+0x70] ;  /* 0x0000700bff107984 */ /* 0x000e620008000c00 */
[----:B--2---:R-:W-:Y:S01]  /*2a50*/  FADD.FTZ R20, R40, R20 ;  /* 0x0000001428147221 */ /* 0x004fe20000010000 */
[----:B------:R-:W-:-:S03]  /*2a60*/  FADD.FTZ R21, R41, R21 ;  /* 0x0000001529157221 */ /* 0x000fc60000010000 */
[----:B------:R-:W-:Y:S01]  /*2a70*/  FADD.FTZ R20, R20, R22 ;  /* 0x0000001614147221 */ /* 0x000fe20000010000 */
[----:B------:R-:W-:-:S03]  /*2a80*/  FADD.FTZ R22, R21, R23 ;  /* 0x0000001715167221 */ /* 0x000fc60000010000 */
[----:B---3--:R-:W-:Y:S01]  /*2a90*/  FADD.FTZ R21, R20, R32 ;  /* 0x0000002014157221 */ /* 0x008fe20000010000 */
[----:B------:R-:W-:-:S03]  /*2aa0*/  FADD.FTZ R22, R22, R33 ;  /* 0x0000002116167221 */ /* 0x000fc60000010000 */
[----:B------:R-:W-:Y:S01]  /*2ab0*/  FADD.FTZ R21, R21, R34 ;  /* 0x0000002215157221 */ /* 0x000fe20000010000 */
[----:B------:R-:W-:-:S03]  /*2ac0*/  FADD.FTZ R22, R22, R35 ;  /* 0x0000002316167221 */ /* 0x000fc60000010000 */
        /* <DEDUP_REMOVED lines=11> */
[----:B------:R-:W-:-:S07]  /*2b80*/  FADD.FTZ R41, R22, R19 ;  /* 0x0000001316297221 */ /* 0x000fce0000010000 */
.L_x_55:
[----:B------:R-:W-:Y:S05]  /*2b90*/  BSYNC B0 ;  /* 0x0000000000007941 */ /* 0x000fea0003800000 */
.L_x_54:
[----:B------:R-:W-:Y:S01]  /*2ba0*/  BAR.SYNC.DEFER_BLOCKING 0x0 ;  /* 0x0000000000007b1d */ /* 0x000fe20000010000 */
[----:B------:R-:W-:-:S05]  /*2bb0*/  ISETP.GT.U32.AND P6, PT, R0, 0x1b, PT ;  /* 0x0000001b0000780c */ /* 0x000fca0003fc4070 */
[----:B------:R-:W-:Y:S08]  /*2bc0*/  BSSY B0, `(.L_x_56) ;  /* 0x000004d000007945 */ /* 0x000ff00003800000 */
[----:B------:R-:W-:Y:S05]  /*2bd0*/  @P6 BRA `(.L_x_57) ;  /* 0x00000004002c6947 */ /* 0x000fea0003800000 */
[----:B------:R-:W0:Y:S04]  /*2be0*/  LDS.128 R32, [R6+0x1c0] ;  /* 0x0001c00006207984 */ /* 0x000e280000000c00 */
[----:B------:R-:W1:Y:S04]  /*2bf0*/  LDS.128 R36, [R6+0x380] ;  /* 0x0003800006247984 */ /* 0x000e680000000c00 */
[----:B------:R-:W2:Y:S04]  /*2c00*/  LDS.128 R16, [R6+0x540] ;  /* 0x0005400006107984 */ /* 0x000ea80000000c00 */
[----:B------:R-:W3:Y:S04]  /*2c10*/  LDS.128 R24, [R6+0x700] ;  /* 0x0007000006187984 */ /* 0x000ee80000000c00 */
[----:B------:R-:W4:Y:S01]  /*2c20*/  LDS.128 R20, [R6+0x8c0] ;  /* 0x0008c00006147984 */ /* 0x000f220000000c00 */
        /* <DEDUP_REMOVED lines=8> */
[----:B--2---:R-:W-:Y:S01]  /*2cb0*/  FADD.FTZ R16, R36, R16 ;  /* 0x0000001024107221 */ /* 0x004fe20000010000 */
[----:B------:R-:W0:Y:S01]  /*2cc0*/  LDS.128 R32, [R6+0xa80] ;  /* 0x000a800006207984 */ /* 0x000e220000000c00 */
[----:B------:R-:W-:Y:S01]  /*2cd0*/  FADD.FTZ R17, R37, R17 ;  /* 0x0000001125117221 */ /* 0x000fe20000010000 */
[----:B------:R-:W-:Y:S01]  /*2ce0*/  FADD.FTZ R67, R38, R18 ;  /* 0x0000001226437221 */ /* 0x000fe20000010000 */
[----:B------:R-:W-:Y:S01]  /*2cf0*/  FADD.FTZ R68, R39, R19 ;  /* 0x0000001327447221 */ /* 0x000fe20000010000 */
[----:B------:R-:W1:Y:S01]  /*2d00*/  LDS.128 R28, [R6+0xc40] ;  /* 0x000c4000061c7984 */ /* 0x000e620000000c00 */
[----:B---3--:R-:W-:Y:S01]  /*2d10*/  FADD.FTZ R24, R16, R24 ;  /* 0x0000001810187221 */ /* 0x008fe20000010000 */
[----:B------:R-:W-:Y:S01]  /*2d20*/  FADD.FTZ R36, R17, R25 ;  /* 0x0000001911247221 */ /* 0x000fe20000010000 */
[----:B------:R-:W-:Y:S01]  /*2d30*/  FADD.FTZ R67, R67, R26 ;  /* 0x0000001a43437221 */ /* 0x000fe20000010000 */
[----:B------:R-:W2:Y:S01]  /*2d40*/  LDS.128 R16, [R6+0xe00] ;  /* 0x000e000006107984 */ /* 0x000ea20000000c00 */
[----:B------:R-:W-:Y:S01]  /*2d50*/  FADD.FTZ R68, R68, R27 ;  /* 0x0000001b44447221 */ /* 0x000fe20000010000 */
[----:B----4-:R-:W-:Y:S01]  /*2d60*/  FADD.FTZ R20, R24, R20 ;  /* 0x0000001418147221 */ /* 0x010fe20000010000 */
[----:B------:R-:W-:Y:S01]  /*2d70*/  FADD.FTZ R21, R36, R21 ;  /* 0x0000001524157221 */ /* 0x000fe20000010000 */
[----:B------:R-:W3:Y:S01]  /*2d80*/  LDS.128 R24, [R6+0xfc0] ;  /* 0x000fc00006187984 */ /* 0x000ee20000000c00 */
[----:B------:R-:W-:Y:S01]  /*2d90*/  FADD.FTZ R22, R67, R22 ;  /* 0x0000001643167221 */ /* 0x000fe20000010000 */
[----:B------:R-:W-:-:S02]  /*2da0*/  FADD.FTZ R23, R68, R23 ;  /* 0x0000001744177221 */ /* 0x000fc40000010000 */
        /* <DEDUP_REMOVED lines=10> */
[----:B------:R-:W-:Y:S01]  /*2e50*/  FADD.FTZ R17, R29, R17 ;  /* 0x000000111d117221 */ /* 0x000fe20000010000 */
[----:B------:R-:W0:Y:S01]  /*2e60*/  LDS.128 R20, [R6+0x1340] ;  /* 0x0013400006147984 */ /* 0x000e220000000c00 */
[----:B------:R-:W-:Y:S01]  /*2e70*/  FADD.FTZ R18, R30, R18 ;  /* 0x000000121e127221 */ /* 0x000fe20000010000 */
[----:B------:R-:W-:Y:S01]  /*2e80*/  FADD.FTZ R69, R31, R19 ;  /* 0x000000131f457221 */ /* 0x000fe20000010000 */
[----:B---3--:R-:W-:Y:S01]  /*2e90*/  FADD.FTZ R24, R16, R24 ;  /* 0x0000001810187221 */ /* 0x008fe20000010000 */
[----:B------:R-:W1:Y:S01]  /*2ea0*/  LDS.128 R28, [R6+0x1500] ;  /* 0x00150000061c7984 */ /* 0x000e620000000c00 */
[----:B------:R-:W-:Y:S01]  /*2eb0*/  FADD.FTZ R67, R17, R25 ;  /* 0x0000001911437221 */ /* 0x000fe20000010000 */
[----:B------:R-:W-:Y:S01]  /*2ec0*/  FADD.FTZ R68, R18, R26 ;  /* 0x0000001a12447221 */ /* 0x000fe20000010000 */
[----:B------:R-:W-:Y:S01]  /*2ed0*/  FADD.FTZ R69, R69, R27 ;  /* 0x0000001b45457221 */ /* 0x000fe20000010000 */
[----:B------:R-:W2:Y:S01]  /*2ee0*/  LDS.128 R16, [R6+0x16c0] ;  /* 0x0016c00006107984 */ /* 0x000ea20000000c00 */
[----:B----4-:R-:W-:Y:S01]  /*2ef0*/  FADD.FTZ R36, R24, R36 ;  /* 0x0000002418247221 */ /* 0x010fe20000010000 */
[----:B------:R-:W-:Y:S01]  /*2f00*/  FADD.FTZ R37, R67, R37 ;  /* 0x0000002543257221 */ /* 0x000fe20000010000 */
[----:B------:R-:W-:Y:S01]  /*2f10*/  FADD.FTZ R38, R68, R38 ;  /* 0x0000002644267221 */ /* 0x000fe20000010000 */
[----:B------:R-:W3:Y:S01]  /*2f20*/  LDS.128 R24, [R6+0x1880] ;  /* 0x0018800006187984 */ /* 0x000ee20000000c00 */
[----:B------:R-:W-:-:S03]  /*2f30*/  FADD.FTZ R39, R69, R39 ;  /* 0x0000002745277221 */ /* 0x000fc60000010000 */
[----:B------:R-:W4:Y:S01]  /*2f40*/  LDS.128 R32, [R6+0x1a40] ;  /* 0x001a400006207984 */ /* 0x000f220000000c00 */
[----:B0-----:R-:W-:Y:S01]  /*2f50*/  FADD.FTZ R21, R37, R21 ;  /* 0x0000001525157221 */ /* 0x001fe20000010000 */
[----:B------:R-:W-:Y:S01]  /*2f60*/  FADD.FTZ R20, R36, R20 ;  /* 0x0000001424147221 */ /* 0x000fe20000010000 */
[----:B------:R-:W-:Y:S01]  /*2f70*/  FADD.FTZ R37, R38, R22 ;  /* 0x0000001626257221 */ /* 0x000fe20000010000 */
[----:B------:R-:W-:Y:S02]  /*2f80*/  FADD.FTZ R22, R39, R23 ;  /* 0x0000001727167221 */ /* 0x000fe40000010000 */
        /* <DEDUP_REMOVED lines=8> */
[----:B---3--:R-:W-:Y:S01]  /*3010*/  FADD.FTZ R23, R23, R24 ;  /* 0x0000001817177221 */ /* 0x008fe20000010000 */
[----:B------:R-:W-:Y:S01]  /*3020*/  FADD.FTZ R20, R20, R25 ;  /* 0x0000001914147221 */ /* 0x000fe20000010000 */
[----:B------:R-:W-:Y:S01]  /*3030*/  FADD.FTZ R37, R37, R26 ;  /* 0x0000001a25257221 */ /* 0x000fe20000010000 */
[----:B------:R-:W-:Y:S01]  /*3040*/  FADD.FTZ R22, R22, R27 ;  /* 0x0000001b16167221 */ /* 0x000fe20000010000 */
[----:B----4-:R-:W-:Y:S01]  /*3050*/  FADD.FTZ R28, R23, R32 ;  /* 0x00000020171c7221 */ /* 0x010fe20000010000 */
[----:B------:R-:W-:Y:S01]  /*3060*/  FADD.FTZ R29, R20, R33 ;  /* 0x00000021141d7221 */ /* 0x000fe20000010000 */
[----:B------:R-:W-:Y:S01]  /*3070*/  FADD.FTZ R30, R37, R34 ;  /* 0x00000022251e7221 */ /* 0x000fe20000010000 */
[----:B------:R-:W-:-:S07]  /*3080*/  FADD.FTZ R31, R22, R35 ;  /* 0x00000023161f7221 */ /* 0x000fce0000010000 */
.L_x_57:
[----:B------:R-:W-:Y:S05]  /*3090*/  BSYNC B0 ;  /* 0x0000000000007941 */ /* 0x000fea0003800000 */
.L_x_56:
[----:B------:R-:W0:Y:S01]  /*30a0*/  LDC.64 R16, c[0x0][0x268] ;  /* 0x00009a00ff107b82 */ /* 0x000e220000000a00 */
[----:B------:R-:W-:Y:S01]  /*30b0*/  IMAD R19, R54, 0x1c, R0 ;  /* 0x0000001c36137824 */ /* 0x000fe200078e0200 */
[----:B------:R-:W-:Y:S01]  /*30c0*/  BSSY B0, `(.L_x_58) ;  /* 0x0000012000007945 */ /* 0x000fe20003800000 */
[----:B------:R-:W-:-:S05]  /*30d0*/  PRMT R39, R53, 0x7632, R39 ;  /* 0x0000763235277816 */ /* 0x000fca0000000027 */
[----:B------:R-:W1:Y:S01]  /*30e0*/  LDC R6, c[0x0][0xc] ;  /* 0x00000300ff067b82 */ /* 0x000e620000000800 */
[----:B0-----:R-:W-:Y:S01]  /*30f0*/  IMAD.WIDE R16, R19, 0x4, R16 ;  /* 0x0000000413107825 */ /* 0x001fe200078e0210 */
[----:B------:R-:W-:Y:S06]  /*3100*/  @P6 BRA `(.L_x_59) ;  /* 0x0000000000346947 */ /* 0x000fec0003800000 */
[----:B------:R-:W0:Y:S01]  /*3110*/  LDC.64 R22, c[0x0][0x288] ;  /* 0x0000a200ff167b82 */ /* 0x000e220000000a00 */
[----:B------:R-:W-:Y:S01]  /*3120*/  MOV R19, UR7 ;  /* 0x0000000700137c02 */ /* 0x000fe20008000f00 */
[----:B------:R2:W-:Y:S01]  /*3130*/  REDG.E.ADD.F32.FTZ.RN.STRONG.GPU desc[UR14][R16.64], R28 ;  /* 0x0000001c100079a6 */ /* 0x0005e2000c10f38e */
[----:B------:R-:W-:Y:S02]  /*3140*/  MOV R21, UR8 ;  /* 0x0000000800157c02 */ /* 0x000fe40008000f00 */
[----:B------:R-:W-:-:S04]  /*3150*/  LEA R18, P6, R19, R16, 0x2 ;  /* 0x0000001013127211 */ /* 0x000fc800078c10ff */
[----:B------:R-:W-:Y:S02]  /*3160*/  IADD3.X R19, R17, UR9, RZ, P6, !PT ;  /* 0x0000000911137c10 */ /* 0x000fe4000b7fe4ff */
[----:B------:R-:W-:-:S03]  /*3170*/  LEA R20, P6, R21, R16, 0x2 ;  /* 0x0000001015147211 */ /* 0x000fc600078c10ff */
[----:B------:R2:W-:Y:S01]  /*3180*/  REDG.E.ADD.F32.FTZ.RN.STRONG.GPU desc[UR14][R18.64], R29 ;  /* 0x0000001d120079a6 */ /* 0x0005e2000c10f38e */
[----:B------:R-:W-:Y:S02]  /*3190*/  IADD3.X R21, R17, UR10, RZ, P6, !PT ;  /* 0x0000000a11157c10 */ /* 0x000fe4000b7fe4ff */
[----:B0-----:R-:W-:-:S04]  /*31a0*/  LEA R24, P6, R22, R16, 0x2 ;  /* 0x0000001016187211 */ /* 0x001fc800078c10ff */
[----:B------:R-:W-:-:S05]  /*31b0*/  LEA.HI.X R25, R22, R17, R23, 0x2, P6 ;  /* 0x0000001116197211 */ /* 0x000fca00030f1417 */
[----:B------:R2:W-:Y:S04]  /*31c0*/  REDG.E.ADD.F32.FTZ.RN.STRONG.GPU desc[UR14][R24.64], R30 ;  /* 0x0000001e180079a6 */ /* 0x0005e8000c10f38e */
[----:B------:R2:W-:Y:S02]  /*31d0*/  REDG.E.ADD.F32.FTZ.RN.STRONG.GPU desc[UR14][R20.64], R31 ;  /* 0x0000001f140079a6 */ /* 0x0005e4000c10f38e */
.L_x_59:
[----:B------:R-:W-:Y:S05]  /*31e0*/  BSYNC B0 ;  /* 0x0000000000007941 */ /* 0x000fea0003800000 */
.L_x_58:
[----:B-1----:R-:W-:Y:S02]  /*31f0*/  ISETP.GE.U32.AND P6, PT, R6, 0x2, PT ;  /* 0x000000020600780c */ /* 0x002fe40003fc6070 */
[----:B------:R-:W-:Y:S02]  /*3200*/  PRMT R37, R52, 0x7632, R37 ;  /* 0x0000763234257816 */ /* 0x000fe40000000025 */
[----:B------:R-:W-:Y:S02]  /*3210*/  PRMT R36, R42, 0x7632, R36 ;  /* 0x000076322a247816 */ /* 0x000fe40000000024 */
[----:B------:R-:W-:Y:S02]  /*3220*/  PRMT R54, R51, 0x7632, R54 ;  /* 0x0000763233367816 */ /* 0x000fe40000000036 */
[----:B------:R-:W-:Y:S02]  /*3230*/  PRMT R38, R7, 0x7632, R38 ;  /* 0x0000763207267816 */ /* 0x000fe40000000026 */
[----:B------:R-:W-:-:S02]  /*3240*/  PRMT R35, R49, 0x7632, R35 ;  /* 0x0000763231237816 */ /* 0x000fc40000000023 */
[----:B------:R-:W-:Y:S02]  /*3250*/  PRMT R34, R50, 0x7632, R34 ;  /* 0x0000763232227816 */ /* 0x000fe40000000022 */
[----:B------:R-:W-:Y:S02]  /*3260*/  PRMT R33, R48, 0x7632, R33 ;  /* 0x0000763230217816 */ /* 0x000fe40000000021 */
[----:B------:R-:W-:Y:S02]  /*3270*/  PRMT R32, R4, 0x7632, R32 ;  /* 0x0000763204207816 */ /* 0x000fe40000000020 */
[----:B--2---:R-:W-:Y:S02]  /*3280*/  PRMT R31, R46, 0x7632, R31 ;  /* 0x000076322e1f7816 */ /* 0x004fe4000000001f */
[----:B------:R-:W-:Y:S02]  /*3290*/  PRMT R30, R47, 0x7632, R30 ;  /* 0x000076322f1e7816 */ /* 0x000fe4000000001e */
[----:B------:R-:W-:-:S02]  /*32a0*/  PRMT R16, R45, 0x7632, R16 ;  /* 0x000076322d107816 */ /* 0x000fc40000000010 */
[----:B------:R-:W-:Y:S02]  /*32b0*/  PRMT R17, R3, 0x7632, R17 ;  /* 0x0000763203117816 */ /* 0x000fe40000000011 */
[----:B------:R-:W-:Y:S02]  /*32c0*/  PRMT R18, R44, 0x7632, R18 ;  /* 0x000076322c127816 */ /* 0x000fe40000000012 */
[----:B------:R-:W-:Y:S02]  /*32d0*/  PRMT R19, R5, 0x7632, R19 ;  /* 0x0000763205137816 */ /* 0x000fe40000000013 */
[----:B------:R-:W-:Y:S01]  /*32e0*/  PRMT R20, R43, 0x7632, R20 ;  /* 0x000076322b147816 */ /* 0x000fe20000000014 */
[----:B------:R-:W-:Y:S06]  /*32f0*/  @!P6 BRA `(.L_x_60) ;  /* 0x0000001000a4e947 */ /* 0x000fec0003800000 */
[----:B------:R-:W0:Y:S01]  /*3300*/  LDC R21, c[0x0][0x10] ;  /* 0x00000400ff157b82 */ /* 0x000e220000000800 */
[----:B------:R-:W1:Y:S01]  /*3310*/  S2R R22, SR_CTAID.Y ;  /* 0x0000000000167919 */ /* 0x000e620000002600 */
[----:B------:R-:W-:-:S06]  /*3320*/  ULOP3.LUT UR11, UR4, 0x1, URZ, 0xc0, !UPT ;  /* 0x00000001040b7892 */ /* 0x000fcc000f8ec03f */
[----:B------:R-:W2:Y:S08]  /*3330*/  LDC.64 R26, c[0x0][0x258] ;  /* 0x00009600ff1a7b82 */ /* 0x000eb00000000a00 */
[----:B------:R-:W3:Y:S01]  /*3340*/  LDC.64 R24, c[0x0][0x260] ;  /* 0x00009800ff187b82 */ /* 0x000ee20000000a00 */
[----:B0-----:R-:W-:-:S04]  /*3350*/  IMAD R28, R21, UR11, RZ ;  /* 0x0000000b151c7c24 */ /* 0x001fc8000f8e02ff */
[C---:B------:R-:W-:Y:S01]  /*3360*/  IMAD R23, R28.reuse, R6, RZ ;  /* 0x000000061c177224 */ /* 0x040fe200078e02ff */
[----:B-1----:R-:W-:-:S04]  /*3370*/  IADD3 R28, R28, R22, RZ ;  /* 0x000000161c1c7210 */ /* 0x002fc80007ffe0ff */
[----:B------:R-:W-:Y:S01]  /*3380*/  SHF.L.U32 R23, R23, 0x1, RZ ;  /* 0x0000000117177819 */ /* 0x000fe200000006ff */
[----:B--2---:R-:W-:-:S04]  /*3390*/  IMAD.WIDE.U32 R26, R28, 0x4, R26 ;  /* 0x000000041c1a7825 */ /* 0x004fc800078e001a */
[----:B---3--:R-:W-:Y:S01]  /*33a0*/  IMAD.WIDE R24, R23, 0x4, R24 ;  /* 0x0000000417187825 */ /* 0x008fe200078e0218 */
[----:B------:R-:W-:Y:S06]  /*33b0*/  @P0 BRA `(.L_x_61) ;  /* 0x0000000000680947 */ /* 0x000fec0003800000 */
[----:B------:R-:W0:Y:S01]  /*33c0*/  S2R R66, SR_LANEID ;  /* 0x0000000000427919 */ /* 0x000e220000000000 */
[----:B------:R-:W-:Y:S01]  /*33d0*/  VOTEU.ANY UR12, UPT, PT ;  /* 0x00000000000c7886 */ /* 0x000fe200038e0100 */
[----:B------:R-:W-:Y:S01]  /*33e0*/  ULOP3.LUT UP0, URZ, UR4, 0x2, URZ, 0xc0, !UPT ;  /* 0x00000002043f7892 */ /* 0x000fe2000f80c03f */
[----:B------:R-:W-:Y:S01]  /*33f0*/  IMAD R28, R21, UR16, R22 ;  /* 0x00000010151c7c24 */ /* 0x000fe2000f8e0216 */
[----:B------:R-:W-:Y:S02]  /*3400*/  UPOPC UR13, UR12 ;  /* 0x0000000c000d72bf */ /* 0x000fe40008000000 */
[----:B------:R-:W-:Y:S01]  /*3410*/  UFLO.U32 UR12, UR12 ;  /* 0x0000000c000c72bd */ /* 0x000fe200080e0000 */
[----:B------:R-:W-:Y:S01]  /*3420*/  IMAD.WIDE.U32 R28, R28, 0x8, R24 ;  /* 0x000000081c1c7825 */ /* 0x000fe200078e0018 */
[----:B------:R-:W-:Y:S02]  /*3430*/  UMOV UR11, 0x1 ;  /* 0x00000001000b7882 */ /* 0x000fe40000000000 */
[----:B------:R-:W-:-:S02]  /*3440*/  USEL UR11, UR11, 0xffffffff, !UP0 ;  /* 0xffffffff0b0b7887 */ /* 0x000fc4000c000000 */
[----:B------:R-:W-:Y:S02]  /*3450*/  STG.E.64 desc[UR14][R28.64], R40 ;  /* 0x000000281c007986 */ /* 0x000fe4000c101b0e */
[----:B------:R-:W-:-:S06]  /*3460*/  UIMAD UR11, UR11, UR13, URZ ;  /* 0x0000000d0b0b72a4 */ /* 0x000fcc000f8e023f */
[----:B------:R-:W-:Y:S02]  /*3470*/  MOV R23, UR11 ;  /* 0x0000000b00177c02 */ /* 0x000fe40008000f00 */
[----:B0-----:R-:W-:-:S13]  /*3480*/  ISETP.EQ.U32.AND P6, PT, R66, UR12, PT ;  /* 0x0000000c42007c0c */ /* 0x001fda000bfc2070 */
[----:B------:R-:W-:Y:S06]  /*3490*/  @P6 MEMBAR.ALL.GPU ;  /* 0x0000000000006992 */ /* 0x000fec000000a000 */
[----:B------:R-:W-:-:S00]  /*34a0*/  @P6 ERRBAR ;  /* 0x00000000000069ab */ /* 0x000fc00000000000 */
[----:B------:R-:W-:Y:S06]  /*34b0*/  @P6 CGAERRBAR ;  /* 0x00000000000065ab */ /* 0x000fec0000000000 */
[----:B------:R0:W-:Y:S01]  /*34c0*/  @P6 REDG.E.ADD.S32.STRONG.GPU desc[UR14][R26.64], R23 ;  /* 0x000000171a00698e */ /* 0x0001e2000c10e38e */
[----:B------:R-:W-:-:S04]  /*34d0*/  PLOP3.LUT P6, PT, PT, PT, UP0, 0x40, 0x0 ;  /* 0x000000000000781c */ /* 0x000fc80003fce808 */
[----:B0-----:R-:W-:-:S04]  /*34e0*/  SEL R23, R6, RZ, P6 ;  /* 0x000000ff06177207 */ /* 0x001fc80003000000 */
[----:B------:R-:W-:-:S13]  /*34f0*/  ISETP.NE.AND P6, PT, R23, -0x1, PT ;  /* 0xffffffff1700780c */ /* 0x000fda0003fc5270 */
[----:B------:R-:W-:Y:S05]  /*3500*/  @!P6 BRA `(.L_x_61) ;  /* 0x000000000014e947 */ /* 0x000fea0003800000 */
.L_x_62:
[----:B------:R-:W2:Y:S04]  /*3510*/  LDG.E.STRONG.GPU R28, desc[UR14][R26.64] ;  /* 0x0000000e1a1c7981 */ /* 0x000ea8000c1ef900 */
[----:B--2---:R-:W-:Y:S01]  /*3520*/  CCTL.IVALL ;  /* 0x00000000ff00798f */ /* 0x004fe20002000000 */
[----:B------:R-:W-:Y:S05]  /*3530*/  YIELD ;  /* 0x0000000000007946 */ /* 0x000fea0003800000 */
[----:B------:R-:W-:-:S13]  /*3540*/  ISETP.NE.AND P6, PT, R28, R23, PT ;  /* 0x000000171c00720c */ /* 0x000fda0003fc5270 */
[----:B------:R-:W-:Y:S05]  /*3550*/  @P6 BRA `(.L_x_62) ;  /* 0xfffffffc00ec6947 */ /* 0x000fea000383ffff */
.L_x_61:
[----:B------:R-:W-:Y:S01]  /*3560*/  ISETP.NE.AND P6, PT, R6, RZ, PT ;  /* 0x000000ff0600720c */ /* 0x000fe20003fc5270 */
[----:B------:R-:W-:Y:S05]  /*3570*/  WARPSYNC.ALL ;  /* 0x0000000000007948 */ /* 0x000fea0003800000 */
[----:B------:R-:W-:Y:S07]  /*3580*/  BAR.SYNC.DEFER_BLOCKING 0x0 ;  /* 0x0000000000007b1d */ /* 0x000fee0000010000 */
[----:B------:R-:W-:Y:S05]  /*3590*/  @!P6 BRA `(.L_x_60) ;  /* 0x0000000c00fce947 */ /* 0x000fea0003800000 */
[----:B------:R-:W-:Y:S01]  /*35a0*/  IADD3 R26, R6, -0x1, RZ ;  /* 0xffffffff061a7810 */ /* 0x000fe20007ffe0ff */
[----:B------:R-:W-:-:S03]  /*35b0*/  HFMA2.MMA R23, -RZ, RZ, 0, 0 ;  /* 0x00000000ff177435 */ /* 0x000fc600000001ff */
[----:B------:R-:W-:-:S13]  /*35c0*/  ISETP.GE.U32.AND P6, PT, R26, 0x3, PT ;  /* 0x000000031a00780c */ /* 0x000fda0003fc6070 */
[----:B------:R-:W-:Y:S05]  /*35d0*/  @!P6 BRA `(.L_x_63) ;  /* 0x0000000c007ce947 */ /* 0x000fea0003800000 */
[----:B------:R-:W-:-:S04]  /*35e0*/  LOP3.LUT R23, R6, 0x3, RZ, 0xc0, !PT ;  /* 0x0000000306177812 */ /* 0x000fc800078ec0ff */
[----:B------:R-:W-:Y:S02]  /*35f0*/  IADD3 R26, -R23, R6, RZ ;  /* 0x00000006171a7210 */ /* 0x000fe40007ffe1ff */
[----:B------:R-:W-:Y:S02]  /*3600*/  MOV R23, RZ ;  /* 0x000000ff00177202 */ /* 0x000fe40000000f00 */
[C---:B------:R-:W-:Y:S02]  /*3610*/  ISETP.GT.AND P6, PT, R26.reuse, RZ, PT ;  /* 0x000000ff1a00720c */ /* 0x040fe40003fc4270 */
[----:B------:R-:W-:-:S11]  /*3620*/  R2UR UR11, R26 ;  /* 0x000000001a0b72ca */ /* 0x000fd600000e0000 */
[----:B------:R-:W-:Y:S05]  /*3630*/  @!P6 BRA `(.L_x_64) ;  /* 0x0000000800e8e947 */ /* 0x000fea0003800000 */
[----:B------:R-:W-:Y:S02]  /*3640*/  UISETP.GT.AND UP1, UPT, UR11, 0xc, UPT ;  /* 0x0000000c0b00788c */ /* 0x000fe4000bf24270 */
[----:B------:R-:W-:-:S04]  /*3650*/  UPLOP3.LUT UP0, UPT, UPT, UPT, UPT, 0x80, 0x0 ;  /* 0x000000000000789c */ /* 0x000fc80003f0f070 */
[----:B------:R-:W-:-:S13]  /*3660*/  PLOP3.LUT P6, PT, PT, PT, UP1, 0x40, 0x0 ;  /* 0x000000000000781c */ /* 0x000fda0003fce818 */
[----:B------:R-:W-:Y:S05]  /*3670*/  @P6 BRA `(.L_x_65) ;  /* 0x0000000400d46947 */ /* 0x000fea0003800000 */
[----:B------:R-:W-:-:S11]  /*3680*/  UPLOP3.LUT UP0, UPT, UPT, UPT, UPT, 0x40, 0x0 ;  /* 0x000000000000789c */ /* 0x000fd60003f0e870 */
.L_x_66:
[----:B------:R-:W-:-:S13]  /*3690*/  ISETP.EQ.OR P6, PT, R23, UR16, P0 ;  /* 0x0000001017007c0c */ /* 0x000fda00087c2670 */
[----:B------:R-:W-:-:S04]  /*36a0*/  @!P6 IMAD R26, R21, R23, R22 ;  /* 0x00000017151ae224 */ /* 0x000fc800078e0216 */
[----:B------:R-:W-:-:S06]  /*36b0*/  @!P6 IMAD.WIDE.U32 R26, R26, 0x8, R24 ;  /* 0x000000081a1ae825 */ /* 0x000fcc00078e0018 */
[----:B------:R-:W2:Y:S02]  /*36c0*/  @!P6 LDG.E.64 R26, desc[UR14][R26.64] ;  /* 0x0000000e1a1ae981 */ /* 0x000ea4000c1e1b00 */
[----:B--2---:R-:W-:Y:S01]  /*36d0*/  @!P6 FADD.FTZ R40, R40, R26 ;  /* 0x0000001a2828e221 */ /* 0x004fe20000010000 */
[----:B------:R-:W-:Y:S01]  /*36e0*/  IADD3 R26, R23, 0x1, RZ ;  /* 0x00000001171a7810 */ /* 0x000fe20007ffe0ff */
[----:B------:R-:W-:-:S03]  /*36f0*/  @!P6 FADD.FTZ R41, R41, R27 ;  /* 0x0000001b2929e221 */ /* 0x000fc60000010000 */
        /* <DEDUP_REMOVED lines=101> */
[----:B------:R-:W2:Y:S01]  /*3d50*/  @!P6 LDG.E.64 R26, desc[UR14][R26.64] ;  /* 0x0000000e1a1ae981 */ /* 0x000ea2000c1e1b00 */
[----:B------:R-:W-:Y:S01]  /*3d60*/  UIADD3 UR11, UR11, -0x10, URZ ;  /* 0xfffffff00b0b7890 */ /* 0x000fe2000fffe03f */
[----:B------:R-:W-:-:S03]  /*3d70*/  IADD3 R23, R23, 0x10, RZ ;  /* 0x0000001017177810 */ /* 0x000fc60007ffe0ff */
[----:B------:R-:W-:Y:S01]  /*3d80*/  UISETP.GT.AND UP1, UPT, UR11, 0xc, UPT ;  /* 0x0000000c0b00788c */ /* 0x000fe2000bf24270 */
[----:B--2---:R-:W-:Y:S01]  /*3d90*/  @!P6 FADD.FTZ R40, R40, R26 ;  /* 0x0000001a2828e221 */ /* 0x004fe20000010000 */
[----:B------:R-:W-:-:S04]  /*3da0*/  @!P6 FADD.FTZ R41, R41, R27 ;  /* 0x0000001b2929e221 */ /* 0x000fc80000010000 */
[----:B------:R-:W-:-:S13]  /*3db0*/  PLOP3.LUT P6, PT, PT, PT, UP1, 0x80, 0x0 ;  /* 0x000000000000781c */ /* 0x000fda0003fcf018 */
[----:B------:R-:W-:Y:S05]  /*3dc0*/  @P6 BRA `(.L_x_66) ;  /* 0xfffffff800306947 */ /* 0x000fea000383ffff */
.L_x_65:
[----:B------:R-:W-:-:S06]  /*3dd0*/  UISETP.GT.AND UP1, UPT, UR11, 0x4, UPT ;  /* 0x000000040b00788c */ /* 0x000fcc000bf24270 */
[----:B------:R-:W-:-:S13]  /*3de0*/  PLOP3.LUT P6, PT, PT, PT, UP1, 0x40, 0x0 ;  /* 0x000000000000781c */ /* 0x000fda0003fce818 */
[----:B------:R-:W-:Y:S05]  /*3df0*/  @P6 BRA `(.L_x_67) ;  /* 0x0000000000ec6947 */ /* 0x000fea0003800000 */
        /* <DEDUP_REMOVED lines=25> */
[----:B------:R-:W-:Y:S01]  /*3f90*/  IADD3 R23, R23, 0x4, RZ ;  /* 0x0000000417177810 */ /* 0x000fe20007ffe0ff */
[----:B--2---:R-:W-:Y:S01]  /*3fa0*/  @!P6 FADD.FTZ R40, R40, R26 ;  /* 0x0000001a2828e221 */ /* 0x004fe20000010000 */
[----:B------:R-:W-:Y:S02]  /*3fb0*/  @!P6 FADD.FTZ R41, R41, R27 ;  /* 0x0000001b2929e221 */ /* 0x000fe40000010000 */
        /* <DEDUP_REMOVED lines=26> */
[----:B------:R-:W-:Y:S01]  /*4160*/  IADD3 R23, R23, 0x4, RZ ;  /* 0x0000000417177810 */ /* 0x000fe20007ffe0ff */
[----:B------:R-:W-:Y:S02]  /*4170*/  UPLOP3.LUT UP0, UPT, UPT, UPT, UPT, 0x40, 0x0 ;  /* 0x000000000000789c */ /* 0x000fe40003f0e870 */
[----:B------:R-:W-:Y:S01]  /*4180*/  UIADD3 UR11, UR11, -0x4, URZ ;  /* 0xfffffffc0b0b7890 */ /* 0x000fe2000fffe03f */
[----:B--2---:R-:W-:Y:S01]  /*4190*/  @!P6 FADD.FTZ R40, R40, R26 ;  /* 0x0000001a2828e221 */ /* 0x004fe20000010000 */
[----:B------:R-:W-:-:S10]  /*41a0*/  @!P6 FADD.FTZ R41, R41, R27 ;  /* 0x0000001b2929e221 */ /* 0x000fd40000010000 */
.L_x_67:
[----:B------:R-:W-:-:S06]  /*41b0*/  UISETP.NE.OR UP0, UPT, UR11, URZ, UP0 ;  /* 0x0000003f0b00728c */ /* 0x000fcc0008705670 */
[----:B------:R-:W-:-:S13]  /*41c0*/  PLOP3.LUT P6, PT, PT, PT, UP0, 0x80, 0x0 ;  /* 0x000000000000781c */ /* 0x000fda0003fcf008 */
[----:B------:R-:W-:Y:S05]  /*41d0*/  @!P6 BRA `(.L_x_63) ;  /* 0x00000000007ce947 */ /* 0x000fea0003800000 */
.L_x_64:
        /* <DEDUP_REMOVED lines=27> */
[----:B--2---:R-:W-:Y:S01]  /*4390*/  @!P6 FADD.FTZ R40, R40, R26 ;  /* 0x0000001a2828e221 */ /* 0x004fe20000010000 */
[----:B------:R-:W-:-:S03]  /*43a0*/  @!P6 FADD.FTZ R41, R41, R27 ;  /* 0x0000001b2929e221 */ /* 0x000fc60000010000 */
[----:B------:R-:W-:-:S13]  /*43b0*/  ISETP.NE.AND P6, PT, RZ, UR11, PT ;  /* 0x0000000bff007c0c */ /* 0x000fda000bfc5270 */
[----:B------:R-:W-:Y:S05]  /*43c0*/  @P6 BRA `(.L_x_64) ;  /* 0xfffffffc00846947 */ /* 0x000fea000383ffff */
.L_x_63:
[----:B------:R-:W-:-:S13]  /*43d0*/  LOP3.LUT P6, R6, R6, 0x3, RZ, 0xc0, !PT ;  /* 0x0000000306067812 */ /* 0x000fda00078cc0ff */
[----:B------:R-:W-:Y:S05]  /*43e0*/  @!P6 BRA `(.L_x_60) ;  /* 0x000000000068e947 */ /* 0x000fea0003800000 */
[----:B------:R-:W-:Y:S01]  /*43f0*/  ISETP.EQ.OR P6, PT, R23, UR16, P0 ;  /* 0x0000001017007c0c */ /* 0x000fe200087c2670 */
[----:B------:R-:W-:-:S12]  /*4400*/  BSSY B0, `(.L_x_68) ;  /* 0x0000007000007945 */ /* 0x000fd80003800000 */
[----:B------:R-:W-:Y:S05]  /*4410*/  @P6 BRA `(.L_x_69) ;  /* 0x0000000000146947 */ /* 0x000fea0003800000 */
[----:B------:R-:W-:-:S04]  /*4420*/  IMAD R26, R21, R23, R22 ;  /* 0x00000017151a7224 */ /* 0x000fc800078e0216 */
[----:B------:R-:W-:-:S06]  /*4430*/  IMAD.WIDE.U32 R26, R26, 0x8, R24 ;  /* 0x000000081a1a7825 */ /* 0x000fcc00078e0018 */
[----:B------:R-:W2:Y:S02]  /*4440*/  LDG.E.64 R26, desc[UR14][R26.64] ;  /* 0x0000000e1a1a7981 */ /* 0x000ea4000c1e1b00 */
[----:B--2---:R-:W-:Y:S01]  /*4450*/  FADD.FTZ R40, R40, R26 ;  /* 0x0000001a28287221 */ /* 0x004fe20000010000 */
[----:B------:R-:W-:-:S07]  /*4460*/  FADD.FTZ R41, R41, R27 ;  /* 0x0000001b29297221 */ /* 0x000fce0000010000 */
.L_x_69:
[----:B------:R-:W-:Y:S05]  /*4470*/  BSYNC B0 ;  /* 0x0000000000007941 */ /* 0x000fea0003800000 */
.L_x_68:
[----:B------:R-:W-:-:S13]  /*4480*/  ISETP.NE.AND P6, PT, R6, 0x1, PT ;  /* 0x000000010600780c */ /* 0x000fda0003fc5270 */
[----:B------:R-:W-:Y:S05]  /*4490*/  @!P6 BRA `(.L_x_60) ;  /* 0x00000000003ce947 */ /* 0x000fea0003800000 */
[----:B------:R-:W-:-:S04]  /*44a0*/  IADD3 R26, R23, 0x1, RZ ;  /* 0x00000001171a7810 */ /* 0x000fc80007ffe0ff */
[----:B------:R-:W-:-:S13]  /*44b0*/  ISETP.EQ.OR P6, PT, R26, UR16, P0 ;  /* 0x000000101a007c0c */ /* 0x000fda00087c2670 */
[----:B------:R-:W-:-:S04]  /*44c0*/  @!P6 IMAD R26, R26, R21, R22 ;  /* 0x000000151a1ae224 */ /* 0x000fc800078e0216 */
[----:B------:R-:W-:-:S06]  /*44d0*/  @!P6 IMAD.WIDE.U32 R26, R26, 0x8, R24 ;  /* 0x000000081a1ae825 */ /* 0x000fcc00078e0018 */
[----:B------:R-:W2:Y:S01]  /*44e0*/  @!P6 LDG.E.64 R26, desc[UR14][R26.64] ;  /* 0x0000000e1a1ae981 */ /* 0x000ea2000c1e1b00 */
[----:B------:R-:W-:Y:S01]  /*44f0*/  IADD3 R23, R23, 0x2, RZ ;  /* 0x0000000217177810 */ /* 0x000fe20007ffe0ff */
[----:B--2---:R-:W-:Y:S01]  /*4500*/  @!P6 FADD.FTZ R40, R40, R26 ;  /* 0x0000001a2828e221 */ /* 0x004fe20000010000 */
[----:B------:R-:W-:Y:S02]  /*4510*/  @!P6 FADD.FTZ R41, R41, R27 ;  /* 0x0000001b2929e221 */ /* 0x000fe40000010000 */
[----:B------:R-:W-:-:S04]  /*4520*/  ISETP.EQ.OR P6, PT, R23, UR16, P0 ;  /* 0x0000001017007c0c */ /* 0x000fc800087c2670 */
[----:B------:R-:W-:-:S13]  /*4530*/  ISETP.EQ.OR P6, PT, R6, 0x2, P6 ;  /* 0x000000020600780c */ /* 0x000fda00037c2670 */
[----:B------:R-:W-:-:S04]  /*4540*/  @!P6 IMAD R21, R23, R21, R22 ;  /* 0x000000151715e224 */ /* 0x000fc800078e0216 */
[----:B------:R-:W-:-:S06]  /*4550*/  @!P6 IMAD.WIDE.U32 R24, R21, 0x8, R24 ;  /* 0x000000081518e825 */ /* 0x000fcc00078e0018 */
[----:B------:R-:W2:Y:S02]  /*4560*/  @!P6 LDG.E.64 R24, desc[UR14][R24.64] ;  /* 0x0000000e1818e981 */ /* 0x000ea4000c1e1b00 */
[----:B--2---:R-:W-:Y:S01]  /*4570*/  @!P6 FADD.FTZ R40, R40, R24 ;  /* 0x000000182828e221 */ /* 0x004fe20000010000 */
[----:B------:R-:W-:-:S07]  /*4580*/  @!P6 FADD.FTZ R41, R41, R25 ;  /* 0x000000192929e221 */ /* 0x000fce0000010000 */
.L_x_60:
[----:B------:R-:W0:Y:S01]  /*4590*/  S2UR UR12, SR_CgaCtaId ;  /* 0x00000000000c79c3 */ /* 0x000e220000008800 */
[----:B------:R-:W-:Y:S01]  /*45a0*/  UMOV UR11, 0x400 ;  /* 0x00000400000b7882 */ /* 0x000fe20000000000 */
[----:B------:R-:W-:Y:S02]  /*45b0*/  ISETP.NE.AND P6, PT, RZ, UR17, PT ;  /* 0x00000011ff007c0c */ /* 0x000fe4000bfc5270 */
[----:B------:R-:W-:Y:S02]  /*45c0*/  SHF.L.U32 R53, R53, 0x10, RZ ;  /* 0x0000001035357819 */ /* 0x000fe400000006ff */
[----:B------:R-:W-:Y:S02]  /*45d0*/  SHF.L.U32 R39, R39, 0x10, RZ ;  /* 0x0000001027277819 */ /* 0x000fe400000006ff */
[----:B------:R-:W1:Y:S01]  /*45e0*/  LDC R27, c[0x0][0x2ac] ;  /* 0x0000ab00ff1b7b82 */ /* 0x000e620000000800 */
[----:B------:R-:W-:Y:S01]  /*45f0*/  FADD.FTZ R28, R53, -UR18 ;  /* 0x80000012351c7e21 */ /* 0x000fe20008010000 */
[----:B------:R-:W-:Y:S01]  /*4600*/  SHF.L.U32 R52, R52, 0x10, RZ ;  /* 0x0000001034347819 */ /* 0x000fe200000006ff */
[----:B------:R-:W-:Y:S01]  /*4610*/  FADD.FTZ R6, R39, -UR18 ;  /* 0x8000001227067e21 */ /* 0x000fe20008010000 */
[----:B------:R-:W-:Y:S01]  /*4620*/  SHF.L.U32 R37, R37, 0x10, RZ ;  /* 0x0000001025257819 */ /* 0x000fe200000006ff */
[----:B------:R-:W-:Y:S01]  /*4630*/  FMUL.FTZ R28, R28, UR19 ;  /* 0x000000131c1c7c20 */ /* 0x000fe20008410000 */
[----:B------:R-:W-:Y:S01]  /*4640*/  SHF.L.U32 R42, R42, 0x10, RZ ;  /* 0x000000102a2a7819 */ /* 0x000fe200000006ff */
[----:B------:R-:W-:Y:S01]  /*4650*/  FMUL.FTZ R6, R6, UR19 ;  /* 0x0000001306067c20 */ /* 0x000fe20008410000 */
[----:B------:R-:W-:Y:S01]  /*4660*/  SHF.L.U32 R36, R36, 0x10, RZ ;  /* 0x0000001024247819 */ /* 0x000fe200000006ff */
[----:B0-----:R-:W-:-:S09]  /*4670*/  ULEA UR11, UR12, UR11, 0x18 ;  /* 0x0000000b0c0b7291 */ /* 0x001fd2000f8ec03f */
[----:B------:R-:W-:Y:S01]  /*4680*/  @!P0 STS.64 [UR11+0x88], R40 ;  /* 0x00008828ff008988 */ /* 0x000fe20008000a0b */
[----:B------:R-:W-:Y:S06]  /*4690*/  BAR.SYNC.DEFER_BLOCKING 0x0 ;  /* 0x0000000000007b1d */ /* 0x000fec0000010000 */
[----:B------:R-:W0:Y:S01]  /*46a0*/  LDS.64 R22, [UR11+0x88] ;  /* 0x0000880bff167984 */ /* 0x000e220008000a00 */
[----:B------:R-:W-:Y:S02]  /*46b0*/  ULDC UR11, c[0x0][0x2bc] ;  /* 0x0000af00000b7ab9 */ /* 0x000fe40000000800 */
[----:B0-----:R-:W-:Y:S01]  /*46c0*/  FMUL.FTZ R21, R22, UR11 ;  /* 0x0000000b16157c20 */ /* 0x001fe20008410000 */
[----:B------:R-:W-:Y:S01]  /*46d0*/  FMUL.FTZ R26, R23, UR11 ;  /* 0x0000000b171a7c20 */ /* 0x000fe20008410000 */
[----:B-1----:R-:W-:Y:S06]  /*46e0*/  @!P6 BRA `(.L_x_70) ;  /* 0x000000000048e947 */ /* 0x002fec0003800000 */
        /* <DEDUP_REMOVED lines=11> */
[----:B------:R-:W-:Y:S01]  /*47a0*/  FMUL.FTZ R37, R37, R25 ;  /* 0x0000001925257220 */ /* 0x000fe20000410000 */
[----:B-1----:R-:W-:Y:S01]  /*47b0*/  FADD.FTZ R29, -R24, 1 ;  /* 0x3f800000181d7421 */ /* 0x002fe20000010100 */
[----:B------:R-:W-:-:S03]  /*47c0*/  FMUL.FTZ R52, R52, R24 ;  /* 0x0000001834347220 */ /* 0x000fc60000410000 */
[----:B------:R-:W-:Y:S01]  /*47d0*/  FFMA.FTZ R29, R22, R29, 1 ;  /* 0x3f800000161d7423 */ /* 0x000fe2000001001d */
[----:B------:R-:W-:-:S03]  /*47e0*/  FFMA.FTZ R22, R23, R39, 1 ;  /* 0x3f80000017167423 */ /* 0x000fc60000010027 */
[----:B------:R-:W-:Y:S01]  /*47f0*/  FMUL.FTZ R52, R52, R29 ;  /* 0x0000001d34347220 */ /* 0x000fe20000410000 */
[----:B------:R-:W-:-:S07]  /*4800*/  FMUL.FTZ R37, R37, R22 ;  /* 0x0000001625257220 */ /* 0x000fce0000410000 */
.L_x_70:
[----:B------:R-:W-:Y:S01]  /*4810*/  ISETP.NE.AND P0, PT, R56, RZ, PT ;  /* 0x000000ff3800720c */ /* 0x000fe20003f05270 */
[----:B------:R-:W-:-:S12]  /*4820*/  BSSY B0, `(.L_x_71) ;  /* 0x0000015000007945 */ /* 0x000fd80003800000 */
[----:B------:R-:W-:Y:S05]  /*4830*/  @!P0 BRA `(.L_x_72) ;  /* 0x00000000004c8947 */ /* 0x000fea0003800000 */
[----:B------:R-:W-:Y:S01]  /*4840*/  SHF.R.S32.HI R22, RZ, 0x1f, R2 ;  /* 0x0000001fff167819 */ /* 0x000fe20000011402 */
[----:B------:R-:W-:Y:S01]  /*4850*/  ULDC.64 UR12, c[0x0][0x288] ;  /* 0x0000a200000c7ab9 */ /* 0x000fe20000000a00 */
[----:B------:R-:W-:Y:S01]  /*4860*/  MOV R23, R11 ;  /* 0x0000000b00177202 */ /* 0x000fe20000000f00 */
[----:B------:R-:W-:Y:S02]  /*4870*/  FFMA.FTZ R6, R21, R6, R26 ;  /* 0x0000000615067223 */ /* 0x000fe4000001001a */
[----:B------:R-:W-:Y:S01]  /*4880*/  IMAD R25, R22, UR12, RZ ;  /* 0x0000000c16197c24 */ /* 0x000fe2000f8e02ff */
[----:B------:R-:W-:Y:S01]  /*4890*/  MOV R22, R8 ;  /* 0x0000000800167202 */ /* 0x000fe20000000f00 */
[----:B------:R-:W-:Y:S02]  /*48a0*/  FFMA.FTZ R6, R37, R13, -R6 ;  /* 0x0000000d25067223 */ /* 0x000fe40000010806 */
[C---:B------:R-:W-:Y:S02]  /*48b0*/  IMAD R25, R2.reuse, UR13, R25 ;  /* 0x0000000d02197c24 */ /* 0x040fe4000f8e0219 */
[----:B------:R-:W-:Y:S01]  /*48c0*/  IMAD.WIDE.U32 R22, R2, UR12, R22 ;  /* 0x0000000c02167c25 */ /* 0x000fe2000f8e0016 */
[----:B------:R-:W-:-:S03]  /*48d0*/  ULDC.64 UR12, c[0x0][0x210] ;  /* 0x00008400000c7ab9 */ /* 0x000fc60000000a00 */
[----:B------:R-:W-:Y:S01]  /*48e0*/  FMUL.FTZ R6, R6, UR19 ;  /* 0x0000001306067c20 */ /* 0x000fe20008410000 */
[----:B------:R-:W-:Y:S01]  /*48f0*/  IADD3 R25, R23, R25, RZ ;  /* 0x0000001917197210 */ /* 0x000fe20007ffe0ff */
[----:B------:R-:W-:Y:S01]  /*4900*/  FFMA.FTZ R23, R21, R28, R26 ;  /* 0x0000001c15177223 */ /* 0x000fe2000001001a */
[----:B------:R-:W-:-:S03]  /*4910*/  LEA R24, P0, R22, UR12, 0x1 ;  /* 0x0000000c16187c11 */ /* 0x000fc6000f8008ff */
[----:B------:R-:W-:Y:S01]  /*4920*/  FFMA.FTZ R23, R52, R12, -R23 ;  /* 0x0000000c34177223 */ /* 0x000fe20000010817 */
[----:B------:R-:W-:-:S03]  /*4930*/  LEA.HI.X R25, R22, UR13, R25, 0x1, P0 ;  /* 0x0000000d16197c11 */ /* 0x000fc600080f0c19 */
[----:B------:R-:W-:-:S05]  /*4940*/  FMUL.FTZ R23, R23, UR19 ;  /* 0x0000001317177c20 */ /* 0x000fca0008410000 */
[----:B------:R-:W-:-:S05]  /*4950*/  F2FP.BF16.F32.PACK_AB R23, R6, R23 ;  /* 0x000000170617723e */ /* 0x000fca00000010ff */
[----:B------:R0:W-:Y:S02]  /*4960*/  STG.E desc[UR14][R24.64], R23 ;  /* 0x0000001718007986 */ /* 0x0001e4000c10190e */
.L_x_72:
[----:B------:R-:W-:Y:S05]  /*4970*/  BSYNC B0 ;  /* 0x0000000000007941 */ /* 0x000fea0003800000 */
.L_x_71:
[----:B------:R-:W-:Y:S01]  /*4980*/  ISETP.NE.AND P6, PT, RZ, UR17, PT ;  /* 0x00000011ff007c0c */ /* 0x000fe2000bfc5270 */
[----:B0-----:R-:W-:Y:S01]  /*4990*/  FADD.FTZ R25, R42, -UR18 ;  /* 0x800000122a197e21 */ /* 0x001fe20008010000 */
[----:B------:R-:W-:Y:S01]  /*49a0*/  FADD.FTZ R28, R36, -UR18 ;  /* 0x80000012241c7e21 */ /* 0x000fe20008010000 */
[----:B------:R-:W-:Y:S02]  /*49b0*/  SHF.L.U32 R51, R51, 0x10, RZ ;  /* 0x0000001033337819 */ /* 0x000fe400000006ff */
[----:B------:R-:W-:Y:S01]  /*49c0*/  SHF.L.U32 R54, R54, 0x10, RZ ;  /* 0x0000001036367819 */ /* 0x000fe200000006ff */
[----:B------:R-:W-:Y:S01]  /*49d0*/  FMUL.FTZ R25, R25, UR19 ;  /* 0x0000001319197c20 */ /* 0x000fe20008410000 */
[----:B------:R-:W-:Y:S01]  /*49e0*/  SHF.L.U32 R24, R7, 0x10, RZ ;  /* 0x0000001007187819 */ /* 0x000fe200000006ff */
[----:B------:R-:W-:Y:S01]  /*49f0*/  FMUL.FTZ R28, R28, UR19 ;  /* 0x000000131c1c7c20 */ /* 0x000fe20008410000 */
[----:B------:R-:W-:-:S04]  /*4a00*/  SHF.L.U32 R38, R38, 0x10, RZ ;  /* 0x0000001026267819 */ /* 0x000fc800000006ff */
[----:B------:R-:W-:Y:S05]  /*4a10*/  @!P6 BRA `(.L_x_73) ;  /* 0x000000000048e947 */ /* 0x000fea0003800000 */
        /* <DEDUP_REMOVED lines=18> */
.L_x_73:
[----:B------:R-:W-:Y:S04]  /*4b40*/  BSSY B0, `(.L_x_74) ;  /* 0x0000015000007945 */ /* 0x000fe80003800000 */
[----:B------:R-:W-:Y:S05]  /*4b50*/  @!P5 BRA `(.L_x_75) ;  /* 0x00000000004cd947 */ /* 0x000fea0003800000 */
[----:B------:R-:W-:Y:S01]  /*4b60*/  SHF.R.S32.HI R6, RZ, 0x1f, R65 ;  /* 0x0000001fff067819 */ /* 0x000fe20000011441 */
[----:B------:R-:W-:Y:S01]  /*4b70*/  ULDC.64 UR12, c[0x0][0x288] ;  /* 0x0000a200000c7ab9 */ /* 0x000fe20000000a00 */
[----:B------:R-:W-:-:S03]  /*4b80*/  MOV R7, R11 ;  /* 0x0000000b00077202 */ /* 0x000fc60000000f00 */
[----:B------:R-:W-:Y:S01]  /*4b90*/  IMAD R22, R6, UR12, RZ ;  /* 0x0000000c06167c24 */ /* 0x000fe2000f8e02ff */
[----:B------:R-:W-:-:S03]  /*4ba0*/  MOV R6, R8 ;  /* 0x0000000800067202 */ /* 0x000fc60000000f00 */
[C---:B------:R-:W-:Y:S02]  /*4bb0*/  IMAD R23, R65.reuse, UR13, R22 ;  /* 0x0000000d41177c24 */ /* 0x040fe4000f8e0216 */
[----:B------:R-:W-:Y:S01]  /*4bc0*/  IMAD.WIDE.U32 R6, R65, UR12, R6 ;  /* 0x0000000c41067c25 */ /* 0x000fe2000f8e0006 */
[----:B------:R-:W-:-:S04]  /*4bd0*/  ULDC.64 UR12, c[0x0][0x210] ;  /* 0x00008400000c7ab9 */ /* 0x000fc80000000a00 */
[----:B------:R-:W-:Y:S01]  /*4be0*/  IADD3 R23, R7, R23, RZ ;  /* 0x0000001707177210 */ /* 0x000fe20007ffe0ff */
[----:B------:R-:W-:Y:S01]  /*4bf0*/  FFMA.FTZ R7, R21, R28, R26 ;  /* 0x0000001c15077223 */ /* 0x000fe2000001001a */
[----:B------:R-:W-:-:S03]  /*4c00*/  LEA R22, P0, R6, UR12, 0x1 ;  /* 0x0000000c06167c11 */ /* 0x000fc6000f8008ff */
[----:B------:R-:W-:Y:S01]  /*4c10*/  FFMA.FTZ R54, R54, R13, -R7 ;  /* 0x0000000d36367223 */ /* 0x000fe20000010807 */
[----:B------:R-:W-:Y:S01]  /*4c20*/  LEA.HI.X R23, R6, UR13, R23, 0x1, P0 ;  /* 0x0000000d06177c11 */ /* 0x000fe200080f0c17 */
[----:B------:R-:W-:-:S04]  /*4c30*/  FFMA.FTZ R6, R21, R25, R26 ;  /* 0x0000001915067223 */ /* 0x000fc8000001001a */
[----:B------:R-:W-:-:S04]  /*4c40*/  FFMA.FTZ R6, R51, R12, -R6 ;  /* 0x0000000c33067223 */ /* 0x000fc80000010806 */
[----:B------:R-:W-:Y:S01]  /*4c50*/  FMUL.FTZ R7, R6, UR19 ;  /* 0x0000001306077c20 */ /* 0x000fe20008410000 */
[----:B------:R-:W-:-:S05]  /*4c60*/  FMUL.FTZ R6, R54, UR19 ;  /* 0x0000001336067c20 */ /* 0x000fca0008410000 */
[----:B------:R-:W-:-:S05]  /*4c70*/  F2FP.BF16.F32.PACK_AB R7, R6, R7 ;  /* 0x000000070607723e */ /* 0x000fca00000010ff */
[----:B------:R0:W-:Y:S02]  /*4c80*/  STG.E desc[UR14][R22.64], R7 ;  /* 0x0000000716007986 */ /* 0x0001e4000c10190e */
.L_x_75:
[----:B------:R-:W-:Y:S05]  /*4c90*/  BSYNC B0 ;  /* 0x0000000000007941 */ /* 0x000fea0003800000 */
.L_x_74:
[----:B------:R-:W-:Y:S01]  /*4ca0*/  FADD.FTZ R25, R24, -UR18 ;  /* 0x8000001218197e21 */ /* 0x000fe20008010000 */
[----:B------:R-:W-:Y:S01]  /*4cb0*/  FADD.FTZ R24, R38, -UR18 ;  /* 0x8000001226187e21 */ /* 0x000fe20008010000 */
[----:B------:R-:W-:Y:S02]  /*4cc0*/  SHF.L.U32 R49, R49, 0x10, RZ ;  /* 0x0000001031317819 */ /* 0x000fe400000006ff */
[----:B------:R-:W-:Y:S01]  /*4cd0*/  SHF.L.U32 R28, R35, 0x10, RZ ;  /* 0x00000010231c7819 */ /* 0x000fe200000006ff */
[----:B------:R-:W-:Y:S01]  /*4ce0*/  FMUL.FTZ R25, R25, UR19 ;  /* 0x0000001319197c20 */ /* 0x000fe20008410000 */
[----:B------:R-:W-:Y:S01]  /*4cf0*/  SHF.L.U32 R50, R50, 0x10, RZ ;  /* 0x0000001032327819 */ /* 0x000fe200000006ff */
[----:B------:R-:W-:Y:S01]  /*4d00*/  FMUL.FTZ R24, R24, UR19 ;  /* 0x0000001318187c20 */ /* 0x000fe20008410000 */
[----:B------:R-:W-:Y:S01]  /*4d10*/  SHF.L.U32 R34, R34, 0x10, RZ ;  /* 0x0000001022227819 */ /* 0x000fe200000006ff */
[----:B------:R-:W-:Y:S06]  /*4d20*/  @!P6 BRA `(.L_x_76) ;  /* 0x000000000048e947 */ /* 0x000fec0003800000 */
[----:B------:R-:W-:Y:S01]  /*4d30*/  FFMA.FTZ R6, R24, R13, R15 ;  /* 0x0000000d18067223 */ /* 0x000fe2000001000f */
[----:B0-----:R-:W-:-:S03]  /*4d40*/  FFMA.FTZ R7, R25, R12, R14 ;  /* 0x0000000c19077223 */ /* 0x001fc6000001000e */
        /* <DEDUP_REMOVED lines=16> */
.L_x_76:
[----:B------:R-:W-:Y:S04]  /*4e50*/  BSSY B0, `(.L_x_77) ;  /* 0x0000015000007945 */ /* 0x000fe80003800000 */
[----:B------:R-:W-:Y:S05]  /*4e60*/  @!P4 BRA `(.L_x_78) ;  /* 0x00000000004cc947 */ /* 0x000fea0003800000 */
[----:B------:R-:W-:Y:S01]  /*4e70*/  SHF.R.S32.HI R6, RZ, 0x1f, R64 ;  /* 0x0000001fff067819 */ /* 0x000fe20000011440 */
[----:B------:R-:W-:Y:S01]  /*4e80*/  ULDC.64 UR12, c[0x0][0x288] ;  /* 0x0000a200000c7ab9 */ /* 0x000fe20000000a00 */
[----:B0-----:R-:W-:-:S03]  /*4e90*/  MOV R7, R11 ;  /* 0x0000000b00077202 */ /* 0x001fc60000000f00 */
        /* <DEDUP_REMOVED lines=16> */
.L_x_78:
[----:B------:R-:W-:Y:S05]  /*4fa0*/  BSYNC B0 ;  /* 0x0000000000007941 */ /* 0x000fea0003800000 */
.L_x_77:
[----:B------:R-:W-:Y:S01]  /*4fb0*/  FADD.FTZ R29, R50, -UR18 ;  /* 0x80000012321d7e21 */ /* 0x000fe20008010000 */
[----:B------:R-:W-:Y:S01]  /*4fc0*/  FADD.FTZ R28, R34, -UR18 ;  /* 0x80000012221c7e21 */ /* 0x000fe20008010000 */
[----:B------:R-:W-:Y:S02]  /*4fd0*/  SHF.L.U32 R25, R48, 0x10, RZ ;  /* 0x0000001030197819 */ /* 0x000fe400000006ff */
[----:B------:R-:W-:Y:S01]  /*4fe0*/  SHF.L.U32 R24, R33, 0x10, RZ ;  /* 0x0000001021187819 */ /* 0x000fe200000006ff */
[----:B------:R-:W-:Y:S01]  /*4ff0*/  FMUL.FTZ R29, R29, UR19 ;  /* 0x000000131d1d7c20 */ /* 0x000fe20008410000 */
[----:B------:R-:W-:Y:S01]  /*5000*/  SHF.L.U32 R4, R4, 0x10, RZ ;  /* 0x0000001004047819 */ /* 0x000fe200000006ff */
[----:B------:R-:W-:Y:S01]  /*5010*/  FMUL.FTZ R28, R28, UR19 ;  /* 0x000000131c1c7c20 */ /* 0x000fe20008410000 */
[----:B------:R-:W-:Y:S06]  /*5020*/  @!P6 BRA `(.L_x_79) ;  /* 0x000000000048e947 */ /* 0x000fec0003800000 */
[----:B01----:R-:W-:Y:S01]  /*5030*/  FFMA.FTZ R7, R28, R13, R15 ;  /* 0x0000000d1c077223 */ /* 0x003fe2000001000f */
        /* <DEDUP_REMOVED lines=17> */
.L_x_79:
[----:B------:R-:W-:Y:S04]  /*5150*/  BSSY B0, `(.L_x_80) ;  /* 0x0000015000007945 */ /* 0x000fe80003800000 */
[----:B------:R-:W-:Y:S05]  /*5160*/  @!P3 BRA `(.L_x_81) ;  /* 0x00000000004cb947 */ /* 0x000fea0003800000 */
[----:B------:R-:W-:Y:S01]  /*5170*/  SHF.R.S32.HI R6, RZ, 0x1f, R63 ;  /* 0x0000001fff067819 */ /* 0x000fe2000001143f */
[----:B------:R-:W-:Y:S01]  /*5180*/  ULDC.64 UR12, c[0x0][0x288] ;  /* 0x0000a200000c7ab9 */ /* 0x000fe20000000a00 */
[----:B01----:R-:W-:-:S03]  /*5190*/  MOV R7, R11 ;  /* 0x0000000b00077202 */ /* 0x003fc60000000f00 */
        /* <DEDUP_REMOVED lines=16> */
.L_x_81:
[----:B------:R-:W-:Y:S05]  /*52a0*/  BSYNC B0 ;  /* 0x0000000000007941 */ /* 0x000fea0003800000 */
.L_x_80:
[----:B------:R-:W-:Y:S02]  /*52b0*/  SHF.L.U32 R32, R32, 0x10, RZ ;  /* 0x0000001020207819 */ /* 0x000fe400000006ff */
[----:B------:R-:W-:Y:S01]  /*52c0*/  SHF.L.U32 R28, R31, 0x10, RZ ;  /* 0x000000101f1c7819 */ /* 0x000fe200000006ff */
[----:B------:R-:W-:Y:S01]  /*52d0*/  FADD.FTZ R31, R4, -UR18 ;  /* 0x80000012041f7e21 */ /* 0x000fe20008010000 */
[----:B------:R-:W-:Y:S01]  /*52e0*/  SHF.R.U32.HI R6, RZ, 0x2, R0 ;  /* 0x00000002ff067819 */ /* 0x000fe20000011600 */
[----:B------:R-:W-:Y:S01]  /*52f0*/  FADD.FTZ R4, R32, -UR18 ;  /* 0x8000001220047e21 */ /* 0x000fe20008010000 */
[----:B------:R-:W-:Y:S01]  /*5300*/  SHF.L.U32 R29, R46, 0x10, RZ ;  /* 0x000000102e1d7819 */ /* 0x000fe200000006ff */
[----:B------:R-:W-:Y:S01]  /*5310*/  FMUL.FTZ R31, R31, UR19 ;  /* 0x000000131f1f7c20 */ /* 0x000fe20008410000 */
[----:B------:R-:W-:Y:S01]  /*5320*/  SHF.L.U32 R47, R47, 0x10, RZ ;  /* 0x000000102f2f7819 */ /* 0x000fe200000006ff */
[----:B012---:R-:W-:Y:S01]  /*5330*/  IMAD.WIDE.U32 R6, R6, 0x24924925, RZ ;  /* 0x2492492506067825 */ /* 0x007fe200078e00ff */
[----:B------:R-:W-:-:S03]  /*5340*/  SHF.L.U32 R30, R30, 0x10, RZ ;  /* 0x000000101e1e7819 */ /* 0x000fc600000006ff */
        /* <DEDUP_REMOVED lines=20> */
.L_x_82:
        /* <DEDUP_REMOVED lines=15> */
[----:B------:R-:W-:Y:S02]  /*5580*/  FFMA.FTZ R22, R21, R31, R26 ;  /* 0x0000001f15167223 */ /* 0x000fe4000001001a */
[----:B------:R-:W-:Y:S02]  /*5590*/  FMUL.FTZ R4, R4, UR19 ;  /* 0x0000001304047c20 */ /* 0x000fe40008410000 */
[----:B------:R-:W-:-:S04]  /*55a0*/  FFMA.FTZ R22, R29, R12, -R22 ;  /* 0x0000000c1d167223 */ /* 0x000fc80000010816 */
[----:B------:R-:W-:-:S05]  /*55b0*/  FMUL.FTZ R23, R22, UR19 ;  /* 0x0000001316177c20 */ /* 0x000fca0008410000 */
[----:B------:R-:W-:-:S05]  /*55c0*/  F2FP.BF16.F32.PACK_AB R23, R4, R23 ;  /* 0x000000170417723e */ /* 0x000fca00000010ff */
[----:B------:R0:W-:Y:S02]  /*55d0*/  STG.E desc[UR14][R24.64], R23 ;  /* 0x0000001718007986 */ /* 0x0001e4000c10190e */
.L_x_84:
[----:B------:R-:W-:Y:S05]  /*55e0*/  BSYNC B0 ;  /* 0x0000000000007941 */ /* 0x000fea0003800000 */
.L_x_83:
[----:B0-----:R-:W-:Y:S01]  /*55f0*/  FADD.FTZ R25, R47, -UR18 ;  /* 0x800000122f197e21 */ /* 0x001fe20008010000 */
[----:B------:R-:W-:Y:S01]  /*5600*/  FADD.FTZ R4, R30, -UR18 ;  /* 0x800000121e047e21 */ /* 0x000fe20008010000 */
[----:B------:R-:W-:Y:S01]  /*5610*/  IMAD R27, R27, UR16, R7 ;  /* 0x000000101b1b7c24 */ /* 0x000fe2000f8e0207 */
[----:B------:R-:W-:Y:S01]  /*5620*/  SHF.L.U32 R45, R45, 0x10, RZ ;  /* 0x000000102d2d7819 */ /* 0x000fe200000006ff */
[----:B------:R-:W-:Y:S01]  /*5630*/  FMUL.FTZ R25, R25, UR19 ;  /* 0x0000001319197c20 */ /* 0x000fe20008410000 */
[----:B------:R-:W-:Y:S01]  /*5640*/  SHF.L.U32 R16, R16, 0x10, RZ ;  /* 0x0000001010107819 */ /* 0x000fe200000006ff */
[----:B------:R-:W-:Y:S01]  /*5650*/  FMUL.FTZ R4, R4, UR19 ;  /* 0x0000001304047c20 */ /* 0x000fe20008410000 */
        /* <DEDUP_REMOVED lines=20> */
.L_x_85:
        /* <DEDUP_REMOVED lines=21> */
.L_x_87:
[----:B------:R-:W-:Y:S05]  /*58f0*/  BSYNC B0 ;  /* 0x0000000000007941 */ /* 0x000fea0003800000 */
.L_x_86:
[----:B------:R-:W-:Y:S01]  /*5900*/  SHF.L.U32 R17, R17, 0x10, RZ ;  /* 0x0000001011117819 */ /* 0x000fe200000006ff */
[----:B------:R-:W-:Y:S01]  /*5910*/  FADD.FTZ R3, R3, -UR18 ;  /* 0x8000001203037e21 */ /* 0x000fe20008010000 */
[----:B------:R-:W-:Y:S01]  /*5920*/  IADD3 R30, R27, 0x60, RZ ;  /* 0x000000601b1e7810 */ /* 0x000fe20007ffe0ff */
[----:B------:R-:W-:Y:S01]  /*5930*/  ULDC.64 UR12, c[0x0][0x290] ;  /* 0x0000a400000c7ab9 */ /* 0x000fe20000000a00 */
[----:B0-----:R-:W-:Y:S01]  /*5940*/  SHF.L.U32 R23, R44, 0x10, RZ ;  /* 0x000000102c177819 */ /* 0x001fe200000006ff */
[----:B------:R-:W-:Y:S01]  /*5950*/  FADD.FTZ R17, R17, -UR18 ;  /* 0x8000001211117e21 */ /* 0x000fe20008010000 */
[----:B------:R-:W-:Y:S01]  /*5960*/  SHF.L.U32 R18, R18, 0x10, RZ ;  /* 0x0000001012127819 */ /* 0x000fe200000006ff */
[----:B------:R-:W-:Y:S01]  /*5970*/  FMUL.FTZ R29, R3, UR19 ;  /* 0x00000013031d7c20 */ /* 0x000fe20008410000 */
[----:B------:R-:W-:Y:S01]  /*5980*/  SHF.R.S32.HI R31, RZ, 0x1f, R30 ;  /* 0x0000001fff1f7819 */ /* 0x000fe2000001141e */
        /* <DEDUP_REMOVED lines=20> */
.L_x_88:
[----:B------:R-:W-:Y:S01]  /*5ad0*/  ISETP.GE.U32.AND P0, PT, R30, UR12, PT ;  /* 0x0000000c1e007c0c */ /* 0x000fe2000bf06070 */
[----:B------:R-:W-:Y:S03]  /*5ae0*/  BSSY B0, `(.L_x_89) ;  /* 0x0000017000007945 */ /* 0x000fe60003800000 */
[----:B------:R-:W-:-:S04]  /*5af0*/  ISETP.GE.AND.EX P0, PT, R31, UR13, PT, P0 ;  /* 0x0000000d1f007c0c */ /* 0x000fc8000bf06300 */
[----:B------:R-:W-:-:S13]  /*5b00*/  ISETP.LT.U32.AND P0, PT, R0, 0x1c0, !P0 ;  /* 0x000001c00000780c */ /* 0x000fda0004701070 */
[----:B------:R-:W-:Y:S05]  /*5b10*/  @!P0 BRA `(.L_x_90) ;  /* 0x00000000004c8947 */ /* 0x000fea0003800000 */
[----:B------:R-:W-:Y:S01]  /*5b20*/  SHF.R.S32.HI R3, RZ, 0x1f, R60 ;  /* 0x0000001fff037819 */ /* 0x000fe2000001143c */
[----:B------:R-:W-:Y:S01]  /*5b30*/  ULDC.64 UR20, c[0x0][0x288] ;  /* 0x0000a20000147ab9 */ /* 0x000fe20000000a00 */
[----:B------:R-:W-:Y:S01]  /*5b40*/  MOV R6, R8 ;  /* 0x0000000800067202 */ /* 0x000fe20000000f00 */
[----:B------:R-:W-:Y:S01]  /*5b50*/  FFMA.FTZ R4, R21, R29, R26 ;  /* 0x0000001d15047223 */ /* 0x000fe2000001001a */
[----:B------:R-:W-:Y:S01]  /*5b60*/  MOV R7, R11 ;  /* 0x0000000b00077202 */ /* 0x000fe20000000f00 */
[----:B------:R-:W-:Y:S02]  /*5b70*/  IMAD R3, R3, UR20, RZ ;  /* 0x0000001403037c24 */ /* 0x000fe4000f8e02ff */
[----:B------:R-:W-:Y:S01]  /*5b80*/  FFMA.FTZ R4, R23, R12, -R4 ;  /* 0x0000000c17047223 */ /* 0x000fe20000010804 */
[----:B------:R-:W-:-:S04]  /*5b90*/  IMAD.WIDE.U32 R6, R60, UR20, R6 ;  /* 0x000000143c067c25 */ /* 0x000fc8000f8e0006 */
[----:B------:R-:W-:Y:S01]  /*5ba0*/  FMUL.FTZ R4, R4, UR19 ;  /* 0x0000001304047c20 */ /* 0x000fe20008410000 */
[----:B------:R-:W-:Y:S01]  /*5bb0*/  IMAD R3, R60, UR21, R3 ;  /* 0x000000153c037c24 */ /* 0x000fe2000f8e0203 */
[----:B------:R-:W-:Y:S02]  /*5bc0*/  ULDC.64 UR20, c[0x0][0x210] ;  /* 0x0000840000147ab9 */ /* 0x000fe40000000a00 */
[----:B------:R-:W-:Y:S02]  /*5bd0*/  LEA R16, P0, R6, UR20, 0x1 ;  /* 0x0000001406107c11 */ /* 0x000fe4000f8008ff */
[----:B------:R-:W-:-:S04]  /*5be0*/  IADD3 R3, R7, R3, RZ ;  /* 0x0000000307037210 */ /* 0x000fc80007ffe0ff */
[----:B------:R-:W-:Y:S01]  /*5bf0*/  LEA.HI.X R17, R6, UR21, R3, 0x1, P0 ;  /* 0x0000001506117c11 */ /* 0x000fe200080f0c03 */
[----:B------:R-:W-:-:S04]  /*5c00*/  FFMA.FTZ R3, R21, R28, R26 ;  /* 0x0000001c15037223 */ /* 0x000fc8000001001a */
[----:B------:R-:W-:-:S04]  /*5c10*/  FFMA.FTZ R3, R18, R13, -R3 ;  /* 0x0000000d12037223 */ /* 0x000fc80000010803 */
[----:B------:R-:W-:-:S05]  /*5c20*/  FMUL.FTZ R3, R3, UR19 ;  /* 0x0000001303037c20 */ /* 0x000fca0008410000 */
[----:B------:R-:W-:-:S05]  /*5c30*/  F2FP.BF16.F32.PACK_AB R3, R3, R4 ;  /* 0x000000040303723e */ /* 0x000fca00000010ff */
[----:B------:R0:W-:Y:S02]  /*5c40*/  STG.E desc[UR14][R16.64], R3 ;  /* 0x0000000310007986 */ /* 0x0001e4000c10190e */
.L_x_90:
[----:B------:R-:W-:Y:S05]  /*5c50*/  BSYNC B0 ;  /* 0x0000000000007941 */ /* 0x000fea0003800000 */
.L_x_89:
[----:B------:R-:W-:Y:S02]  /*5c60*/  SHF.L.U32 R5, R5, 0x10, RZ ;  /* 0x0000001005057819 */ /* 0x000fe400000006ff */
[----:B------:R-:W-:Y:S02]  /*5c70*/  SHF.L.U32 R19, R19, 0x10, RZ ;  /* 0x0000001013137819 */ /* 0x000fe400000006ff */
[----:B------:R-:W-:Y:S01]  /*5c80*/  ISETP.GE.U32.AND P0, PT, R57, UR12, PT ;  /* 0x0000000c39007c0c */ /* 0x000fe2000bf06070 */
[----:B------:R-:W-:Y:S01]  /*5c90*/  FADD.FTZ R5, R5, -UR18 ;  /* 0x8000001205057e21 */ /* 0x000fe20008010000 */
[----:B------:R-:W-:Y:S01]  /*5ca0*/  SHF.L.U32 R43, R43, 0x10, RZ ;  /* 0x000000102b2b7819 */ /* 0x000fe200000006ff */
[----:B------:R-:W-:Y:S01]  /*5cb0*/  FADD.FTZ R19, R19, -UR18 ;  /* 0x8000001213137e21 */ /* 0x000fe20008010000 */
[----:B------:R-:W-:Y:S01]  /*5cc0*/  ISETP.GE.AND.EX P0, PT, R58, UR13, PT, P0 ;  /* 0x0000000d3a007c0c */ /* 0x000fe2000bf06300 */
[----:B------:R-:W-:Y:S01]  /*5cd0*/  FMUL.FTZ R23, R5, UR19 ;  /* 0x0000001305177c20 */ /* 0x000fe20008410000 */
[----:B------:R-:W-:Y:S01]  /*5ce0*/  SHF.L.U32 R20, R20, 0x10, RZ ;  /* 0x0000001014147819 */ /* 0x000fe200000006ff */
[----:B------:R-:W-:Y:S01]  /*5cf0*/  FMUL.FTZ R18, R19, UR19 ;  /* 0x0000001313127c20 */ /* 0x000fe20008410000 */
[----:B------:R-:W-:Y:S01]  /*5d00*/  ISETP.GT.U32.OR P0, PT, R0, 0x1bf, P0 ;  /* 0x000001bf0000780c */ /* 0x000fe20000704470 */
[----:B------:R-:W-:-:S12]  /*5d10*/  @!P6 BRA `(.L_x_91) ;  /* 0x000000000048e947 */ /* 0x000fd80003800000 */
[----:B------:R-:W-:Y:S01]  /*5d20*/  FFMA.FTZ R14, R23, R12, R14 ;  /* 0x0000000c170e7223 */ /* 0x000fe2000001000e */
[----:B------:R-:W-:-:S03]  /*5d30*/  FFMA.FTZ R15, R18, R13, R15 ;  /* 0x0000000d120f7223 */ /* 0x000fc6000001000f */
[----:B0-----:R-:W-:Y:S01]  /*5d40*/  FMUL.FTZ R3, R14, -1.4426950216293334961 ;  /* 0xbfb8aa3b0e037820 */ /* 0x001fe20000410000 */
        /* <DEDUP_REMOVED lines=15> */
.L_x_91:
[----:B------:R-:W-:Y:S04]  /*5e40*/  BSSY B0, `(.L_x_92) ;  /* 0x0000013000007945 */ /* 0x000fe80003800000 */
[----:B------:R-:W-:Y:S05]  /*5e50*/  @P0 BRA `(.L_x_93) ;  /* 0x0000000000440947 */ /* 0x000fea0003800000 */
[----:B------:R-:W-:Y:S01]  /*5e60*/  ULDC.64 UR12, c[0x0][0x288] ;  /* 0x0000a200000c7ab9 */ /* 0x000fe20000000a00 */
[C-C-:B------:R-:W-:Y:S01]  /*5e70*/  FFMA.FTZ R4, R21.reuse, R23, R26.reuse ;  /* 0x0000001715047223 */ /* 0x140fe2000001001a */
[----:B------:R-:W-:Y:S01]  /*5e80*/  MOV R9, R11 ;  /* 0x0000000b00097202 */ /* 0x000fe20000000f00 */
[----:B------:R-:W-:Y:S01]  /*5e90*/  FFMA.FTZ R21, R21, R18, R26 ;  /* 0x0000001215157223 */ /* 0x000fe2000001001a */
[----:B------:R-:W-:Y:S02]  /*5ea0*/  IMAD R58, R58, UR12, RZ ;  /* 0x0000000c3a3a7c24 */ /* 0x000fe4000f8e02ff */
[----:B------:R-:W-:Y:S01]  /*5eb0*/  FFMA.FTZ R4, R43, R12, -R4 ;  /* 0x0000000c2b047223 */ /* 0x000fe20000010804 */
[----:B------:R-:W-:Y:S01]  /*5ec0*/  FFMA.FTZ R21, R20, R13, -R21 ;  /* 0x0000000d14157223 */ /* 0x000fe20000010815 */
[----:B------:R-:W-:-:S04]  /*5ed0*/  IMAD.WIDE.U32 R8, R57, UR12, R8 ;  /* 0x0000000c39087c25 */ /* 0x000fc8000f8e0008 */
[----:B0-----:R-:W-:Y:S01]  /*5ee0*/  FMUL.FTZ R3, R4, UR19 ;  /* 0x0000001304037c20 */ /* 0x001fe20008410000 */
[----:B------:R-:W-:Y:S01]  /*5ef0*/  FMUL.FTZ R6, R21, UR19 ;  /* 0x0000001315067c20 */ /* 0x000fe20008410000 */
[----:B------:R-:W-:Y:S01]  /*5f00*/  IMAD R5, R57, UR13, R58 ;  /* 0x0000000d39057c24 */ /* 0x000fe2000f8e023a */
[----:B------:R-:W-:Y:S02]  /*5f10*/  ULDC.64 UR12, c[0x0][0x210] ;  /* 0x00008400000c7ab9 */ /* 0x000fe40000000a00 */
[----:B------:R-:W-:Y:S02]  /*5f20*/  LEA R4, P0, R8, UR12, 0x1 ;  /* 0x0000000c08047c11 */ /* 0x000fe4000f8008ff */
[----:B------:R-:W-:Y:S02]  /*5f30*/  IADD3 R5, R9, R5, RZ ;  /* 0x0000000509057210 */ /* 0x000fe40007ffe0ff */
[----:B------:R-:W-:Y:S02]  /*5f40*/  F2FP.BF16.F32.PACK_AB R3, R6, R3 ;  /* 0x000000030603723e */ /* 0x000fe400000010ff */
[----:B------:R-:W-:-:S05]  /*5f50*/  LEA.HI.X R5, R8, UR13, R5, 0x1, P0 ;  /* 0x0000000d08057c11 */ /* 0x000fca00080f0c05 */
[----:B------:R1:W-:Y:S02]  /*5f60*/  STG.E desc[UR14][R4.64], R3 ;  /* 0x0000000304007986 */ /* 0x0003e4000c10190e */
.L_x_93:
[----:B------:R-:W-:Y:S05]  /*5f70*/  BSYNC B0 ;  /* 0x0000000000007941 */ /* 0x000fea0003800000 */
.L_x_92:
[----:B------:R-:W-:Y:S01]  /*5f80*/  ULDC UR11, c[0x0][0x10] ;  /* 0x00000400000b7ab9 */ /* 0x000fe20000000800 */
[----:B------:R-:W-:Y:S02]  /*5f90*/  UIADD3 UR4, UR4, 0x1, URZ ;  /* 0x0000000104047890 */ /* 0x000fe4000fffe03f */
[----:B------:R-:W-:-:S04]  /*5fa0*/  UIADD3 UR6, UR11, UR6, URZ ;  /* 0x000000060b067290 */ /* 0x000fc8000fffe03f */
[----:B------:R-:W-:-:S06]  /*5fb0*/  UISETP.GE.AND UP0, UPT, UR6, UR5, UPT ;  /* 0x000000050600728c */ /* 0x000fcc000bf06270 */
[----:B------:R-:W-:-:S13]  /*5fc0*/  PLOP3.LUT P0, PT, PT, PT, UP0, 0x80, 0x0 ;  /* 0x000000000000781c */ /* 0x000fda0003f0f008 */
[----:B------:R-:W-:Y:S05]  /*5fd0*/  @!P0 BRA `(.L_x_94) ;  /* 0xffffffa400208947 */ /* 0x000fea000383ffff */
.L_x_43:
[----:B------:R-:W2:Y:S01]  /*5fe0*/  LDC R6, c[0x0][0xc] ;  /* 0x00000300ff067b82 */ /* 0x000ea20000000800 */
[----:B------:R-:W-:Y:S01]  /*5ff0*/  ISETP.NE.AND P1, PT, R0, RZ, PT ;  /* 0x000000ff0000720c */ /* 0x000fe20003f25270 */
[----:B------:R-:W-:Y:S06]  /*6000*/  BSSY B0, `(.L_x_95) ;  /* 0x0000011000007945 */ /* 0x000fec0003800000 */
[----:B------:R-:W3:Y:S08]  /*6010*/  LDC R7, c[0x0][0x10] ;  /* 0x00000400ff077b82 */ /* 0x000ef00000000800 */
[----:B01----:R-:W0:Y:S01]  /*6020*/  LDC.64 R2, c[0x0][0x258] ;  /* 0x00009600ff027b82 */ /* 0x003e220000000a00 */
[----:B--2---:R-:W-:-:S02]  /*6030*/  ISETP.NE.AND P0, PT, R6, 0x1, PT ;  /* 0x000000010600780c */ /* 0x004fc40003f05270 */
[----:B---3--:R-:W-:-:S04]  /*6040*/  SHF.L.U32 R4, R7, 0x1, RZ ;  /* 0x0000000107047819 */ /* 0x008fc800000006ff */
[----:B------:R-:W-:-:S05]  /*6050*/  SEL R5, R4, RZ, P0 ;  /* 0x000000ff04057207 */ /* 0x000fca0000000000 */
[----:B0-----:R-:W-:Y:S01]  /*6060*/  IMAD.WIDE.U32 R2, R5, 0x4, R2 ;  /* 0x0000000405027825 */ /* 0x001fe200078e0002 */
[----:B------:R-:W-:Y:S06]  /*6070*/  @P1 BRA `(.L_x_96) ;  /* 0x0000000000241947 */ /* 0x000fec0003800000 */
[----:B------:R-:W0:Y:S01]  /*6080*/  S2R R4, SR_LANEID ;  /* 0x0000000000047919 */ /* 0x000e220000000000 */
[----:B------:R-:W-:Y:S02]  /*6090*/  VOTEU.ANY UR4, UPT, PT ;  /* 0x0000000000047886 */ /* 0x000fe400038e0100 */
[----:B------:R-:W-:Y:S02]  /*60a0*/  UFLO.U32 UR5, UR4 ;  /* 0x00000004000572bd */ /* 0x000fe400080e0000 */
[----:B------:R-:W1:Y:S04]  /*60b0*/  POPC R5, UR4 ;  /* 0x0000000400057d09 */ /* 0x000e680008000000 */
[----:B0-----:R-:W-:-:S13]  /*60c0*/  ISETP.EQ.U32.AND P0, PT, R4, UR5, PT ;  /* 0x0000000504007c0c */ /* 0x001fda000bf02070 */
[----:B------:R-:W-:Y:S06]  /*60d0*/  @P0 MEMBAR.ALL.GPU ;  /* 0x0000000000000992 */ /* 0x000fec000000a000 */
[----:B------:R-:W-:-:S00]  /*60e0*/  @P0 ERRBAR ;  /* 0x00000000000009ab */ /* 0x000fc00000000000 */
[----:B------:R-:W-:Y:S06]  /*60f0*/  @P0 CGAERRBAR ;  /* 0x00000000000005ab */ /* 0x000fec0000000000 */
[----:B-1----:R0:W-:Y:S02]  /*6100*/  @P0 REDG.E.ADD.S32.STRONG.GPU desc[UR14][R2.64], R5 ;  /* 0x000000050200098e */ /* 0x0021e4000c10e38e */
.L_x_96:
[----:B------:R-:W-:Y:S05]  /*6110*/  BSYNC B0 ;  /* 0x0000000000007941 */ /* 0x000fea0003800000 */
.L_x_95:
[----:B------:R-:W1:Y:S01]  /*6120*/  S2UR UR4, SR_CTAID.X ;  /* 0x00000000000479c3 */ /* 0x000e620000002500 */
[----:B------:R-:W-:Y:S02]  /*6130*/  IADD3 R4, R6, -0x1, RZ ;  /* 0xffffffff06047810 */ /* 0x000fe40007ffe0ff */
[----:B0-----:R-:W-:-:S05]  /*6140*/  IADD3 R5, R7, -0x1, RZ ;  /* 0xffffffff07057810 */ /* 0x001fca0007ffe0ff */
[----:B------:R-:W0:Y:S01]  /*6150*/  S2UR UR5, SR_CTAID.Y ;  /* 0x00000000000579c3 */ /* 0x000e220000002600 */
[----:B-1----:R-:W-:-:S04]  /*6160*/  ISETP.NE.AND P0, PT, R4, UR4, PT ;  /* 0x0000000404007c0c */ /* 0x002fc8000bf05270 */
[----:B0-----:R-:W-:-:S13]  /*6170*/  ISETP.NE.OR P0, PT, R5, UR5, P0 ;  /* 0x0000000505007c0c */ /* 0x001fda0008705670 */
[----:B------:R-:W-:Y:S05]  /*6180*/  @P0 EXIT ;  /* 0x000000000000094d */ /* 0x000fea0003800000 */
[----:B------:R-:W-:Y:S05]  /*6190*/  @P1 BRA `(.L_x_97) ;  /* 0x0000000000201947 */ /* 0x000fea0003800000 */
[----:B------:R-:W-:-:S05]  /*61a0*/  IMAD R4, R6, R7, RZ ;  /* 0x0000000706047224 */ /* 0x000fca00078e02ff */
[----:B------:R-:W-:-:S13]  /*61b0*/  ISETP.NE.AND P0, PT, R4, -0x1, PT ;  /* 0xffffffff0400780c */ /* 0x000fda0003f05270 */
[----:B------:R-:W-:Y:S05]  /*61c0*/  @!P0 BRA `(.L_x_97) ;  /* 0x0000000000148947 */ /* 0x000fea0003800000 */
.L_x_98:
[----:B------:R-:W2:Y:S04]  /*61d0*/  LDG.E.STRONG.GPU R5, desc[UR14][R2.64] ;  /* 0x0000000e02057981 */ /* 0x000ea8000c1ef900 */
[----:B--2---:R-:W-:Y:S01]  /*61e0*/  CCTL.IVALL ;  /* 0x00000000ff00798f */ /* 0x004fe20002000000 */
[----:B------:R-:W-:Y:S05]  /*61f0*/  YIELD ;  /* 0x0000000000007946 */ /* 0x000fea0003800000 */
[----:B------:R-:W-:-:S13]  /*6200*/  ISETP.NE.AND P0, PT, R5, R4, PT ;  /* 0x000000040500720c */ /* 0x000fda0003f05270 */
[----:B------:R-:W-:Y:S05]  /*6210*/  @P0 BRA `(.L_x_98) ;  /* 0xfffffffc00ec0947 */ /* 0x000fea000383ffff */
.L_x_97:
[----:B------:R-:W-:Y:S05]  /*6220*/  WARPSYNC.ALL ;  /* 0x0000000000007948 */ /* 0x000fea0003800000 */
[----:B------:R-:W0:Y:S01]  /*6230*/  LDC.64 R22, c[0x0][0x288] ;  /* 0x0000a200ff167b82 */ /* 0x000e220000000a00 */
[----:B------:R-:W-:-:S07]  /*6240*/  SHF.R.S32.HI R4, RZ, 0x1f, R0 ;  /* 0x0000001fff047819 */ /* 0x000fce0000011400 */
[----:B------:R-:W-:Y:S01]  /*6250*/  BAR.SYNC.DEFER_BLOCKING 0x0 ;  /* 0x0000000000007b1d */ /* 0x000fe20000010000 */
[----:B0-----:R-:W-:-:S04]  /*6260*/  LEA.HI R2, P0, R23, R22, RZ, 0x1 ;  /* 0x0000001617027211 */ /* 0x001fc800078108ff */
[----:B------:R-:W-:-:S04]  /*6270*/  IADD3.X R3, RZ, R23, RZ, P0, !PT ;  /* 0x00000017ff037210 */ /* 0x000fc800007fe4ff */
[--C-:B------:R-:W-:Y:S02]  /*6280*/  SHF.R.S64 R25, R2, 0x1, R3.reuse ;  /* 0x0000000102197819 */ /* 0x100fe40000001003 */
[----:B------:R-:W-:Y:S02]  /*6290*/  SHF.R.S32.HI R24, RZ, 0x1, R3 ;  /* 0x00000001ff187819 */ /* 0x000fe40000011403 */
[----:B------:R-:W-:-:S04]  /*62a0*/  ISETP.GT.U32.AND P0, PT, R25, R0, PT ;  /* 0x000000001900720c */ /* 0x000fc80003f04070 */
[----:B------:R-:W-:-:S13]  /*62b0*/  ISETP.GT.AND.EX P0, PT, R24, R4, PT, P0 ;  /* 0x000000041800720c */ /* 0x000fda0003f04300 */
[----:B------:R-:W-:Y:S05]  /*62c0*/  @!P0 EXIT ;  /* 0x000000000000894d */ /* 0x000fea0003800000 */
[C---:B------:R-:W-:Y:S01]  /*62d0*/  IMAD.WIDE.U32 R2, R22.reuse, 0x3, RZ ;  /* 0x0000000316027825 */ /* 0x040fe200078e00ff */
[----:B------:R-:W-:Y:S01]  /*62e0*/  LEA R5, R23, R23, 0x1 ;  /* 0x0000001717057211 */ /* 0x000fe200078e08ff */
[----:B------:R-:W0:Y:S01]  /*62f0*/  LDC.64 R14, c[0x0][0x218] ;  /* 0x00008600ff0e7b82 */ /* 0x000e220000000a00 */
[----:B------:R-:W-:Y:S01]  /*6300*/  MOV R7, R4 ;  /* 0x0000000400077202 */ /* 0x000fe20000000f00 */
[----:B------:R-:W-:Y:S01]  /*6310*/  ULDC.64 UR4, c[0x0][0x268] ;  /* 0x00009a0000047ab9 */ /* 0x000fe20000000a00 */
[----:B------:R-:W-:Y:S02]  /*6320*/  IADD3 R5, R3, R5, RZ ;  /* 0x0000000503057210 */ /* 0x000fe40007ffe0ff */
[----:B------:R-:W-:Y:S02]  /*6330*/  SHF.L.U64.HI R23, R22, 0x2, R23 ;  /* 0x0000000216177819 */ /* 0x000fe40000010217 */
[----:B------:R-:W-:Y:S01]  /*6340*/  LEA.HI R2, P0, R5, R2, RZ, 0x1 ;  /* 0x0000000205027211 */ /* 0x000fe200078108ff */
[----:B------:R-:W1:Y:S01]  /*6350*/  LDC.64 R16, c[0x0][0x220] ;  /* 0x00008800ff107b82 */ /* 0x000e620000000a00 */
[----:B------:R-:W-:-:S02]  /*6360*/  SHF.L.U64.HI R31, R25, 0x2, R24 ;  /* 0x00000002191f7819 */ /* 0x000fc40000010218 */
[----:B------:R-:W-:-:S04]  /*6370*/  IADD3.X R5, RZ, R5, RZ, P0, !PT ;  /* 0x00000005ff057210 */ /* 0x000fc800007fe4ff */
[--C-:B------:R-:W-:Y:S02]  /*6380*/  SHF.R.S64 R27, R2, 0x1, R5.reuse ;  /* 0x00000001021b7819 */ /* 0x100fe40000001005 */
[----:B------:R-:W-:-:S04]  /*6390*/  SHF.R.S32.HI R2, RZ, 0x1, R5 ;  /* 0x00000001ff027819 */ /* 0x000fc80000011405 */
[----:B------:R-:W-:-:S07]  /*63a0*/  SHF.L.U64.HI R29, R27, 0x2, R2 ;  /* 0x000000021b1d7819 */ /* 0x000fce0000010202 */
.L_x_99:
[----:B------:R-:W-:-:S04]  /*63b0*/  LEA R6, P0, R0, UR4, 0x2 ;  /* 0x0000000400067c11 */ /* 0x000fc8000f8010ff */
[----:B------:R-:W-:Y:S02]  /*63c0*/  LEA.HI.X R7, R0, UR5, R7, 0x2, P0 ;  /* 0x0000000500077c11 */ /* 0x000fe400080f1407 */
[-C--:B------:R-:W-:Y:S02]  /*63d0*/  LEA R8, P0, R25, R6.reuse, 0x2 ;  /* 0x0000000619087211 */ /* 0x080fe400078010ff */
[-C--:B------:R-:W-:Y:S01]  /*63e0*/  LEA R12, P1, R22, R6.reuse, 0x2 ;  /* 0x00000006160c7211 */ /* 0x080fe200078210ff */
[----:B--2---:R2:W3:Y:S01]  /*63f0*/  LDG.E R18, desc[UR14][R6.64] ;  /* 0x0000000e06127981 */ /* 0x0044e2000c1e1900 */
[----:B------:R-:W-:Y:S02]  /*6400*/  LEA R10, P2, R27, R6, 0x2 ;  /* 0x000000061b0a7211 */ /* 0x000fe400078410ff */
        /* <DEDUP_REMOVED lines=8> */
[----:B0-----:R-:W-:-:S04]  /*6490*/  IMAD.WIDE R2, R5, 0x4, R14 ;  /* 0x0000000405027825 */ /* 0x001fc800078e020e */
[----:B-1----:R-:W-:Y:S01]  /*64a0*/  IMAD.WIDE R4, R5, 0x4, R16 ;  /* 0x0000000405047825 */ /* 0x002fe200078e0210 */
[----:B------:R-:W-:Y:S02]  /*64b0*/  ISETP.GT.U32.AND P0, PT, R25, R0, PT ;  /* 0x000000001900720c */ /* 0x000fe40003f04070 */
[----:B--2---:R-:W-:-:S04]  /*64c0*/  SHF.R.S32.HI R7, RZ, 0x1f, R0 ;  /* 0x0000001fff077819 */ /* 0x004fc80000011400 */
[----:B------:R-:W-:Y:S01]  /*64d0*/  ISETP.GT.AND.EX P0, PT, R24, R7, PT, P0 ;  /* 0x000000071800720c */ /* 0x000fe20003f04300 */
[----:B---3--:R2:W-:Y:S04]  /*64e0*/  STG.E.64 desc[UR14][R2.64], R18 ;  /* 0x0000001202007986 */ /* 0x0085e8000c101b0e */
[----:B----4-:R2:W-:Y:S08]  /*64f0*/  STG.E.64 desc[UR14][R4.64], R20 ;  /* 0x0000001404007986 */ /* 0x0105f0000c101b0e */
[----:B------:R-:W-:Y:S05]  /*6500*/  @P0 BRA `(.L_x_99) ;  /* 0xfffffffc00a80947 */ /* 0x000fea000383ffff */
[----:B------:R-:W-:Y:S05]  /*6510*/  EXIT ;  /* 0x000000000000794d */ /* 0x000fea0003800000 */
.L_x_100:
        /* <DEDUP_REMOVED lines=14> */
.L_x_5142:


//--------------------- .text._Z35group_norm_nhwc_bwd_one_pass_kernelI11Bf16IOFp32WLi256ELi56ELi448EEv26Group_norm_nhwc_bwd_params --------------------------
	.section	.text._Z35group_norm_nhwc_bwd_one_pass_kernelI11Bf16IOFp32WLi256ELi56ELi448EEv26Group_norm_nhwc_bwd_params,"ax",@progbits
	.align	128
        .global         _Z35group_norm_nhwc_bwd_one_pass_kernelI11Bf16IOFp32WLi256ELi56ELi448EEv26Group_norm_nhwc_bwd_params
        .type           _Z35group_norm_nhwc_bwd_one_pass_kernelI11Bf16IOFp32WLi256ELi56ELi448EEv26Group_norm_nhwc_bwd_params,@function
        .size           _Z35group_norm_nhwc_bwd_one_pass_kernelI11Bf16IOFp32WLi256ELi56ELi448EEv26Group_norm_nhwc_bwd_params,(.L_x_5143 - _Z35group_norm_nhwc_bwd_one_pass_kernelI11Bf16IOFp32WLi256ELi56ELi448EEv26Group_norm_nhwc_bwd_params)
        .other          _Z35group_norm_nhwc_bwd_one_pass_kernelI11Bf16IOFp32WLi256ELi56ELi448EEv26Group_norm_nhwc_bwd_params,@"STO_CUDA_ENTRY STV_DEFAULT"
_Z35group_norm_nhwc_bwd_one_pass_kernelI11Bf16IOFp32WLi256ELi56ELi448EEv26Group_norm_nhwc_bwd_params:
.text._Z35group_norm_nhwc_bwd_one_pass_kernelI11Bf16IOFp32WLi256ELi56ELi448EEv26Group_norm_nhwc_bwd_params:
        /* <DEDUP_REMOVED lines=13> */
[----:B------:R-:W-:Y:S01]  /*00d0*/  ISETP.GE.U32.AND P1, PT, R14, 0x1c0, PT ;  /* 0x000001c00e00780c */ /* 0x000fe20003f26070 */
[----:B------:R-:W-:Y:S01]  /*00e0*/  UMOV UR5, 0x400 ;  /* 0x0000040000057882 */ /* 0x000fe20000000000 */
[----:B------:R-:W-:Y:S01]  /*00f0*/  LOP3.LUT R83, R83, 0xffffffbf, RZ, 0xc0, !PT ;  /* 0xffffffbf53537812 */ /* 0x000fe200078ec0ff */
[----:B------:R-:W-:Y:S01]  /*0100*/  IMAD.WIDE.U32 R16, R16, 0x24924925, RZ ;  /* 0x2492492510107825 */ /* 0x000fe200078e00ff */
[----:B------:R-:W-:Y:S01]  /*0110*/  HFMA2.MMA R4, -RZ, RZ, 0, 0 ;  /* 0x00000000ff047435 */ /* 0x000fe200000001ff */
[----:B------:R-:W1:Y:S02]  /*0120*/  S2UR UR6, SR_CgaCtaId ;  /* 0x00000000000679c3 */ /* 0x000e640000008800 */
[----:B------:R-:W-:-:S05]  /*0130*/  IMAD R82, R17, -0x1c, R14 ;  /* 0xffffffe411527824 */ /* 0x000fca00078e020e */
[----:B------:R-:W-:Y:S01]  /*0140*/  SHF.L.U32 R82, R82, 0x1, RZ ;  /* 0x0000000152527819 */ /* 0x000fe200000006ff */
[----:B------:R-:W2:Y:S01]  /*0150*/  LDC R6, c[0x0][0x10] ;  /* 0x00000400ff067b82 */ /* 0x000ea20000000800 */
[----:B0-----:R-:W-:-:S07]  /*0160*/  IMAD R12, R3, UR7, R17 ;  /* 0x00000007030c7c24 */ /* 0x001fce000f8e0211 */
[----:B------:R-:W0:Y:S01]  /*0170*/  LDC R7, c[0x0][0xc] ;  /* 0x00000300ff077b82 */ /* 0x000e220000000800 */
[C---:B------:R-:W-:Y:S02]  /*0180*/  IADD3 R0, R12.reuse, 0x30, RZ ;  /* 0x000000300c007810 */ /* 0x040fe40007ffe0ff */
[----:B------:R-:W-:Y:S01]  /*0190*/  IADD3 R2, R12, 0x40, RZ ;  /* 0x000000400c027810 */ /* 0x000fe20007ffe0ff */
[----:B-1----:R-:W-:Y:S01]  /*01a0*/  ULEA UR5, UR6, UR5, 0x18 ;  /* 0x0000000506057291 */ /* 0x002fe2000f8ec03f */
[----:B------:R-:W-:Y:S02]  /*01b0*/  ISETP.LT.U32.AND P0, PT, R0, UR10, PT ;  /* 0x0000000a00007c0c */ /* 0x000fe4000bf01070 */
[----:B------:R-:W-:Y:S02]  /*01c0*/  SHF.R.S32.HI R0, RZ, 0x1f, R0 ;  /* 0x0000001fff007819 */ /* 0x000fe40000011400 */
[----:B------:R-:W-:Y:S02]  /*01d0*/  ISETP.LT.U32.AND P2, PT, R2, UR10, PT ;  /* 0x0000000a02007c0c */ /* 0x000fe4000bf41070 */
[----:B------:R-:W-:-:S02]  /*01e0*/  ISETP.LT.AND.EX P0, PT, R0, UR11, !P1, P0 ;  /* 0x0000000b00007c0c */ /* 0x000fc4000cf01300 */
[----:B------:R-:W-:Y:S02]  /*01f0*/  SHF.R.S32.HI R2, RZ, 0x1f, R2 ;  /* 0x0000001fff027819 */ /* 0x000fe40000011402 */
[----:B------:R-:W-:Y:S02]  /*0200*/  IADD3 R3, R12, 0x50, RZ ;  /* 0x000000500c037810 */ /* 0x000fe40007ffe0ff */
[----:B------:R-:W-:Y:S02]  /*0210*/  ISETP.LT.AND.EX P2, PT, R2, UR11, !P1, P2 ;  /* 0x0000000b02007c0c */ /* 0x000fe4000cf41320 */
[----:B------:R-:W-:Y:S02]  /*0220*/  ISETP.LT.U32.AND P3, PT, R3, UR10, PT ;  /* 0x0000000a03007c0c */ /* 0x000fe4000bf61070 */
[----:B------:R-:W-:Y:S02]  /*0230*/  SHF.R.S32.HI R3, RZ, 0x1f, R3 ;  /* 0x0000001fff037819 */ /* 0x000fe40000011403 */
[----:B------:R-:W-:-:S02]  /*0240*/  IADD3 R0, R12, 0x60, RZ ;  /* 0x000000600c007810 */ /* 0x000fc40007ffe0ff */
[----:B------:R-:W-:Y:S02]  /*0250*/  @P0 LOP3.LUT R83, R83, 0x40, RZ, 0xfc, !PT ;  /* 0x0000004053530812 */ /* 0x000fe400078efcff */
[----:B------:R-:W-:Y:S02]  /*0260*/  ISETP.LT.AND.EX P0, PT, R3, UR11, !P1, P3 ;  /* 0x0000000b03007c0c */ /* 0x000fe4000cf01330 */
[----:B------:R-:W-:Y:S02]  /*0270*/  LOP3.LUT R83, R83, 0xffffffdf, RZ, 0xc0, !PT ;  /* 0xffffffdf53537812 */ /* 0x000fe400078ec0ff */
[----:B------:R-:W-:Y:S02]  /*0280*/  ISETP.LT.U32.AND P3, PT, R0, UR10, PT ;  /* 0x0000000a00007c0c */ /* 0x000fe4000bf61070 */
[----:B------:R-:W-:Y:S02]  /*0290*/  SHF.R.S32.HI R0, RZ, 0x1f, R0 ;  /* 0x0000001fff007819 */ /* 0x000fe40000011400 */
[----:B------:R-:W-:-:S02]  /*02a0*/  @P2 LOP3.LUT R83, R83, 0x20, RZ, 0xfc, !PT ;  /* 0x0000002053532812 */ /* 0x000fc400078efcff */
[----:B------:R-:W-:Y:S02]  /*02b0*/  IADD3 R2, R12, 0x70, RZ ;  /* 0x000000700c027810 */ /* 0x000fe40007ffe0ff */
        /* <DEDUP_REMOVED lines=10> */
[----:B------:R-:W-:-:S02]  /*0360*/  IADD3 R0, R12, 0x90, RZ ;  /* 0x000000900c007810 */ /* 0x000fc40007ffe0ff */
[----:B------:R-:W-:Y:S02]  /*0370*/  @P3 LOP3.LUT R83, R83, 0x8, RZ, 0xfc, !PT ;  /* 0x0000000853533812 */ /* 0x000fe400078efcff */
[----:B------:R-:W-:Y:S02]  /*0380*/  ISETP.LT.AND.EX P0, PT, R3, UR11, !P1, P0 ;  /* 0x0000000b03007c0c */ /* 0x000fe4000cf01300 */
[----:B------:R-:W-:Y:S02]  /*0390*/  LOP3.LUT R83, R83, 0xfffffffb, RZ, 0xc0, !PT ;  /* 0xfffffffb53537812 */ /* 0x000fe400078ec0ff */
[----:B------:R-:W-:Y:S02]  /*03a0*/  SHF.R.S32.HI R3, RZ, 0x1f, R0 ;  /* 0x0000001fff037819 */ /* 0x000fe40000011400 */
[----:B------:R-:W-:Y:S02]  /*03b0*/  ISETP.LT.U32.AND P5, PT, R0, UR10, PT ;  /* 0x0000000a00007c0c */ /* 0x000fe4000bfa1070 */
[----:B------:R-:W-:-:S02]  /*03c0*/  IADD3 R2, R12, 0xa0, RZ ;  /* 0x000000a00c027810 */ /* 0x000fc40007ffe0ff */
[----:B------:R-:W-:Y:S02]  /*03d0*/  IADD3 R0, R12, 0xb0, RZ ;  /* 0x000000b00c007810 */ /* 0x000fe40007ffe0ff */
[----:B------:R-:W-:Y:S02]  /*03e0*/  @P2 LOP3.LUT R83, R83, 0x4, RZ, 0xfc, !PT ;  /* 0x0000000453532812 */ /* 0x000fe400078efcff */
[----:B------:R-:W-:Y:S02]  /*03f0*/  ISETP.LT.AND.EX P5, PT, R3, UR11, !P1, P5 ;  /* 0x0000000b03007c0c */ /* 0x000fe4000cfa1350 */
[----:B------:R-:W-:Y:S02]  /*0400*/  SHF.R.S32.HI R3, RZ, 0x1f, R2 ;  /* 0x0000001fff037819 */ /* 0x000fe40000011402 */
[----:B------:R-:W-:Y:S02]  /*0410*/  ISETP.LT.U32.AND P4, PT, R2, UR10, PT ;  /* 0x0000000a02007c0c */ /* 0x000fe4000bf81070 */
[----:B------:R-:W-:-:S02]  /*0420*/  SHF.R.S32.HI R2, RZ, 0x1f, R0 ;  /* 0x0000001fff027819 */ /* 0x000fc40000011400 */
[----:B------:R-:W-:Y:S02]  /*0430*/  ISETP.LT.U32.AND P3, PT, R0, UR10, PT ;  /* 0x0000000a00007c0c */ /* 0x000fe4000bf61070 */
[----:B------:R-:W-:Y:S02]  /*0440*/  LOP3.LUT R83, R83, 0xfffffffd, RZ, 0xc0, !PT ;  /* 0xfffffffd53537812 */ /* 0x000fe400078ec0ff */
[----:B------:R-:W-:Y:S02]  /*0450*/  ISETP.LT.AND.EX P4, PT, R3, UR11, !P1, P4 ;  /* 0x0000000b03007c0c */ /* 0x000fe4000cf81340 */
[----:B------:R-:W-:Y:S02]  /*0460*/  ISETP.LT.AND.EX P3, PT, R2, UR11, !P1, P3 ;  /* 0x0000000b02007c0c */ /* 0x000fe4000cf61330 */
[----:B------:R-:W-:Y:S01]  /*0470*/  @P0 LOP3.LUT R83, R83, 0x2, RZ, 0xfc, !PT ;  /* 0x0000000253530812 */ /* 0x000fe200078efcff */
[----:B------:R-:W1:Y:S01]  /*0480*/  LDC.64 R2, c[0x0][0x288] ;  /* 0x0000a200ff027b82 */ /* 0x000e620000000a00 */
[----:B------:R-:W-:-:S02]  /*0490*/  SHF.R.S32.HI R13, RZ, 0x1f, R12 ;  /* 0x0000001fff0d7819 */ /* 0x000fc4000001140c */
[C---:B------:R-:W-:Y:S02]  /*04a0*/  ISETP.LT.U32.AND P0, PT, R12.reuse, UR10, PT ;  /* 0x0000000a0c007c0c */ /* 0x040fe4000bf01070 */
[C---:B------:R-:W-:Y:S02]  /*04b0*/  IADD3 R10, R12.reuse, 0x10, RZ ;  /* 0x000000100c0a7810 */ /* 0x040fe40007ffe0ff */
[----:B------:R-:W-:Y:S02]  /*04c0*/  ISETP.LT.AND.EX P0, PT, R13, UR11, !P1, P0 ;  /* 0x0000000b0d007c0c */ /* 0x000fe4000cf01300 */
[----:B------:R-:W-:Y:S02]  /*04d0*/  LOP3.LUT R83, R83, 0xffffff7f, RZ, 0xc0, !PT ;  /* 0xffffff7f53537812 */ /* 0x000fe400078ec0ff */
[----:B------:R-:W-:Y:S02]  /*04e0*/  IADD3 R8, R12, 0x20, RZ ;  /* 0x000000200c087810 */ /* 0x000fe40007ffe0ff */
[----:B------:R-:W-:-:S02]  /*04f0*/  SHF.R.S32.HI R11, RZ, 0x1f, R10 ;  /* 0x0000001fff0b7819 */ /* 0x000fc4000001140a */
[----:B------:R-:W-:Y:S02]  /*0500*/  ISETP.LT.U32.AND P2, PT, R10, UR10, PT ;  /* 0x0000000a0a007c0c */ /* 0x000fe4000bf41070 */
[----:B------:R-:W-:Y:S02]  /*0510*/  SHF.R.S32.HI R9, RZ, 0x1f, R8 ;  /* 0x0000001fff097819 */ /* 0x000fe40000011408 */
[----:B------:R-:W-:Y:S02]  /*0520*/  ISETP.LT.AND.EX P2, PT, R11, UR11, !P1, P2 ;  /* 0x0000000b0b007c0c */ /* 0x000fe4000cf41320 */
[----:B------:R-:W-:Y:S02]  /*0530*/  @P0 LOP3.LUT R83, R83, 0x80, RZ, 0xfc, !PT ;  /* 0x0000008053530812 */ /* 0x000fe400078efcff */
[----:B------:R-:W-:Y:S01]  /*0540*/  ISETP.LT.U32.AND P0, PT, R8, UR10, PT ;  /* 0x0000000a08007c0c */ /* 0x000fe2000bf01070 */
[----:B------:R-:W-:Y:S01]  /*0550*/  ULDC.U8 UR10, c[0x0][0x2a4] ;  /* 0x0000a900000a7ab9 */ /* 0x000fe20000000000 */
[----:B-1----:R-:W-:-:S02]  /*0560*/  LEA R5, R3, R3, 0x1 ;  /* 0x0000000303057211 */ /* 0x002fc400078e08ff */
[----:B------:R-:W-:Y:S02]  /*0570*/  ISETP.LT.AND.EX P1, PT, R9, UR11, !P1, P0 ;  /* 0x0000000b09007c0c */ /* 0x000fe4000cf21300 */
[----:B------:R-:W-:-:S04]  /*0580*/  LEA.HI R16, P0, R3, R2, RZ, 0x1 ;  /* 0x0000000203107211 */ /* 0x000fc800078108ff */
[----:B------:R-:W-:Y:S01]  /*0590*/  IADD3.X R21, RZ, R3, RZ, P0, !PT ;  /* 0x00000003ff157210 */ /* 0x000fe200007fe4ff */
[----:B------:R-:W-:-:S03]  /*05a0*/  IMAD.WIDE.U32 R2, R2, 0x3, RZ ;  /* 0x0000000302027825 */ /* 0x000fc600078e00ff */
[--C-:B------:R-:W-:Y:S02]  /*05b0*/  SHF.R.S64 R16, R16, 0x1, R21.reuse ;  /* 0x0000000110107819 */ /* 0x100fe40000001015 */
[----:B------:R-:W-:Y:S02]  /*05c0*/  IADD3 R3, R3, R5, RZ ;  /* 0x0000000503037210 */ /* 0x000fe40007ffe0ff */
[----:B------:R-:W1:Y:S01]  /*05d0*/  S2R R5, SR_LANEID ;  /* 0x0000000000057919 */ /* 0x000e620000000000 */
[----:B------:R-:W-:Y:S02]  /*05e0*/  SHF.R.S32.HI R21, RZ, 0x1, R21 ;  /* 0x00000001ff157819 */ /* 0x000fe40000011415 */
[----:B------:R-:W-:Y:S01]  /*05f0*/  LEA.HI R19, P0, R3, R2, RZ, 0x1 ;  /* 0x0000000203137211 */ /* 0x000fe200078108ff */
[----:B--2---:R-:W-:Y:S01]  /*0600*/  IMAD R2, R6, UR7, R15 ;  /* 0x0000000706027c24 */ /* 0x004fe2000f8e020f */
[----:B------:R-:W-:Y:S02]  /*0610*/  SHF.L.U64.HI R64, R16, 0x2, R21 ;  /* 0x0000000210407819 */ /* 0x000fe40000010215 */
[----:B------:R-:W-:-:S02]  /*0620*/  IADD3.X R20, RZ, R3, RZ, P0, !PT ;  /* 0x00000003ff147210 */ /* 0x000fc400007fe4ff */
[----:B------:R-:W-:Y:S02]  /*0630*/  SHF.R.S32.HI R3, RZ, 0x1f, R14 ;  /* 0x0000001fff037819 */ /* 0x000fe4000001140e */
[--C-:B------:R-:W-:Y:S02]  /*0640*/  SHF.R.S64 R17, R19, 0x1, R20.reuse ;  /* 0x0000000113117819 */ /* 0x100fe40000001014 */
[----:B------:R-:W-:Y:S02]  /*0650*/  LEA.HI R0, R3, R14, RZ, 0x5 ;  /* 0x0000000e03007211 */ /* 0x000fe400078f28ff */
[----:B------:R-:W-:Y:S02]  /*0660*/  SHF.R.S32.HI R20, RZ, 0x1, R20 ;  /* 0x00000001ff147819 */ /* 0x000fe40000011414 */
[----:B------:R-:W-:Y:S02]  /*0670*/  SHF.R.S32.HI R18, RZ, 0x5, R0 ;  /* 0x00000005ff127819 */ /* 0x000fe40000011400 */
[----:B------:R-:W-:-:S02]  /*0680*/  MOV R3, R15 ;  /* 0x0000000f00037202 */ /* 0x000fc40000000f00 */
[----:B0-----:R-:W-:Y:S02]  /*0690*/  LOP3.LUT R0, R7, 0x3, RZ, 0xc0, !PT ;  /* 0x0000000307007812 */ /* 0x001fe400078ec0ff */
[----:B------:R-:W-:Y:S02]  /*06a0*/  LEA R18, R18, UR5, 0x3 ;  /* 0x0000000512127c11 */ /* 0x000fe4000f8e18ff */
[----:B------:R-:W-:Y:S02]  /*06b0*/  IADD3 R19, R12, 0xf0, RZ ;  /* 0x000000f00c137810 */ /* 0x000fe40007ffe0ff */
[----:B------:R-:W-:-:S07]  /*06c0*/  SHF.L.U64.HI R65, R17, 0x2, R20 ;  /* 0x0000000211417819 */ /* 0x000fce0000010214 */
.L_x_184:
[----:B0-----:R-:W0:Y:S01]  /*06d0*/  LDC R26, c[0x0][0x2a0] ;  /* 0x0000a800ff1a7b82 */ /* 0x001e220000000800 */
[----:B------:R-:W-:Y:S01]  /*06e0*/  LOP3.LUT P6, RZ, R83, 0x80, RZ, 0xc0, !PT ;  /* 0x0000008053ff7812 */ /* 0x000fe200078cc0ff */
[----:B------:R-:W-:Y:S01]  /*06f0*/  ULDC.64 UR12, c[0x0][0x298] ;  /* 0x0000a600000c7ab9 */ /* 0x000fe20000000a00 */
[----:B------:R-:W-:Y:S02]  /*0700*/  P2R R91, PR, RZ, 0x4 ;  /* 0x00000004ff5b7803 */ /* 0x000fe40000000000 */
[C---:B------:R-:W-:Y:S02]  /*0710*/  IADD3 R75, R12.reuse, 0xb0, RZ ;  /* 0x000000b00c4b7810 */ /* 0x040fe40007ffe0ff */
[----:B------:R-:W-:Y:S01]  /*0720*/  SHF.R.U32.HI R92, RZ, 0x2, R14 ;  /* 0x00000002ff5c7819 */ /* 0x000fe2000001160e */
[----:B------:R-:W2:Y:S01]  /*0730*/  @P2 LDC.64 R68, c[0x0][0x230] ;  /* 0x00008c00ff442b82 */ /* 0x000ea20000000a00 */
[----:B------:R-:W-:-:S03]  /*0740*/  IADD3 R81, R12, 0xc0, RZ ;  /* 0x000000c00c517810 */ /* 0x000fc60007ffe0ff */
[----:B------:R-:W-:Y:S01]  /*0750*/  IMAD.WIDE.U32 R92, R92, 0x24924925, RZ ;  /* 0x249249255c5c7825 */ /* 0x000fe200078e00ff */
[----:B------:R-:W-:-:S03]  /*0760*/  SHF.R.S32.HI R77, RZ, 0x1f, R81 ;  /* 0x0000001fff4d7819 */ /* 0x000fc60000011451 */
[----:B------:R-:W3:Y:S01]  /*0770*/  @P6 LDC.64 R72, c[0x0][0x230] ;  /* 0x00008c00ff486b82 */ /* 0x000ee20000000a00 */
[----:B0-----:R-:W-:-:S07]  /*0780*/  IABS R25, R26 ;  /* 0x0000001a00197213 */ /* 0x001fce0000000000 */
[----:B------:R-:W0:Y:S01]  /*0790*/  @P1 LDC.64 R60, c[0x0][0x230] ;  /* 0x00008c00ff3c1b82 */ /* 0x000e220000000a00 */
[----:B------:R-:W4:Y:S07]  /*07a0*/  I2F.RP R22, R25 ;  /* 0x0000001900167306 */ /* 0x000f2e0000209400 */
[----:B-1----:R-:W1:Y:S08]  /*07b0*/  @P5 LDC.64 R32, c[0x0][0x230] ;  /* 0x00008c00ff205b82 */ /* 0x002e700000000a00 */
[----:B------:R-:W1:Y:S01]  /*07c0*/  @P4 LDC.64 R28, c[0x0][0x230] ;  /* 0x00008c00ff1c4b82 */ /* 0x000e620000000a00 */
[----:B----4-:R-:W4:Y:S07]  /*07d0*/  MUFU.RCP R22, R22 ;  /* 0x0000001600167308 */ /* 0x010f2e0000001000 */
[----:B------:R-:W1:Y:S01]  /*07e0*/  @P3 LDC.64 R66, c[0x0][0x288] ;  /* 0x0000a200ff423b82 */ /* 0x000e620000000a00 */
[----:B----4-:R-:W-:-:S04]  /*07f0*/  IADD3 R20, R22, 0xffffffe, RZ ;  /* 0x0ffffffe16147810 */ /* 0x010fc80007ffe0ff */
[----:B------:R4:W2:Y:S02]  /*0800*/  F2I.FTZ.U32.TRUNC.NTZ R21, R20 ;  /* 0x0000001400157305 */ /* 0x0008a4000021f000 */
[----:B----4-:R-:W-:Y:S02]  /*0810*/  MOV R20, RZ ;  /* 0x000000ff00147202 */ /* 0x010fe40000000f00 */
[----:B--2---:R-:W-:-:S05]  /*0820*/  IADD3 R24, RZ, -R21, RZ ;  /* 0x80000015ff187210 */ /* 0x004fca0007ffe0ff */
[----:B------:R-:W-:Y:S01]  /*0830*/  IMAD R23, R24, R25, RZ ;  /* 0x0000001918177224 */ /* 0x000fe200078e02ff */
[----:B------:R-:W-:-:S03]  /*0840*/  IABS R24, R3 ;  /* 0x0000000300187213 */ /* 0x000fc60000000000 */
[----:B------:R-:W-:Y:S01]  /*0850*/  IMAD.HI.U32 R21, R21, R23, R20 ;  /* 0x0000001715157227 */ /* 0x000fe200078e0014 */
[----:B------:R-:W-:-:S05]  /*0860*/  LOP3.LUT R20, R3, R26, RZ, 0x3c, !PT ;  /* 0x0000001a03147212 */ /* 0x000fca00078e3cff */
[----:B------:R-:W-:-:S05]  /*0870*/  IMAD.HI.U32 R21, R21, R24, RZ ;  /* 0x0000001815157227 */ /* 0x000fca00078e00ff */
[----:B------:R-:W-:-:S05]  /*0880*/  IADD3 R22, -R21, RZ, RZ ;  /* 0x000000ff15167210 */ /* 0x000fca0007ffe1ff */
[----:B------:R-:W-:-:S05]  /*0890*/  IMAD R22, R25, R22, R24 ;  /* 0x0000001619167224 */ /* 0x000fca00078e0218 */
[----:B------:R-:W-:-:S13]  /*08a0*/  ISETP.GT.U32.AND P0, PT, R25, R22, PT ;  /* 0x000000161900720c */ /* 0x000fda0003f04070 */
[-C--:B------:R-:W-:Y:S02]  /*08b0*/  @!P0 IADD3 R22, R22, -R25.reuse, RZ ;  /* 0x8000001916168210 */ /* 0x080fe40007ffe0ff */
[----:B------:R-:W-:Y:S02]  /*08c0*/  @!P0 IADD3 R21, R21, 0x1, RZ ;  /* 0x0000000115158810 */ /* 0x000fe40007ffe0ff */
[----:B------:R-:W-:Y:S02]  /*08d0*/  IADD3 R23, R22, -R25, RZ ;  /* 0x8000001916177210 */ /* 0x000fe40007ffe0ff */
[----:B------:R-:W-:-:S04]  /*08e0*/  ISETP.GT.U32.AND P0, PT, R25, R22, PT ;  /* 0x000000161900720c */ /* 0x000fc80003f04070 */
[----:B------:R-:W-:Y:S02]  /*08f0*/  SEL R23, R23, R22, !P0 ;  /* 0x0000001617177207 */ /* 0x000fe40004000000 */
[----:B------:R-:W-:Y:S02]  /*0900*/  ISETP.GE.U32.AND P0, PT, R22, R25, PT ;  /* 0x000000191600720c */ /* 0x000fe40003f06070 */
[----:B------:R-:W-:-:S11]  /*0910*/  IADD3 R25, R12, 0x30, RZ ;  /* 0x000000300c197810 */ /* 0x000fd60007ffe0ff */
[----:B------:R-:W-:Y:S02]  /*0920*/  @P0 IADD3 R21, R21, 0x1, RZ ;  /* 0x0000000115150810 */ /* 0x000fe40007ffe0ff */
[----:B------:R-:W-:-:S13]  /*0930*/  ISETP.GE.AND P0, PT, R3, RZ, PT ;  /* 0x000000ff0300720c */ /* 0x000fda0003f06270 */
[----:B------:R-:W-:Y:S02]  /*0940*/  @!P0 IADD3 R23, -R23, RZ, RZ ;  /* 0x000000ff17178210 */ /* 0x000fe40007ffe1ff */
[----:B------:R-:W-:Y:S02]  /*0950*/  ISETP.GE.AND P0, PT, R20, RZ, PT ;  /* 0x000000ff1400720c */ /* 0x000fe40003f06270 */
[----:B------:R-:W-:-:S11]  /*0960*/  LOP3.LUT R20, RZ, R26, RZ, 0x33, !PT ;  /* 0x0000001aff147212 */ /* 0x000fd600078e33ff */
[----:B------:R-:W-:Y:S02]  /*0970*/  @!P0 IADD3 R21, -R21, RZ, RZ ;  /* 0x000000ff15158210 */ /* 0x000fe40007ffe1ff */
[----:B------:R-:W-:Y:S02]  /*0980*/  ISETP.NE.AND P0, PT, R26, RZ, PT ;  /* 0x000000ff1a00720c */ /* 0x000fe40003f05270 */
[----:B------:R-:W-:Y:S02]  /*0990*/  IADD3 R85, R12, 0xd0, RZ ;  /* 0x000000d00c557810 */ /* 0x000fe40007ffe0ff */
[C---:B------:R-:W-:Y:S02]  /*09a0*/  SEL R27, R20.reuse, R23, !P0 ;  /* 0x00000017141b7207 */ /* 0x040fe40004000000 */
[----:B------:R-:W2:Y:S01]  /*09b0*/  @P6 LDC.64 R22, c[0x0][0x288] ;  /* 0x0000a200ff166b82 */ /* 0x000ea20000000a00 */
[----:B------:R-:W-:Y:S02]  /*09c0*/  SEL R21, R20, R21, !P0 ;  /* 0x0000001514157207 */ /* 0x000fe40004000000 */
[----:B------:R-:W-:Y:S01]  /*09d0*/  IMAD R113, R27, 0x38, RZ ;  /* 0x000000381b717824 */ /* 0x000fe200078e02ff */
[----:B------:R-:W-:-:S02]  /*09e0*/  SHF.R.S32.HI R20, RZ, 0x1f, R82 ;  /* 0x0000001fff147819 */ /* 0x000fc40000011452 */
[----:B------:R-:W-:Y:S02]  /*09f0*/  P2R R26, PR, RZ, 0x20 ;  /* 0x00000020ff1a7803 */ /* 0x000fe40000000000 */
[----:B------:R-:W-:-:S04]  /*0a00*/  IADD3 R108, P0, R82, R113, RZ ;  /* 0x00000071526c7210 */ /* 0x000fc80007f1e0ff */
[----:B------:R-:W-:Y:S02]  /*0a10*/  LEA.HI.X.SX32 R109, R113, R20, 0x1, P0 ;  /* 0x00000014716d7211 */ /* 0x000fe400000f0eff */
[----:B------:R-:W-:Y:S01]  /*0a20*/  SHF.R.S32.HI R20, RZ, 0x1f, R21 ;  /* 0x0000001fff147819 */ /* 0x000fe20000011415 */
[----:B------:R-:W-:-:S04]  /*0a30*/  IMAD.WIDE.U32 R108, R21, UR12, R108 ;  /* 0x0000000c156c7c25 */ /* 0x000fc8000f8e006c */
[----:B------:R-:W-:Y:S01]  /*0a40*/  IMAD R20, R20, UR12, RZ ;  /* 0x0000000c14147c24 */ /* 0x000fe2000f8e02ff */
[----:B------:R-:W-:-:S03]  /*0a50*/  @P6 MOV R110, R108 ;  /* 0x0000006c006e6202 */ /* 0x000fc60000000f00 */
[----:B------:R-:W-:Y:S01]  /*0a60*/  IMAD R111, R21, UR13, R20 ;  /* 0x0000000d156f7c24 */ /* 0x000fe2000f8e0214 */
[----:B------:R-:W-:Y:S01]  /*0a70*/  ULDC.64 UR12, c[0x0][0x290] ;  /* 0x0000a400000c7ab9 */ /* 0x000fe20000000a00 */
[----:B--2---:R-:W-:-:S03]  /*0a80*/  @P6 IMAD R20, R13, R22, RZ ;  /* 0x000000160d146224 */ /* 0x004fc600078e02ff */
[----:B------:R-:W-:Y:S01]  /*0a90*/  IADD3 R111, R109, R111, RZ ;  /* 0x0000006f6d6f7210 */ /* 0x000fe20007ffe0ff */
[C---:B------:R-:W-:Y:S02]  /*0aa0*/  @P6 IMAD R23, R12.reuse, R23, R20 ;  /* 0x000000170c176224 */ /* 0x040fe400078e0214 */
[----:B------:R-:W-:-:S05]  /*0ab0*/  @P6 IMAD.WIDE.U32 R20, R12, R22, R110 ;  /* 0x000000160c146225 */ /* 0x000fca00078e006e */
[----:B------:R-:W-:Y:S02]  /*0ac0*/  @P6 IADD3 R21, R21, R23, RZ ;  /* 0x0000001715156210 */ /* 0x000fe40007ffe0ff */
[----:B------:R-:W2:Y:S01]  /*0ad0*/  @P6 LDC.64 R22, c[0x0][0x228] ;  /* 0x00008a00ff166b82 */ /* 0x000ea20000000a00 */
[C---:B------:R-:W-:Y:S02]  /*0ae0*/  @P6 SHF.L.U32 R71, R20.reuse, 0x1, RZ ;  /* 0x0000000114476819 */ /* 0x040fe400000006ff */
[----:B------:R-:W-:Y:S02]  /*0af0*/  @P6 SHF.L.U64.HI R20, R20, 0x1, R21 ;  /* 0x0000000114146819 */ /* 0x000fe40000010215 */
[----:B---3--:R-:W-:Y:S02]  /*0b00*/  @P6 IADD3 R72, P0, R71, R72, RZ ;  /* 0x0000004847486210 */ /* 0x008fe40007f1e0ff */
[----:B------:R-:W-:Y:S02]  /*0b10*/  @P2 MOV R21, R111 ;  /* 0x0000006f00152202 */ /* 0x000fe40000000f00 */
[----:B------:R-:W-:-:S02]  /*0b20*/  @P6 IADD3.X R73, R20, R73, RZ, P0, !PT ;  /* 0x0000004914496210 */ /* 0x000fc400007fe4ff */
[----:B--2---:R-:W-:-:S04]  /*0b30*/  @P6 IADD3 R70, P0, R71, R22, RZ ;  /* 0x0000001647466210 */ /* 0x004fc80007f1e0ff */
[----:B------:R-:W-:Y:S02]  /*0b40*/  @P6 IADD3.X R71, R20, R23, RZ, P0, !PT ;  /* 0x0000001714476210 */ /* 0x000fe400007fe4ff */
[----:B------:R-:W2:Y:S01]  /*0b50*/  @P2 LDC.64 R22, c[0x0][0x288] ;  /* 0x0000a200ff162b82 */ /* 0x000ea20000000a00 */
[----:B------:R-:W-:-:S13]  /*0b60*/  LOP3.LUT P6, RZ, R83, 0x40, RZ, 0xc0, !PT ;  /* 0x0000004053ff7812 */ /* 0x000fda00078cc0ff */
[----:B------:R-:W3:Y:S01]  /*0b70*/  @P6 LDC.64 R56, c[0x0][0x230] ;  /* 0x00008c00ff386b82 */ /* 0x000ee20000000a00 */
[----:B--2---:R-:W-:-:S04]  /*0b80*/  @P2 IMAD R20, R11, R22, RZ ;  /* 0x000000160b142224 */ /* 0x004fc800078e02ff */
[----:B------:R-:W-:Y:S01]  /*0b90*/  @P2 IMAD R23, R10, R23, R20 ;  /* 0x000000170a172224 */ /* 0x000fe200078e0214 */
[----:B------:R-:W-:-:S05]  /*0ba0*/  @P2 MOV R20, R108 ;  /* 0x0000006c00142202 */ /* 0x000fca0000000f00 */
[----:B------:R-:W-:-:S05]  /*0bb0*/  @P2 IMAD.WIDE.U32 R20, R10, R22, R20 ;  /* 0x000000160a142225 */ /* 0x000fca00078e0014 */
[----:B------:R-:W-:Y:S02]  /*0bc0*/  @P2 IADD3 R21, R21, R23, RZ ;  /* 0x0000001715152210 */ /* 0x000fe40007ffe0ff */
[----:B------:R-:W2:Y:S01]  /*0bd0*/  @P2 LDC.64 R22, c[0x0][0x228] ;  /* 0x00008a00ff162b82 */ /* 0x000ea20000000a00 */
[C---:B------:R-:W-:Y:S02]  /*0be0*/  @P2 SHF.L.U32 R63, R20.reuse, 0x1, RZ ;  /* 0x00000001143f2819 */ /* 0x040fe400000006ff */
[----:B------:R-:W-:Y:S02]  /*0bf0*/  @P2 SHF.L.U64.HI R20, R20, 0x1, R21 ;  /* 0x0000000114142819 */ /* 0x000fe40000010215 */
[----:B------:R-:W-:Y:S02]  /*0c00*/  @P2 IADD3 R68, P0, R63, R68, RZ ;  /* 0x000000443f442210 */ /* 0x000fe40007f1e0ff */
[----:B------:R-:W-:Y:S02]  /*0c10*/  @P1 MOV R21, R111 ;  /* 0x0000006f00151202 */ /* 0x000fe40000000f00 */
[----:B------:R-:W-:-:S02]  /*0c20*/  @P2 IADD3.X R69, R20, R69, RZ, P0, !PT ;  /* 0x0000004514452210 */ /* 0x000fc400007fe4ff */
[----:B--2---:R-:W-:-:S04]  /*0c30*/  @P2 IADD3 R62, P0, R63, R22, RZ ;  /* 0x000000163f3e2210 */ /* 0x004fc80007f1e0ff */
[----:B------:R-:W-:Y:S02]  /*0c40*/  @P2 IADD3.X R63, R20, R23, RZ, P0, !PT ;  /* 0x00000017143f2210 */ /* 0x000fe400007fe4ff */
[----:B------:R-:W2:Y:S01]  /*0c50*/  @P1 LDC.64 R22, c[0x0][0x288] ;  /* 0x0000a200ff161b82 */ /* 0x000ea20000000a00 */
[----:B------:R-:W-:-:S13]  /*0c60*/  LOP3.LUT P2, RZ, R83, 0x20, RZ, 0xc0, !PT ;  /* 0x0000002053ff7812 */ /* 0x000fda000784c0ff */
[----:B------:R-:W4:Y:S01]  /*0c70*/  @P2 LDC.64 R52, c[0x0][0x230] ;  /* 0x00008c00ff342b82 */ /* 0x000f220000000a00 */
        /* <DEDUP_REMOVED lines=8> */
[----:B0-----:R-:W-:Y:S02]  /*0d00*/  @P1 IADD3 R60, P0, R59, R60, RZ ;  /* 0x0000003c3b3c1210 */ /* 0x001fe40007f1e0ff */
[----:B------:R-:W-:Y:S02]  /*0d10*/  SHF.R.S32.HI R21, RZ, 0x1f, R25 ;  /* 0x0000001fff157819 */ /* 0x000fe40000011419 */
[----:B------:R-:W-:-:S02]  /*0d20*/  @P1 IADD3.X R61, R20, R61, RZ, P0, !PT ;  /* 0x0000003d143d1210 */ /* 0x000fc400007fe4ff */
[----:B--2---:R-:W-:-:S04]  /*0d30*/  @P1 IADD3 R58, P0, R59, R22, RZ ;  /* 0x000000163b3a1210 */ /* 0x004fc80007f1e0ff */
[----:B------:R-:W-:Y:S02]  /*0d40*/  @P1 IADD3.X R59, R20, R23, RZ, P0, !PT ;  /* 0x00000017143b1210 */ /* 0x000fe400007fe4ff */
[----:B------:R-:W0:Y:S02]  /*0d50*/  @P6 LDC.64 R22, c[0x0][0x288] ;  /* 0x0000a200ff166b82 */ /* 0x000e240000000a00 */
[----:B0-----:R-:W-:Y:S01]  /*0d60*/  @P6 IMAD R20, R21, R22, RZ ;  /* 0x0000001615146224 */ /* 0x001fe200078e02ff */
[----:B------:R-:W-:-:S03]  /*0d70*/  @P6 MOV R21, R111 ;  /* 0x0000006f00156202 */ /* 0x000fc60000000f00 */
[----:B------:R-:W-:Y:S01]  /*0d80*/  @P6 IMAD R23, R25, R23, R20 ;  /* 0x0000001719176224 */ /* 0x000fe200078e0214 */
[----:B------:R-:W-:-:S05]  /*0d90*/  @P6 MOV R20, R108 ;  /* 0x0000006c00146202 */ /* 0x000fca0000000f00 */
[----:B------:R-:W-:Y:S01]  /*0da0*/  @P6 IMAD.WIDE.U32 R20, R25, R22, R20 ;  /* 0x0000001619146225 */ /* 0x000fe200078e0014 */
[----:B------:R-:W-:-:S04]  /*0db0*/  IADD3 R25, R12, 0x40, RZ ;  /* 0x000000400c197810 */ /* 0x000fc80007ffe0ff */
[----:B------:R-:W-:Y:S02]  /*0dc0*/  @P6 IADD3 R21, R21, R23, RZ ;  /* 0x0000001715156210 */ /* 0x000fe40007ffe0ff */
[----:B------:R-:W0:Y:S01]  /*0dd0*/  @P6 LDC.64 R22, c[0x0][0x228] ;  /* 0x00008a00ff166b82 */ /* 0x000e220000000a00 */
[C---:B------:R-:W-:Y:S02]  /*0de0*/  @P6 SHF.L.U32 R55, R20.reuse, 0x1, RZ ;  /* 0x0000000114376819 */ /* 0x040fe400000006ff */
[----:B------:R-:W-:Y:S02]  /*0df0*/  @P6 SHF.L.U64.HI R20, R20, 0x1, R21 ;  /* 0x0000000114146819 */ /* 0x000fe40000010215 */
[----:B---3--:R-:W-:Y:S02]  /*0e00*/  @P6 IADD3 R56, P0, R55, R56, RZ ;  /* 0x0000003837386210 */ /* 0x008fe40007f1e0ff */
[----:B------:R-:W-:Y:S02]  /*0e10*/  SHF.R.S32.HI R21, RZ, 0x1f, R25 ;  /* 0x0000001fff157819 */ /* 0x000fe40000011419 */
[----:B------:R-:W-:-:S02]  /*0e20*/  @P6 IADD3.X R57, R20, R57, RZ, P0, !PT ;  /* 0x0000003914396210 */ /* 0x000fc400007fe4ff */
[----:B0-----:R-:W-:-:S04]  /*0e30*/  @P6 IADD3 R54, P0, R55, R22, RZ ;  /* 0x0000001637366210 */ /* 0x001fc80007f1e0ff */
[----:B------:R-:W-:Y:S02]  /*0e40*/  @P6 IADD3.X R55, R20, R23, RZ, P0, !PT ;  /* 0x0000001714376210 */ /* 0x000fe400007fe4ff */
[----:B------:R-:W0:Y:S01]  /*0e50*/  @P2 LDC.64 R22, c[0x0][0x288] ;  /* 0x0000a200ff162b82 */ /* 0x000e220000000a00 */
[----:B------:R-:W-:-:S13]  /*0e60*/  LOP3.LUT P6, RZ, R83, 0x10, RZ, 0xc0, !PT ;  /* 0x0000001053ff7812 */ /* 0x000fda00078cc0ff */
[----:B------:R-:W2:Y:S01]  /*0e70*/  @P6 LDC.64 R48, c[0x0][0x230] ;  /* 0x00008c00ff306b82 */ /* 0x000ea20000000a00 */
        /* <DEDUP_REMOVED lines=10> */
[----:B----4-:R-:W-:Y:S02]  /*0f20*/  @P2 IADD3 R52, P0, R51, R52, RZ ;  /* 0x0000003433342210 */ /* 0x010fe40007f1e0ff */
[----:B------:R-:W-:Y:S02]  /*0f30*/  SHF.R.S32.HI R21, RZ, 0x1f, R25 ;  /* 0x0000001fff157819 */ /* 0x000fe40000011419 */
[----:B------:R-:W-:-:S02]  /*0f40*/  @P2 IADD3.X R53, R20, R53, RZ, P0, !PT ;  /* 0x0000003514352210 */ /* 0x000fc400007fe4ff */
[----:B0-----:R-:W-:-:S04]  /*0f50*/  @P2 IADD3 R50, P0, R51, R22, RZ ;  /* 0x0000001633322210 */ /* 0x001fc80007f1e0ff */
[----:B------:R-:W-:Y:S02]  /*0f60*/  @P2 IADD3.X R51, R20, R23, RZ, P0, !PT ;  /* 0x0000001714332210 */ /* 0x000fe400007fe4ff */
[----:B------:R-:W0:Y:S01]  /*0f70*/  @P6 LDC.64 R22, c[0x0][0x288] ;  /* 0x0000a200ff166b82 */ /* 0x000e220000000a00 */
[----:B------:R-:W-:-:S13]  /*0f80*/  LOP3.LUT P2, RZ, R83, 0x8, RZ, 0xc0, !PT ;  /* 0x0000000853ff7812 */ /* 0x000fda000784c0ff */
[----:B------:R-:W3:Y:S01]  /*0f90*/  @P2 LDC.64 R44, c[0x0][0x230] ;  /* 0x00008c00ff2c2b82 */ /* 0x000ee20000000a00 */
        /* <DEDUP_REMOVED lines=10> */
[----:B--2---:R-:W-:Y:S02]  /*1040*/  @P6 IADD3 R48, P0, R47, R48, RZ ;  /* 0x000000302f306210 */ /* 0x004fe40007f1e0ff */
        /* <DEDUP_REMOVED lines=57> */
[----:B------:R-:W-:Y:S02]  /*13e0*/  SHF.R.S32.HI R87, RZ, 0x1f, R85 ;  /* 0x0000001fff577819 */ /* 0x000fe40000011455 */
[----:B------:R-:W-:Y:S02]  /*13f0*/  CS2R R102, SRZ ;  /* 0x0000000000667805 */ /* 0x000fe4000001ff00 */
[----:B------:R-:W-:Y:S02]  /*1400*/  CS2R R98, SRZ ;  /* 0x0000000000627805 */ /* 0x000fe4000001ff00 */
[----:B------:R-:W-:Y:S02]  /*1410*/  CS2R R96, SRZ ;  /* 0x0000000000607805 */ /* 0x000fe4000001ff00 */
[----:B------:R-:W-:-:S02]  /*1420*/  CS2R R94, SRZ ;  /* 0x00000000005e7805 */ /* 0x000fc4000001ff00 */
[----:B------:R-:W-:Y:S01]  /*1430*/  LOP3.LUT P2, RZ, R83, 0x80, RZ, 0xc0, !PT ;  /* 0x0000008053ff7812 */ /* 0x000fe2000784c0ff */
        /* <DEDUP_REMOVED lines=10> */
[----:B-1----:R-:W-:Y:S02]  /*14e0*/  @P5 IADD3 R32, P0, R31, R32, RZ ;  /* 0x000000201f205210 */ /* 0x002fe40007f1e0ff */
[----:B------:R-:W-:Y:S02]  /*14f0*/  SHF.R.S32.HI R21, RZ, 0x1f, R25 ;  /* 0x0000001fff157819 */ /* 0x000fe40000011419 */
[----:B------:R-:W-:-:S02]  /*1500*/  @P5 IADD3.X R33, R20, R33, RZ, P0, !PT ;  /* 0x0000002114215210 */ /* 0x000fc400007fe4ff */
[----:B0-----:R-:W-:-:S04]  /*1510*/  @P5 IADD3 R30, P0, R31, R22, RZ ;  /* 0x000000161f1e5210 */ /* 0x001fc80007f1e0ff */
[----:B------:R-:W-:Y:S02]  /*1520*/  @P5 IADD3.X R31, R20, R23, RZ, P0, !PT ;  /* 0x00000017141f5210 */ /* 0x000fe400007fe4ff */
[----:B------:R-:W0:Y:S01]  /*1530*/  @P4 LDC.64 R22, c[0x0][0x288] ;  /* 0x0000a200ff164b82 */ /* 0x000e220000000a00 */
[----:B------:R-:W-:-:S04]  /*1540*/  LOP3.LUT P5, RZ, R83, 0x8, RZ, 0xc0, !PT ;  /* 0x0000000853ff7812 */ /* 0x000fc800078ac0ff */
[----:B------:R-:W-:Y:S02]  /*1550*/  P2R R88, PR, RZ, 0x20 ;  /* 0x00000020ff587803 */ /* 0x000fe40000000000 */
[----:B------:R-:W-:-:S04]  /*1560*/  LOP3.LUT P5, RZ, R83, 0x10, RZ, 0xc0, !PT ;  /* 0x0000001053ff7812 */ /* 0x000fc800078ac0ff */
[----:B------:R-:W-:Y:S02]  /*1570*/  P2R R89, PR, RZ, 0x20 ;  /* 0x00000020ff597803 */ /* 0x000fe40000000000 */
[----:B------:R-:W-:-:S04]  /*1580*/  LOP3.LUT P5, RZ, R83, 0x20, RZ, 0xc0, !PT ;  /* 0x0000002053ff7812 */ /* 0x000fc800078ac0ff */
[----:B------:R-:W-:Y:S02]  /*1590*/  P2R R90, PR, RZ, 0x20 ;  /* 0x00000020ff5a7803 */ /* 0x000fe40000000000 */
[----:B------:R-:W-:Y:S01]  /*15a0*/  LOP3.LUT P5, RZ, R83, 0x40, RZ, 0xc0, !PT ;  /* 0x0000004053ff7812 */ /* 0x000fe200078ac0ff */
[----:B0-----:R-:W-:Y:S01]  /*15b0*/  @P4 IMAD R20, R21, R22, RZ ;  /* 0x0000001615144224 */ /* 0x001fe200078e02ff */
[----:B------:R-:W-:-:S03]  /*15c0*/  @P4 MOV R21, R111 ;  /* 0x0000006f00154202 */ /* 0x000fc60000000f00 */
[----:B------:R-:W-:Y:S01]  /*15d0*/  @P4 IMAD R23, R25, R23, R20 ;  /* 0x0000001719174224 */ /* 0x000fe200078e0214 */
[----:B------:R-:W-:-:S07]  /*15e0*/  @P4 MOV R20, R108 ;  /* 0x0000006c00144202 */ /* 0x000fce0000000f00 */
[----:B------:R-:W5:Y:S01]  /*15f0*/  @P5 LDG.E R102, desc[UR8][R56.64] ;  /* 0x0000000838665981 */ /* 0x000f62000c1e1900 */
[----:B------:R-:W-:Y:S02]  /*1600*/  @P4 IMAD.WIDE.U32 R20, R25, R22, R20 ;  /* 0x0000001619144225 */ /* 0x000fe400078e0014 */
[----:B------:R-:W0:Y:S01]  /*1610*/  @P4 LDC.64 R24, c[0x0][0x228] ;  /* 0x00008a00ff184b82 */ /* 0x000e220000000a00 */
[----:B------:R-:W5:Y:S02]  /*1620*/  @P5 LDG.E R99, desc[UR8][R54.64] ;  /* 0x0000000836635981 */ /* 0x000f64000c1e1900 */
[----:B------:R-:W-:Y:S02]  /*1630*/  @P4 IADD3 R23, R21, R23, RZ ;  /* 0x0000001715174210 */ /* 0x000fe40007ffe0ff */
[C---:B------:R-:W-:Y:S02]  /*1640*/  @P4 SHF.L.U32 R21, R20.reuse, 0x1, RZ ;  /* 0x0000000114154819 */ /* 0x040fe400000006ff */
[----:B------:R-:W-:-:S02]  /*1650*/  @P4 SHF.L.U64.HI R22, R20, 0x1, R23 ;  /* 0x0000000114164819 */ /* 0x000fc40000010217 */
[----:B------:R-:W-:-:S04]  /*1660*/  @P4 IADD3 R28, P0, R21, R28, RZ ;  /* 0x0000001c151c4210 */ /* 0x000fc80007f1e0ff */
[----:B------:R-:W-:Y:S02]  /*1670*/  @P4 IADD3.X R29, R22, R29, RZ, P0, !PT ;  /* 0x0000001d161d4210 */ /* 0x000fe400007fe4ff */
[----:B0-----:R-:W-:-:S04]  /*1680*/  @P4 IADD3 R20, P0, R21, R24, RZ ;  /* 0x0000001815144210 */ /* 0x001fc80007f1e0ff */
[----:B------:R-:W-:Y:S02]  /*1690*/  @P4 IADD3.X R21, R22, R25, RZ, P0, !PT ;  /* 0x0000001916154210 */ /* 0x000fe400007fe4ff */
[----:B------:R-:W-:Y:S01]  /*16a0*/  SHF.R.S32.HI R25, RZ, 0x1f, R75 ;  /* 0x0000001fff197819 */ /* 0x000fe2000001144b */
[----:B------:R-:W0:Y:S04]  /*16b0*/  @P3 LDC.64 R22, c[0x0][0x230] ;  /* 0x00008c00ff163b82 */ /* 0x000e280000000a00 */
[----:B------:R-:W-:Y:S01]  /*16c0*/  @P3 IMAD R24, R25, R66, RZ ;  /* 0x0000004219183224 */ /* 0x000fe200078e02ff */
[----:B------:R-:W-:-:S03]  /*16d0*/  @P3 MOV R25, R111 ;  /* 0x0000006f00193202 */ /* 0x000fc60000000f00 */
[----:B------:R-:W-:Y:S01]  /*16e0*/  @P3 IMAD R67, R75, R67, R24 ;  /* 0x000000434b433224 */ /* 0x000fe200078e0218 */
[----:B------:R-:W-:-:S05]  /*16f0*/  @P3 MOV R24, R108 ;  /* 0x0000006c00183202 */ /* 0x000fca0000000f00 */
[----:B------:R-:W-:Y:S02]  /*1700*/  @P3 IMAD.WIDE.U32 R24, R75, R66, R24 ;  /* 0x000000424b183225 */ /* 0x000fe400078e0018 */
[----:B------:R-:W1:Y:S03]  /*1710*/  @P3 LDC.64 R74, c[0x0][0x228] ;  /* 0x00008a00ff4a3b82 */ /* 0x000e660000000a00 */
[----:B------:R-:W-:Y:S02]  /*1720*/  @P3 IADD3 R67, R25, R67, RZ ;  /* 0x0000004319433210 */ /* 0x000fe40007ffe0ff */
[C---:B------:R-:W-:Y:S02]  /*1730*/  @P3 SHF.L.U32 R25, R24.reuse, 0x1, RZ ;  /* 0x0000000118193819 */ /* 0x040fe400000006ff */
[----:B------:R-:W-:Y:S02]  /*1740*/  @P3 SHF.L.U64.HI R66, R24, 0x1, R67 ;  /* 0x0000000118423819 */ /* 0x000fe40000010243 */
[----:B------:R-:W2:Y:S01]  /*1750*/  LDC R67, c[0x0][0x2ac] ;  /* 0x0000ab00ff437b82 */ /* 0x000ea20000000800 */
[----:B0-----:R-:W-:-:S04]  /*1760*/  @P3 IADD3 R22, P0, R25, R22, RZ ;  /* 0x0000001619163210 */ /* 0x001fc80007f1e0ff */
[----:B------:R-:W-:Y:S02]  /*1770*/  @P3 IADD3.X R23, R66, R23, RZ, P0, !PT ;  /* 0x0000001742173210 */ /* 0x000fe400007fe4ff */
[----:B-1----:R-:W-:-:S04]  /*1780*/  @P3 IADD3 R24, P0, R25, R74, RZ ;  /* 0x0000004a19183210 */ /* 0x002fc80007f1e0ff */
[----:B------:R-:W-:Y:S01]  /*1790*/  @P3 IADD3.X R25, R66, R75, RZ, P0, !PT ;  /* 0x0000004b42193210 */ /* 0x000fe200007fe4ff */
[----:B--2---:R-:W-:-:S05]  /*17a0*/  IMAD R92, R67, UR7, R93 ;  /* 0x00000007435c7c24 */ /* 0x004fca000f8e025d */
[----:B------:R-:W-:-:S04]  /*17b0*/  IADD3 R66, R92, 0xc0, RZ ;  /* 0x000000c05c427810 */ /* 0x000fc80007ffe0ff */
[----:B------:R-:W-:Y:S02]  /*17c0*/  SHF.R.S32.HI R67, RZ, 0x1f, R66 ;  /* 0x0000001fff437819 */ /* 0x000fe40000011442 */
[----:B------:R-:W-:-:S04]  /*17d0*/  ISETP.GE.U32.AND P0, PT, R66, UR12, PT ;  /* 0x0000000c42007c0c */ /* 0x000fc8000bf06070 */
[----:B------:R-:W-:-:S04]  /*17e0*/  ISETP.GE.AND.EX P0, PT, R67, UR13, PT, P0 ;  /* 0x0000000d43007c0c */ /* 0x000fc8000bf06300 */
[----:B------:R-:W-:-:S13]  /*17f0*/  ISETP.LT.U32.AND P0, PT, R14, 0x1c0, !P0 ;  /* 0x000001c00e00780c */ /* 0x000fda0004701070 */
[----:B------:R-:W0:Y:S08]  /*1800*/  @P0 LDC.64 R74, c[0x0][0x288] ;  /* 0x0000a200ff4a0b82 */ /* 0x000e300000000a00 */
[----:B------:R-:W1:Y:S01]  /*1810*/  @P0 LDC.64 R66, c[0x0][0x230] ;  /* 0x00008c00ff420b82 */ /* 0x000e620000000a00 */
[----:B0-----:R-:W-:Y:S01]  /*1820*/  @P0 IMAD R76, R77, R74, RZ ;  /* 0x0000004a4d4c0224 */ /* 0x001fe200078e02ff */
[----:B------:R-:W-:-:S03]  /*1830*/  @P0 MOV R77, R111 ;  /* 0x0000006f004d0202 */ /* 0x000fc60000000f00 */
[----:B------:R-:W-:Y:S01]  /*1840*/  @P0 IMAD R79, R81, R75, R76 ;  /* 0x0000004b514f0224 */ /* 0x000fe200078e024c */
[----:B------:R-:W-:-:S05]  /*1850*/  @P0 MOV R76, R108 ;  /* 0x0000006c004c0202 */ /* 0x000fca0000000f00 */
[----:B------:R-:W-:Y:S02]  /*1860*/  @P0 IMAD.WIDE.U32 R74, R81, R74, R76 ;  /* 0x0000004a514a0225 */ /* 0x000fe400078e004c */
[----:B------:R-:W0:Y:S03]  /*1870*/  @P0 LDC.64 R76, c[0x0][0x228] ;  /* 0x00008a00ff4c0b82 */ /* 0x000e260000000a00 */
[----:B------:R-:W-:Y:S02]  /*1880*/  @P0 IADD3 R75, R75, R79, RZ ;  /* 0x0000004f4b4b0210 */ /* 0x000fe40007ffe0ff */
[C---:B------:R-:W-:Y:S02]  /*1890*/  @P0 SHF.L.U32 R81, R74.reuse, 0x1, RZ ;  /* 0x000000014a510819 */ /* 0x040fe400000006ff */
[----:B------:R-:W-:Y:S02]  /*18a0*/  @P0 SHF.L.U64.HI R74, R74, 0x1, R75 ;  /* 0x000000014a4a0819 */ /* 0x000fe4000001024b */
[----:B-1----:R-:W-:-:S04]  /*18b0*/  @P0 IADD3 R66, P6, R81, R66, RZ ;  /* 0x0000004251420210 */ /* 0x002fc80007fde0ff */
[----:B------:R-:W-:Y:S02]  /*18c0*/  @P0 IADD3.X R67, R74, R67, RZ, P6, !PT ;  /* 0x000000434a430210 */ /* 0x000fe400037fe4ff */
[----:B0-----:R-:W-:-:S04]  /*18d0*/  @P0 IADD3 R80, P6, R81, R76, RZ ;  /* 0x0000004c51500210 */ /* 0x001fc80007fde0ff */
[----:B------:R-:W-:Y:S02]  /*18e0*/  @P0 IADD3.X R81, R74, R77, RZ, P6, !PT ;  /* 0x0000004d4a510210 */ /* 0x000fe400037fe4ff */
[----:B------:R-:W-:Y:S02]  /*18f0*/  CS2R R74, SRZ ;  /* 0x00000000004a7805 */ /* 0x000fe4000001ff00 */
[----:B------:R-:W-:-:S04]  /*1900*/  IADD3 R76, R92, 0xd0, RZ ;  /* 0x000000d05c4c7810 */ /* 0x000fc80007ffe0ff */
[----:B------:R-:W-:Y:S01]  /*1910*/  SHF.R.S32.HI R77, RZ, 0x1f, R76 ;  /* 0x0000001fff4d7819 */ /* 0x000fe2000001144c */
[----:B------:R0:W5:Y:S04]  /*1920*/  @P0 LDG.E R74, desc[UR8][R66.64] ;  /* 0x00000008424a0981 */ /* 0x000168000c1e1900 */
[----:B------:R-:W5:Y:S01]  /*1930*/  @P0 LDG.E R75, desc[UR8][R80.64] ;  /* 0x00000008504b0981 */ /* 0x000f62000c1e1900 */
[----:B------:R-:W-:-:S04]  /*1940*/  ISETP.GE.U32.AND P0, PT, R76, UR12, PT ;  /* 0x0000000c4c007c0c */ /* 0x000fc8000bf06070 */
[----:B------:R-:W-:-:S04]  /*1950*/  ISETP.GE.AND.EX P0, PT, R77, UR13, PT, P0 ;  /* 0x0000000d4d007c0c */ /* 0x000fc8000bf06300 */
[----:B------:R-:W-:-:S13]  /*1960*/  ISETP.LT.U32.AND P0, PT, R14, 0x1c0, !P0 ;  /* 0x000001c00e00780c */ /* 0x000fda0004701070 */
[----:B------:R-:W1:Y:S01]  /*1970*/  @P0 LDC.64 R76, c[0x0][0x288] ;  /* 0x0000a200ff4c0b82 */ /* 0x000e620000000a00 */
[----:B0-----:R-:W-:-:S07]  /*1980*/  @P0 MOV R67, R111 ;  /* 0x0000006f00430202 */ /* 0x001fce0000000f00 */
[----:B------:R-:W0:Y:S01]  /*1990*/  @P0 LDC.64 R78, c[0x0][0x230] ;  /* 0x00008c00ff4e0b82 */ /* 0x000e220000000a00 */
[----:B-1----:R-:W-:-:S04]  /*19a0*/  @P0 IMAD R66, R87, R76, RZ ;  /* 0x0000004c57420224 */ /* 0x002fc800078e02ff */
[----:B------:R-:W-:Y:S01]  /*19b0*/  @P0 IMAD R77, R85, R77, R66 ;  /* 0x0000004d554d0224 */ /* 0x000fe200078e0242 */
[----:B------:R-:W-:-:S05]  /*19c0*/  @P0 MOV R66, R108 ;  /* 0x0000006c00420202 */ /* 0x000fca0000000f00 */
[----:B------:R-:W-:Y:S02]  /*19d0*/  @P0 IMAD.WIDE.U32 R66, R85, R76, R66 ;  /* 0x0000004c55420225 */ /* 0x000fe400078e0042 */
[----:B------:R-:W1:Y:S03]  /*19e0*/  @P0 LDC.64 R84, c[0x0][0x228] ;  /* 0x00008a00ff540b82 */ /* 0x000e660000000a00 */
[----:B------:R-:W-:Y:S02]  /*19f0*/  @P0 IADD3 R77, R67, R77, RZ ;  /* 0x0000004d434d0210 */ /* 0x000fe40007ffe0ff */
[C---:B------:R-:W-:Y:S02]  /*1a00*/  @P0 SHF.L.U32 R67, R66.reuse, 0x1, RZ ;  /* 0x0000000142430819 */ /* 0x040fe400000006ff */
[----:B------:R-:W-:Y:S02]  /*1a10*/  @P0 SHF.L.U64.HI R66, R66, 0x1, R77 ;  /* 0x0000000142420819 */ /* 0x000fe4000001024d */
[----:B------:R-:W-:-:S02]  /*1a20*/  CS2R R76, SRZ ;  /* 0x00000000004c7805 */ /* 0x000fc4000001ff00 */
[----:B0-----:R-:W-:-:S04]  /*1a30*/  @P0 IADD3 R78, P6, R67, R78, RZ ;  /* 0x0000004e434e0210 */ /* 0x001fc80007fde0ff */
[----:B------:R-:W-:-:S05]  /*1a40*/  @P0 IADD3.X R79, R66, R79, RZ, P6, !PT ;  /* 0x0000004f424f0210 */ /* 0x000fca00037fe4ff */
[----:B------:R0:W5:Y:S01]  /*1a50*/  @P0 LDG.E R76, desc[UR8][R78.64] ;  /* 0x000000084e4c0981 */ /* 0x000162000c1e1900 */
[----:B-1----:R-:W-:-:S04]  /*1a60*/  @P0 IADD3 R84, P6, R67, R84, RZ ;  /* 0x0000005443540210 */ /* 0x002fc80007fde0ff */
[----:B------:R-:W-:Y:S02]  /*1a70*/  @P0 IADD3.X R85, R66, R85, RZ, P6, !PT ;  /* 0x0000005542550210 */ /* 0x000fe400037fe4ff */
[----:B------:R-:W-:-:S03]  /*1a80*/  IADD3 R66, R92, 0xe0, RZ ;  /* 0x000000e05c427810 */ /* 0x000fc60007ffe0ff */
[----:B------:R1:W5:Y:S01]  /*1a90*/  @P0 LDG.E R77, desc[UR8][R84.64] ;  /* 0x00000008544d0981 */ /* 0x000362000c1e1900 */
[----:B------:R-:W-:Y:S02]  /*1aa0*/  SHF.R.S32.HI R67, RZ, 0x1f, R66 ;  /* 0x0000001fff437819 */ /* 0x000fe40000011442 */
[----:B------:R-:W-:-:S04]  /*1ab0*/  ISETP.GE.U32.AND P0, PT, R66, UR12, PT ;  /* 0x0000000c42007c0c */ /* 0x000fc8000bf06070 */
[----:B------:R-:W-:-:S04]  /*1ac0*/  ISETP.GE.AND.EX P0, PT, R67, UR13, PT, P0 ;  /* 0x0000000d43007c0c */ /* 0x000fc8000bf06300 */
[----:B------:R-:W-:-:S13]  /*1ad0*/  ISETP.LT.U32.AND P0, PT, R14, 0x1c0, !P0 ;  /* 0x000001c00e00780c */ /* 0x000fda0004701070 */
[----:B------:R-:W2:Y:S01]  /*1ae0*/  @P0 LDC.64 R66, c[0x0][0x288] ;  /* 0x0000a200ff420b82 */ /* 0x000ea20000000a00 */
[----:B------:R-:W-:-:S04]  /*1af0*/  IADD3 R87, R12, 0xe0, RZ ;  /* 0x000000e00c577810 */ /* 0x000fc80007ffe0ff */
[----:B------:R-:W-:Y:S02]  /*1b00*/  SHF.R.S32.HI R93, RZ, 0x1f, R87 ;  /* 0x0000001fff5d7819 */ /* 0x000fe40000011457 */
[----:B0-----:R-:W-:Y:S01]  /*1b10*/  @P0 MOV R79, R111 ;  /* 0x0000006f004f0202 */ /* 0x001fe20000000f00 */
[----:B------:R-:W0:Y:S02]  /*1b20*/  @P0 LDC.64 R80, c[0x0][0x230] ;  /* 0x00008c00ff500b82 */ /* 0x000e240000000a00 */
[----:B--2---:R-:W-:-:S04]  /*1b30*/  @P0 IMAD R78, R93, R66, RZ ;  /* 0x000000425d4e0224 */ /* 0x004fc800078e02ff */
[----:B------:R-:W-:Y:S01]  /*1b40*/  @P0 IMAD R67, R87, R67, R78 ;  /* 0x0000004357430224 */ /* 0x000fe200078e024e */
[----:B------:R-:W-:-:S05]  /*1b50*/  @P0 MOV R78, R108 ;  /* 0x0000006c004e0202 */ /* 0x000fca0000000f00 */
[----:B------:R-:W-:Y:S02]  /*1b60*/  @P0 IMAD.WIDE.U32 R78, R87, R66, R78 ;  /* 0x00000042574e0225 */ /* 0x000fe400078e004e */
[----:B------:R-:W2:Y:S03]  /*1b70*/  @P0 LDC.64 R86, c[0x0][0x228] ;  /* 0x00008a00ff560b82 */ /* 0x000ea60000000a00 */
[----:B------:R-:W-:Y:S02]  /*1b80*/  @P0 IADD3 R79, R79, R67, RZ ;  /* 0x000000434f4f0210 */ /* 0x000fe40007ffe0ff */
[C---:B------:R-:W-:Y:S02]  /*1b90*/  @P0 SHF.L.U32 R67, R78.reuse, 0x1, RZ ;  /* 0x000000014e430819 */ /* 0x040fe400000006ff */
[----:B------:R-:W-:Y:S02]  /*1ba0*/  @P0 SHF.L.U64.HI R78, R78, 0x1, R79 ;  /* 0x000000014e4e0819 */ /* 0x000fe4000001024f */
[----:B0-----:R-:W-:-:S04]  /*1bb0*/  @P0 IADD3 R80, P6, R67, R80, RZ ;  /* 0x0000005043500210 */ /* 0x001fc80007fde0ff */
[----:B------:R-:W-:Y:S02]  /*1bc0*/  @P0 IADD3.X R81, R78, R81, RZ, P6, !PT ;  /* 0x000000514e510210 */ /* 0x000fe400037fe4ff */
[----:B------:R-:W-:Y:S02]  /*1bd0*/  IADD3 R92, R92, 0xf0, RZ ;  /* 0x000000f05c5c7810 */ /* 0x000fe40007ffe0ff */
[----:B--2---:R-:W-:-:S04]  /*1be0*/  @P0 IADD3 R86, P6, R67, R86, RZ ;  /* 0x0000005643560210 */ /* 0x004fc80007fde0ff */
[----:B------:R-:W-:Y:S02]  /*1bf0*/  @P0 IADD3.X R87, R78, R87, RZ, P6, !PT ;  /* 0x000000574e570210 */ /* 0x000fe400037fe4ff */
[----:B------:R-:W-:Y:S02]  /*1c00*/  CS2R R78, SRZ ;  /* 0x00000000004e7805 */ /* 0x000fe4000001ff00 */
[----:B------:R-:W-:-:S04]  /*1c10*/  SHF.R.S32.HI R66, RZ, 0x1f, R92 ;  /* 0x0000001fff427819 */ /* 0x000fc8000001145c */
[----:B------:R0:W5:Y:S04]  /*1c20*/  @P0 LDG.E R78, desc[UR8][R80.64] ;  /* 0x00000008504e0981 */ /* 0x000168000c1e1900 */
[----:B------:R2:W5:Y:S01]  /*1c30*/  @P0 LDG.E R79, desc[UR8][R86.64] ;  /* 0x00000008564f0981 */ /* 0x000562000c1e1900 */
[----:B------:R-:W-:-:S04]  /*1c40*/  ISETP.GE.U32.AND P0, PT, R92, UR12, PT ;  /* 0x0000000c5c007c0c */ /* 0x000fc8000bf06070 */
[----:B------:R-:W-:-:S04]  /*1c50*/  ISETP.GE.AND.EX P0, PT, R66, UR13, PT, P0 ;  /* 0x0000000d42007c0c */ /* 0x000fc8000bf06300 */
[----:B------:R-:W-:-:S13]  /*1c60*/  ISETP.LT.U32.AND P0, PT, R14, 0x1c0, !P0 ;  /* 0x000001c00e00780c */ /* 0x000fda0004701070 */
[----:B------:R-:W3:Y:S01]  /*1c70*/  @P0 LDC.64 R66, c[0x0][0x288] ;  /* 0x0000a200ff420b82 */ /* 0x000ee20000000a00 */
[----:B------:R-:W-:-:S07]  /*1c80*/  SHF.R.S32.HI R93, RZ, 0x1f, R19 ;  /* 0x0000001fff5d7819 */ /* 0x000fce0000011413 */
[----:B-1----:R-:W1:Y:S01]  /*1c90*/  @P0 LDC.64 R84, c[0x0][0x230] ;  /* 0x00008c00ff540b82 */ /* 0x002e620000000a00 */
[----:B0-----:R-:W-:Y:S02]  /*1ca0*/  @P0 MOV R80, R108 ;  /* 0x0000006c00500202 */ /* 0x001fe40000000f00 */
[----:B------:R-:W-:-:S05]  /*1cb0*/  @P0 MOV R81, R111 ;  /* 0x0000006f00510202 */ /* 0x000fca0000000f00 */
[----:B--2---:R-:W0:Y:S01]  /*1cc0*/  @P0 LDC.64 R86, c[0x0][0x228] ;  /* 0x00008a00ff560b82 */ /* 0x004e220000000a00 */
[-C--:B---3--:R-:W-:Y:S02]  /*1cd0*/  @P0 IMAD R92, R93, R66.reuse, RZ ;  /* 0x000000425d5c0224 */ /* 0x088fe400078e02ff */
[----:B------:R-:W-:-:S04]  /*1ce0*/  @P0 IMAD.WIDE.U32 R80, R19, R66, R80 ;  /* 0x0000004213500225 */ /* 0x000fc800078e0050 */
[----:B------:R-:W-:-:S05]  /*1cf0*/  @P0 IMAD R67, R19, R67, R92 ;  /* 0x0000004313430224 */ /* 0x000fca00078e025c */
[----:B------:R-:W-:Y:S02]  /*1d00*/  @P0 IADD3 R81, R81, R67, RZ ;  /* 0x0000004351510210 */ /* 0x000fe40007ffe0ff */
[C---:B------:R-:W-:Y:S02]  /*1d10*/  @P0 SHF.L.U32 R67, R80.reuse, 0x1, RZ ;  /* 0x0000000150430819 */ /* 0x040fe400000006ff */
[----:B------:R-:W-:Y:S02]  /*1d20*/  @P0 SHF.L.U64.HI R80, R80, 0x1, R81 ;  /* 0x0000000150500819 */ /* 0x000fe40000010251 */
[----:B-1----:R-:W-:-:S04]  /*1d30*/  @P0 IADD3 R84, P6, R67, R84, RZ ;  /* 0x0000005443540210 */ /* 0x002fc80007fde0ff */
[----:B------:R-:W-:Y:S02]  /*1d40*/  @P0 IADD3.X R85, R80, R85, RZ, P6, !PT ;  /* 0x0000005550550210 */ /* 0x000fe400037fe4ff */
[----:B0-----:R-:W-:Y:S02]  /*1d50*/  @P0 IADD3 R86, P6, R67, R86, RZ ;  /* 0x0000005643560210 */ /* 0x001fe40007fde0ff */
[----:B------:R-:W0:Y:S02]  /*1d60*/  LDC.64 R66, c[0x0][0x248] ;  /* 0x00009200ff427b82 */ /* 0x000e240000000a00 */
[----:B0-----:R-:W-:-:S06]  /*1d70*/  IMAD.WIDE R66, R3, 0x8, R66 ;  /* 0x0000000803427825 */ /* 0x001fcc00078e0242 */
[----:B------:R-:W2:Y:S01]  /*1d80*/  LDG.E.64 R66, desc[UR8][R66.64] ;  /* 0x0000000842427981 */ /* 0x000ea2000c1e1b00 */
[----:B------:R-:W-:Y:S02]  /*1d90*/  @P0 IADD3.X R87, R80, R87, RZ, P6, !PT ;  /* 0x0000005750570210 */ /* 0x000fe400037fe4ff */
[----:B------:R-:W-:-:S06]  /*1da0*/  CS2R R80, SRZ ;  /* 0x0000000000507805 */ /* 0x000fcc000001ff00 */
[----:B------:R-:W5:Y:S04]  /*1db0*/  @P0 LDG.E R80, desc[UR8][R84.64] ;  /* 0x0000000854500981 */ /* 0x000f68000c1e1900 */
[----:B------:R0:W5:Y:S01]  /*1dc0*/  @P0 LDG.E R81, desc[UR8][R86.64] ;  /* 0x0000000856510981 */ /* 0x000162000c1e1900 */
[----:B------:R-:W-:-:S13]  /*1dd0*/  ISETP.NE.AND P5, PT, R90, RZ, PT ;  /* 0x000000ff5a00720c */ /* 0x000fda0003fa5270 */
[----:B------:R-:W5:Y:S04]  /*1de0*/  @P5 LDG.E R97, desc[UR8][R52.64] ;  /* 0x0000000834615981 */ /* 0x000f68000c1e1900 */
[----:B------:R-:W5:Y:S01]  /*1df0*/  @P5 LDG.E R96, desc[UR8][R50.64] ;  /* 0x0000000832605981 */ /* 0x000f62000c1e1900 */
[----:B------:R-:W-:Y:S02]  /*1e00*/  ISETP.NE.AND P5, PT, R89, RZ, PT ;  /* 0x000000ff5900720c */ /* 0x000fe40003fa5270 */
[----:B------:R-:W-:Y:S02]  /*1e10*/  MOV R107, 0x3f800000 ;  /* 0x3f800000006b7802 */ /* 0x000fe40000000f00 */
[----:B------:R-:W-:Y:S02]  /*1e20*/  CS2R R104, SRZ ;  /* 0x0000000000687805 */ /* 0x000fe4000001ff00 */
[----:B------:R-:W-:-:S04]  /*1e30*/  LOP3.LUT P6, RZ, R83, 0x2, RZ, 0xc0, !PT ;  /* 0x0000000253ff7812 */ /* 0x000fc800078cc0ff */
[----:B------:R-:W5:Y:S04]  /*1e40*/  @P2 LDG.E R105, desc[UR8][R72.64] ;  /* 0x0000000848692981 */ /* 0x000f68000c1e1900 */
[----:B------:R-:W5:Y:S04]  /*1e50*/  @P5 LDG.E R98, desc[UR8][R48.64] ;  /* 0x0000000830625981 */ /* 0x000f68000c1e1900 */
[----:B------:R-:W5:Y:S01]  /*1e60*/  @P5 LDG.E R95, desc[UR8][R46.64] ;  /* 0x000000082e5f5981 */ /* 0x000f62000c1e1900 */
[----:B------:R-:W-:-:S03]  /*1e70*/  ISETP.NE.AND P5, PT, R88, RZ, PT ;  /* 0x000000ff5800720c */ /* 0x000fc60003fa5270 */
[----:B------:R1:W5:Y:S01]  /*1e80*/  @P2 LDG.E R104, desc[UR8][R70.64] ;  /* 0x0000000846682981 */ /* 0x000362000c1e1900 */
[----:B------:R-:W-:Y:S02]  /*1e90*/  ISETP.NE.AND P2, PT, R91, RZ, PT ;  /* 0x000000ff5b00720c */ /* 0x000fe40003f45270 */
[----:B------:R-:W-:Y:S02]  /*1ea0*/  CS2R R100, SRZ ;  /* 0x0000000000647805 */ /* 0x000fe4000001ff00 */
[----:B------:R-:W-:Y:S02]  /*1eb0*/  CS2R R90, SRZ ;  /* 0x00000000005a7805 */ /* 0x000fe4000001ff00 */
[----:B------:R-:W-:Y:S02]  /*1ec0*/  CS2R R88, SRZ ;  /* 0x0000000000587805 */ /* 0x000fe4000001ff00 */
[----:B0-----:R-:W-:Y:S02]  /*1ed0*/  CS2R R86, SRZ ;  /* 0x0000000000567805 */ /* 0x001fe4000001ff00 */
[----:B------:R-:W-:Y:S01]  /*1ee0*/  CS2R R84, SRZ ;  /* 0x0000000000547805 */ /* 0x000fe2000001ff00 */
[----:B------:R-:W5:Y:S04]  /*1ef0*/  @P1 LDG.E R101, desc[UR8][R60.64] ;  /* 0x000000083c651981 */ /* 0x000f68000c1e1900 */
[----:B------:R-:W5:Y:S04]  /*1f00*/  @P1 LDG.E R100, desc[UR8][R58.64] ;  /* 0x000000083a641981 */ /* 0x000f68000c1e1900 */
[----:B------:R-:W5:Y:S04]  /*1f10*/  @P2 LDG.E R103, desc[UR8][R62.64] ;  /* 0x000000083e672981 */ /* 0x000f68000c1e1900 */
[----:B------:R-:W5:Y:S04]  /*1f20*/  @P6 LDG.E R89, desc[UR8][R36.64] ;  /* 0x0000000824596981 */ /* 0x000f68000c1e1900 */
[----:B------:R-:W5:Y:S04]  /*1f30*/  @P6 LDG.E R88, desc[UR8][R34.64] ;  /* 0x0000000822586981 */ /* 0x000f68000c1e1900 */
[----:B------:R-:W5:Y:S04]  /*1f40*/  @P4 LDG.E R85, desc[UR8][R28.64] ;  /* 0x000000081c554981 */ /* 0x000f68000c1e1900 */
[----:B------:R-:W5:Y:S04]  /*1f50*/  @P4 LDG.E R84, desc[UR8][R20.64] ;  /* 0x0000000814544981 */ /* 0x000f68000c1e1900 */
[----:B------:R-:W5:Y:S01]  /*1f60*/  @P3 LDG.E R86, desc[UR8][R22.64] ;  /* 0x0000000816563981 */ /* 0x000f62000c1e1900 */
[----:B--2---:R-:W-:-:S05]  /*1f70*/  FFMA.FTZ R93, -R66, R66, R67 ;  /* 0x00000042425d7223 */ /* 0x004fca0000010143 */
[----:B------:R-:W-:-:S13]  /*1f80*/  FSETP.GTU.FTZ.AND P0, PT, R93, RZ, PT ;  /* 0x000000ff5d00720b */ /* 0x000fda0003f1c000 */
[----:B------:R-:W0:Y:S01]  /*1f90*/  @P0 LDC R92, c[0x0][0x250] ;  /* 0x00009400ff5c0b82 */ /* 0x000e220000000800 */
[----:B------:R-:W-:-:S06]  /*1fa0*/  MOV R67, RZ ;  /* 0x000000ff00437202 */ /* 0x000fcc0000000f00 */
[----:B------:R-:W5:Y:S01]  /*1fb0*/  @P3 LDG.E R67, desc[UR8][R24.64] ;  /* 0x0000000818433981 */ /* 0x000f62000c1e1900 */
[----:B0-----:R-:W-:-:S04]  /*1fc0*/  @P0 FADD.FTZ R92, R93, R92 ;  /* 0x0000005c5d5c0221 */ /* 0x001fc80000010000 */
[----:B------:R0:W2:Y:S02]  /*1fd0*/  @P0 MUFU.RSQ R107, R92 ;  /* 0x0000005c006b0308 */ /* 0x0000a40000001400 */
[----:B0-----:R-:W-:-:S06]  /*1fe0*/  CS2R R92, SRZ ;  /* 0x00000000005c7805 */ /* 0x001fcc000001ff00 */
[----:B------:R-:W5:Y:S04]  /*1ff0*/  @P5 LDG.E R93, desc[UR8][R44.64] ;  /* 0x000000082c5d5981 */ /* 0x000f68000c1e1900 */
[----:B------:R-:W5:Y:S01]  /*2000*/  @P5 LDG.E R92, desc[UR8][R42.64] ;  /* 0x000000082a5c5981 */ /* 0x000f62000c1e1900 */
[----:B------:R-:W-:-:S13]  /*2010*/  ISETP.NE.AND P5, PT, R26, RZ, PT ;  /* 0x000000ff1a00720c */ /* 0x000fda0003fa5270 */
[----:B------:R-:W5:Y:S04]  /*2020*/  @P5 LDG.E R90, desc[UR8][R32.64] ;  /* 0x00000008205a5981 */ /* 0x000f68000c1e1900 */
[----:B------:R-:W5:Y:S01]  /*2030*/  @P5 LDG.E R87, desc[UR8][R30.64] ;  /* 0x000000081e575981 */ /* 0x000f62000c1e1900 */
[----:B------:R-:W-:Y:S02]  /*2040*/  LOP3.LUT P0, RZ, R83, 0x4, RZ, 0xc0, !PT ;  /* 0x0000000453ff7812 */ /* 0x000fe4000780c0ff */
[----:B------:R-:W-:Y:S01]  /*2050*/  MOV R106, RZ ;  /* 0x000000ff006a7202 */ /* 0x000fe20000000f00 */
[----:B------:R-:W-:Y:S01]  /*2060*/  BSSY B0, `(.L_x_102) ;  /* 0x0000012000007945 */ /* 0x000fe20003800000 */
[----:B-1----:R-:W-:-:S04]  /*2070*/  CS2R R70, SRZ ;  /* 0x0000000000467805 */ /* 0x002fc8000001ff00 */
[----:B------:R0:W5:Y:S05]  /*2080*/  @P2 LDG.E R106, desc[UR8][R68.64] ;  /* 0x00000008446a2981 */ /* 0x00016a000c1e1900 */
[----:B------:R1:W5:Y:S04]  /*2090*/  @P0 LDG.E R94, desc[UR8][R40.64] ;  /* 0x00000008285e0981 */ /* 0x000368000c1e1900 */
[----:B------:R1:W5:Y:S01]  /*20a0*/  @P0 LDG.E R91, desc[UR8][R38.64] ;  /* 0x00000008265b0981 */ /* 0x000362000c1e1900 */
[----:B------:R-:W-:-:S02]  /*20b0*/  ISETP.GT.U32.AND P0, PT, R14, 0x1bf, PT ;  /* 0x000001bf0e00780c */ /* 0x000fc40003f04070 */
[----:B0-----:R-:W-:-:S11]  /*20c0*/  CS2R R68, SRZ ;  /* 0x0000000000447805 */ /* 0x001fd6000001ff00 */
[----:B-12---:R-:W-:Y:S05]  /*20d0*/  @P0 BRA `(.L_x_103) ;  /* 0x0000000000280947 */ /* 0x006fea0003800000 */
        /* <DEDUP_REMOVED lines=8> */
[----:B0-----:R-:W-:-:S05]  /*2160*/  IMAD.WIDE R22, R113, 0x4, R22 ;  /* 0x0000000471167825 */ /* 0x001fca00078e0216 */
[----:B------:R1:W5:Y:S02]  /*2170*/  LDG.E.64 R68, desc[UR8][R22.64] ;  /* 0x0000000816447981 */ /* 0x000364000c1e1b00 */
.L_x_103:
[----:B------:R-:W-:Y:S05]  /*2180*/  BSYNC B0 ;  /* 0x0000000000007941 */ /* 0x000fea0003800000 */
.L_x_102:
[----:B------:R-:W-:Y:S02]  /*2190*/  ISETP.NE.AND P0, PT, RZ, UR10, PT ;  /* 0x0000000aff007c0c */ /* 0x000fe4000bf05270 */
[C---:B-1---5:R-:W-:Y:S02]  /*21a0*/  PRMT R20, R105.reuse, 0x7632, R20 ;  /* 0x0000763269147816 */ /* 0x062fe40000000014 */
[----:B------:R-:W-:Y:S02]  /*21b0*/  SHF.L.U32 R21, R105, 0x10, RZ ;  /* 0x0000001069157819 */ /* 0x000fe400000006ff */
[----:B------:R-:W-:Y:S02]  /*21c0*/  PRMT R22, R104, 0x7632, R22 ;  /* 0x0000763268167816 */ /* 0x000fe40000000016 */
[----:B------:R-:W-:Y:S02]  /*21d0*/  PRMT R24, R106, 0x7632, R24 ;  /* 0x000076326a187816 */ /* 0x000fe40000000018 */
[----:B------:R-:W-:Y:S01]  /*21e0*/  SHF.L.U32 R25, R20, 0x10, RZ ;  /* 0x0000001014197819 */ /* 0x000fe200000006ff */
[----:B------:R-:W-:Y:S01]  /*21f0*/  FADD.FTZ R20, -R66, R21 ;  /* 0x0000001542147221 */ /* 0x000fe20000010100 */
[----:B------:R-:W-:-:S02]  /*2200*/  SHF.L.U32 R29, R106, 0x10, RZ ;  /* 0x000000106a1d7819 */ /* 0x000fc400000006ff */
[----:B------:R-:W-:Y:S01]  /*2210*/  SHF.L.U32 R28, R22, 0x10, RZ ;  /* 0x00000010161c7819 */ /* 0x000fe200000006ff */
[----:B------:R-:W-:Y:S01]  /*2220*/  FADD.FTZ R22, -R66, R25 ;  /* 0x0000001942167221 */ /* 0x000fe20000010100 */
[----:B------:R-:W-:Y:S01]  /*2230*/  SHF.L.U32 R31, R24, 0x10, RZ ;  /* 0x00000010181f7819 */ /* 0x000fe200000006ff */
[----:B------:R-:W-:Y:S01]  /*2240*/  FADD.FTZ R36, -R66, R29 ;  /* 0x0000001d42247221 */ /* 0x000fe20000010100 */
[----:B------:R-:W-:Y:S01]  /*2250*/  PRMT R30, R103, 0x7632, R30 ;  /* 0x00007632671e7816 */ /* 0x000fe2000000001e */
[-C--:B------:R-:W-:Y:S01]  /*2260*/  FMUL.FTZ R21, R20, R107.reuse ;  /* 0x0000006b14157220 */ /* 0x080fe20000410000 */
[----:B------:R-:W-:Y:S01]  /*2270*/  LOP3.LUT R83, R83, 0xfffffeff, RZ, 0xc0, !PT ;  /* 0xfffffeff53537812 */ /* 0x000fe200078ec0ff */
[----:B------:R-:W-:Y:S01]  /*2280*/  FADD.FTZ R38, -R66, R31 ;  /* 0x0000001f42267221 */ /* 0x000fe20000010100 */
[----:B------:R-:W-:Y:S01]  /*2290*/  SHF.L.U32 R26, R104, 0x10, RZ ;  /* 0x00000010681a7819 */ /* 0x000fe200000006ff */
[----:B------:R-:W-:Y:S01]  /*22a0*/  FMUL.FTZ R22, R22, R107 ;  /* 0x0000006b16167220 */ /* 0x000fe20000410000 */
[----:B------:R-:W-:-:S02]  /*22b0*/  SHF.L.U32 R23, R103, 0x10, RZ ;  /* 0x0000001067177819 */ /* 0x000fc400000006ff */
[----:B------:R-:W-:Y:S02]  /*22c0*/  SHF.L.U32 R24, R30, 0x10, RZ ;  /* 0x000000101e187819 */ /* 0x000fe400000006ff */
[----:B------:R-:W-:Y:S01]  /*22d0*/  @P0 LOP3.LUT R83, R83, 0x100, RZ, 0xfc, !PT ;  /* 0x0000010053530812 */ /* 0x000fe200078efcff */
        /* <DEDUP_REMOVED lines=19> */
.L_x_104:
[----:B------:R-:W-:Y:S01]  /*2410*/  FMUL.FTZ R20, R26, R68 ;  /* 0x000000441a147220 */ /* 0x000fe20000410000 */
[C---:B------:R-:W-:Y:S01]  /*2420*/  FFMA.FTZ R40, R21.reuse, R26, RZ ;  /* 0x0000001a15287223 */ /* 0x040fe200000100ff */
[----:B------:R-:W-:Y:S01]  /*2430*/  FMUL.FTZ R39, R36, R107 ;  /* 0x0000006b24277220 */ /* 0x000fe20000410000 */
[----:B------:R-:W-:Y:S01]  /*2440*/  FMUL.FTZ R25, R28, R69 ;  /* 0x000000451c197220 */ /* 0x000fe20000410000 */
[----:B------:R-:W-:Y:S01]  /*2450*/  FFMA.FTZ R21, R21, R20, RZ ;  /* 0x0000001415157223 */ /* 0x000fe200000100ff */
[----:B------:R-:W-:Y:S01]  /*2460*/  FADD.FTZ R20, RZ, R20 ;  /* 0x00000014ff147221 */ /* 0x000fe20000010000 */
[----:B------:R-:W-:Y:S01]  /*2470*/  FMUL.FTZ R38, R38, R107 ;  /* 0x0000006b26267220 */ /* 0x000fe20000410000 */
        /* <DEDUP_REMOVED lines=19> */
.L_x_105:
[----:B------:R-:W-:Y:S01]  /*25b0*/  FADD.FTZ R26, RZ, R26 ;  /* 0x0000001aff1a7221 */ /* 0x000fe20000010000 */
[----:B------:R-:W-:Y:S01]  /*25c0*/  FFMA.FTZ R29, R22, R25, R21 ;  /* 0x00000019161d7223 */ /* 0x000fe20000010015 */
[----:B------:R-:W-:Y:S01]  /*25d0*/  FADD.FTZ R31, R25, R20 ;  /* 0x00000014191f7221 */ /* 0x000fe20000010000 */
[----:B------:R-:W-:Y:S01]  /*25e0*/  FFMA.FTZ R40, R39, R23, R40 ;  /* 0x0000001727287223 */ /* 0x000fe20000010028 */
[----:B------:R-:W-:Y:S01]  /*25f0*/  FMUL.FTZ R20, R23, R68 ;  /* 0x0000004417147220 */ /* 0x000fe20000410000 */
[--C-:B------:R-:W-:Y:S01]  /*2600*/  FADD.FTZ R72, R26, R23.reuse ;  /* 0x000000171a487221 */ /* 0x100fe20000010000 */
[----:B------:R-:W-:Y:S01]  /*2610*/  FFMA.FTZ R25, R22, R28, RZ ;  /* 0x0000001c16197223 */ /* 0x000fe200000100ff */
[----:B------:R-:W-:Y:S01]  /*2620*/  FADD.FTZ R21, RZ, R28 ;  /* 0x0000001cff157221 */ /* 0x000fe20000010000 */
[----:B------:R-:W-:Y:S01]  /*2630*/  PRMT R23, R101, 0x7632, R23 ;  /* 0x0000763265177816 */ /* 0x000fe20000000017 */
[----:B------:R-:W-:Y:S01]  /*2640*/  FFMA.FTZ R22, R39, R20, R29 ;  /* 0x0000001427167223 */ /* 0x000fe2000001001d */
[----:B------:R-:W-:Y:S01]  /*2650*/  FFMA.FTZ R63, R38, R24, R25 ;  /* 0x00000018263f7223 */ /* 0x000fe20000010019 */
[----:B------:R-:W-:Y:S01]  /*2660*/  FADD.FTZ R35, R21, R24 ;  /* 0x0000001815237221 */ /* 0x000fe20000010000 */
[----:B------:R-:W-:Y:S01]  /*2670*/  FMUL.FTZ R21, R24, R69 ;  /* 0x0000004518157220 */ /* 0x000fe20000410000 */
[----:B------:R-:W-:Y:S01]  /*2680*/  SHF.L.U32 R25, R101, 0x10, RZ ;  /* 0x0000001065197819 */ /* 0x000fe200000006ff */
[----:B------:R-:W-:Y:S01]  /*2690*/  FADD.FTZ R20, R31, R20 ;  /* 0x000000141f147221 */ /* 0x000fe20000010000 */
[----:B------:R-:W-:Y:S01]  /*26a0*/  SHF.L.U32 R23, R23, 0x10, RZ ;  /* 0x0000001017177819 */ /* 0x000fe200000006ff */
[--C-:B------:R-:W-:Y:S01]  /*26b0*/  FFMA.FTZ R37, R38, R21, R22.reuse ;  /* 0x0000001526257223 */ /* 0x100fe20000010016 */
[----:B------:R-:W-:Y:S01]  /*26c0*/  PRMT R22, R100, 0x7632, R22 ;  /* 0x0000763264167816 */ /* 0x000fe20000000016 */
[----:B------:R-:W-:-:S02]  /*26d0*/  FADD.FTZ R24, -R66, R25 ;  /* 0x0000001942187221 */ /* 0x000fc40000010100 */
[----:B------:R-:W-:Y:S01]  /*26e0*/  FADD.FTZ R26, -R66, R23 ;  /* 0x00000017421a7221 */ /* 0x000fe20000010100 */
[----:B------:R-:W-:Y:S01]  /*26f0*/  SHF.L.U32 R23, R100, 0x10, RZ ;  /* 0x0000001064177819 */ /* 0x000fe200000006ff */
[-C--:B------:R-:W-:Y:S01]  /*2700*/  FMUL.FTZ R39, R24, R107.reuse ;  /* 0x0000006b18277220 */ /* 0x080fe20000410000 */
[----:B------:R-:W-:Y:S01]  /*2710*/  SHF.L.U32 R22, R22, 0x10, RZ ;  /* 0x0000001016167819 */ /* 0x000fe200000006ff */
        /* <DEDUP_REMOVED lines=20> */
.L_x_106:
[----:B------:R-:W-:Y:S01]  /*2860*/  FMUL.FTZ R24, R23, R68 ;  /* 0x0000004417187220 */ /* 0x000fe20000410000 */
[----:B------:R-:W-:Y:S01]  /*2870*/  FADD.FTZ R25, R21, R20 ;  /* 0x0000001415197221 */ /* 0x000fe20000010000 */
[--C-:B------:R-:W-:Y:S01]  /*2880*/  FADD.FTZ R72, R72, R23.reuse ;  /* 0x0000001748487221 */ /* 0x100fe20000010000 */
[C---:B------:R-:W-:Y:S01]  /*2890*/  FFMA.FTZ R116, R39.reuse, R23, R40 ;  /* 0x0000001727747223 */ /* 0x040fe20000010028 */
[----:B------:R-:W-:Y:S01]  /*28a0*/  PRMT R23, R102, 0x7632, R23 ;  /* 0x0000763266177816 */ /* 0x000fe20000000017 */
[----:B------:R-:W-:Y:S01]  /*28b0*/  FFMA.FTZ R20, R39, R24, R37 ;  /* 0x0000001827147223 */ /* 0x000fe20000010025 */
[----:B------:R-:W-:Y:S01]  /*28c0*/  FADD.FTZ R24, R25, R24 ;  /* 0x0000001819187221 */ /* 0x000fe20000010000 */
[----:B------:R-:W-:Y:S01]  /*28d0*/  FMUL.FTZ R21, R22, R69 ;  /* 0x0000004516157220 */ /* 0x000fe20000410000 */
[----:B------:R-:W-:Y:S01]  /*28e0*/  SHF.L.U32 R25, R102, 0x10, RZ ;  /* 0x0000001066197819 */ /* 0x000fe200000006ff */
[C---:B------:R-:W-:Y:S01]  /*28f0*/  FFMA.FTZ R63, R34.reuse, R22, R63 ;  /* 0x00000016223f7223 */ /* 0x040fe2000001003f */
[----:B------:R-:W-:Y:S01]  /*2900*/  SHF.L.U32 R23, R23, 0x10, RZ ;  /* 0x0000001017177819 */ /* 0x000fe200000006ff */
[----:B------:R-:W-:Y:S01]  /*2910*/  FFMA.FTZ R34, R34, R21, R20 ;  /* 0x0000001522227223 */ /* 0x000fe20000010014 */
[----:B------:R-:W-:Y:S01]  /*2920*/  PRMT R61, R99, 0x7632, R61 ;  /* 0x00007632633d7816 */ /* 0x000fe2000000003d */
[C---:B------:R-:W-:Y:S01]  /*2930*/  FADD.FTZ R20, -R66.reuse, R25 ;  /* 0x0000001942147221 */ /* 0x040fe20000010100 */
[----:B------:R-:W-:Y:S01]  /*2940*/  FADD.FTZ R112, R35, R22 ;  /* 0x0000001623707221 */ /* 0x000fe20000010000 */
[----:B------:R-:W-:Y:S01]  /*2950*/  FADD.FTZ R62, -R66, R23 ;  /* 0x00000017423e7221 */ /* 0x000fe20000010100 */
[----:B------:R-:W-:Y:S01]  /*2960*/  SHF.L.U32 R73, R99, 0x10, RZ ;  /* 0x0000001063497819 */ /* 0x000fe200000006ff */
[-C--:B------:R-:W-:Y:S01]  /*2970*/  FMUL.FTZ R113, R20, R107.reuse ;  /* 0x0000006b14717220 */ /* 0x080fe20000410000 */
[----:B------:R-:W-:Y:S01]  /*2980*/  PRMT R32, R97, 0x7632, R32 ;  /* 0x0000763261207816 */ /* 0x000fe20000000020 */
[----:B------:R-:W-:Y:S01]  /*2990*/  FMUL.FTZ R62, R62, R107 ;  /* 0x0000006b3e3e7220 */ /* 0x000fe20000410000 */
        /* <DEDUP_REMOVED lines=20> */
.L_x_107:
[----:B------:R-:W-:Y:S01]  /*2ae0*/  FMUL.FTZ R20, R73, R68 ;  /* 0x0000004449147220 */ /* 0x000fe20000410000 */
[----:B------:R-:W-:Y:S01]  /*2af0*/  FADD.FTZ R23, R21, R24 ;  /* 0x0000001815177221 */ /* 0x000fe20000010000 */
[----:B------:R-:W-:Y:S02]  /*2b00*/  SHF.L.U32 R25, R97, 0x10, RZ ;  /* 0x0000001061197819 */ /* 0x000fe400000006ff */
[----:B------:R-:W-:Y:S01]  /*2b10*/  SHF.L.U32 R29, R32, 0x10, RZ ;  /* 0x00000010201d7819 */ /* 0x000fe200000006ff */
[----:B------:R-:W-:Y:S01]  /*2b20*/  FFMA.FTZ R21, R113, R20, R34 ;  /* 0x0000001471157223 */ /* 0x000fe20000010022 */
[----:B------:R-:W-:Y:S01]  /*2b30*/  FADD.FTZ R23, R23, R20 ;  /* 0x0000001417177221 */ /* 0x000fe20000010000 */
[----:B------:R-:W-:Y:S01]  /*2b40*/  FADD.FTZ R20, -R66, R25 ;  /* 0x0000001942147221 */ /* 0x000fe20000010100 */
[----:B------:R-:W-:Y:S01]  /*2b50*/  PRMT R59, R96, 0x7632, R59 ;  /* 0x00007632603b7816 */ /* 0x000fe2000000003b */
[----:B------:R-:W-:Y:S01]  /*2b60*/  FADD.FTZ R58, -R66, R29 ;  /* 0x0000001d423a7221 */ /* 0x000fe20000010100 */
[----:B------:R-:W-:Y:S01]  /*2b70*/  SHF.L.U32 R60, R96, 0x10, RZ ;  /* 0x00000010603c7819 */ /* 0x000fe200000006ff */
[----:B------:R-:W-:Y:S01]  /*2b80*/  FMUL.FTZ R57, R20, R107 ;  /* 0x0000006b14397220 */ /* 0x000fe20000410000 */
[----:B------:R-:W-:Y:S01]  /*2b90*/  SHF.L.U32 R59, R59, 0x10, RZ ;  /* 0x000000103b3b7819 */ /* 0x000fe200000006ff */
[----:B------:R-:W-:Y:S01]  /*2ba0*/  FMUL.FTZ R20, R61, R69 ;  /* 0x000000453d147220 */ /* 0x000fe20000410000 */
        /* <DEDUP_REMOVED lines=20> */
.L_x_108:
[----:B------:R-:W-:Y:S01]  /*2cf0*/  FFMA.FTZ R24, R62, R20, R21 ;  /* 0x000000143e187223 */ /* 0x000fe20000010015 */
[----:B------:R-:W-:Y:S01]  /*2d00*/  FADD.FTZ R23, R20, R23 ;  /* 0x0000001714177221 */ /* 0x000fe20000010000 */
[----:B------:R-:W-:Y:S01]  /*2d10*/  PRMT R20, R98, 0x7632, R20 ;  /* 0x0000763262147816 */ /* 0x000fe20000000014 */
[----:B------:R-:W-:Y:S01]  /*2d20*/  FMUL.FTZ R22, R60, R68 ;  /* 0x000000443c167220 */ /* 0x000fe20000410000 */
[----:B------:R-:W-:Y:S02]  /*2d30*/  SHF.L.U32 R25, R98, 0x10, RZ ;  /* 0x0000001062197819 */ /* 0x000fe400000006ff */
[----:B------:R-:W-:Y:S01]  /*2d40*/  SHF.L.U32 R29, R20, 0x10, RZ ;  /* 0x00000010141d7819 */ /* 0x000fe200000006ff */
[----:B------:R-:W-:Y:S01]  /*2d50*/  FFMA.FTZ R21, R57, R22, R24 ;  /* 0x0000001639157223 */ /* 0x000fe20000010018 */
[----:B------:R-:W-:Y:S01]  /*2d60*/  PRMT R55, R95, 0x7632, R55 ;  /* 0x000076325f377816 */ /* 0x000fe20000000037 */
[C---:B------:R-:W-:Y:S01]  /*2d70*/  FADD.FTZ R20, -R66.reuse, R25 ;  /* 0x0000001942147221 */ /* 0x040fe20000010100 */
[----:B------:R-:W-:Y:S01]  /*2d80*/  FADD.FTZ R23, R23, R22 ;  /* 0x0000001617177221 */ /* 0x000fe20000010000 */
[----:B------:R-:W-:Y:S01]  /*2d90*/  FADD.FTZ R54, -R66, R29 ;  /* 0x0000001d42367221 */ /* 0x000fe20000010100 */
[----:B------:R-:W-:Y:S01]  /*2da0*/  SHF.L.U32 R56, R95, 0x10, RZ ;  /* 0x000000105f387819 */ /* 0x000fe200000006ff */
[----:B------:R-:W-:Y:S01]  /*2db0*/  FMUL.FTZ R53, R20, R107 ;  /* 0x0000006b14357220 */ /* 0x000fe20000410000 */
[----:B------:R-:W-:Y:S01]  /*2dc0*/  PRMT R32, R93, 0x7632, R32 ;  /* 0x000076325d207816 */ /* 0x000fe20000000020 */
[----:B------:R-:W-:Y:S01]  /*2dd0*/  FMUL.FTZ R20, R59, R69 ;  /* 0x000000453b147220 */ /* 0x000fe20000410000 */
        /* <DEDUP_REMOVED lines=21> */
.L_x_109:
[----:B------:R-:W-:Y:S01]  /*2f30*/  SHF.L.U32 R25, R93, 0x10, RZ ;  /* 0x000000105d197819 */ /* 0x000fe200000006ff */
[----:B------:R-:W-:Y:S01]  /*2f40*/  FFMA.FTZ R24, R58, R20, R21 ;  /* 0x000000143a187223 */ /* 0x000fe20000010015 */
[----:B------:R-:W-:Y:S01]  /*2f50*/  SHF.L.U32 R29, R32, 0x10, RZ ;  /* 0x00000010201d7819 */ /* 0x000fe200000006ff */
[----:B------:R-:W-:Y:S01]  /*2f60*/  FADD.FTZ R23, R20, R23 ;  /* 0x0000001714177221 */ /* 0x000fe20000010000 */
[----:B------:R-:W-:Y:S01]  /*2f70*/  FMUL.FTZ R22, R56, R68 ;  /* 0x0000004438167220 */ /* 0x000fe20000410000 */
[----:B------:R-:W-:Y:S01]  /*2f80*/  FADD.FTZ R20, -R66, R25 ;  /* 0x0000001942147221 */ /* 0x000fe20000010100 */
[----:B------:R-:W-:Y:S01]  /*2f90*/  PRMT R51, R92, 0x7632, R51 ;  /* 0x000076325c337816 */ /* 0x000fe20000000033 */
[----:B------:R-:W-:Y:S01]  /*2fa0*/  FADD.FTZ R50, -R66, R29 ;  /* 0x0000001d42327221 */ /* 0x000fe20000010100 */
[----:B------:R-:W-:Y:S01]  /*2fb0*/  FFMA.FTZ R21, R53, R22, R24 ;  /* 0x0000001635157223 */ /* 0x000fe20000010018 */
[----:B------:R-:W-:Y:S01]  /*2fc0*/  FMUL.FTZ R49, R20, R107 ;  /* 0x0000006b14317220 */ /* 0x000fe20000410000 */
[----:B------:R-:W-:Y:S01]  /*2fd0*/  FADD.FTZ R23, R23, R22 ;  /* 0x0000001617177221 */ /* 0x000fe20000010000 */
[----:B------:R-:W-:Y:S01]  /*2fe0*/  SHF.L.U32 R52, R92, 0x10, RZ ;  /* 0x000000105c347819 */ /* 0x000fe200000006ff */
        /* <DEDUP_REMOVED lines=22> */
.L_x_110:
        /* <DEDUP_REMOVED lines=36> */
.L_x_111:
        /* <DEDUP_REMOVED lines=34> */
.L_x_112:
[--C-:B------:R-:W-:Y:S01]  /*35b0*/  FADD.FTZ R29, R20, R23.reuse ;  /* 0x00000017141d7221 */ /* 0x100fe20000010000 */
[----:B------:R-:W-:Y:S01]  /*35c0*/  PRMT R23, R90, 0x7632, R23 ;  /* 0x000076325a177816 */ /* 0x000fe20000000017 */
[----:B------:R-:W-:Y:S01]  /*35d0*/  FFMA.FTZ R24, R46, R20, R21 ;  /* 0x000000142e187223 */ /* 0x000fe20000010015 */
[----:B------:R-:W-:Y:S01]  /*35e0*/  FMUL.FTZ R22, R44, R68 ;  /* 0x000000442c167220 */ /* 0x000fe20000410000 */
[----:B------:R-:W-:Y:S02]  /*35f0*/  SHF.L.U32 R25, R90, 0x10, RZ ;  /* 0x000000105a197819 */ /* 0x000fe400000006ff */
[----:B------:R-:W-:Y:S01]  /*3600*/  SHF.L.U32 R23, R23, 0x10, RZ ;  /* 0x0000001017177819 */ /* 0x000fe200000006ff */
[----:B------:R-:W-:Y:S01]  /*3610*/  FFMA.FTZ R21, R41, R22, R24 ;  /* 0x0000001629157223 */ /* 0x000fe20000010018 */
[----:B------:R-:W-:Y:S01]  /*3620*/  PRMT R39, R87, 0x7632, R39 ;  /* 0x0000763257277816 */ /* 0x000fe20000000027 */
[C---:B------:R-:W-:Y:S01]  /*3630*/  FADD.FTZ R24, -R66.reuse, R25 ;  /* 0x0000001942187221 */ /* 0x040fe20000010100 */
[--C-:B------:R-:W-:Y:S01]  /*3640*/  FADD.FTZ R20, R29, R22.reuse ;  /* 0x000000161d147221 */ /* 0x100fe20000010000 */
        /* <DEDUP_REMOVED lines=26> */
.L_x_113:
[----:B------:R-:W-:Y:S01]  /*37f0*/  FFMA.FTZ R26, R42, R23, R21 ;  /* 0x000000172a1a7223 */ /* 0x000fe20000010015 */
[----:B------:R-:W-:Y:S01]  /*3800*/  FADD.FTZ R29, R23, R20 ;  /* 0x00000014171d7221 */ /* 0x000fe20000010000 */
[----:B------:R-:W-:Y:S01]  /*3810*/  SHF.L.U32 R23, R85, 0x10, RZ ;  /* 0x0000001055177819 */ /* 0x000fe200000006ff */
[----:B------:R-:W-:Y:S01]  /*3820*/  FMUL.FTZ R24, R40, R68 ;  /* 0x0000004428187220 */ /* 0x000fe20000410000 */
[----:B------:R-:W-:Y:S02]  /*3830*/  SHF.L.U32 R25, R22, 0x10, RZ ;  /* 0x0000001016197819 */ /* 0x000fe400000006ff */
[----:B------:R-:W-:Y:S01]  /*3840*/  PRMT R35, R84, 0x7632, R35 ;  /* 0x0000763254237816 */ /* 0x000fe20000000023 */
[C---:B------:R-:W-:Y:S01]  /*3850*/  FADD.FTZ R22, -R66.reuse, R23 ;  /* 0x0000001742167221 */ /* 0x040fe20000010100 */
[----:B------:R-:W-:Y:S01]  /*3860*/  FFMA.FTZ R21, R37, R24, R26 ;  /* 0x0000001825157223 */ /* 0x000fe2000001001a */
[----:B------:R-:W-:Y:S01]  /*3870*/  FADD.FTZ R34, -R66, R25 ;  /* 0x0000001942227221 */ /* 0x000fe20000010100 */
[----:B------:R-:W-:Y:S01]  /*3880*/  FADD.FTZ R20, R29, R24 ;  /* 0x000000181d147221 */ /* 0x000fe20000010000 */
        /* <DEDUP_REMOVED lines=24> */
.L_x_114:
        /* <DEDUP_REMOVED lines=36> */
.L_x_115:
[----:B------:R-:W-:Y:S01]  /*3c50*/  FFMA.FTZ R26, R34, R23, R21 ;  /* 0x00000017221a7223 */ /* 0x000fe20000010015 */
[----:B------:R-:W-:Y:S01]  /*3c60*/  FADD.FTZ R115, R23, R20 ;  /* 0x0000001417737221 */ /* 0x000fe20000010000 */
[----:B------:R-:W-:Y:S01]  /*3c70*/  FMUL.FTZ R24, R32, R68 ;  /* 0x0000004420187220 */ /* 0x000fe20000410000 */
[----:B------:R-:W-:Y:S02]  /*3c80*/  SHF.L.U32 R23, R74, 0x10, RZ ;  /* 0x000000104a177819 */ /* 0x000fe400000006ff */
[----:B------:R-:W-:Y:S01]  /*3c90*/  SHF.L.U32 R25, R22, 0x10, RZ ;  /* 0x0000001016197819 */ /* 0x000fe200000006ff */
[----:B------:R-:W-:Y:S01]  /*3ca0*/  FFMA.FTZ R21, R29, R24, R26 ;  /* 0x000000181d157223 */ /* 0x000fe2000001001a */
[----:B------:R-:W-:Y:S01]  /*3cb0*/  FADD.FTZ R20, R115, R24 ;  /* 0x0000001873147221 */ /* 0x000fe20000010000 */
[C---:B------:R-:W-:Y:S01]  /*3cc0*/  PRMT R26, R75.reuse, 0x7632, R26 ;  /* 0x000076324b1a7816 */ /* 0x040fe2000000001a */
[C---:B------:R-:W-:Y:S01]  /*3cd0*/  FADD.FTZ R22, -R66.reuse, R23 ;  /* 0x0000001742167221 */ /* 0x040fe20000010100 */
[----:B------:R-:W-:Y:S01]  /*3ce0*/  FADD.FTZ R24, -R66, R25 ;  /* 0x0000001942187221 */ /* 0x000fe20000010100 */
[----:B------:R-:W-:Y:S01]  /*3cf0*/  SHF.L.U32 R28, R75, 0x10, RZ ;  /* 0x000000104b1c7819 */ /* 0x000fe200000006ff */
[----:B------:R-:W-:Y:S01]  /*3d00*/  FMUL.FTZ R23, R31, R69 ;  /* 0x000000451f177220 */ /* 0x000fe20000410000 */
[----:B------:R-:W-:Y:S01]  /*3d10*/  SHF.L.U32 R26, R26, 0x10, RZ ;  /* 0x000000101a1a7819 */ /* 0x000fe200000006ff */
[-C--:B------:R-:W-:Y:S01]  /*3d20*/  FMUL.FTZ R25, R22, R107.reuse ;  /* 0x0000006b16197220 */ /* 0x080fe20000410000 */
        /* <DEDUP_REMOVED lines=20> */
.L_x_116:
[----:B------:R-:W-:Y:S01]  /*3e70*/  FFMA.FTZ R114, R30, R23, R21 ;  /* 0x000000171e727223 */ /* 0x000fe20000010015 */
[----:B------:R-:W-:Y:S01]  /*3e80*/  FMUL.FTZ R22, R28, R68 ;  /* 0x000000441c167220 */ /* 0x000fe20000410000 */
[--C-:B------:R-:W-:Y:S01]  /*3e90*/  FADD.FTZ R23, R23, R20.reuse ;  /* 0x0000001417177221 */ /* 0x100fe20000010000 */
        /* <DEDUP_REMOVED lines=8> */
[C---:B------:R-:W-:Y:S01]  /*3f20*/  FADD.FTZ R20, -R66.reuse, R23 ;  /* 0x0000001742147221 */ /* 0x040fe20000010100 */
[C---:B------:R-:W-:Y:S01]  /*3f30*/  PRMT R22, R77.reuse, 0x7632, R22 ;  /* 0x000076324d167816 */ /* 0x040fe20000000016 */
        /* <DEDUP_REMOVED lines=24> */
.L_x_117:
[----:B------:R-:W-:Y:S01]  /*40c0*/  FMUL.FTZ R118, R23, R68 ;  /* 0x0000004417767220 */ /* 0x000fe20000410000 */
[----:B------:R-:W-:Y:S01]  /*40d0*/  FADD.FTZ R115, R72, R73 ;  /* 0x0000004948737221 */ /* 0x000fe20000010000 */
[----:B------:R-:W-:Y:S01]  /*40e0*/  PRMT R72, R78, 0x7632, R72 ;  /* 0x000076324e487816 */ /* 0x000fe20000000048 */
[----:B------:R-:W-:Y:S01]  /*40f0*/  FFMA.FTZ R116, R113, R73, R116 ;  /* 0x0000004971747223 */ /* 0x000fe20000010074 */
[----:B------:R-:W-:Y:S01]  /*4100*/  FFMA.FTZ R73, R21, R118, R114 ;  /* 0x0000007615497223 */ /* 0x000fe20000010072 */
[----:B------:R-:W-:Y:S01]  /*4110*/  FADD.FTZ R118, R117, R118 ;  /* 0x0000007675767221 */ /* 0x000fe20000010000 */
[----:B------:R-:W-:Y:S01]  /*4120*/  FMUL.FTZ R113, R22, R69 ;  /* 0x0000004516717220 */ /* 0x000fe20000410000 */
[----:B------:R-:W-:Y:S02]  /*4130*/  SHF.L.U32 R117, R78, 0x10, RZ ;  /* 0x000000104e757819 */ /* 0x000fe400000006ff */
[----:B------:R-:W-:Y:S01]  /*4140*/  SHF.L.U32 R119, R72, 0x10, RZ ;  /* 0x0000001048777819 */ /* 0x000fe200000006ff */
[----:B------:R-:W-:Y:S01]  /*4150*/  FFMA.FTZ R72, R20, R113, R73 ;  /* 0x0000007114487223 */ /* 0x000fe20000010049 */
[--C-:B------:R-:W-:Y:S01]  /*4160*/  FADD.FTZ R73, R113, R118.reuse ;  /* 0x0000007671497221 */ /* 0x100fe20000010000 */
[C---:B------:R-:W-:Y:S01]  /*4170*/  PRMT R118, R79.reuse, 0x7632, R118 ;  /* 0x000076324f767816 */ /* 0x040fe20000000076 */
[C---:B------:R-:W-:Y:S01]  /*4180*/  FADD.FTZ R114, -R66.reuse, R117 ;  /* 0x0000007542727221 */ /* 0x040fe20000010100 */
[----:B------:R-:W-:Y:S01]  /*4190*/  FADD.FTZ R120, -R66, R119 ;  /* 0x0000007742787221 */ /* 0x000fe20000010100 */
[----:B------:R-:W-:-:S02]  /*41a0*/  SHF.L.U32 R119, R79, 0x10, RZ ;  /* 0x000000104f777819 */ /* 0x000fc400000006ff */
        /* <DEDUP_REMOVED lines=22> */
.L_x_118:
[----:B------:R-:W-:Y:S01]  /*4310*/  FMUL.FTZ R114, R119, R68 ;  /* 0x0000004477727220 */ /* 0x000fe20000410000 */
[----:B------:R-:W-:-:S03]  /*4320*/  SHF.L.U32 R121, R80, 0x10, RZ ;  /* 0x0000001050797819 */ /* 0x000fc600000006ff */
[----:B------:R-:W-:Y:S01]  /*4330*/  FFMA.FTZ R113, R117, R114, R72 ;  /* 0x0000007275717223 */ /* 0x000fe20000010048 */
[----:B------:R-:W-:Y:S01]  /*4340*/  FADD.FTZ R114, R73, R114 ;  /* 0x0000007249727221 */ /* 0x000fe20000010000 */
[----:B------:R-:W-:Y:S01]  /*4350*/  FMUL.FTZ R73, R118, R69 ;  /* 0x0000004576497220 */ /* 0x000fe20000410000 */
[----:B------:R-:W-:-:S03]  /*4360*/  FADD.FTZ R122, -R66, R121 ;  /* 0x00000079427a7221 */ /* 0x000fc60000010100 */
[--C-:B------:R-:W-:Y:S01]  /*4370*/  FFMA.FTZ R72, R120, R73, R113.reuse ;  /* 0x0000004978487223 */ /* 0x100fe20000010071 */
[----:B------:R-:W-:Y:S01]  /*4380*/  PRMT R113, R80, 0x7632, R113 ;  /* 0x0000763250717816 */ /* 0x000fe20000000071 */
[--C-:B------:R-:W-:Y:S01]  /*4390*/  FADD.FTZ R73, R73, R114.reuse ;  /* 0x0000007249497221 */ /* 0x100fe20000010000 */
[----:B------:R-:W-:Y:S01]  /*43a0*/  PRMT R114, R81, 0x7632, R114 ;  /* 0x0000763251727816 */ /* 0x000fe20000000072 */
[----:B------:R-:W-:Y:S01]  /*43b0*/  FMUL.FTZ R121, R122, R107 ;  /* 0x0000006b7a797220 */ /* 0x000fe20000410000 */
[----:B------:R-:W-:Y:S02]  /*43c0*/  SHF.L.U32 R113, R113, 0x10, RZ ;  /* 0x0000001071717819 */ /* 0x000fe400000006ff */
[----:B------:R-:W-:-:S03]  /*43d0*/  SHF.L.U32 R114, R114, 0x10, RZ ;  /* 0x0000001072727819 */ /* 0x000fc600000006ff */
[----:B------:R-:W-:Y:S01]  /*43e0*/  FADD.FTZ R124, -R66, R113 ;  /* 0x00000071427c7221 */ /* 0x000fe20000010100 */
[----:B------:R-:W-:-:S03]  /*43f0*/  SHF.L.U32 R113, R81, 0x10, RZ ;  /* 0x0000001051717819 */ /* 0x000fc600000006ff */
[----:B------:R-:W-:Y:S01]  /*4400*/  FMUL.FTZ R122, R124, R107 ;  /* 0x0000006b7c7a7220 */ /* 0x000fe20000410000 */
[----:B------:R-:W-:Y:S06]  /*4410*/  @!P0 BRA `(.L_x_119) ;  /* 0x0000000000488947 */ /* 0x000fec0003800000 */
[----:B------:R-:W-:-:S04]  /*4420*/  FFMA.FTZ R123, R121, R68, R70 ;  /* 0x00000044797b7223 */ /* 0x000fc80000010046 */
[----:B------:R-:W-:-:S06]  /*4430*/  FMUL.FTZ R124, R123, -1.4426950216293334961 ;  /* 0xbfb8aa3b7b7c7820 */ /* 0x000fcc0000410000 */
[----:B------:R-:W0:Y:S02]  /*4440*/  MUFU.EX2 R124, R124 ;  /* 0x0000007c007c7308 */ /* 0x000e240000000800 */
[----:B0-----:R-:W-:-:S06]  /*4450*/  FADD.FTZ R125, R124, 1 ;  /* 0x3f8000007c7d7421 */ /* 0x001fcc0000010000 */
[----:B------:R-:W0:Y:S02]  /*4460*/  MUFU.RCP R125, R125 ;  /* 0x0000007d007d7308 */ /* 0x000e240000001000 */
[----:B0-----:R-:W-:Y:S01]  /*4470*/  FADD.FTZ R124, -R125, 1 ;  /* 0x3f8000007d7c7421 */ /* 0x001fe20000010100 */
[----:B------:R-:W-:-:S03]  /*4480*/  FMUL.FTZ R113, R113, R125 ;  /* 0x0000007d71717220 */ /* 0x000fc60000410000 */
[----:B------:R-:W-:-:S04]  /*4490*/  FFMA.FTZ R123, R123, R124, 1 ;  /* 0x3f8000007b7b7423 */ /* 0x000fc8000001007c */
[----:B------:R-:W-:Y:S01]  /*44a0*/  FMUL.FTZ R113, R113, R123 ;  /* 0x0000007b71717220 */ /* 0x000fe20000410000 */
        /* <DEDUP_REMOVED lines=8> */
[----:B------:R-:W-:-:S07]  /*4530*/  FMUL.FTZ R114, R114, R123 ;  /* 0x0000007b72727220 */ /* 0x000fce0000410000 */
.L_x_119:
[----:B------:R-:W-:Y:S01]  /*4540*/  FMUL.FTZ R124, R113, R68 ;  /* 0x00000044717c7220 */ /* 0x000fe20000410000 */
[----:B------:R-:W-:Y:S01]  /*4550*/  ISETP.GT.AND P0, PT, R5, 0x1e, PT ;  /* 0x0000001e0500780c */ /* 0x000fe20003f04270 */
[----:B------:R-:W-:Y:S01]  /*4560*/  FFMA.FTZ R63, R62, R61, R63 ;  /* 0x0000003d3e3f7223 */ /* 0x000fe2000001003f */
        /* <DEDUP_REMOVED lines=11> */
[----:B------:R-:W-:Y:S01]  /*4620*/  FADD.FTZ R115, R115, R56 ;  /* 0x0000003873737221 */ /* 0x000fe20000010000 */
[----:B------:R-:W0:Y:S01]  /*4630*/  SHFL.DOWN PT, R123, R72, 0x1, 0x1f ;  /* 0x08201f00487b7f89 */ /* 0x000e2200000e0000 */
[----:B------:R-:W-:Y:S01]  /*4640*/  FFMA.FTZ R63, R54, R55, R63 ;  /* 0x00000037363f7223 */ /* 0x000fe2000001003f */
[----:B------:R-:W-:Y:S01]  /*4650*/  FADD.FTZ R112, R112, R55 ;  /* 0x0000003770707221 */ /* 0x000fe20000010000 */
[----:B------:R-:W-:Y:S01]  /*4660*/  FFMA.FTZ R116, R49, R52, R116 ;  /* 0x0000003431747223 */ /* 0x000fe20000010074 */
[----:B------:R-:W1:Y:S01]  /*4670*/  SHFL.DOWN PT, R124, R73, 0x1, 0x1f ;  /* 0x08201f00497c7f89 */ /* 0x000e6200000e0000 */
[----:B------:R-:W-:Y:S01]  /*4680*/  FADD.FTZ R115, R115, R52 ;  /* 0x0000003473737221 */ /* 0x000fe20000010000 */
[----:B------:R-:W-:Y:S01]  /*4690*/  FFMA.FTZ R63, R50, R51, R63 ;  /* 0x00000033323f7223 */ /* 0x000fe2000001003f */
[----:B------:R-:W-:Y:S01]  /*46a0*/  FADD.FTZ R112, R112, R51 ;  /* 0x0000003370707221 */ /* 0x000fe20000010000 */
[----:B------:R-:W-:Y:S01]  /*46b0*/  FFMA.FTZ R116, R45, R48, R116 ;  /* 0x000000302d747223 */ /* 0x000fe20000010074 */
[----:B------:R-:W-:Y:S01]  /*46c0*/  FADD.FTZ R115, R115, R48 ;  /* 0x0000003073737221 */ /* 0x000fe20000010000 */
[----:B------:R-:W-:Y:S01]  /*46d0*/  FFMA.FTZ R63, R46, R47, R63 ;  /* 0x0000002f2e3f7223 */ /* 0x000fe2000001003f */
[----:B------:R-:W-:Y:S01]  /*46e0*/  FADD.FTZ R112, R112, R47 ;  /* 0x0000002f70707221 */ /* 0x000fe20000010000 */
[----:B------:R-:W-:Y:S01]  /*46f0*/  FFMA.FTZ R116, R41, R44, R116 ;  /* 0x0000002c29747223 */ /* 0x000fe20000010074 */
[----:B------:R-:W2:Y:S01]  /*4700*/  S2UR UR11, SR_CgaCtaId ;  /* 0x00000000000b79c3 */ /* 0x000ea20000008800 */
        /* <DEDUP_REMOVED lines=10> */
[----:B0-----:R-:W-:Y:S01]  /*47b0*/  @!P0 FADD.FTZ R72, R72, R123 ;  /* 0x0000007b48488221 */ /* 0x001fe20000010000 */
[----:B------:R-:W-:Y:S01]  /*47c0*/  FADD.FTZ R112, R112, R35 ;  /* 0x0000002370707221 */ /* 0x000fe20000010000 */
[----:B------:R-:W-:Y:S01]  /*47d0*/  FFMA.FTZ R116, R29, R32, R116 ;  /* 0x000000201d747223 */ /* 0x000fe20000010074 */
[----:B------:R-:W-:Y:S01]  /*47e0*/  FADD.FTZ R115, R115, R32 ;  /* 0x0000002073737221 */ /* 0x000fe20000010000 */
[----:B-1----:R-:W-:Y:S01]  /*47f0*/  @!P0 FADD.FTZ R73, R73, R124 ;  /* 0x0000007c49498221 */ /* 0x002fe20000010000 */
[----:B------:R-:W0:Y:S01]  /*4800*/  SHFL.DOWN PT, R123, R72, 0x2, 0x1f ;  /* 0x08401f00487b7f89 */ /* 0x000e2200000e0000 */
[----:B------:R-:W-:Y:S01]  /*4810*/  ISETP.GT.AND P0, PT, R5, 0x1d, PT ;  /* 0x0000001d0500780c */ /* 0x000fe20003f04270 */
[----:B------:R-:W-:Y:S01]  /*4820*/  FFMA.FTZ R63, R30, R31, R63 ;  /* 0x0000001f1e3f7223 */ /* 0x000fe2000001003f */
[----:B------:R-:W-:Y:S01]  /*4830*/  FADD.FTZ R31, R112, R31 ;  /* 0x0000001f701f7221 */ /* 0x000fe20000010000 */
[----:B------:R-:W1:Y:S01]  /*4840*/  SHFL.DOWN PT, R124, R73, 0x2, 0x1f ;  /* 0x08401f00497c7f89 */ /* 0x000e6200000e0000 */
[----:B------:R-:W-:Y:S01]  /*4850*/  FFMA.FTZ R116, R25, R28, R116 ;  /* 0x0000001c19747223 */ /* 0x000fe20000010074 */
[----:B------:R-:W-:Y:S01]  /*4860*/  FADD.FTZ R28, R115, R28 ;  /* 0x0000001c731c7221 */ /* 0x000fe20000010000 */
[----:B------:R-:W-:Y:S01]  /*4870*/  FFMA.FTZ R63, R24, R26, R63 ;  /* 0x0000001a183f7223 */ /* 0x000fe2000001003f */
[----:B------:R-:W-:Y:S01]  /*4880*/  FADD.FTZ R31, R31, R26 ;  /* 0x0000001a1f1f7221 */ /* 0x000fe20000010000 */
[----:B------:R-:W-:Y:S01]  /*4890*/  UMOV UR6, 0x400 ;  /* 0x0000040000067882 */ /* 0x000fe20000000000 */
[----:B------:R-:W-:Y:S01]  /*48a0*/  FFMA.FTZ R116, R21, R23, R116 ;  /* 0x0000001715747223 */ /* 0x000fe20000010074 */
[----:B------:R-:W-:Y:S01]  /*48b0*/  UIADD3 UR5, UR6, 0x90, URZ ;  /* 0x0000009006057890 */ /* 0x000fe2000fffe03f */
[----:B------:R-:W-:Y:S01]  /*48c0*/  FADD.FTZ R28, R28, R23 ;  /* 0x000000171c1c7221 */ /* 0x000fe20000010000 */
[----:B------:R-:W-:Y:S01]  /*48d0*/  FFMA.FTZ R63, R20, R22, R63 ;  /* 0x00000016143f7223 */ /* 0x000fe2000001003f */
[----:B------:R-:W-:Y:S01]  /*48e0*/  FADD.FTZ R31, R31, R22 ;  /* 0x000000161f1f7221 */ /* 0x000fe20000010000 */
[----:B--2---:R-:W-:Y:S01]  /*48f0*/  ULEA UR5, UR11, UR5, 0x18 ;  /* 0x000000050b057291 */ /* 0x004fe2000f8ec03f */
        /* <DEDUP_REMOVED lines=8> */
[----:B0-----:R-:W-:Y:S01]  /*4980*/  @!P0 FADD.FTZ R72, R72, R123 ;  /* 0x0000007b48488221 */ /* 0x001fe20000010000 */
[----:B------:R-:W-:Y:S01]  /*4990*/  LEA R113, R14, UR5, 0x4 ;  /* 0x000000050e717c11 */ /* 0x000fe2000f8e20ff */
[----:B------:R-:W0:Y:S01]  /*49a0*/  LDC.64 R114, c[0x0][0x268] ;  /* 0x00009a00ff727b82 */ /* 0x000e220000000a00 */
[----:B------:R-:W-:Y:S01]  /*49b0*/  BSSY B0, `(.L_x_120) ;  /* 0x000003a000007945 */ /* 0x000fe20003800000 */
[----:B-1----:R-:W-:Y:S01]  /*49c0*/  @!P0 FADD.FTZ R73, R73, R124 ;  /* 0x0000007c49498221 */ /* 0x002fe20000010000 */
[----:B------:R-:W1:Y:S01]  /*49d0*/  SHFL.DOWN PT, R123, R72, 0x4, 0x1f ;  /* 0x08801f00487b7f89 */ /* 0x000e6200000e0000 */
[----:B------:R-:W-:Y:S01]  /*49e0*/  ISETP.GT.AND P0, PT, R5, 0x1b, PT ;  /* 0x0000001b0500780c */ /* 0x000fe20003f04270 */
[----:B------:R-:W-:-:S02]  /*49f0*/  IMAD R112, R27, 0x1c, R14 ;  /* 0x0000001c1b707824 */ /* 0x000fc400078e020e */
[----:B------:R-:W2:Y:S04]  /*4a00*/  SHFL.DOWN PT, R124, R73, 0x4, 0x1f ;  /* 0x08801f00497c7f89 */ /* 0x000ea800000e0000 */
[----:B------:R-:W-:Y:S06]  /*4a10*/  STS.128 [R113], R52 ;  /* 0x0000003471007388 */ /* 0x000fec0000000c00 */
[----:B-1----:R-:W-:Y:S01]  /*4a20*/  @!P0 FADD.FTZ R72, R72, R123 ;  /* 0x0000007b48488221 */ /* 0x002fe20000010000 */
[----:B--2---:R-:W-:-:S04]  /*4a30*/  @!P0 FADD.FTZ R73, R73, R124 ;  /* 0x0000007c49498221 */ /* 0x004fc80000010000 */
[----:B------:R-:W1:Y:S01]  /*4a40*/  SHFL.DOWN PT, R123, R72, 0x8, 0x1f ;  /* 0x09001f00487b7f89 */ /* 0x000e6200000e0000 */
[----:B------:R-:W-:-:S03]  /*4a50*/  ISETP.GT.AND P0, PT, R5, 0x17, PT ;  /* 0x000000170500780c */ /* 0x000fc60003f04270 */
[----:B------:R-:W2:Y:S10]  /*4a60*/  SHFL.DOWN PT, R124, R73, 0x8, 0x1f ;  /* 0x09001f00497c7f89 */ /* 0x000eb400000e0000 */
[----:B-1----:R-:W-:Y:S01]  /*4a70*/  @!P0 FADD.FTZ R72, R72, R123 ;  /* 0x0000007b48488221 */ /* 0x002fe20000010000 */
[----:B--2---:R-:W-:-:S04]  /*4a80*/  @!P0 FADD.FTZ R73, R73, R124 ;  /* 0x0000007c49498221 */ /* 0x004fc80000010000 */
[----:B------:R-:W1:Y:S01]  /*4a90*/  SHFL.DOWN PT, R123, R72, 0x10, 0x1f ;  /* 0x0a001f00487b7f89 */ /* 0x000e6200000e0000 */
[----:B------:R-:W-:-:S03]  /*4aa0*/  ISETP.GT.AND P0, PT, R5, 0xf, PT ;  /* 0x0000000f0500780c */ /* 0x000fc60003f04270 */
[----:B------:R-:W2:Y:S10]  /*4ab0*/  SHFL.DOWN PT, R124, R73, 0x10, 0x1f ;  /* 0x0a001f00497c7f89 */ /* 0x000eb400000e0000 */
[----:B-1----:R-:W-:Y:S01]  /*4ac0*/  @!P0 FADD.FTZ R72, R72, R123 ;  /* 0x0000007b48488221 */ /* 0x002fe20000010000 */
[----:B--2---:R-:W-:Y:S01]  /*4ad0*/  @!P0 FADD.FTZ R73, R73, R124 ;  /* 0x0000007c49498221 */ /* 0x004fe20000010000 */
[----:B------:R-:W-:-:S13]  /*4ae0*/  ISETP.NE.AND P0, PT, R5, RZ, PT ;  /* 0x000000ff0500720c */ /* 0x000fda0003f05270 */
[----:B------:R1:W-:Y:S01]  /*4af0*/  @!P0 STS.64 [R18+0x10], R72 ;  /* 0x0000104812008388 */ /* 0x0003e20000000a00 */
[----:B------:R-:W-:Y:S01]  /*4b00*/  BAR.SYNC.DEFER_BLOCKING 0x0 ;  /* 0x0000000000007b1d */ /* 0x000fe20000010000 */
[----:B------:R-:W-:-:S13]  /*4b10*/  ISETP.NE.AND P0, PT, R14, RZ, PT ;  /* 0x000000ff0e00720c */ /* 0x000fda0003f05270 */
[----:B01----:R-:W-:Y:S05]  /*4b20*/  @P0 BRA `(.L_x_121) ;  /* 0x0000000000880947 */ /* 0x003fea0003800000 */
[----:B------:R-:W-:-:S09]  /*4b30*/  ULEA UR5, UR11, UR6, 0x18 ;  /* 0x000000060b057291 */ /* 0x000fd2000f8ec03f */
[----:B------:R-:W0:Y:S04]  /*4b40*/  LDS.64 R40, [UR5+0x18] ;  /* 0x00001805ff287984 */ /* 0x000e280008000a00 */
[----:B------:R-:W1:Y:S04]  /*4b50*/  LDS.128 R20, [UR5+0x20] ;  /* 0x00002005ff147984 */ /* 0x000e680008000c00 */
[----:B------:R-:W2:Y:S04]  /*4b60*/  LDS.128 R36, [UR5+0x30] ;  /* 0x00003005ff247984 */ /* 0x000ea80008000c00 */
[----:B------:R-:W3:Y:S04]  /*4b70*/  LDS.128 R32, [UR5+0x40] ;  /* 0x00004005ff207984 */ /* 0x000ee80008000c00 */
[----:B------:R-:W4:Y:S04]  /*4b80*/  LDS.128 R28, [UR5+0x50] ;  /* 0x00005005ff1c7984 */ /* 0x000f280008000c00 */
[----:B------:R-:W5:Y:S01]  /*4b90*/  LDS.128 R24, [UR5+0x60] ;  /* 0x00006005ff187984 */ /* 0x000f620008000c00 */
[----:B0-----:R-:W-:Y:S01]  /*4ba0*/  FADD.FTZ R43, R72, R40 ;  /* 0x00000028482b7221 */ /* 0x001fe20000010000 */
[----:B------:R-:W-:-:S03]  /*4bb0*/  FADD.FTZ R44, R73, R41 ;  /* 0x00000029492c7221 */ /* 0x000fc60000010000 */
[----:B-1----:R-:W-:Y:S01]  /*4bc0*/  FADD.FTZ R45, R43, R20 ;  /* 0x000000142b2d7221 */ /* 0x002fe20000010000 */
[----:B------:R-:W-:Y:S01]  /*4bd0*/  FADD.FTZ R44, R44, R21 ;  /* 0x000000152c2c7221 */ /* 0x000fe20000010000 */
[----:B------:R-:W0:Y:S02]  /*4be0*/  LDS.128 R40, [UR5+0x70] ;  /* 0x00007005ff287984 */ /* 0x000e240008000c00 */
[----:B------:R-:W-:Y:S01]  /*4bf0*/  FADD.FTZ R45, R45, R22 ;  /* 0x000000162d2d7221 */ /* 0x000fe20000010000 */
[----:B------:R-:W-:-:S03]  /*4c00*/  FADD.FTZ R44, R44, R23 ;  /* 0x000000172c2c7221 */ /* 0x000fc60000010000 */
        /* <DEDUP_REMOVED lines=12> */
[----:B-----5:R-:W-:Y:S01]  /*4cd0*/  FADD.FTZ R45, R45, R24 ;  /* 0x000000182d2d7221 */ /* 0x020fe20000010000 */
[----:B------:R-:W-:-:S03]  /*4ce0*/  FADD.FTZ R44, R44, R25 ;  /* 0x000000192c2c7221 */ /* 0x000fc60000010000 */
[----:B------:R-:W-:Y:S01]  /*4cf0*/  FADD.FTZ R45, R45, R26 ;  /* 0x0000001a2d2d7221 */ /* 0x000fe20000010000 */
[----:B------:R-:W-:-:S03]  /*4d00*/  FADD.FTZ R44, R44, R27 ;  /* 0x0000001b2c2c7221 */ /* 0x000fc60000010000 */
[----:B0-----:R-:W-:Y:S01]  /*4d10*/  FADD.FTZ R45, R45, R40 ;  /* 0x000000282d2d7221 */ /* 0x001fe20000010000 */
[----:B------:R-:W-:-:S03]  /*4d20*/  FADD.FTZ R44, R44, R41 ;  /* 0x000000292c2c7221 */ /* 0x000fc60000010000 */
[----:B------:R-:W-:Y:S01]  /*4d30*/  FADD.FTZ R72, R45, R42 ;  /* 0x0000002a2d487221 */ /* 0x000fe20000010000 */
[----:B------:R-:W-:-:S07]  /*4d40*/  FADD.FTZ R73, R44, R43 ;  /* 0x0000002b2c497221 */ /* 0x000fce0000010000 */
.L_x_121:
[----:B------:R-:W-:Y:S05]  /*4d50*/  BSYNC B0 ;  /* 0x0000000000007941 */ /* 0x000fea0003800000 */
.L_x_120:
[----:B------:R-:W-:Y:S01]  /*4d60*/  BAR.SYNC.DEFER_BLOCKING 0x0 ;  /* 0x0000000000007b1d */ /* 0x000fe20000010000 */
[----:B------:R-:W-:Y:S02]  /*4d70*/  ISETP.GT.U32.AND P6, PT, R14, 0x1b, PT ;  /* 0x0000001b0e00780c */ /* 0x000fe40003fc4070 */
[----:B------:R-:W-:-:S03]  /*4d80*/  LOP3.LUT R83, R83, 0xfffffffe, RZ, 0xc0, !PT ;  /* 0xfffffffe53537812 */ /* 0x000fc600078ec0ff */
[----:B------:R-:W-:Y:S08]  /*4d90*/  BSSY B0, `(.L_x_122) ;  /* 0x000004e000007945 */ /* 0x000ff00003800000 */
[----:B------:R-:W-:Y:S01]  /*4da0*/  @P6 LOP3.LUT R83, R83, 0x1, RZ, 0xfc, !PT ;  /* 0x0000000153536812 */ /* 0x000fe200078efcff */
[----:B------:R-:W-:Y:S06]  /*4db0*/  @P6 BRA `(.L_x_123) ;  /* 0x00000004002c6947 */ /* 0x000fec0003800000 */
[----:B------:R-:W0:Y:S04]  /*4dc0*/  LDS.128 R60, [R113+0x1c0] ;  /* 0x0001c000713c7984 */ /* 0x000e280000000c00 */
[----:B------:R-:W1:Y:S04]  /*4dd0*/  LDS.128 R20, [R113+0x380] ;  /* 0x0003800071147984 */ /* 0x000e680000000c00 */
[----:B------:R-:W2:Y:S04]  /*4de0*/  LDS.128 R56, [R113+0x540] ;  /* 0x0005400071387984 */ /* 0x000ea80000000c00 */
[----:B------:R-:W3:Y:S04]  /*4df0*/  LDS.128 R24, [R113+0x700] ;  /* 0x0007000071187984 */ /* 0x000ee80000000c00 */
[----:B------:R-:W4:Y:S04]  /*4e00*/  LDS.128 R28, [R113+0x8c0] ;  /* 0x0008c000711c7984 */ /* 0x000f280000000c00 */
[----:B------:R-:W5:Y:S04]  /*4e10*/  LDS.128 R32, [R113+0xa80] ;  /* 0x000a800071207984 */ /* 0x000f680000000c00 */
[----:B------:R-:W5:Y:S04]  /*4e20*/  LDS.128 R36, [R113+0xc40] ;  /* 0x000c400071247984 */ /* 0x000f680000000c00 */
[----:B------:R-:W5:Y:S04]  /*4e30*/  LDS.128 R40, [R113+0xe00] ;  /* 0x000e000071287984 */ /* 0x000f680000000c00 */
[----:B------:R-:W5:Y:S04]  /*4e40*/  LDS.128 R44, [R113+0xfc0] ;  /* 0x000fc000712c7984 */ /* 0x000f680000000c00 */
[----:B------:R-:W5:Y:S01]  /*4e50*/  LDS.128 R48, [R113+0x1180] ;  /* 0x0011800071307984 */ /* 0x000f620000000c00 */
[----:B0-----:R-:W-:Y:S01]  /*4e60*/  FADD.FTZ R117, R52, R60 ;  /* 0x0000003c34757221 */ /* 0x001fe20000010000 */
[----:B------:R-:W-:Y:S01]  /*4e70*/  FADD.FTZ R52, R53, R61 ;  /* 0x0000003d35347221 */ /* 0x000fe20000010000 */
[----:B------:R-:W-:Y:S01]  /*4e80*/  FADD.FTZ R61, R54, R62 ;  /* 0x0000003e363d7221 */ /* 0x000fe20000010000 */
[----:B------:R-:W-:Y:S01]  /*4e90*/  FADD.FTZ R60, R55, R63 ;  /* 0x0000003f373c7221 */ /* 0x000fe20000010000 */
[----:B-1----:R-:W-:Y:S01]  /*4ea0*/  FADD.FTZ R117, R117, R20 ;  /* 0x0000001475757221 */ /* 0x002fe20000010000 */
[----:B------:R-:W-:Y:S01]  /*4eb0*/  FADD.FTZ R62, R52, R21 ;  /* 0x00000015343e7221 */ /* 0x000fe20000010000 */
[----:B------:R-:W-:Y:S01]  /*4ec0*/  FADD.FTZ R61, R61, R22 ;  /* 0x000000163d3d7221 */ /* 0x000fe20000010000 */
[----:B------:R-:W0:Y:S01]  /*4ed0*/  LDS.128 R52, [R113+0x1340] ;  /* 0x0013400071347984 */ /* 0x000e220000000c00 */
[----:B------:R-:W-:Y:S01]  /*4ee0*/  FADD.FTZ R60, R60, R23 ;  /* 0x000000173c3c7221 */ /* 0x000fe20000010000 */
[----:B--2---:R-:W-:Y:S01]  /*4ef0*/  FADD.FTZ R117, R117, R56 ;  /* 0x0000003875757221 */ /* 0x004fe20000010000 */
[----:B------:R-:W-:Y:S01]  /*4f00*/  FADD.FTZ R56, R62, R57 ;  /* 0x000000393e387221 */ /* 0x000fe20000010000 */
[----:B------:R-:W1:Y:S01]  /*4f10*/  LDS.128 R20, [R113+0x1500] ;  /* 0x0015000071147984 */ /* 0x000e620000000c00 */
[----:B------:R-:W-:Y:S01]  /*4f20*/  FADD.FTZ R57, R61, R58 ;  /* 0x0000003a3d397221 */ /* 0x000fe20000010000 */
[----:B------:R-:W-:Y:S01]  /*4f30*/  FADD.FTZ R116, R60, R59 ;  /* 0x0000003b3c747221 */ /* 0x000fe20000010000 */
[----:B---3--:R-:W-:Y:S01]  /*4f40*/  FADD.FTZ R117, R117, R24 ;  /* 0x0000001875757221 */ /* 0x008fe20000010000 */
[----:B------:R-:W2:Y:S01]  /*4f50*/  LDS.128 R60, [R113+0x16c0] ;  /* 0x0016c000713c7984 */ /* 0x000ea20000000c00 */
[----:B------:R-:W-:Y:S01]  /*4f60*/  FADD.FTZ R24, R56, R25 ;  /* 0x0000001938187221 */ /* 0x000fe20000010000 */
[----:B------:R-:W-:Y:S01]  /*4f70*/  FADD.FTZ R119, R57, R26 ;  /* 0x0000001a39777221 */ /* 0x000fe20000010000 */
[----:B------:R-:W-:Y:S01]  /*4f80*/  FADD.FTZ R116, R116, R27 ;  /* 0x0000001b74747221 */ /* 0x000fe20000010000 */
[----:B------:R-:W3:Y:S01]  /*4f90*/  LDS.128 R56, [R113+0x1880] ;  /* 0x0018800071387984 */ /* 0x000ee20000000c00 */
[----:B----4-:R-:W-:Y:S01]  /*4fa0*/  FADD.FTZ R117, R117, R28 ;  /* 0x0000001c75757221 */ /* 0x010fe20000010000 */
[----:B------:R-:W-:Y:S01]  /*4fb0*/  FADD.FTZ R28, R24, R29 ;  /* 0x0000001d181c7221 */ /* 0x000fe20000010000 */
[----:B------:R-:W-:Y:S01]  /*4fc0*/  FADD.FTZ R119, R119, R30 ;  /* 0x0000001e77777221 */ /* 0x000fe20000010000 */
[----:B------:R-:W4:Y:S01]  /*4fd0*/  LDS.128 R24, [R113+0x1a40] ;  /* 0x001a400071187984 */ /* 0x000f220000000c00 */
[----:B------:R-:W-:Y:S01]  /*4fe0*/  FADD.FTZ R116, R116, R31 ;  /* 0x0000001f74747221 */ /* 0x000fe20000010000 */
[----:B-----5:R-:W-:Y:S01]  /*4ff0*/  FADD.FTZ R117, R117, R32 ;  /* 0x0000002075757221 */ /* 0x020fe20000010000 */
[----:B------:R-:W-:Y:S01]  /*5000*/  FADD.FTZ R28, R28, R33 ;  /* 0x000000211c1c7221 */ /* 0x000fe20000010000 */
        /* <DEDUP_REMOVED lines=38> */
.L_x_123:
[----:B------:R-:W-:Y:S05]  /*5270*/  BSYNC B0 ;  /* 0x0000000000007941 */ /* 0x000fea0003800000 */
.L_x_122:
[----:B------:R-:W-:Y:S01]  /*5280*/  BSSY B0, `(.L_x_124) ;  /* 0x0000010000007945 */ /* 0x000fe20003800000 */
[----:B------:R-:W-:Y:S01]  /*5290*/  PRMT R23, R105, 0x7632, R23 ;  /* 0x0000763269177816 */ /* 0x000fe20000000017 */
[----:B------:R-:W-:Y:S01]  /*52a0*/  IMAD.WIDE R112, R112, 0x4, R114 ;  /* 0x0000000470707825 */ /* 0x000fe200078e0272 */
[----:B------:R-:W-:Y:S01]  /*52b0*/  PRMT R22, R104, 0x7632, R22 ;  /* 0x0000763268167816 */ /* 0x000fe20000000016 */
[----:B------:R-:W-:Y:S06]  /*52c0*/  @P6 BRA `(.L_x_125) ;  /* 0x00000000002c6947 */ /* 0x000fec0003800000 */
[----:B------:R-:W0:Y:S01]  /*52d0*/  LDC.64 R20, c[0x0][0x288] ;  /* 0x0000a200ff147b82 */ /* 0x000e220000000a00 */
[----:B------:R-:W-:Y:S01]  /*52e0*/  LEA R28, P6, R16, R112, 0x2 ;  /* 0x00000070101c7211 */ /* 0x000fe200078c10ff */
[----:B------:R1:W-:Y:S03]  /*52f0*/  REDG.E.ADD.F32.FTZ.RN.STRONG.GPU desc[UR8][R112.64], R52 ;  /* 0x00000034700079a6 */ /* 0x0003e6000c10f388 */
[----:B------:R-:W-:Y:S02]  /*5300*/  IADD3.X R29, R113, R64, RZ, P6, !PT ;  /* 0x00000040711d7210 */ /* 0x000fe400037fe4ff */
[----:B------:R-:W-:-:S03]  /*5310*/  LEA R24, P6, R17, R112, 0x2 ;  /* 0x0000007011187211 */ /* 0x000fc600078c10ff */
[----:B------:R1:W-:Y:S01]  /*5320*/  REDG.E.ADD.F32.FTZ.RN.STRONG.GPU desc[UR8][R28.64], R53 ;  /* 0x000000351c0079a6 */ /* 0x0003e2000c10f388 */
[----:B------:R-:W-:Y:S02]  /*5330*/  IADD3.X R25, R113, R65, RZ, P6, !PT ;  /* 0x0000004171197210 */ /* 0x000fe400037fe4ff */
[----:B0-----:R-:W-:-:S04]  /*5340*/  LEA R26, P6, R20, R112, 0x2 ;  /* 0x00000070141a7211 */ /* 0x001fc800078c10ff */
[----:B------:R-:W-:-:S05]  /*5350*/  LEA.HI.X R27, R20, R113, R21, 0x2, P6 ;  /* 0x00000071141b7211 */ /* 0x000fca00030f1415 */
[----:B------:R1:W-:Y:S04]  /*5360*/  REDG.E.ADD.F32.FTZ.RN.STRONG.GPU desc[UR8][R26.64], R54 ;  /* 0x000000361a0079a6 */ /* 0x0003e8000c10f388 */
[----:B------:R1:W-:Y:S02]  /*5370*/  REDG.E.ADD.F32.FTZ.RN.STRONG.GPU desc[UR8][R24.64], R55 ;  /* 0x00000037180079a6 */ /* 0x0003e4000c10f388 */
.L_x_125:
[----:B------:R-:W-:Y:S05]  /*5380*/  BSYNC B0 ;  /* 0x0000000000007941 */ /* 0x000fea0003800000 */
.L_x_124:
[----:B------:R-:W-:Y:S02]  /*5390*/  ISETP.GE.U32.AND P6, PT, R7, 0x2, PT ;  /* 0x000000020700780c */ /* 0x000fe40003fc6070 */
[----:B-1----:R-:W-:Y:S02]  /*53a0*/  PRMT R53, R106, 0x7632, R53 ;  /* 0x000076326a357816 */ /* 0x002fe40000000035 */
[----:B------:R-:W-:Y:S02]  /*53b0*/  PRMT R52, R103, 0x7632, R52 ;  /* 0x0000763267347816 */ /* 0x000fe40000000034 */
[----:B------:R-:W-:Y:S02]  /*53c0*/  PRMT R51, R101, 0x7632, R51 ;  /* 0x0000763265337816 */ /* 0x000fe40000000033 */
[----:B------:R-:W-:Y:S02]  /*53d0*/  PRMT R50, R100, 0x7632, R50 ;  /* 0x0000763264327816 */ /* 0x000fe40000000032 */
[----:B------:R-:W-:-:S02]  /*53e0*/  PRMT R49, R102, 0x7632, R49 ;  /* 0x0000763266317816 */ /* 0x000fc40000000031 */
[----:B------:R-:W-:Y:S02]  /*53f0*/  PRMT R48, R99, 0x7632, R48 ;  /* 0x0000763263307816 */ /* 0x000fe40000000030 */
        /* <DEDUP_REMOVED lines=23> */
[----:B------:R-:W-:Y:S01]  /*5570*/  PRMT R24, R81, 0x7632, R24 ;  /* 0x0000763251187816 */ /* 0x000fe20000000018 */
[----:B------:R-:W-:Y:S06]  /*5580*/  @!P6 BRA `(.L_x_126) ;  /* 0x0000001000a8e947 */ /* 0x000fec0003800000 */
[----:B------:R-:W0:Y:S01]  /*5590*/  LDC.64 R20, c[0x0][0x258] ;  /* 0x00009600ff147b82 */ /* 0x000e220000000a00 */
[----:B------:R-:W-:-:S05]  /*55a0*/  LOP3.LUT R55, R4, 0x1, RZ, 0xc0, !PT ;  /* 0x0000000104377812 */ /* 0x000fca00078ec0ff */
[----:B------:R-:W-:Y:S02]  /*55b0*/  IMAD R54, R55, R6, RZ ;  /* 0x0000000637367224 */ /* 0x000fe400078e02ff */
[----:B------:R-:W1:Y:S02]  /*55c0*/  LDC.64 R56, c[0x0][0x260] ;  /* 0x00009800ff387b82 */ /* 0x000e640000000a00 */
[C---:B------:R-:W-:Y:S01]  /*55d0*/  IMAD R58, R54.reuse, R7, RZ ;  /* 0x00000007363a7224 */ /* 0x040fe200078e02ff */
[----:B------:R-:W-:-:S04]  /*55e0*/  IADD3 R55, R54, R15, RZ ;  /* 0x0000000f36377210 */ /* 0x000fc80007ffe0ff */
[----:B------:R-:W-:Y:S01]  /*55f0*/  SHF.L.U32 R59, R58, 0x1, RZ ;  /* 0x000000013a3b7819 */ /* 0x000fe200000006ff */
[----:B0-----:R-:W-:-:S04]  /*5600*/  IMAD.WIDE.U32 R20, R55, 0x4, R20 ;  /* 0x0000000437147825 */ /* 0x001fc800078e0014 */
[----:B-1----:R-:W-:Y:S01]  /*5610*/  IMAD.WIDE R56, R59, 0x4, R56 ;  /* 0x000000043b387825 */ /* 0x002fe200078e0238 */
[----:B------:R-:W-:Y:S06]  /*5620*/  @P0 BRA `(.L_x_127) ;  /* 0x0000000000680947 */ /* 0x000fec0003800000 */
[----:B------:R-:W0:Y:S01]  /*5630*/  S2R R5, SR_LANEID ;  /* 0x0000000000057919 */ /* 0x000e220000000000 */
[C---:B------:R-:W-:Y:S01]  /*5640*/  LEA R54, P6, R2.reuse, R56, 0x3 ;  /* 0x0000003802367211 */ /* 0x040fe200078c18ff */
[----:B------:R-:W-:Y:S01]  /*5650*/  HFMA2.MMA R58, -RZ, RZ, 0, 5.9604644775390625e-08 ;  /* 0x00000001ff3a7435 */ /* 0x000fe200000001ff */
[----:B------:R-:W-:Y:S01]  /*5660*/  VOTEU.ANY UR5, UPT, PT ;  /* 0x0000000000057886 */ /* 0x000fe200038e0100 */
[----:B------:R-:W-:Y:S01]  /*5670*/  P2R R60, PR, RZ, 0x1 ;  /* 0x00000001ff3c7803 */ /* 0x000fe20000000000 */
[----:B------:R-:W-:Y:S01]  /*5680*/  UPOPC UR6, UR5 ;  /* 0x00000005000672bf */ /* 0x000fe20008000000 */
[----:B------:R-:W-:Y:S01]  /*5690*/  LEA.HI.X R55, R2, R57, RZ, 0x3, P6 ;  /* 0x0000003902377211 */ /* 0x000fe200030f1cff */
[----:B------:R-:W-:Y:S01]  /*56a0*/  UFLO.U32 UR5, UR5 ;  /* 0x00000005000572bd */ /* 0x000fe200080e0000 */
[----:B------:R-:W-:-:S03]  /*56b0*/  LOP3.LUT P6, RZ, R4, 0x2, RZ, 0xc0, !PT ;  /* 0x0000000204ff7812 */ /* 0x000fc600078cc0ff */
[----:B------:R1:W-:Y:S01]  /*56c0*/  STG.E.64 desc[UR8][R54.64], R72 ;  /* 0x0000004836007986 */ /* 0x0003e2000c101b08 */
[----:B------:R-:W-:Y:S02]  /*56d0*/  SEL R61, R7, RZ, !P6 ;  /* 0x000000ff073d7207 */ /* 0x000fe40007000000 */
[----:B------:R-:W-:Y:S02]  /*56e0*/  SEL R58, R58, 0xffffffff, !P6 ;  /* 0xffffffff3a3a7807 */ /* 0x000fe40007000000 */
[----:B------:R-:W-:-:S03]  /*56f0*/  ISETP.NE.AND P6, PT, R61, -0x1, PT ;  /* 0xffffffff3d00780c */ /* 0x000fc60003fc5270 */
[----:B------:R-:W-:Y:S01]  /*5700*/  IMAD R59, R58, UR6, RZ ;  /* 0x000000063a3b7c24 */ /* 0x000fe2000f8e02ff */
[----:B0-----:R-:W-:-:S13]  /*5710*/  ISETP.EQ.U32.AND P0, PT, R5, UR5, PT ;  /* 0x0000000505007c0c */ /* 0x001fda000bf02070 */
[----:B------:R-:W-:Y:S06]  /*5720*/  @P0 MEMBAR.ALL.GPU ;  /* 0x0000000000000992 */ /* 0x000fec000000a000 */
[----:B------:R-:W-:-:S00]  /*5730*/  @P0 ERRBAR ;  /* 0x00000000000009ab */ /* 0x000fc00000000000 */
[----:B------:R-:W-:Y:S06]  /*5740*/  @P0 CGAERRBAR ;  /* 0x00000000000005ab */ /* 0x000fec0000000000 */
[----:B------:R1:W-:Y:S01]  /*5750*/  @P0 REDG.E.ADD.S32.STRONG.GPU desc[UR8][R20.64], R59 ;  /* 0x0000003b1400098e */ /* 0x0003e2000c10e388 */
[----:B------:R-:W-:Y:S01]  /*5760*/  ISETP.NE.AND P0, PT, R60, RZ, PT ;  /* 0x000000ff3c00720c */ /* 0x000fe20003f05270 */
[----:B------:R-:W-:-:S12]  /*5770*/  @!P6 BRA `(.L_x_127) ;  /* 0x000000000014e947 */ /* 0x000fd80003800000 */
.L_x_128:
[----:B-1----:R-:W2:Y:S04]  /*5780*/  LDG.E.STRONG.GPU R54, desc[UR8][R20.64] ;  /* 0x0000000814367981 */ /* 0x002ea8000c1ef900 */
[----:B--2---:R-:W-:Y:S01]  /*5790*/  CCTL.IVALL ;  /* 0x00000000ff00798f */ /* 0x004fe20002000000 */
[----:B------:R-:W-:Y:S05]  /*57a0*/  YIELD ;  /* 0x0000000000007946 */ /* 0x000fea0003800000 */
[----:B------:R-:W-:-:S13]  /*57b0*/  ISETP.NE.AND P6, PT, R54, R61, PT ;  /* 0x0000003d3600720c */ /* 0x000fda0003fc5270 */
[----:B------:R-:W-:Y:S05]  /*57c0*/  @P6 BRA `(.L_x_128) ;  /* 0xfffffffc00ec6947 */ /* 0x000fea000383ffff */
.L_x_127:
        /* <DEDUP_REMOVED lines=12> */
[----:B------:R-:W-:Y:S02]  /*5890*/  P2R R20, PR, RZ, 0x1 ;  /* 0x00000001ff147803 */ /* 0x000fe40000000000 */
[----:B------:R-:W-:Y:S02]  /*58a0*/  ISETP.GT.AND P6, PT, R54, 0xc, PT ;  /* 0x0000000c3600780c */ /* 0x000fe40003fc4270 */
[----:B------:R-:W-:Y:S02]  /*58b0*/  PLOP3.LUT P0, PT, PT, PT, PT, 0x80, 0x0 ;  /* 0x000000000000781c */ /* 0x000fe40003f0f070 */
[----:B------:R-:W-:-:S11]  /*58c0*/  LOP3.LUT R83, R83, 0xfffffffe, RZ, 0xc0, !PT ;  /* 0xfffffffe53537812 */ /* 0x000fd600078ec0ff */
[----:B------:R-:W-:Y:S02]  /*58d0*/  @P0 LOP3.LUT R83, R83, 0x1, RZ, 0xfc, !PT ;  /* 0x0000000153530812 */ /* 0x000fe400078efcff */
[----:B------:R-:W-:Y:S01]  /*58e0*/  ISETP.NE.AND P0, PT, R20, RZ, PT ;  /* 0x000000ff1400720c */ /* 0x000fe20003f05270 */
[----:B------:R-:W-:-:S12]  /*58f0*/  @!P6 BRA `(.L_x_131) ;  /* 0x0000000400d8e947 */ /* 0x000fd80003800000 */
[----:B------:R-:W-:Y:S02]  /*5900*/  PLOP3.LUT P6, PT, PT, PT, PT, 0x8, 0x0 ;  /* 0x000000000000781c */ /* 0x000fe40003fce170 */
[----:B------:R-:W-:-:S11]  /*5910*/  LOP3.LUT R83, R83, 0xfffffffe, RZ, 0xc0, !PT ;  /* 0xfffffffe53537812 */ /* 0x000fd600078ec0ff */
[----:B------:R-:W-:-:S07]  /*5920*/  @P6 LOP3.LUT R83, R83, 0x1, RZ, 0xfc, !PT ;  /* 0x0000000153536812 */ /* 0x000fce00078efcff */
.L_x_132:
[----:B------:R-:W-:-:S13]  /*5930*/  ISETP.EQ.OR P6, PT, R55, UR7, P0 ;  /* 0x0000000737007c0c */ /* 0x000fda00087c2670 */
[----:B------:R-:W-:-:S04]  /*5940*/  @!P6 IMAD R59, R6, R55, R15 ;  /* 0x00000037063be224 */ /* 0x000fc800078e020f */
[----:B------:R-:W-:-:S05]  /*5950*/  @!P6 IMAD.WIDE.U32 R58, R59, 0x8, R56 ;  /* 0x000000083b3ae825 */ /* 0x000fca00078e0038 */
[----:B------:R-:W2:Y:S01]  /*5960*/  @!P6 LDG.E.64 R20, desc[UR8][R58.64] ;  /* 0x000000083a14e981 */ /* 0x000ea2000c1e1b00 */
[----:B------:R-:W-:Y:S01]  /*5970*/  IADD3 R61, R55, 0x1, RZ ;  /* 0x00000001373d7810 */ /* 0x000fe20007ffe0ff */
[----:B--2---:R-:W-:Y:S01]  /*5980*/  @!P6 FADD.FTZ R72, R72, R20 ;  /* 0x000000144848e221 */ /* 0x004fe20000010000 */
[----:B------:R-:W-:Y:S02]  /*5990*/  @!P6 FADD.FTZ R73, R73, R21 ;  /* 0x000000154949e221 */ /* 0x000fe40000010000 */
[----:B------:R-:W-:-:S13]  /*59a0*/  ISETP.EQ.OR P6, PT, R61, UR7, P0 ;  /* 0x000000073d007c0c */ /* 0x000fda00087c2670 */
[----:B------:R-:W-:-:S04]  /*59b0*/  @!P6 IMAD R61, R6, R61, R15 ;  /* 0x0000003d063de224 */ /* 0x000fc800078e020f */
[----:B------:R-:W-:-:S05]  /*59c0*/  @!P6 IMAD.WIDE.U32 R60, R61, 0x8, R56 ;  /* 0x000000083d3ce825 */ /* 0x000fca00078e0038 */
[----:B------:R-:W2:Y:S02]  /*59d0*/  @!P6 LDG.E.64 R20, desc[UR8][R60.64] ;  /* 0x000000083c14e981 */ /* 0x000ea4000c1e1b00 */
[----:B--2---:R-:W-:Y:S01]  /*59e0*/  @!P6 FADD.FTZ R72, R72, R20 ;  /* 0x000000144848e221 */ /* 0x004fe20000010000 */
[----:B------:R-:W-:Y:S01]  /*59f0*/  IADD3 R20, R55, 0x2, RZ ;  /* 0x0000000237147810 */ /* 0x000fe20007ffe0ff */
[----:B------:R-:W-:-:S03]  /*5a00*/  @!P6 FADD.FTZ R73, R73, R21 ;  /* 0x000000154949e221 */ /* 0x000fc60000010000 */
        /* <DEDUP_REMOVED lines=95> */
[----:B------:R-:W-:Y:S02]  /*6000*/  IADD3 R54, R54, -0x10, RZ ;  /* 0xfffffff036367810 */ /* 0x000fe40007ffe0ff */
[----:B------:R-:W-:Y:S01]  /*6010*/  IADD3 R55, R55, 0x10, RZ ;  /* 0x0000001037377810 */ /* 0x000fe20007ffe0ff */
[----:B--2---:R-:W-:Y:S01]  /*6020*/  @!P6 FADD.FTZ R72, R72, R20 ;  /* 0x000000144848e221 */ /* 0x004fe20000010000 */
[----:B------:R-:W-:Y:S01]  /*6030*/  @!P6 FADD.FTZ R73, R73, R21 ;  /* 0x000000154949e221 */ /* 0x000fe20000010000 */
[----:B------:R-:W-:-:S13]  /*6040*/  ISETP.GT.AND P6, PT, R54, 0xc, PT ;  /* 0x0000000c3600780c */ /* 0x000fda0003fc4270 */
[----:B------:R-:W-:Y:S05]  /*6050*/  @P6 BRA `(.L_x_132) ;  /* 0xfffffff800346947 */ /* 0x000fea000383ffff */
.L_x_131:
[----:B------:R-:W-:-:S13]  /*6060*/  ISETP.GT.AND P6, PT, R54, 0x4, PT ;  /* 0x000000043600780c */ /* 0x000fda0003fc4270 */
[----:B------:R-:W-:Y:S05]  /*6070*/  @!P6 BRA `(.L_x_133) ;  /* 0x0000000000f4e947 */ /* 0x000fea0003800000 */
        /* <DEDUP_REMOVED lines=54> */
[----:B------:R-:W-:Y:S02]  /*63e0*/  LOP3.LUT R83, R83, 0xfffffffe, RZ, 0xc0, !PT ;  /* 0xfffffffe53537812 */ /* 0x000fe400078ec0ff */
[----:B------:R-:W-:Y:S02]  /*63f0*/  IADD3 R54, R54, -0x4, RZ ;  /* 0xfffffffc36367810 */ /* 0x000fe40007ffe0ff */
[----:B------:R-:W-:Y:S01]  /*6400*/  IADD3 R55, R55, 0x4, RZ ;  /* 0x0000000437377810 */ /* 0x000fe20007ffe0ff */
[----:B--2---:R-:W-:Y:S01]  /*6410*/  @!P6 FADD.FTZ R72, R72, R20 ;  /* 0x000000144848e221 */ /* 0x004fe20000010000 */
[----:B------:R-:W-:Y:S01]  /*6420*/  @!P6 FADD.FTZ R73, R73, R21 ;  /* 0x000000154949e221 */ /* 0x000fe20000010000 */
[----:B------:R-:W-:-:S13]  /*6430*/  PLOP3.LUT P6, PT, PT, PT, PT, 0x8, 0x0 ;  /* 0x000000000000781c */ /* 0x000fda0003fce170 */
[----:B------:R-:W-:-:S07]  /*6440*/  @P6 LOP3.LUT R83, R83, 0x1, RZ, 0xfc, !PT ;  /* 0x0000000153536812 */ /* 0x000fce00078efcff */
.L_x_133:
[----:B------:R-:W-:-:S04]  /*6450*/  LOP3.LUT P6, RZ, R83, 0x1, RZ, 0xc0, !PT ;  /* 0x0000000153ff7812 */ /* 0x000fc800078cc0ff */
[----:B------:R-:W-:-:S13]  /*6460*/  ISETP.NE.OR P6, PT, R54, RZ, P6 ;  /* 0x000000ff3600720c */ /* 0x000fda00037c5670 */
[----:B------:R-:W-:Y:S05]  /*6470*/  @!P6 BRA `(.L_x_129) ;  /* 0x00000000007ce947 */ /* 0x000fea0003800000 */
.L_x_130:
        /* <DEDUP_REMOVED lines=29> */
[----:B------:R-:W-:-:S13]  /*6650*/  ISETP.NE.AND P6, PT, R54, RZ, PT ;  /* 0x000000ff3600720c */ /* 0x000fda0003fc5270 */
[----:B------:R-:W-:Y:S05]  /*6660*/  @P6 BRA `(.L_x_130) ;  /* 0xfffffffc00846947 */ /* 0x000fea000383ffff */
.L_x_129:
[----:B------:R-:W-:-:S13]  /*6670*/  ISETP.NE.AND P6, PT, R0, RZ, PT ;  /* 0x000000ff0000720c */ /* 0x000fda0003fc5270 */
        /* <DEDUP_REMOVED lines=9> */
.L_x_135:
[----:B------:R-:W-:Y:S05]  /*6710*/  BSYNC B0 ;  /* 0x0000000000007941 */ /* 0x000fea0003800000 */
.L_x_134:
[----:B------:R-:W-:-:S13]  /*6720*/  ISETP.NE.AND P6, PT, R0, 0x1, PT ;  /* 0x000000010000780c */ /* 0x000fda0003fc5270 */
[----:B------:R-:W-:Y:S05]  /*6730*/  @!P6 BRA `(.L_x_126) ;  /* 0x00000000003ce947 */ /* 0x000fea0003800000 */
[----:B------:R-:W-:-:S04]  /*6740*/  IADD3 R59, R55, 0x1, RZ ;  /* 0x00000001373b7810 */ /* 0x000fc80007ffe0ff */
[----:B------:R-:W-:-:S13]  /*6750*/  ISETP.EQ.OR P6, PT, R59, UR7, P0 ;  /* 0x000000073b007c0c */ /* 0x000fda00087c2670 */
[----:B------:R-:W-:-:S04]  /*6760*/  @!P6 IMAD R59, R59, R6, R15 ;  /* 0x000000063b3be224 */ /* 0x000fc800078e020f */
[----:B------:R-:W-:-:S05]  /*6770*/  @!P6 IMAD.WIDE.U32 R58, R59, 0x8, R56 ;  /* 0x000000083b3ae825 */ /* 0x000fca00078e0038 */
[----:B------:R-:W2:Y:S02]  /*6780*/  @!P6 LDG.E.64 R20, desc[UR8][R58.64] ;  /* 0x000000083a14e981 */ /* 0x000ea4000c1e1b00 */
[----:B--2---:R-:W-:Y:S01]  /*6790*/  @!P6 FADD.FTZ R73, R73, R21 ;  /* 0x000000154949e221 */ /* 0x004fe20000010000 */
[----:B------:R-:W-:Y:S01]  /*67a0*/  IADD3 R21, R55, 0x2, RZ ;  /* 0x0000000237157810 */ /* 0x000fe20007ffe0ff */
[----:B------:R-:W-:-:S03]  /*67b0*/  @!P6 FADD.FTZ R72, R72, R20 ;  /* 0x000000144848e221 */ /* 0x000fc60000010000 */
[----:B------:R-:W-:-:S04]  /*67c0*/  ISETP.EQ.OR P6, PT, R21, UR7, P0 ;  /* 0x0000000715007c0c */ /* 0x000fc800087c2670 */
[----:B------:R-:W-:-:S13]  /*67d0*/  ISETP.EQ.OR P6, PT, R0, 0x2, P6 ;  /* 0x000000020000780c */ /* 0x000fda00037c2670 */
[----:B------:R-:W-:-:S04]  /*67e0*/  @!P6 IMAD R21, R21, R6, R15 ;  /* 0x000000061515e224 */ /* 0x000fc800078e020f */
[----:B------:R-:W-:-:S06]  /*67f0*/  @!P6 IMAD.WIDE.U32 R20, R21, 0x8, R56 ;  /* 0x000000081514e825 */ /* 0x000fcc00078e0038 */
[----:B------:R-:W2:Y:S02]  /*6800*/  @!P6 LDG.E.64 R20, desc[UR8][R20.64] ;  /* 0x000000081414e981 */ /* 0x000ea4000c1e1b00 */
[----:B--2---:R-:W-:Y:S01]  /*6810*/  @!P6 FADD.FTZ R72, R72, R20 ;  /* 0x000000144848e221 */ /* 0x004fe20000010000 */
[----:B------:R-:W-:-:S07]  /*6820*/  @!P6 FADD.FTZ R73, R73, R21 ;  /* 0x000000154949e221 */ /* 0x000fce0000010000 */
.L_x_126:
[----:B------:R-:W0:Y:S01]  /*6830*/  S2UR UR6, SR_CgaCtaId ;  /* 0x00000000000679c3 */ /* 0x000e220000008800 */
[----:B------:R-:W-:Y:S01]  /*6840*/  UMOV UR5, 0x400 ;  /* 0x0000040000057882 */ /* 0x000fe20000000000 */
[----:B------:R-:W-:Y:S02]  /*6850*/  ISETP.NE.AND P6, PT, RZ, UR10, PT ;  /* 0x0000000aff007c0c */ /* 0x000fe4000bfc5270 */
[----:B------:R-:W-:Y:S02]  /*6860*/  SHF.L.U32 R105, R105, 0x10, RZ ;  /* 0x0000001069697819 */ /* 0x000fe400000006ff */
[----:B------:R-:W-:Y:S02]  /*6870*/  SHF.L.U32 R23, R23, 0x10, RZ ;  /* 0x0000001017177819 */ /* 0x000fe400000006ff */
[----:B-1----:R-:W1:Y:S01]  /*6880*/  LDC R54, c[0x0][0x2ac] ;  /* 0x0000ab00ff367b82 */ /* 0x002e620000000800 */
[----:B------:R-:W-:Y:S02]  /*6890*/  SHF.L.U32 R59, R104, 0x10, RZ ;  /* 0x00000010683b7819 */ /* 0x000fe400000006ff */
[----:B------:R-:W-:Y:S01]  /*68a0*/  FADD.FTZ R60, -R66, R23 ;  /* 0x00000017423c7221 */ /* 0x000fe20000010100 */
[----:B------:R-:W-:-:S02]  /*68b0*/  SHF.L.U32 R58, R22, 0x10, RZ ;  /* 0x00000010163a7819 */ /* 0x000fc400000006ff */
[----:B------:R-:W-:Y:S01]  /*68c0*/  SHF.L.U32 R57, R106, 0x10, RZ ;  /* 0x000000106a397819 */ /* 0x000fe200000006ff */
[----:B------:R-:W-:Y:S01]  /*68d0*/  FMUL.FTZ R60, R60, R107 ;  /* 0x0000006b3c3c7220 */ /* 0x000fe20000410000 */
[----:B------:R-:W-:Y:S01]  /*68e0*/  SHF.L.U32 R53, R53, 0x10, RZ ;  /* 0x0000001035357819 */ /* 0x000fe200000006ff */
[----:B0-----:R-:W-:-:S09]  /*68f0*/  ULEA UR5, UR6, UR5, 0x18 ;  /* 0x0000000506057291 */ /* 0x001fd2000f8ec03f */
[----:B------:R-:W-:Y:S01]  /*6900*/  @!P0 STS.64 [UR5+0x88], R72 ;  /* 0x00008848ff008988 */ /* 0x000fe20008000a05 */
[----:B------:R-:W-:Y:S06]  /*6910*/  BAR.SYNC.DEFER_BLOCKING 0x0 ;  /* 0x0000000000007b1d */ /* 0x000fec0000010000 */
[----:B------:R-:W0:Y:S01]  /*6920*/  LDS.64 R20, [UR5+0x88] ;  /* 0x00008805ff147984 */ /* 0x000e220008000a00 */
[----:B------:R-:W-:Y:S02]  /*6930*/  ULDC UR5, c[0x0][0x2bc] ;  /* 0x0000af0000057ab9 */ /* 0x000fe40000000800 */
[----:B0-----:R-:W-:Y:S01]  /*6940*/  FMUL.FTZ R55, R20, UR5 ;  /* 0x0000000514377c20 */ /* 0x001fe20008410000 */
[----:B------:R-:W-:Y:S01]  /*6950*/  FADD.FTZ R20, -R66, R105 ;  /* 0x0000006942147221 */ /* 0x000fe20000010100 */
[----:B------:R-:W-:-:S03]  /*6960*/  FMUL.FTZ R56, R21, UR5 ;  /* 0x0000000515387c20 */ /* 0x000fc60008410000 */
[----:B------:R-:W-:Y:S01]  /*6970*/  FMUL.FTZ R61, R20, R107 ;  /* 0x0000006b143d7220 */ /* 0x000fe20000410000 */
[----:B-1----:R-:W-:Y:S06]  /*6980*/  @!P6 BRA `(.L_x_136) ;  /* 0x000000000048e947 */ /* 0x002fec0003800000 */
        /* <DEDUP_REMOVED lines=18> */
.L_x_136:
[----:B------:R-:W-:Y:S01]  /*6ab0*/  LOP3.LUT P0, RZ, R83, 0x80, RZ, 0xc0, !PT ;  /* 0x0000008053ff7812 */ /* 0x000fe2000780c0ff */
[----:B------:R-:W-:-:S12]  /*6ac0*/  BSSY B0, `(.L_x_137) ;  /* 0x0000014000007945 */ /* 0x000fd80003800000 */
[----:B------:R-:W-:Y:S05]  /*6ad0*/  @!P0 BRA `(.L_x_138) ;  /* 0x0000000000488947 */ /* 0x000fea0003800000 */
[----:B------:R-:W-:Y:S01]  /*6ae0*/  ULDC.64 UR12, c[0x0][0x288] ;  /* 0x0000a200000c7ab9 */ /* 0x000fe20000000a00 */
[----:B------:R-:W-:Y:S01]  /*6af0*/  MOV R20, R108 ;  /* 0x0000006c00147202 */ /* 0x000fe20000000f00 */
        /* <DEDUP_REMOVED lines=12> */
[-C--:B------:R-:W-:Y:S01]  /*6bc0*/  FMUL.FTZ R21, R20, R107.reuse ;  /* 0x0000006b14157220 */ /* 0x080fe20000410000 */
[----:B------:R-:W-:-:S05]  /*6bd0*/  FMUL.FTZ R20, R58, R107 ;  /* 0x0000006b3a147220 */ /* 0x000fca0000410000 */
[----:B------:R-:W-:-:S05]  /*6be0*/  F2FP.BF16.F32.PACK_AB R21, R20, R21 ;  /* 0x000000151415723e */ /* 0x000fca00000010ff */
[----:B------:R0:W-:Y:S02]  /*6bf0*/  STG.E desc[UR8][R22.64], R21 ;  /* 0x0000001516007986 */ /* 0x0001e4000c101908 */
.L_x_138:
[----:B------:R-:W-:Y:S05]  /*6c00*/  BSYNC B0 ;  /* 0x0000000000007941 */ /* 0x000fea0003800000 */
.L_x_137:
[----:B------:R-:W-:Y:S01]  /*6c10*/  ISETP.NE.AND P6, PT, RZ, UR10, PT ;  /* 0x0000000aff007c0c */ /* 0x000fe2000bfc5270 */
[C---:B0-----:R-:W-:Y:S01]  /*6c20*/  FADD.FTZ R22, -R66.reuse, R57 ;  /* 0x0000003942167221 */ /* 0x041fe20000010100 */
[----:B------:R-:W-:Y:S01]  /*6c30*/  FADD.FTZ R20, -R66, R53 ;  /* 0x0000003542147221 */ /* 0x000fe20000010100 */
[----:B------:R-:W-:Y:S02]  /*6c40*/  SHF.L.U32 R103, R103, 0x10, RZ ;  /* 0x0000001067677819 */ /* 0x000fe400000006ff */
[----:B------:R-:W-:Y:S01]  /*6c50*/  SHF.L.U32 R52, R52, 0x10, RZ ;  /* 0x0000001034347819 */ /* 0x000fe200000006ff */
[-C--:B------:R-:W-:Y:S01]  /*6c60*/  FMUL.FTZ R61, R22, R107.reuse ;  /* 0x0000006b163d7220 */ /* 0x080fe20000410000 */
[----:B------:R-:W-:Y:S01]  /*6c70*/  SHF.L.U32 R101, R101, 0x10, RZ ;  /* 0x0000001065657819 */ /* 0x000fe200000006ff */
[----:B------:R-:W-:Y:S01]  /*6c80*/  FMUL.FTZ R62, R20, R107 ;  /* 0x0000006b143e7220 */ /* 0x000fe20000410000 */
        /* <DEDUP_REMOVED lines=20> */
.L_x_139:
[----:B------:R-:W-:Y:S04]  /*6dd0*/  BSSY B0, `(.L_x_140) ;  /* 0x0000014000007945 */ /* 0x000fe80003800000 */
        /* <DEDUP_REMOVED lines=19> */
.L_x_141:
[----:B------:R-:W-:Y:S05]  /*6f10*/  BSYNC B0 ;  /* 0x0000000000007941 */ /* 0x000fea0003800000 */
.L_x_140:
[C---:B0-----:R-:W-:Y:S01]  /*6f20*/  FADD.FTZ R22, -R66.reuse, R101 ;  /* 0x0000006542167221 */ /* 0x041fe20000010100 */
[----:B------:R-:W-:Y:S01]  /*6f30*/  FADD.FTZ R20, -R66, R51 ;  /* 0x0000003342147221 */ /* 0x000fe20000010100 */
[----:B------:R-:W-:Y:S02]  /*6f40*/  SHF.L.U32 R53, R100, 0x10, RZ ;  /* 0x0000001064357819 */ /* 0x000fe400000006ff */
[----:B------:R-:W-:Y:S01]  /*6f50*/  SHF.L.U32 R50, R50, 0x10, RZ ;  /* 0x0000001032327819 */ /* 0x000fe200000006ff */
[-C--:B------:R-:W-:Y:S01]  /*6f60*/  FMUL.FTZ R63, R22, R107.reuse ;  /* 0x0000006b163f7220 */ /* 0x080fe20000410000 */
[----:B------:R-:W-:Y:S01]  /*6f70*/  SHF.L.U32 R51, R102, 0x10, RZ ;  /* 0x0000001066337819 */ /* 0x000fe200000006ff */
        /* <DEDUP_REMOVED lines=21> */
.L_x_142:
        /* <DEDUP_REMOVED lines=20> */
.L_x_144:
[----:B------:R-:W-:Y:S05]  /*7210*/  BSYNC B0 ;  /* 0x0000000000007941 */ /* 0x000fea0003800000 */
.L_x_143:
        /* <DEDUP_REMOVED lines=27> */
.L_x_145:
[----:B------:R-:W-:Y:S01]  /*73d0*/  LOP3.LUT P0, RZ, R83, 0x40, RZ, 0xc0, !PT ;  /* 0x0000004053ff7812 */ /* 0x000fe2000780c0ff */
[----:B------:R-:W-:-:S12]  /*73e0*/  BSSY B0, `(.L_x_146) ;  /* 0x0000016000007945 */ /* 0x000fd80003800000 */
[----:B------:R-:W-:Y:S05]  /*73f0*/  @!P0 BRA `(.L_x_147) ;  /* 0x0000000000508947 */ /* 0x000fea0003800000 */
[----:B------:R-:W-:Y:S01]  /*7400*/  IADD3 R23, R12, 0x30, RZ ;  /* 0x000000300c177810 */ /* 0x000fe20007ffe0ff */
[----:B------:R-:W-:Y:S01]  /*7410*/  ULDC.64 UR12, c[0x0][0x288] ;  /* 0x0000a200000c7ab9 */ /* 0x000fe20000000a00 */
[----:B------:R-:W-:Y:S02]  /*7420*/  MOV R20, R108 ;  /* 0x0000006c00147202 */ /* 0x000fe40000000f00 */
[----:B------:R-:W-:Y:S02]  /*7430*/  SHF.R.S32.HI R22, RZ, 0x1f, R23 ;  /* 0x0000001fff167819 */ /* 0x000fe40000011417 */
[----:B------:R-:W-:-:S03]  /*7440*/  MOV R21, R111 ;  /* 0x0000006f00157202 */ /* 0x000fc60000000f00 */
[----:B------:R-:W-:Y:S02]  /*7450*/  IMAD R22, R22, UR12, RZ ;  /* 0x0000000c16167c24 */ /* 0x000fe4000f8e02ff */
[----:B------:R-:W-:-:S04]  /*7460*/  IMAD.WIDE.U32 R20, R23, UR12, R20 ;  /* 0x0000000c17147c25 */ /* 0x000fc8000f8e0014 */
[----:B------:R-:W-:Y:S01]  /*7470*/  IMAD R23, R23, UR13, R22 ;  /* 0x0000000d17177c24 */ /* 0x000fe2000f8e0216 */
[----:B------:R-:W-:Y:S02]  /*7480*/  ULDC.64 UR12, c[0x0][0x210] ;  /* 0x00008400000c7ab9 */ /* 0x000fe40000000a00 */
[----:B------:R-:W-:Y:S02]  /*7490*/  LEA R22, P0, R20, UR12, 0x1 ;  /* 0x0000000c14167c11 */ /* 0x000fe4000f8008ff */
[----:B------:R-:W-:Y:S01]  /*74a0*/  IADD3 R23, R21, R23, RZ ;  /* 0x0000001715177210 */ /* 0x000fe20007ffe0ff */
[----:B------:R-:W-:-:S03]  /*74b0*/  FFMA.FTZ R21, R55, R58, R56 ;  /* 0x0000003a37157223 */ /* 0x000fc60000010038 */
[----:B------:R-:W-:Y:S01]  /*74c0*/  LEA.HI.X R23, R20, UR13, R23, 0x1, P0 ;  /* 0x0000000d14177c11 */ /* 0x000fe200080f0c17 */
[----:B------:R-:W-:Y:S01]  /*74d0*/  FFMA.FTZ R20, R55, R57, R56 ;  /* 0x0000003937147223 */ /* 0x000fe20000010038 */
[----:B------:R-:W-:-:S03]  /*74e0*/  FFMA.FTZ R48, R48, R69, -R21 ;  /* 0x0000004530307223 */ /* 0x000fc60000010815 */
[----:B------:R-:W-:-:S04]  /*74f0*/  FFMA.FTZ R20, R99, R68, -R20 ;  /* 0x0000004463147223 */ /* 0x000fc80000010814 */
[-C--:B------:R-:W-:Y:S01]  /*7500*/  FMUL.FTZ R21, R20, R107.reuse ;  /* 0x0000006b14157220 */ /* 0x080fe20000410000 */
[----:B------:R-:W-:-:S05]  /*7510*/  FMUL.FTZ R20, R48, R107 ;  /* 0x0000006b30147220 */ /* 0x000fca0000410000 */
[----:B------:R-:W-:-:S05]  /*7520*/  F2FP.BF16.F32.PACK_AB R21, R20, R21 ;  /* 0x000000151415723e */ /* 0x000fca00000010ff */
[----:B------:R0:W-:Y:S02]  /*7530*/  STG.E desc[UR8][R22.64], R21 ;  /* 0x0000001516007986 */ /* 0x0001e4000c101908 */
.L_x_147:
[----:B------:R-:W-:Y:S05]  /*7540*/  BSYNC B0 ;  /* 0x0000000000007941 */ /* 0x000fea0003800000 */
.L_x_146:
        /* <DEDUP_REMOVED lines=28> */
.L_x_148:
        /* <DEDUP_REMOVED lines=23> */
.L_x_150:
[----:B------:R-:W-:Y:S05]  /*7880*/  BSYNC B0 ;  /* 0x0000000000007941 */ /* 0x000fea0003800000 */
.L_x_149:
        /* <DEDUP_REMOVED lines=28> */
.L_x_151:
        /* <DEDUP_REMOVED lines=23> */
.L_x_153:
[----:B------:R-:W-:Y:S05]  /*7bc0*/  BSYNC B0 ;  /* 0x0000000000007941 */ /* 0x000fea0003800000 */
.L_x_152:
        /* <DEDUP_REMOVED lines=28> */
.L_x_154:
        /* <DEDUP_REMOVED lines=23> */
.L_x_156:
[----:B------:R-:W-:Y:S05]  /*7f00*/  BSYNC B0 ;  /* 0x0000000000007941 */ /* 0x000fea0003800000 */
.L_x_155:
        /* <DEDUP_REMOVED lines=28> */
.L_x_157:
        /* <DEDUP_REMOVED lines=23> */
.L_x_159:
[----:B------:R-:W-:Y:S05]  /*8240*/  BSYNC B0 ;  /* 0x0000000000007941 */ /* 0x000fea0003800000 */
.L_x_158:
        /* <DEDUP_REMOVED lines=28> */
.L_x_160:
        /* <DEDUP_REMOVED lines=23> */
.L_x_162:
[----:B------:R-:W-:Y:S05]  /*8580*/  BSYNC B0 ;  /* 0x0000000000007941 */ /* 0x000fea0003800000 */
.L_x_161:
[----:B------:R-:W-:Y:S01]  /*8590*/  ISETP.NE.AND P6, PT, RZ, UR10, PT ;  /* 0x0000000aff007c0c */ /* 0x000fe2000bfc5270 */
[C---:B------:R-:W-:Y:S01]  /*85a0*/  FADD.FTZ R22, -R66.reuse, R49 ;  /* 0x0000003142167221 */ /* 0x040fe20000010100 */
[----:B0-----:R-:W-:Y:S01]  /*85b0*/  FADD.FTZ R20, -R66, R45 ;  /* 0x0000002d42147221 */ /* 0x001fe20000010100 */
[----:B------:R-:W-:Y:S02]  /*85c0*/  SHF.L.U32 R87, R87, 0x10, RZ ;  /* 0x0000001057577819 */ /* 0x000fe400000006ff */
[----:B------:R-:W-:Y:S01]  /*85d0*/  SHF.L.U32 R36, R36, 0x10, RZ ;  /* 0x0000001024247819 */ /* 0x000fe200000006ff */
[-C--:B------:R-:W-:Y:S01]  /*85e0*/  FMUL.FTZ R43, R22, R107.reuse ;  /* 0x0000006b162b7220 */ /* 0x080fe20000410000 */
[----:B------:R-:W-:Y:S01]  /*85f0*/  SHF.L.U32 R85, R85, 0x10, RZ ;  /* 0x0000001055557819 */ /* 0x000fe200000006ff */
[----:B------:R-:W-:-:S05]  /*8600*/  FMUL.FTZ R42, R20, R107 ;  /* 0x0000006b142a7220 */ /* 0x000fca0000410000 */
        /* <DEDUP_REMOVED lines=19> */
.L_x_163:
[----:B------:R-:W-:Y:S04]  /*8740*/  BSSY B0, `(.L_x_164) ;  /* 0x0000016000007945 */ /* 0x000fe80003800000 */
        /* <DEDUP_REMOVED lines=21> */
.L_x_165:
[----:B------:R-:W-:Y:S05]  /*88a0*/  BSYNC B0 ;  /* 0x0000000000007941 */ /* 0x000fea0003800000 */
.L_x_164:
[----:B------:R-:W-:Y:S02]  /*88b0*/  SHF.L.U32 R35, R35, 0x10, RZ ;  /* 0x0000001023237819 */ /* 0x000fe400000006ff */
[----:B------:R-:W-:Y:S01]  /*88c0*/  SHF.L.U32 R36, R34, 0x10, RZ ;  /* 0x0000001022247819 */ /* 0x000fe200000006ff */
[C---:B------:R-:W-:Y:S01]  /*88d0*/  FADD.FTZ R34, -R66.reuse, R85 ;  /* 0x0000005542227221 */ /* 0x040fe20000010100 */
[----:B0-----:R-:W-:Y:S01]  /*88e0*/  SHF.R.U32.HI R20, RZ, 0x2, R14 ;  /* 0x00000002ff147819 */ /* 0x001fe2000001160e */
[----:B------:R-:W-:Y:S01]  /*88f0*/  FADD.FTZ R22, -R66, R35 ;  /* 0x0000002342167221 */ /* 0x000fe20000010100 */
[----:B------:R-:W-:Y:S01]  /*8900*/  SHF.L.U32 R37, R84, 0x10, RZ ;  /* 0x0000001054257819 */ /* 0x000fe200000006ff */
[----:B------:R-:W-:Y:S01]  /*8910*/  FMUL.FTZ R45, R34, R107 ;  /* 0x0000006b222d7220 */ /* 0x000fe20000410000 */
[----:B------:R-:W-:Y:S01]  /*8920*/  SHF.L.U32 R47, R86, 0x10, RZ ;  /* 0x00000010562f7819 */ /* 0x000fe200000006ff */
[----:B------:R-:W-:Y:S01]  /*8930*/  IMAD.WIDE.U32 R20, R20, 0x24924925, RZ ;  /* 0x2492492514147825 */ /* 0x000fe200078e00ff */
[----:B------:R-:W-:-:S03]  /*8940*/  SHF.L.U32 R43, R33, 0x10, RZ ;  /* 0x00000010212b7819 */ /* 0x000fc600000006ff */
        /* <DEDUP_REMOVED lines=20> */
.L_x_166:
[----:B------:R-:W-:Y:S04]  /*8a90*/  BSSY B0, `(.L_x_167) ;  /* 0x0000016000007945 */ /* 0x000fe80003800000 */
[----:B------:R-:W-:Y:S05]  /*8aa0*/  @!P4 BRA `(.L_x_168) ;  /* 0x000000000050c947 */ /* 0x000fea0003800000 */
[----:B------:R-:W-:Y:S01]  /*8ab0*/  IADD3 R23, R12, 0xa0, RZ ;  /* 0x000000a00c177810 */ /* 0x000fe20007ffe0ff */
[----:B------:R-:W-:Y:S01]  /*8ac0*/  ULDC.64 UR12, c[0x0][0x288] ;  /* 0x0000a200000c7ab9 */ /* 0x000fe20000000a00 */
[----:B------:R-:W-:Y:S01]  /*8ad0*/  MOV R34, R108 ;  /* 0x0000006c00227202 */ /* 0x000fe20000000f00 */
[----:B------:R-:W-:Y:S01]  /*8ae0*/  FFMA.FTZ R33, R55, R42, R56 ;  /* 0x0000002a37217223 */ /* 0x000fe20000010038 */
[----:B------:R-:W-:Y:S02]  /*8af0*/  SHF.R.S32.HI R22, RZ, 0x1f, R23 ;  /* 0x0000001fff167819 */ /* 0x000fe40000011417 */
[----:B------:R-:W-:Y:S01]  /*8b00*/  MOV R35, R111 ;  /* 0x0000006f00237202 */ /* 0x000fe20000000f00 */
[----:B------:R-:W-:Y:S02]  /*8b10*/  FFMA.FTZ R36, R36, R69, -R33 ;  /* 0x0000004524247223 */ /* 0x000fe40000010821 */
[----:B------:R-:W-:Y:S02]  /*8b20*/  IMAD R22, R22, UR12, RZ ;  /* 0x0000000c16167c24 */ /* 0x000fe4000f8e02ff */
[----:B------:R-:W-:-:S04]  /*8b30*/  IMAD.WIDE.U32 R34, R23, UR12, R34 ;  /* 0x0000000c17227c25 */ /* 0x000fc8000f8e0022 */
[----:B------:R-:W-:Y:S01]  /*8b40*/  FMUL.FTZ R33, R36, R107 ;  /* 0x0000006b24217220 */ /* 0x000fe20000410000 */
[----:B------:R-:W-:Y:S01]  /*8b50*/  IMAD R23, R23, UR13, R22 ;  /* 0x0000000d17177c24 */ /* 0x000fe2000f8e0216 */
[----:B------:R-:W-:Y:S02]  /*8b60*/  ULDC.64 UR12, c[0x0][0x210] ;  /* 0x00008400000c7ab9 */ /* 0x000fe40000000a00 */
[----:B------:R-:W-:Y:S02]  /*8b70*/  LEA R22, P0, R34, UR12, 0x1 ;  /* 0x0000000c22167c11 */ /* 0x000fe4000f8008ff */
[----:B------:R-:W-:-:S04]  /*8b80*/  IADD3 R23, R35, R23, RZ ;  /* 0x0000001723177210 */ /* 0x000fc80007ffe0ff */
[----:B------:R-:W-:Y:S01]  /*8b90*/  LEA.HI.X R23, R34, UR13, R23, 0x1, P0 ;  /* 0x0000000d22177c11 */ /* 0x000fe200080f0c17 */
[----:B------:R-:W-:-:S04]  /*8ba0*/  FFMA.FTZ R34, R55, R45, R56 ;  /* 0x0000002d37227223 */ /* 0x000fc80000010038 */
[----:B------:R-:W-:-:S04]  /*8bb0*/  FFMA.FTZ R34, R37, R68, -R34 ;  /* 0x0000004425227223 */ /* 0x000fc80000010822 */
[----:B------:R-:W-:-:S05]  /*8bc0*/  FMUL.FTZ R34, R34, R107 ;  /* 0x0000006b22227220 */ /* 0x000fca0000410000 */
[----:B------:R-:W-:-:S05]  /*8bd0*/  F2FP.BF16.F32.PACK_AB R33, R33, R34 ;  /* 0x000000222121723e */ /* 0x000fca00000010ff */
[----:B------:R0:W-:Y:S02]  /*8be0*/  STG.E desc[UR8][R22.64], R33 ;  /* 0x0000002116007986 */ /* 0x0001e4000c101908 */
.L_x_168:
[----:B------:R-:W-:Y:S05]  /*8bf0*/  BSYNC B0 ;  /* 0x0000000000007941 */ /* 0x000fea0003800000 */
.L_x_167:
[C---:B------:R-:W-:Y:S01]  /*8c00*/  FADD.FTZ R36, -R66.reuse, R47 ;  /* 0x0000002f42247221 */ /* 0x040fe20000010100 */
[----:B0-----:R-:W-:Y:S01]  /*8c10*/  FADD.FTZ R22, -R66, R43 ;  /* 0x0000002b42167221 */ /* 0x001fe20000010100 */
[----:B------:R-:W-:Y:S01]  /*8c20*/  IMAD R20, R54, UR7, R21 ;  /* 0x0000000736147c24 */ /* 0x000fe2000f8e0215 */
        /* <DEDUP_REMOVED lines=24> */
.L_x_169:
        /* <DEDUP_REMOVED lines=12> */
[----:B------:R-:W-:-:S04]  /*8e70*/  IADD3 R21, R33, R21, RZ ;  /* 0x0000001521157210 */ /* 0x000fc80007ffe0ff */
[----:B------:R-:W-:Y:S01]  /*8e80*/  LEA.HI.X R23, R32, UR13, R21, 0x1, P0 ;  /* 0x0000000d20177c11 */ /* 0x000fe200080f0c15 */
[C-C-:B------:R-:W-:Y:S01]  /*8e90*/  FFMA.FTZ R32, R55.reuse, R39, R56.reuse ;  /* 0x0000002737207223 */ /* 0x140fe20000010038 */
[----:B------:R-:W-:-:S03]  /*8ea0*/  FFMA.FTZ R21, R55, R38, R56 ;  /* 0x0000002637157223 */ /* 0x000fc60000010038 */
[----:B------:R-:W-:Y:S01]  /*8eb0*/  FFMA.FTZ R32, R67, R68, -R32 ;  /* 0x0000004443207223 */ /* 0x000fe20000010820 */
[----:B------:R-:W-:-:S03]  /*8ec0*/  FFMA.FTZ R34, R34, R69, -R21 ;  /* 0x0000004522227223 */ /* 0x000fc60000010815 */
[-C--:B------:R-:W-:Y:S01]  /*8ed0*/  FMUL.FTZ R32, R32, R107.reuse ;  /* 0x0000006b20207220 */ /* 0x080fe20000410000 */
[----:B------:R-:W-:-:S05]  /*8ee0*/  FMUL.FTZ R21, R34, R107 ;  /* 0x0000006b22157220 */ /* 0x000fca0000410000 */
[----:B------:R-:W-:-:S05]  /*8ef0*/  F2FP.BF16.F32.PACK_AB R21, R21, R32 ;  /* 0x000000201515723e */ /* 0x000fca00000010ff */
[----:B------:R0:W-:Y:S02]  /*8f00*/  STG.E desc[UR8][R22.64], R21 ;  /* 0x0000001516007986 */ /* 0x0001e4000c101908 */
.L_x_171:
[----:B------:R-:W-:Y:S05]  /*8f10*/  BSYNC B0 ;  /* 0x0000000000007941 */ /* 0x000fea0003800000 */
.L_x_170:
[----:B------:R-:W-:Y:S01]  /*8f20*/  SHF.L.U32 R31, R31, 0x10, RZ ;  /* 0x000000101f1f7819 */ /* 0x000fe200000006ff */
[----:B------:R-:W-:Y:S01]  /*8f30*/  ULDC.64 UR12, c[0x0][0x290] ;  /* 0x0000a400000c7ab9 */ /* 0x000fe20000000a00 */
[----:B------:R-:W-:Y:S01]  /*8f40*/  SHF.L.U32 R32, R30, 0x10, RZ ;  /* 0x000000101e207819 */ /* 0x000fe200000006ff */
[----:B------:R-:W-:Y:S01]  /*8f50*/  FADD.FTZ R30, -R66, R41 ;  /* 0x00000029421e7221 */ /* 0x000fe20000010100 */
[----:B------:R-:W-:Y:S01]  /*8f60*/  IADD3 R38, R20, 0xc0, RZ ;  /* 0x000000c014267810 */ /* 0x000fe20007ffe0ff */
[----:B0-----:R-:W-:Y:S01]  /*8f70*/  FADD.FTZ R22, -R66, R31 ;  /* 0x0000001f42167221 */ /* 0x001fe20000010100 */
[----:B------:R-:W-:Y:S01]  /*8f80*/  SHF.L.U32 R75, R75, 0x10, RZ ;  /* 0x000000104b4b7819 */ /* 0x000fe200000006ff */
[-C--:B------:R-:W-:Y:S01]  /*8f90*/  FMUL.FTZ R37, R30, R107.reuse ;  /* 0x0000006b1e257220 */ /* 0x080fe20000410000 */
[----:B------:R-:W-:Y:S01]  /*8fa0*/  SHF.R.S32.HI R39, RZ, 0x1f, R38 ;  /* 0x0000001fff277819 */ /* 0x000fe20000011426 */
        /* <DEDUP_REMOVED lines=20> */
.L_x_172:
[----:B------:R-:W-:Y:S01]  /*90f0*/  ISETP.GE.U32.AND P0, PT, R38, UR12, PT ;  /* 0x0000000c26007c0c */ /* 0x000fe2000bf06070 */
[----:B------:R-:W-:Y:S01]  /*9100*/  BSSY B0, `(.L_x_173) ;  /* 0x000001a000007945 */ /* 0x000fe20003800000 */
[----:B------:R-:W-:Y:S02]  /*9110*/  SHF.L.U32 R33, R76, 0x10, RZ ;  /* 0x000000104c217819 */ /* 0x000fe400000006ff */
[----:B------:R-:W-:Y:S02]  /*9120*/  ISETP.GE.AND.EX P0, PT, R39, UR13, PT, P0 ;  /* 0x0000000d27007c0c */ /* 0x000fe4000bf06300 */
[----:B------:R-:W-:Y:S02]  /*9130*/  SHF.L.U32 R29, R29, 0x10, RZ ;  /* 0x000000101d1d7819 */ /* 0x000fe400000006ff */
[----:B------:R-:W-:-:S13]  /*9140*/  ISETP.LT.U32.AND P0, PT, R14, 0x1c0, !P0 ;  /* 0x000001c00e00780c */ /* 0x000fda0004701070 */
        /* <DEDUP_REMOVED lines=21> */
.L_x_174:
[----:B------:R-:W-:Y:S05]  /*92a0*/  BSYNC B0 ;  /* 0x0000000000007941 */ /* 0x000fea0003800000 */
.L_x_173:
[----:B------:R-:W-:Y:S01]  /*92b0*/  FADD.FTZ R32, -R66, R33 ;  /* 0x0000002142207221 */ /* 0x000fe20000010100 */
[----:B------:R-:W-:Y:S01]  /*92c0*/  IADD3 R36, R20, 0xd0, RZ ;  /* 0x000000d014247810 */ /* 0x000fe20007ffe0ff */
[----:B0-----:R-:W-:Y:S01]  /*92d0*/  FADD.FTZ R22, -R66, R29 ;  /* 0x0000001d42167221 */ /* 0x001fe20000010100 */
[----:B------:R-:W-:Y:S01]  /*92e0*/  SHF.L.U32 R77, R77, 0x10, RZ ;  /* 0x000000104d4d7819 */ /* 0x000fe200000006ff */
[-C--:B------:R-:W-:Y:S01]  /*92f0*/  FMUL.FTZ R35, R32, R107.reuse ;  /* 0x0000006b20237220 */ /* 0x080fe20000410000 */
[----:B------:R-:W-:Y:S01]  /*9300*/  SHF.L.U32 R30, R28, 0x10, RZ ;  /* 0x000000101c1e7819 */ /* 0x000fe200000006ff */
[----:B------:R-:W-:Y:S01]  /*9310*/  FMUL.FTZ R34, R22, R107 ;  /* 0x0000006b16227220 */ /* 0x000fe20000410000 */
[----:B------:R-:W-:Y:S01]  /*9320*/  SHF.R.S32.HI R37, RZ, 0x1f, R36 ;  /* 0x0000001fff257819 */ /* 0x000fe20000011424 */
        /* <DEDUP_REMOVED lines=19> */
.L_x_175:
        /* <DEDUP_REMOVED lines=27> */
.L_x_177:
[----:B------:R-:W-:Y:S05]  /*9610*/  BSYNC B0 ;  /* 0x0000000000007941 */ /* 0x000fea0003800000 */
.L_x_176:
        /* <DEDUP_REMOVED lines=27> */
.L_x_178:
[----:B------:R-:W-:Y:S01]  /*97d0*/  ISETP.GE.U32.AND P0, PT, R34, UR12, PT ;  /* 0x0000000c22007c0c */ /* 0x000fe2000bf06070 */
[----:B------:R-:W-:Y:S01]  /*97e0*/  BSSY B0, `(.L_x_179) ;  /* 0x000001c000007945 */ /* 0x000fe20003800000 */
[----:B------:R-:W-:Y:S02]  /*97f0*/  SHF.L.U32 R21, R80, 0x10, RZ ;  /* 0x0000001050157819 */ /* 0x000fe400000006ff */
[----:B------:R-:W-:Y:S02]  /*9800*/  ISETP.GE.AND.EX P0, PT, R35, UR13, PT, P0 ;  /* 0x0000000d23007c0c */ /* 0x000fe4000bf06300 */
[----:B------:R-:W-:Y:S01]  /*9810*/  SHF.L.U32 R25, R25, 0x10, RZ ;  /* 0x0000001019197819 */ /* 0x000fe200000006ff */
[----:B------:R-:W-:Y:S01]  /*9820*/  FADD.FTZ R30, -R66, R21 ;  /* 0x00000015421e7221 */ /* 0x000fe20000010100 */
[----:B------:R-:W-:-:S03]  /*9830*/  ISETP.LT.U32.AND P0, PT, R14, 0x1c0, !P0 ;  /* 0x000001c00e00780c */ /* 0x000fc60004701070 */
[----:B------:R-:W-:-:S10]  /*9840*/  FADD.FTZ R66, -R66, R25 ;  /* 0x0000001942427221 */ /* 0x000fd40000010100 */
        /* <DEDUP_REMOVED lines=21> */
.L_x_180:
[----:B------:R-:W-:Y:S05]  /*99a0*/  BSYNC B0 ;  /* 0x0000000000007941 */ /* 0x000fea0003800000 */
.L_x_179:
[----:B------:R-:W-:Y:S01]  /*99b0*/  IADD3 R28, R20, 0xf0, RZ ;  /* 0x000000f0141c7810 */ /* 0x000fe20007ffe0ff */
[-C--:B------:R-:W-:Y:S01]  /*99c0*/  FMUL.FTZ R29, R30, R107.reuse ;  /* 0x0000006b1e1d7220 */ /* 0x080fe20000410000 */
[----:B------:R-:W-:Y:S01]  /*99d0*/  SHF.L.U32 R81, R81, 0x10, RZ ;  /* 0x0000001051517819 */ /* 0x000fe200000006ff */
[----:B------:R-:W-:Y:S01]  /*99e0*/  FMUL.FTZ R66, R66, R107 ;  /* 0x0000006b42427220 */ /* 0x000fe20000410000 */
[----:B------:R-:W-:Y:S02]  /*99f0*/  SHF.L.U32 R24, R24, 0x10, RZ ;  /* 0x0000001018187819 */ /* 0x000fe400000006ff */
[----:B------:R-:W-:Y:S01]  /*9a00*/  SHF.R.S32.HI R30, RZ, 0x1f, R28 ;  /* 0x0000001fff1e7819 */ /* 0x000fe2000001141c */
[----:B------:R-:W-:Y:S06]  /*9a10*/  @!P6 BRA `(.L_x_181) ;  /* 0x000000000048e947 */ /* 0x000fec0003800000 */
        /* <DEDUP_REMOVED lines=18> */
.L_x_181:
        /* <DEDUP_REMOVED lines=8> */
[C-C-:B0-----:R-:W-:Y:S01]  /*9bc0*/  FFMA.FTZ R22, R55.reuse, R29, R56.reuse ;  /* 0x0000001d37167223 */ /* 0x141fe20000010038 */
[----:B------:R-:W-:Y:S01]  /*9bd0*/  FFMA.FTZ R55, R55, R66, R56 ;  /* 0x0000004237377223 */ /* 0x000fe20000010038 */
[----:B------:R-:W-:Y:S02]  /*9be0*/  IMAD R20, R20, UR12, RZ ;  /* 0x0000000c14147c24 */ /* 0x000fe4000f8e02ff */
[----:B------:R-:W-:-:S04]  /*9bf0*/  IMAD.WIDE.U32 R108, R19, UR12, R108 ;  /* 0x0000000c136c7c25 */ /* 0x000fc8000f8e006c */
[----:B------:R-:W-:Y:S01]  /*9c00*/  FFMA.FTZ R22, R81, R68, -R22 ;  /* 0x0000004451167223 */ /* 0x000fe20000010816 */
[----:B------:R-:W-:Y:S01]  /*9c10*/  FFMA.FTZ R24, R24, R69, -R55 ;  /* 0x0000004518187223 */ /* 0x000fe20000010837 */
[----:B------:R-:W-:Y:S01]  /*9c20*/  IMAD R21, R19, UR13, R20 ;  /* 0x0000000d13157c24 */ /* 0x000fe2000f8e0214 */
[----:B------:R-:W-:Y:S01]  /*9c30*/  ULDC.64 UR12, c[0x0][0x210] ;  /* 0x00008400000c7ab9 */ /* 0x000fe20000000a00 */
[-C--:B------:R-:W-:Y:S01]  /*9c40*/  FMUL.FTZ R22, R22, R107.reuse ;  /* 0x0000006b16167220 */ /* 0x080fe20000410000 */
[----:B------:R-:W-:Y:S01]  /*9c50*/  FMUL.FTZ R23, R24, R107 ;  /* 0x0000006b18177220 */ /* 0x000fe20000410000 */
[----:B------:R-:W-:Y:S02]  /*9c60*/  LEA R20, P0, R108, UR12, 0x1 ;  /* 0x0000000c6c147c11 */ /* 0x000fe4000f8008ff */
[----:B------:R-:W-:Y:S02]  /*9c70*/  IADD3 R21, R109, R21, RZ ;  /* 0x000000156d157210 */ /* 0x000fe40007ffe0ff */
[----:B------:R-:W-:-:S02]  /*9c80*/  F2FP.BF16.F32.PACK_AB R23, R23, R22 ;  /* 0x000000161717723e */ /* 0x000fc400000010ff */
[----:B------:R-:W-:-:S05]  /*9c90*/  LEA.HI.X R21, R108, UR13, R21, 0x1, P0 ;  /* 0x0000000d6c157c11 */ /* 0x000fca00080f0c15 */
[----:B------:R1:W-:Y:S02]  /*9ca0*/  STG.E desc[UR8][R20.64], R23 ;  /* 0x0000001714007986 */ /* 0x0003e4000c101908 */
.L_x_183:
[----:B------:R-:W-:Y:S05]  /*9cb0*/  BSYNC B0 ;  /* 0x0000000000007941 */ /* 0x000fea0003800000 */
.L_x_182:
[----:B------:R-:W-:Y:S02]  /*9cc0*/  IADD3 R3, R6, R3, RZ ;  /* 0x0000000306037210 */ /* 0x000fe40007ffe0ff */
[----:B------:R-:W-:Y:S02]  /*9cd0*/  IADD3 R4, R4, 0x1, RZ ;  /* 0x0000000104047810 */ /* 0x000fe40007ffe0ff */
[----:B------:R-:W-:-:S13]  /*9ce0*/  ISETP.GE.AND P0, PT, R3, UR4, PT ;  /* 0x0000000403007c0c */ /* 0x000fda000bf06270 */
[----:B------:R-:W-:Y:S05]  /*9cf0*/  @!P0 BRA `(.L_x_184) ;  /* 0xffffff6800748947 */ /* 0x000fea000383ffff */
.L_x_101:
[----:B------:R-:W2:Y:S01]  /*9d00*/  LDC R6, c[0x0][0xc] ;  /* 0x00000300ff067b82 */ /* 0x000ea20000000800 */
[----:B------:R-:W-:Y:S01]  /*9d10*/  ISETP.NE.AND P2, PT, R14, RZ, PT ;  /* 0x000000ff0e00720c */ /* 0x000fe20003f45270 */
[----:B------:R-:W-:Y:S06]  /*9d20*/  BSSY B0, `(.L_x_185) ;  /* 0x0000015000007945 */ /* 0x000fec0003800000 */
[----:B------:R-:W3:Y:S08]  /*9d30*/  LDC R7, c[0x0][0x10] ;  /* 0x00000400ff077b82 */ /* 0x000ef00000000800 */
[----:B------:R-:W4:Y:S01]  /*9d40*/  LDC.64 R2, c[0x0][0x258] ;  /* 0x00009600ff027b82 */ /* 0x000f220000000a00 */
[----:B--2---:R-:W-:-:S02]  /*9d50*/  IADD3 R0, R6, -0x1, RZ ;  /* 0xffffffff06007810 */ /* 0x004fc40007ffe0ff */
[----:B------:R-:W-:Y:S02]  /*9d60*/  ISETP.NE.AND P1, PT, R6, 0x1, PT ;  /* 0x000000010600780c */ /* 0x000fe40003f25270 */
[----:B------:R-:W-:Y:S02]  /*9d70*/  ISETP.NE.AND P0, PT, R0, UR7, PT ;  /* 0x0000000700007c0c */ /* 0x000fe4000bf05270 */
[C---:B---3--:R-:W-:Y:S02]  /*9d80*/  SHF.L.U32 R0, R7.reuse, 0x1, RZ ;  /* 0x0000000107007819 */ /* 0x048fe400000006ff */
[----:B------:R-:W-:Y:S02]  /*9d90*/  IADD3 R4, R7, -0x1, RZ ;  /* 0xffffffff07047810 */ /* 0x000fe40007ffe0ff */
[----:B------:R-:W-:Y:S02]  /*9da0*/  SEL R5, R0, RZ, P1 ;  /* 0x000000ff00057207 */ /* 0x000fe40000800000 */
[----:B------:R-:W-:-:S03]  /*9db0*/  ISETP.NE.OR P0, PT, R15, R4, P0 ;  /* 0x000000040f00720c */ /* 0x000fc60000705670 */
[----:B----4-:R-:W-:Y:S01]  /*9dc0*/  IMAD.WIDE.U32 R2, R5, 0x4, R2 ;  /* 0x0000000405027825 */ /* 0x010fe200078e0002 */
[----:B------:R-:W-:Y:S09]  /*9dd0*/  @P2 BRA `(.L_x_186) ;  /* 0x0000000000242947 */ /* 0x000ff20003800000 */
[----:B------:R-:W2:Y:S01]  /*9de0*/  S2R R0, SR_LANEID ;  /* 0x0000000000007919 */ /* 0x000ea20000000000 */
[----:B------:R-:W-:Y:S02]  /*9df0*/  VOTEU.ANY UR4, UPT, PT ;  /* 0x0000000000047886 */ /* 0x000fe400038e0100 */
[----:B------:R-:W-:Y:S02]  /*9e00*/  UFLO.U32 UR5, UR4 ;  /* 0x00000004000572bd */ /* 0x000fe400080e0000 */
[----:B------:R-:W3:Y:S04]  /*9e10*/  POPC R5, UR4 ;  /* 0x0000000400057d09 */ /* 0x000ee80008000000 */
[----:B--2---:R-:W-:-:S13]  /*9e20*/  ISETP.EQ.U32.AND P1, PT, R0, UR5, PT ;  /* 0x0000000500007c0c */ /* 0x004fda000bf22070 */
[----:B------:R-:W-:Y:S06]  /*9e30*/  @P1 MEMBAR.ALL.GPU ;  /* 0x0000000000001992 */ /* 0x000fec000000a000 */
[----:B------:R-:W-:-:S00]  /*9e40*/  @P1 ERRBAR ;  /* 0x00000000000019ab */ /* 0x000fc00000000000 */
[----:B------:R-:W-:Y:S06]  /*9e50*/  @P1 CGAERRBAR ;  /* 0x00000000000015ab */ /* 0x000fec0000000000 */
[----:B---3--:R2:W-:Y:S02]  /*9e60*/  @P1 REDG.E.ADD.S32.STRONG.GPU desc[UR8][R2.64], R5 ;  /* 0x000000050200198e */ /* 0x0085e4000c10e388 */
.L_x_186:
[----:B------:R-:W-:Y:S05]  /*9e70*/  BSYNC B0 ;  /* 0x0000000000007941 */ /* 0x000fea0003800000 */
.L_x_185:
[----:B------:R-:W-:Y:S05]  /*9e80*/  @P0 EXIT ;  /* 0x000000000000094d */ /* 0x000fea0003800000 */
[----:B------:R-:W-:Y:S05]  /*9e90*/  @P2 BRA `(.L_x_187) ;  /* 0x0000000000202947 */ /* 0x000fea0003800000 */
[----:B------:R-:W-:-:S05]  /*9ea0*/  IMAD R0, R6, R7, RZ ;  /* 0x0000000706007224 */ /* 0x000fca00078e02ff */
[----:B------:R-:W-:-:S13]  /*9eb0*/  ISETP.NE.AND P0, PT, R0, -0x1, PT ;  /* 0xffffffff0000780c */ /* 0x000fda0003f05270 */
[----:B------:R-:W-:Y:S05]  /*9ec0*/  @!P0 BRA `(.L_x_187) ;  /* 0x0000000000148947 */ /* 0x000fea0003800000 */
.L_x_188:
[----:B--2---:R-:W2:Y:S04]  /*9ed0*/  LDG.E.STRONG.GPU R5, desc[UR8][R2.64] ;  /* 0x0000000802057981 */ /* 0x004ea8000c1ef900 */
[----:B--2---:R-:W-:Y:S01]  /*9ee0*/  CCTL.IVALL ;  /* 0x00000000ff00798f */ /* 0x004fe20002000000 */
[----:B------:R-:W-:Y:S05]  /*9ef0*/  YIELD ;  /* 0x0000000000007946 */ /* 0x000fea0003800000 */
[----:B------:R-:W-:-:S13]  /*9f00*/  ISETP.NE.AND P0, PT, R5, R0, PT ;  /* 0x000000000500720c */ /* 0x000fda0003f05270 */
[----:B------:R-:W-:Y:S05]  /*9f10*/  @P0 BRA `(.L_x_188) ;  /* 0xfffffffc00ec0947 */ /* 0x000fea000383ffff */
.L_x_187:
[----:B------:R-:W-:Y:S05]  /*9f20*/  WARPSYNC.ALL ;  /* 0x0000000000007948 */ /* 0x000fea0003800000 */
[----:B------:R-:W3:Y:S08]  /*9f30*/  LDC.64 R24, c[0x0][0x288] ;  /* 0x0000a200ff187b82 */ /* 0x000ef00000000a00 */
[----:B------:R-:W-:Y:S01]  /*9f40*/  BAR.SYNC.DEFER_BLOCKING 0x0 ;  /* 0x0000000000007b1d */ /* 0x000fe20000010000 */
[----:B---3--:R-:W-:-:S04]  /*9f50*/  LEA.HI R0, P0, R25, R24, RZ, 0x1 ;  /* 0x0000001819007211 */ /* 0x008fc800078108ff */
[----:B--2---:R-:W-:-:S04]  /*9f60*/  IADD3.X R3, RZ, R25, RZ, P0, !PT ;  /* 0x00000019ff037210 */ /* 0x004fc800007fe4ff */
[--C-:B------:R-:W-:Y:S02]  /*9f70*/  SHF.R.S64 R27, R0, 0x1, R3.reuse ;  /* 0x00000001001b7819 */ /* 0x100fe40000001003 */
[----:B------:R-:W-:Y:S02]  /*9f80*/  SHF.R.S32.HI R0, RZ, 0x1f, R14 ;  /* 0x0000001fff007819 */ /* 0x000fe4000001140e */
[----:B------:R-:W-:Y:S02]  /*9f90*/  SHF.R.S32.HI R29, RZ, 0x1, R3 ;  /* 0x00000001ff1d7819 */ /* 0x000fe40000011403 */
[----:B------:R-:W-:-:S04]  /*9fa0*/  ISETP.GT.U32.AND P0, PT, R27, R14, PT ;  /* 0x0000000e1b00720c */ /* 0x000fc80003f04070 */
[----:B------:R-:W-:-:S13]  /*9fb0*/  ISETP.GT.AND.EX P0, PT, R29, R0, PT, P0 ;  /* 0x000000001d00720c */ /* 0x000fda0003f04300 */
[----:B------:R-:W-:Y:S05]  /*9fc0*/  @!P0 EXIT ;  /* 0x000000000000894d */ /* 0x000fea0003800000 */
[C---:B------:R-:W-:Y:S01]  /*9fd0*/  IMAD.WIDE.U32 R2, R24.reuse, 0x3, RZ ;  /* 0x0000000318027825 */ /* 0x040fe200078e00ff */
[----:B------:R-:W-:Y:S01]  /*9fe0*/  LEA R5, R25, R25, 0x1 ;  /* 0x0000001919057211 */ /* 0x000fe200078e08ff */
[----:B------:R-:W2:Y:S01]  /*9ff0*/  LDC.64 R16, c[0x0][0x218] ;  /* 0x00008600ff107b82 */ /* 0x000ea20000000a00 */
[----:B------:R-:W-:Y:S01]  /*a000*/  SHF.L.U64.HI R15, R24, 0x2, R25 ;  /* 0x00000002180f7819 */ /* 0x000fe20000010219 */
[----:B------:R-:W-:Y:S01]  /*a010*/  ULDC.64 UR4, c[0x0][0x268] ;  /* 0x00009a0000047ab9 */ /* 0x000fe20000000a00 */
[----:B------:R-:W-:Y:S02]  /*a020*/  IADD3 R5, R3, R5, RZ ;  /* 0x0000000503057210 */ /* 0x000fe40007ffe0ff */
[----:B------:R-:W-:Y:S02]  /*a030*/  SHF.L.U64.HI R33, R27, 0x2, R29 ;  /* 0x000000021b217819 */ /* 0x000fe4000001021d */
[----:B------:R-:W-:Y:S01]  /*a040*/  LEA.HI R2, P0, R5, R2, RZ, 0x1 ;  /* 0x0000000205027211 */ /* 0x000fe200078108ff */
[----:B------:R-:W3:Y:S03]  /*a050*/  LDC.64 R18, c[0x0][0x220] ;  /* 0x00008800ff127b82 */ /* 0x000ee60000000a00 */
[----:B------:R-:W-:-:S04]  /*a060*/  IADD3.X R5, RZ, R5, RZ, P0, !PT ;  /* 0x00000005ff057210 */ /* 0x000fc800007fe4ff */
[--C-:B------:R-:W-:Y:S02]  /*a070*/  SHF.R.S64 R31, R2, 0x1, R5.reuse ;  /* 0x00000001021f7819 */ /* 0x100fe40000001005 */
[----:B------:R-:W-:-:S04]  /*a080*/  SHF.R.S32.HI R2, RZ, 0x1, R5 ;  /* 0x00000001ff027819 */ /* 0x000fc80000011405 */
[----:B------:R-:W-:-:S07]  /*a090*/  SHF.L.U64.HI R25, R31, 0x2, R2 ;  /* 0x000000021f197819 */ /* 0x000fce0000010202 */
.L_x_189:
[----:B------:R-:W-:-:S04]  /*a0a0*/  LEA R6, P0, R14, UR4, 0x2 ;  /* 0x000000040e067c11 */ /* 0x000fc8000f8010ff */
[----:B------:R-:W-:Y:S02]  /*a0b0*/  LEA.HI.X R7, R14, UR5, R0, 0x2, P0 ;  /* 0x000000050e077c11 */ /* 0x000fe400080f1400 */
[-C--:B------:R-:W-:Y:S02]  /*a0c0*/  LEA R8, P0, R27, R6.reuse, 0x2 ;  /* 0x000000061b087211 */ /* 0x080fe400078010ff */
[-C--:B------:R-:W-:Y:S01]  /*a0d0*/  LEA R12, P1, R24, R6.reuse, 0x2 ;  /* 0x00000006180c7211 */ /* 0x080fe200078210ff */
[----:B-1--4-:R-:W4:Y:S01]  /*a0e0*/  LDG.E R20, desc[UR8][R6.64] ;  /* 0x0000000806147981 */ /* 0x012f22000c1e1900 */
[----:B------:R-:W-:Y:S02]  /*a0f0*/  LEA R10, P2, R31, R6, 0x2 ;  /* 0x000000061f0a7211 */ /* 0x000fe400078410ff */
[----:B------:R-:W-:Y:S02]  /*a100*/  IADD3.X R9, R7, R33, RZ, P0, !PT ;  /* 0x0000002107097210 */ /* 0x000fe400007fe4ff */
[----:B------:R-:W-:-:S02]  /*a110*/  IADD3.X R13, R15, R7, RZ, P1, !PT ;  /* 0x000000070f0d7210 */ /* 0x000fc40000ffe4ff */
[----:B------:R-:W-:Y:S01]  /*a120*/  IADD3.X R11, R7, R25, RZ, P2, !PT ;  /* 0x00000019070b7210 */ /* 0x000fe200017fe4ff */
[----:B0-----:R-:W4:Y:S04]  /*a130*/  LDG.E R21, desc[UR8][R8.64] ;  /* 0x0000000808157981 */ /* 0x001f28000c1e1900 */
[----:B------:R-:W5:Y:S04]  /*a140*/  LDG.E R22, desc[UR8][R12.64] ;  /* 0x000000080c167981 */ /* 0x000f68000c1e1900 */
[----:B------:R-:W5:Y:S01]  /*a150*/  LDG.E R23, desc[UR8][R10.64] ;  /* 0x000000080a177981 */ /* 0x000f62000c1e1900 */
[----:B------:R-:W-:-:S02]  /*a160*/  SHF.L.U32 R5, R14, 0x1, RZ ;  /* 0x000000010e057819 */ /* 0x000fc400000006ff */
[----:B------:R-:W-:-:S03]  /*a170*/  IADD3 R14, R14, 0x1c0, RZ ;  /* 0x000001c00e0e7810 */ /* 0x000fc60007ffe0ff */
[----:B--2---:R-:W-:-:S04]  /*a180*/  IMAD.WIDE R2, R5, 0x4, R16 ;  /* 0x0000000405027825 */ /* 0x004fc800078e0210 */
[----:B---3--:R-:W-:Y:S01]  /*a190*/  IMAD.WIDE R4, R5, 0x4, R18 ;  /* 0x0000000405047825 */ /* 0x008fe200078e0212 */
[----:B------:R-:W-:Y:S02]  /*a1a0*/  ISETP.GT.U32.AND P0, PT, R27, R14, PT ;  /* 0x0000000e1b00720c */ /* 0x000fe40003f04070 */
[----:B------:R-:W-:-:S04]  /*a1b0*/  SHF.R.S32.HI R0, RZ, 0x1f, R14 ;  /* 0x0000001fff007819 */ /* 0x000fc8000001140e */
[----:B------:R-:W-:Y:S01]  /*a1c0*/  ISETP.GT.AND.EX P0, PT, R29, R0, PT, P0 ;  /* 0x000000001d00720c */ /* 0x000fe20003f04300 */
[----:B----4-:R4:W-:Y:S04]  /*a1d0*/  STG.E.64 desc[UR8][R2.64], R20 ;  /* 0x0000001402007986 */ /* 0x0109e8000c101b08 */
[----:B-----5:R4:W-:Y:S08]  /*a1e0*/  STG.E.64 desc[UR8][R4.64], R22 ;  /* 0x0000001604007986 */ /* 0x0209f0000c101b08 */
[----:B------:R-:W-:Y:S05]  /*a1f0*/  @P0 BRA `(.L_x_189) ;  /* 0xfffffffc00a80947 */ /* 0x000fea000383ffff */
[----:B------:R-:W-:Y:S05]  /*a200*/  EXIT ;  /* 0x000000000000794d */ /* 0x000fea0003800000 */
.L_x_190:
        /* <DEDUP_REMOVED lines=15> */
.L_x_5143:


//--------------------- .text._Z35group_norm_nhwc_bwd_one_pass_kernelI11Bf16IOFp32WLi512ELi56ELi448EEv26Group_norm_nhwc_bwd_params --------------------------
	.section	.text._Z35group_norm_nhwc_bwd_one_pass_kernelI11Bf16IOFp32WLi512ELi56ELi448EEv26Group_norm_nhwc_bwd_params,"ax",@progbits
	.align	128
        .global         _Z35group_norm_nhwc_bwd_one_pass_kernelI11Bf16IOFp32WLi512ELi56ELi448EEv26Group_norm_nhwc_bwd_params
        .type           _Z35group_norm_nhwc_bwd_one_pass_kernelI11Bf16IOFp32WLi512ELi56ELi448EEv26Group_norm_nhwc_bwd_params,@function
        .size           _Z35group_norm_nhwc_bwd_one_pass_kernelI11Bf16IOFp32WLi512ELi56ELi448EEv26Group_norm_nhwc_bwd_params,(.L_x_5144 - _Z35group_norm_nhwc_bwd_one_pass_kernelI11Bf16IOFp32WLi512ELi56ELi448EEv26Group_norm_nhwc_bwd_params)
        .other          _Z35group_norm_nhwc_bwd_one_pass_kernelI11Bf16IOFp32WLi512ELi56ELi448EEv26Group_norm_nhwc_bwd_params,@"STO_CUDA_ENTRY STV_DEFAULT"
_Z35group_norm_nhwc_bwd_one_pass_kernelI11Bf16IOFp32WLi512ELi56ELi448EEv26Group_norm_nhwc_bwd_params:
.text._Z35group_norm_nhwc_bwd_one_pass_kernelI11Bf16IOFp32WLi512ELi56ELi448EEv26Group_norm_nhwc_bwd_params:
[----:B------:R-:W0:Y:S08]  /*0000*/  LDC R1, c[0x0][0x28] ;  /* 0x00000a00ff017b82 */ /* 0x000e300000000800 */
[----:B------:R-:W1:Y:S01]  /*0010*/  S2UR UR12, SR_CTAID.Y ;  /* 0x00000000000c79c3 */ /* 0x000e620000002600 */
[----:B------:R-:W-:Y:S01]  /*0020*/  ULDC UR4, c[0x0][0x2a0] ;  /* 0x0000a80000047ab9 */ /* 0x000fe20000000800 */
[----:B------:R-:W-:Y:S01]  /*0030*/  ULDC UR5, c[0x0][0x270] ;  /* 0x00009c0000057ab9 */ /* 0x000fe20000000800 */
[----:B------:R-:W2:Y:S01]  /*0040*/  S2R R7, SR_TID.X ;  /* 0x0000000000077919 */ /* 0x000ea20000002100 */
[----:B------:R-:W-:Y:S01]  /*0050*/  UIMAD UR4, UR4, UR5, URZ ;  /* 0x00000005040472a4 */ /* 0x000fe2000f8e023f */
[----:B0-----:R-:W-:Y:S01]  /*0060*/  IADD3 R1, R1, -0xa0, RZ ;  /* 0xffffff6001017810 */ /* 0x001fe20007ffe0ff */
[----:B------:R-:W-:-:S02]  /*0070*/  ULDC.64 UR20, c[0x0][0x208] ;  /* 0x0000820000147ab9 */ /* 0x000fc40000000a00 */
[----:B-1----:R-:W-:-:S06]  /*0080*/  UISETP.GE.AND UP0, UPT, UR12, UR4, UPT ;  /* 0x000000040c00728c */ /* 0x002fcc000bf06270 */
[----:B------:R-:W-:-:S13]  /*0090*/  PLOP3.LUT P0, PT, PT, PT, UP0, 0x80, 0x0 ;  /* 0x000000000000781c */ /* 0x000fda0003f0f008 */
[----:B--2---:R-:W-:Y:S05]  /*00a0*/  @P0 BRA `(.L_x_191) ;  /* 0x0000012c00540947 */ /* 0x004fea0003800000 */
[----:B------:R-:W0:Y:S01]  /*00b0*/  S2UR UR22, SR_CTAID.X ;  /* 0x00000000001679c3 */ /* 0x000e220000002500 */
[----:B------:R-:W-:Y:S01]  /*00c0*/  SHF.R.U32.HI R2, RZ, 0x2, R7 ;  /* 0x00000002ff027819 */ /* 0x000fe20000011607 */
[----:B------:R-:W-:Y:S01]  /*00d0*/  ULDC.64 UR4, c[0x0][0x290] ;  /* 0x0000a40000047ab9 */ /* 0x000fe20000000a00 */
[----:B------:R-:W-:Y:S01]  /*00e0*/  ISETP.GE.U32.AND P2, PT, R7, 0x1c0, PT ;  /* 0x000001c00700780c */ /* 0x000fe20003f46070 */
[----:B------:R-:W-:Y:S01]  /*00f0*/  ULDC.64 UR8, c[0x0][0x288] ;  /* 0x0000a20000087ab9 */ /* 0x000fe20000000a00 */
[----:B------:R-:W-:Y:S01]  /*0100*/  LOP3.LUT R5, R5, 0xffefffff, RZ, 0xc0, !PT ;  /* 0xffefffff05057812 */ /* 0x000fe200078ec0ff */
[----:B------:R-:W-:Y:S01]  /*0110*/  IMAD.WIDE.U32 R2, R2, 0x24924925, RZ ;  /* 0x2492492502027825 */ /* 0x000fe200078e00ff */
[----:B------:R-:W-:Y:S01]  /*0120*/  UIMAD UR11, UR9, 0x3, URZ ;  /* 0x00000003090b78a4 */ /* 0x000fe2000f8e023f */
[----:B------:R-:W0:Y:S08]  /*0130*/  LDC R9, c[0x0][0x2ac] ;  /* 0x0000ab00ff097b82 */ /* 0x000e300000000800 */
[----:B------:R-:W1:Y:S01]  /*0140*/  S2UR UR6, SR_CgaCtaId ;  /* 0x00000000000679c3 */ /* 0x000e620000008800 */
[----:B0-----:R-:W-:-:S05]  /*0150*/  IMAD R6, R9, UR22, R3 ;  /* 0x0000001609067c24 */ /* 0x001fca000f8e0203 */
[C---:B------:R-:W-:Y:S02]  /*0160*/  IADD3 R0, R6.reuse, 0xf0, RZ ;  /* 0x000000f006007810 */ /* 0x040fe40007ffe0ff */
[----:B------:R-:W-:Y:S02]  /*0170*/  IADD3 R2, R6, 0x100, RZ ;  /* 0x0000010006027810 */ /* 0x000fe40007ffe0ff */
        /* <DEDUP_REMOVED lines=28> */
[----:B------:R-:W-:Y:S02]  /*0340*/  ISETP.LT.AND.EX P0, PT, R3, UR5, !P2, P0 ;  /* 0x0000000503007c0c */ /* 0x000fe4000d701300 */
[----:B------:R-:W-:Y:S02]  /*0350*/  LOP3.LUT R5, R5, 0xfffeffff, RZ, 0xc0, !PT ;  /* 0xfffeffff05057812 */ /* 0x000fe400078ec0ff */
[----:B------:R-:W-:Y:S02]  /*0360*/  IADD3 R0, R6, 0x150, RZ ;  /* 0x0000015006007810 */ /* 0x000fe40007ffe0ff */
[----:B------:R-:W-:Y:S02]  /*0370*/  @P1 LOP3.LUT R5, R5, 0x10000, RZ, 0xfc, !PT ;  /* 0x0001000005051812 */ /* 0x000fe400078efcff */
[----:B------:R-:W-:Y:S02]  /*0380*/  SHF.R.S32.HI R3, RZ, 0x1f, R0 ;  /* 0x0000001fff037819 */ /* 0x000fe40000011400 */
[----:B------:R-:W-:-:S02]  /*0390*/  LOP3.LUT R5, R5, 0xffff7fff, RZ, 0xc0, !PT ;  /* 0xffff7fff05057812 */ /* 0x000fc400078ec0ff */
[----:B------:R-:W-:Y:S02]  /*03a0*/  IADD3 R2, R6, 0x160, RZ ;  /* 0x0000016006027810 */ /* 0x000fe40007ffe0ff */
[----:B------:R-:W-:Y:S02]  /*03b0*/  @P0 LOP3.LUT R5, R5, 0x8000, RZ, 0xfc, !PT ;  /* 0x0000800005050812 */ /* 0x000fe400078efcff */
[----:B------:R-:W-:Y:S02]  /*03c0*/  ISETP.LT.U32.AND P0, PT, R0, UR4, PT ;  /* 0x0000000400007c0c */ /* 0x000fe4000bf01070 */
[----:B------:R-:W-:Y:S02]  /*03d0*/  LOP3.LUT R5, R5, 0xffffbfff, RZ, 0xc0, !PT ;  /* 0xffffbfff05057812 */ /* 0x000fe400078ec0ff */
[----:B------:R-:W-:Y:S02]  /*03e0*/  ISETP.LT.AND.EX P0, PT, R3, UR5, !P2, P0 ;  /* 0x0000000503007c0c */ /* 0x000fe4000d701300 */
[----:B------:R-:W-:-:S02]  /*03f0*/  SHF.R.S32.HI R3, RZ, 0x1f, R2 ;  /* 0x0000001fff037819 */ /* 0x000fc40000011402 */
[C---:B------:R-:W-:Y:S02]  /*0400*/  IADD3 R0, R6.reuse, 0x170, RZ ;  /* 0x0000017006007810 */ /* 0x040fe40007ffe0ff */
[----:B------:R-:W-:Y:S02]  /*0410*/  SHF.R.S32.HI R12, RZ, 0x1f, R6 ;  /* 0x0000001fff0c7819 */ /* 0x000fe40000011406 */
[C---:B------:R-:W-:Y:S02]  /*0420*/  IADD3 R31, R6.reuse, 0x10, RZ ;  /* 0x00000010061f7810 */ /* 0x040fe40007ffe0ff */
[----:B------:R-:W-:Y:S02]  /*0430*/  IADD3 R29, R6, 0x20, RZ ;  /* 0x00000020061d7810 */ /* 0x000fe40007ffe0ff */
[----:B------:R-:W-:Y:S02]  /*0440*/  SHF.R.S32.HI R30, RZ, 0x1f, R31 ;  /* 0x0000001fff1e7819 */ /* 0x000fe4000001141f */
[----:B------:R-:W-:-:S02]  /*0450*/  @P0 LOP3.LUT R5, R5, 0x4000, RZ, 0xfc, !PT ;  /* 0x0000400005050812 */ /* 0x000fc400078efcff */
[----:B------:R-:W-:Y:S02]  /*0460*/  ISETP.LT.U32.AND P0, PT, R2, UR4, PT ;  /* 0x0000000402007c0c */ /* 0x000fe4000bf01070 */
[----:B------:R-:W-:Y:S02]  /*0470*/  LOP3.LUT R5, R5, 0xffffdfff, RZ, 0xc0, !PT ;  /* 0xffffdfff05057812 */ /* 0x000fe400078ec0ff */
[----:B------:R-:W-:Y:S02]  /*0480*/  ISETP.LT.AND.EX P0, PT, R3, UR5, !P2, P0 ;  /* 0x0000000503007c0c */ /* 0x000fe4000d701300 */
[----:B------:R-:W-:Y:S02]  /*0490*/  SHF.R.S32.HI R3, RZ, 0x1f, R0 ;  /* 0x0000001fff037819 */ /* 0x000fe40000011400 */
[----:B------:R-:W-:Y:S02]  /*04a0*/  IADD3 R2, R6, 0x180, RZ ;  /* 0x0000018006027810 */ /* 0x000fe40007ffe0ff */
[----:B------:R-:W-:-:S02]  /*04b0*/  SHF.R.S32.HI R28, RZ, 0x1f, R29 ;  /* 0x0000001fff1c7819 */ /* 0x000fc4000001141d */
[C---:B------:R-:W-:Y:S02]  /*04c0*/  IADD3 R27, R6.reuse, 0x30, RZ ;  /* 0x00000030061b7810 */ /* 0x040fe40007ffe0ff */
[----:B------:R-:W-:Y:S02]  /*04d0*/  IADD3 R25, R6, 0x40, RZ ;  /* 0x0000004006197810 */ /* 0x000fe40007ffe0ff */
[----:B------:R-:W-:Y:S02]  /*04e0*/  SHF.R.S32.HI R26, RZ, 0x1f, R27 ;  /* 0x0000001fff1a7819 */ /* 0x000fe4000001141b */
[----:B------:R-:W-:Y:S02]  /*04f0*/  @P0 LOP3.LUT R5, R5, 0x2000, RZ, 0xfc, !PT ;  /* 0x0000200005050812 */ /* 0x000fe400078efcff */
[----:B------:R-:W-:Y:S02]  /*0500*/  ISETP.LT.U32.AND P0, PT, R0, UR4, PT ;  /* 0x0000000400007c0c */ /* 0x000fe4000bf01070 */
[----:B------:R-:W-:-:S02]  /*0510*/  SHF.R.S32.HI R0, RZ, 0x1f, R2 ;  /* 0x0000001fff007819 */ /* 0x000fc40000011402 */
[----:B------:R-:W-:Y:S02]  /*0520*/  ISETP.LT.AND.EX P1, PT, R3, UR5, !P2, P0 ;  /* 0x0000000503007c0c */ /* 0x000fe4000d721300 */
[----:B------:R-:W-:Y:S02]  /*0530*/  ISETP.LT.U32.AND P0, PT, R2, UR4, PT ;  /* 0x0000000402007c0c */ /* 0x000fe4000bf01070 */
[----:B------:R-:W-:Y:S02]  /*0540*/  LOP3.LUT R5, R5, 0xffffefff, RZ, 0xc0, !PT ;  /* 0xffffefff05057812 */ /* 0x000fe400078ec0ff */
[----:B------:R-:W-:Y:S02]  /*0550*/  ISETP.LT.AND.EX P0, PT, R0, UR5, !P2, P0 ;  /* 0x0000000500007c0c */ /* 0x000fe4000d701300 */
[----:B------:R-:W-:Y:S02]  /*0560*/  SHF.R.S32.HI R24, RZ, 0x1f, R25 ;  /* 0x0000001fff187819 */ /* 0x000fe40000011419 */
[----:B------:R-:W-:-:S02]  /*0570*/  IADD3 R23, R6, 0x50, RZ ;  /* 0x0000005006177810 */ /* 0x000fc40007ffe0ff */
[----:B------:R-:W-:Y:S02]  /*0580*/  IADD3 R21, R6, 0x60, RZ ;  /* 0x0000006006157810 */ /* 0x000fe40007ffe0ff */
[----:B------:R-:W-:Y:S02]  /*0590*/  @P1 LOP3.LUT R5, R5, 0x1000, RZ, 0xfc, !PT ;  /* 0x0000100005051812 */ /* 0x000fe400078efcff */
[----:B------:R-:W-:Y:S02]  /*05a0*/  SHF.R.S32.HI R22, RZ, 0x1f, R23 ;  /* 0x0000001fff167819 */ /* 0x000fe40000011417 */
[----:B------:R-:W-:Y:S02]  /*05b0*/  LOP3.LUT R5, R5, 0xfffff7ff, RZ, 0xc0, !PT ;  /* 0xfffff7ff05057812 */ /* 0x000fe400078ec0ff */
[----:B------:R-:W-:Y:S02]  /*05c0*/  SHF.R.S32.HI R20, RZ, 0x1f, R21 ;  /* 0x0000001fff147819 */ /* 0x000fe40000011415 */
[----:B------:R-:W-:-:S02]  /*05d0*/  @P0 LOP3.LUT R5, R5, 0x800, RZ, 0xfc, !PT ;  /* 0x0000080005050812 */ /* 0x000fc400078efcff */
[----:B------:R-:W-:Y:S02]  /*05e0*/  ISETP.LT.U32.AND P0, PT, R6, UR4, PT ;  /* 0x0000000406007c0c */ /* 0x000fe4000bf01070 */
[----:B------:R-:W-:Y:S02]  /*05f0*/  LOP3.LUT R5, R5, 0xffdfffff, RZ, 0xc0, !PT ;  /* 0xffdfffff05057812 */ /* 0x000fe400078ec0ff */
[----:B------:R-:W-:Y:S02]  /*0600*/  ISETP.LT.AND.EX P0, PT, R12, UR5, !P2, P0 ;  /* 0x000000050c007c0c */ /* 0x000fe4000d701300 */
[C---:B------:R-:W-:Y:S02]  /*0610*/  IADD3 R19, R6.reuse, 0x70, RZ ;  /* 0x0000007006137810 */ /* 0x040fe40007ffe0ff */
[----:B------:R-:W-:Y:S02]  /*0620*/  IADD3 R17, R6, 0x80, RZ ;  /* 0x0000008006117810 */ /* 0x000fe40007ffe0ff */
[----:B------:R-:W-:-:S02]  /*0630*/  SHF.R.S32.HI R18, RZ, 0x1f, R19 ;  /* 0x0000001fff127819 */ /* 0x000fc40000011413 */
[----:B------:R-:W-:Y:S02]  /*0640*/  SHF.R.S32.HI R16, RZ, 0x1f, R17 ;  /* 0x0000001fff107819 */ /* 0x000fe40000011411 */
[C---:B------:R-:W-:Y:S02]  /*0650*/  IADD3 R15, R6.reuse, 0x90, RZ ;  /* 0x00000090060f7810 */ /* 0x040fe40007ffe0ff */
[----:B------:R-:W-:Y:S02]  /*0660*/  IADD3 R13, R6, 0xa0, RZ ;  /* 0x000000a0060d7810 */ /* 0x000fe40007ffe0ff */
[----:B------:R-:W-:Y:S02]  /*0670*/  @P0 LOP3.LUT R5, R5, 0x200000, RZ, 0xfc, !PT ;  /* 0x0020000005050812 */ /* 0x000fe400078efcff */
[----:B------:R-:W-:Y:S02]  /*0680*/  ISETP.LT.U32.AND P0, PT, R31, UR4, PT ;  /* 0x000000041f007c0c */ /* 0x000fe4000bf01070 */
[----:B------:R-:W-:-:S02]  /*0690*/  LOP3.LUT R5, R5, 0xfffffbff, RZ, 0xc0, !PT ;  /* 0xfffffbff05057812 */ /* 0x000fc400078ec0ff */
[----:B------:R-:W-:Y:S02]  /*06a0*/  ISETP.LT.AND.EX P1, PT, R30, UR5, !P2, P0 ;  /* 0x000000051e007c0c */ /* 0x000fe4000d721300 */
[----:B------:R-:W-:Y:S02]  /*06b0*/  ISETP.LT.U32.AND P0, PT, R29, UR4, PT ;  /* 0x000000041d007c0c */ /* 0x000fe4000bf01070 */
[----:B------:R-:W-:Y:S02]  /*06c0*/  SHF.R.S32.HI R14, RZ, 0x1f, R15 ;  /* 0x0000001fff0e7819 */ /* 0x000fe4000001140f */
[----:B------:R-:W-:Y:S02]  /*06d0*/  ISETP.LT.AND.EX P3, PT, R28, UR5, !P2, P0 ;  /* 0x000000051c007c0c */ /* 0x000fe4000d761300 */
[----:B------:R-:W-:Y:S02]  /*06e0*/  ISETP.LT.U32.AND P0, PT, R27, UR4, PT ;  /* 0x000000041b007c0c */ /* 0x000fe4000bf01070 */
[----:B------:R-:W-:-:S02]  /*06f0*/  SHF.R.S32.HI R12, RZ, 0x1f, R13 ;  /* 0x0000001fff0c7819 */ /* 0x000fc4000001140d */
[----:B------:R-:W-:Y:S02]  /*0700*/  IADD3 R11, R6, 0xb0, RZ ;  /* 0x000000b0060b7810 */ /* 0x000fe40007ffe0ff */
[----:B------:R-:W-:Y:S02]  /*0710*/  @P1 LOP3.LUT R5, R5, 0x400, RZ, 0xfc, !PT ;  /* 0x0000040005051812 */ /* 0x000fe400078efcff */
[----:B------:R-:W-:Y:S02]  /*0720*/  ISETP.LT.AND.EX P1, PT, R26, UR5, !P2, P0 ;  /* 0x000000051a007c0c */ /* 0x000fe4000d721300 */
[----:B------:R-:W-:Y:S02]  /*0730*/  LOP3.LUT R5, R5, 0xfffffdff, RZ, 0xc0, !PT ;  /* 0xfffffdff05057812 */ /* 0x000fe400078ec0ff */
[----:B------:R-:W-:Y:S02]  /*0740*/  ISETP.LT.U32.AND P0, PT, R25, UR4, PT ;  /* 0x0000000419007c0c */ /* 0x000fe4000bf01070 */
[----:B------:R-:W-:-:S02]  /*0750*/  @P3 LOP3.LUT R5, R5, 0x200, RZ, 0xfc, !PT ;  /* 0x0000020005053812 */ /* 0x000fc400078efcff */
[----:B------:R-:W-:Y:S02]  /*0760*/  ISETP.LT.AND.EX P3, PT, R24, UR5, !P2, P0 ;  /* 0x0000000518007c0c */ /* 0x000fe4000d761300 */
[----:B------:R-:W-:Y:S02]  /*0770*/  LOP3.LUT R5, R5, 0xfffffeff, RZ, 0xc0, !PT ;  /* 0xfffffeff05057812 */ /* 0x000fe400078ec0ff */
[----:B------:R-:W-:Y:S02]  /*0780*/  ISETP.LT.U32.AND P0, PT, R23, UR4, PT ;  /* 0x0000000417007c0c */ /* 0x000fe4000bf01070 */
[----:B------:R-:W-:Y:S02]  /*0790*/  @P1 LOP3.LUT R5, R5, 0x100, RZ, 0xfc, !PT ;  /* 0x0000010005051812 */ /* 0x000fe400078efcff */
[----:B------:R-:W-:Y:S02]  /*07a0*/  ISETP.LT.AND.EX P1, PT, R22, UR5, !P2, P0 ;  /* 0x0000000516007c0c */ /* 0x000fe4000d721300 */
[----:B------:R-:W-:-:S02]  /*07b0*/  LOP3.LUT R5, R5, 0xffffff7f, RZ, 0xc0, !PT ;  /* 0xffffff7f05057812 */ /* 0x000fc400078ec0ff */
[----:B------:R-:W-:Y:S02]  /*07c0*/  ISETP.LT.U32.AND P0, PT, R21, UR4, PT ;  /* 0x0000000415007c0c */ /* 0x000fe4000bf01070 */
        /* <DEDUP_REMOVED lines=19> */
[C---:B------:R-:W-:Y:S02]  /*0900*/  IADD3 R10, R6.reuse, 0xc0, RZ ;  /* 0x000000c0060a7810 */ /* 0x040fe40007ffe0ff */
[----:B------:R-:W-:Y:S02]  /*0910*/  @P1 LOP3.LUT R5, R5, 0x4, RZ, 0xfc, !PT ;  /* 0x0000000405051812 */ /* 0x000fe400078efcff */
[----:B------:R-:W-:Y:S02]  /*0920*/  IADD3 R8, R6, 0xd0, RZ ;  /* 0x000000d006087810 */ /* 0x000fe40007ffe0ff */
[----:B------:R-:W-:-:S02]  /*0930*/  LOP3.LUT R5, R5, 0xfffffffd, RZ, 0xc0, !PT ;  /* 0xfffffffd05057812 */ /* 0x000fc400078ec0ff */
[----:B------:R-:W-:Y:S02]  /*0940*/  IADD3 R4, R6, 0xe0, RZ ;  /* 0x000000e006047810 */ /* 0x000fe40007ffe0ff */
[----:B------:R-:W-:Y:S02]  /*0950*/  SHF.R.S32.HI R9, RZ, 0x1f, R11 ;  /* 0x0000001fff097819 */ /* 0x000fe4000001140b */
[----:B------:R-:W-:Y:S02]  /*0960*/  SHF.R.S32.HI R3, RZ, 0x1f, R10 ;  /* 0x0000001fff037819 */ /* 0x000fe4000001140a */
[----:B------:R-:W-:Y:S02]  /*0970*/  SHF.R.S32.HI R2, RZ, 0x1f, R8 ;  /* 0x0000001fff027819 */ /* 0x000fe40000011408 */
[----:B------:R-:W-:Y:S02]  /*0980*/  ISETP.LT.U32.AND P5, PT, R11, UR4, PT ;  /* 0x000000040b007c0c */ /* 0x000fe4000bfa1070 */
[----:B------:R-:W-:-:S02]  /*0990*/  @P0 LOP3.LUT R5, R5, 0x2, RZ, 0xfc, !PT ;  /* 0x0000000205050812 */ /* 0x000fc400078efcff */
[----:B------:R-:W-:Y:S02]  /*09a0*/  ISETP.LT.U32.AND P4, PT, R10, UR4, PT ;  /* 0x000000040a007c0c */ /* 0x000fe4000bf81070 */
[----:B------:R-:W-:Y:S02]  /*09b0*/  ISETP.LT.U32.AND P3, PT, R8, UR4, PT ;  /* 0x0000000408007c0c */ /* 0x000fe4000bf61070 */
[----:B------:R-:W-:Y:S02]  /*09c0*/  SHF.R.S32.HI R0, RZ, 0x1f, R4 ;  /* 0x0000001fff007819 */ /* 0x000fe40000011404 */
[----:B------:R-:W-:Y:S02]  /*09d0*/  ISETP.LT.U32.AND P0, PT, R4, UR4, PT ;  /* 0x0000000404007c0c */ /* 0x000fe4000bf01070 */
[----:B------:R-:W-:Y:S02]  /*09e0*/  ISETP.LT.AND.EX P5, PT, R9, UR5, !P2, P5 ;  /* 0x0000000509007c0c */ /* 0x000fe4000d7a1350 */
[----:B------:R-:W-:-:S02]  /*09f0*/  ISETP.LT.AND.EX P4, PT, R3, UR5, !P2, P4 ;  /* 0x0000000503007c0c */ /* 0x000fc4000d781340 */
[----:B------:R-:W-:Y:S02]  /*0a00*/  ISETP.LT.AND.EX P3, PT, R2, UR5, !P2, P3 ;  /* 0x0000000502007c0c */ /* 0x000fe4000d761330 */
[----:B------:R-:W-:Y:S01]  /*0a10*/  ISETP.LT.AND.EX P2, PT, R0, UR5, !P2, P0 ;  /* 0x0000000500007c0c */ /* 0x000fe2000d741300 */
[----:B------:R-:W-:Y:S01]  /*0a20*/  UIMAD.WIDE.U32 UR4, UR8, 0x3, URZ ;  /* 0x00000003080478a5 */ /* 0x000fe2000f8e003f */
[----:B------:R-:W-:Y:S01]  /*0a30*/  SHF.R.S32.HI R0, RZ, 0x1f, R7 ;  /* 0x0000001fff007819 */ /* 0x000fe20000011407 */
[----:B------:R-:W-:Y:S02]  /*0a40*/  ULEA.HI UR8, UP0, UR9, UR8, URZ, 0x1 ;  /* 0x0000000809087291 */ /* 0x000fe4000f81083f */
[----:B------:R-:W-:Y:S01]  /*0a50*/  UIADD3 UR11, UR5, UR11, URZ ;  /* 0x0000000b050b7290 */ /* 0x000fe2000fffe03f */
[----:B------:R-:W-:Y:S01]  /*0a60*/  LEA.HI R0, R0, R7, RZ, 0x5 ;  /* 0x0000000700007211 */ /* 0x000fe200078f28ff */
[----:B------:R-:W-:Y:S02]  /*0a70*/  UIADD3.X UR10, URZ, UR9, URZ, UP0, !UPT ;  /* 0x000000093f0a7290 */ /* 0x000fe400087fe43f */
[----:B------:R-:W-:Y:S01]  /*0a80*/  ULEA.HI UR9, UP0, UR11, UR4, URZ, 0x1 ;  /* 0x000000040b097291 */ /* 0x000fe2000f81083f */
[----:B------:R-:W-:Y:S01]  /*0a90*/  SHF.R.S32.HI R0, RZ, 0x5, R0 ;  /* 0x00000005ff007819 */ /* 0x000fe20000011400 */
[----:B------:R-:W-:Y:S01]  /*0aa0*/  USHF.R.S64 UR8, UR8, 0x1, UR10 ;  /* 0x0000000108087899 */ /* 0x000fe2000800100a */
[----:B------:R-:W-:Y:S01]  /*0ab0*/  UMOV UR4, 0x400 ;  /* 0x0000040000047882 */ /* 0x000fe20000000000 */
[----:B------:R-:W-:-:S02]  /*0ac0*/  UIADD3.X UR11, URZ, UR11, URZ, UP0, !UPT ;  /* 0x0000000b3f0b7290 */ /* 0x000fc400087fe43f */
[----:B-1----:R-:W-:Y:S02]  /*0ad0*/  ULEA UR4, UR6, UR4, 0x18 ;  /* 0x0000000406047291 */ /* 0x002fe4000f8ec03f */
[----:B------:R-:W-:Y:S02]  /*0ae0*/  USHF.R.S64 UR9, UR9, 0x1, UR11 ;  /* 0x0000000109097899 */ /* 0x000fe4000800100b */
[----:B------:R-:W-:Y:S02]  /*0af0*/  USHF.R.S32.HI UR10, URZ, 0x1, UR10 ;  /* 0x000000013f0a7899 */ /* 0x000fe4000801140a */
[----:B------:R-:W-:Y:S01]  /*0b00*/  LEA R0, R0, UR4, 0x3 ;  /* 0x0000000400007c11 */ /* 0x000fe2000f8e18ff */
[----:B------:R-:W-:Y:S02]  /*0b10*/  USHF.R.S32.HI UR11, URZ, 0x1, UR11 ;  /* 0x000000013f0b7899 */ /* 0x000fe4000801140b */
[----:B------:R-:W-:Y:S02]  /*0b20*/  USHF.L.U64.HI UR10, UR8, 0x2, UR10 ;  /* 0x00000002080a7899 */ /* 0x000fe4000801020a */
[----:B------:R0:W-:Y:S01]  /*0b30*/  STL [R1+0x80], R0 ;  /* 0x0000800001007387 */ /* 0x0001e20000100800 */
[----:B------:R-:W-:Y:S01]  /*0b40*/  USHF.L.U64.HI UR11, UR9, 0x2, UR11 ;  /* 0x00000002090b7899 */ /* 0x000fe2000801020b */
[----:B------:R-:W-:-:S11]  /*0b50*/  UMOV UR4, URZ ;  /* 0x0000003f00047c82 */ /* 0x000fd60008000000 */
.L_x_338:
[----:B------:R-:W-:Y:S01]  /*0b60*/  ULDC UR15, c[0x0][0x2a0] ;  /* 0x0000a800000f7ab9 */ /* 0x000fe20000000800 */
[----:B------:R-:W-:Y:S01]  /*0b70*/  IABS R8, UR12 ;  /* 0x0000000c00087c13 */ /* 0x000fe20008000000 */
[----:B------:R-:W-:Y:S01]  /*0b80*/  UMOV UR6, URZ ;  /* 0x0000003f00067c82 */ /* 0x000fe20008000000 */
[----:B0-----:R-:W-:Y:S01]  /*0b90*/  MOV R2, UR15 ;  /* 0x0000000f00027c02 */ /* 0x001fe20008000f00 */
[----:B------:R-:W1:Y:S01]  /*0ba0*/  S2R R9, SR_TID.X ;  /* 0x0000000000097919 */ /* 0x000e620000002100 */
[----:B------:R-:W-:Y:S01]  /*0bb0*/  R2UR UR13, R8 ;  /* 0x00000000080d72ca */ /* 0x000fe200000e0000 */
[----:B------:R-:W-:Y:S01]  /*0bc0*/  UISETP.GE.AND UP3, UPT, UR12, URZ, UPT ;  /* 0x0000003f0c00728c */ /* 0x000fe2000bf66270 */
[----:B------:R-:W-:Y:S01]  /*0bd0*/  IABS R2, R2 ;  /* 0x0000000200027213 */ /* 0x000fe20000000000 */
[----:B------:R-:W-:Y:S01]  /*0be0*/  UISETP.NE.AND UP1, UPT, UR15, URZ, UPT ;  /* 0x0000003f0f00728c */ /* 0x000fe2000bf25270 */
[----:B------:R-:W-:Y:S01]  /*0bf0*/  P2R R4, PR, RZ, 0x8 ;  /* 0x00000008ff047803 */ /* 0x000fe20000000000 */
[----:B------:R-:W2:Y:S01]  /*0c00*/  @P5 LDC.64 R80, c[0x0][0x228] ;  /* 0x00008a00ff505b82 */ /* 0x000ea20000000a00 */
[----:B------:R-:W-:-:S02]  /*0c10*/  R2UR UR16, R2 ;  /* 0x00000000021072ca */ /* 0x000fc400000e0000 */
[----:B------:R-:W-:Y:S02]  /*0c20*/  CS2R R50, SRZ ;  /* 0x0000000000327805 */ /* 0x000fe4000001ff00 */
[C---:B------:R-:W-:Y:S02]  /*0c30*/  LOP3.LUT P3, RZ, R5.reuse, 0x200000, RZ, 0xc0, !PT ;  /* 0x0020000005ff7812 */ /* 0x040fe4000786c0ff */
[----:B------:R-:W-:Y:S02]  /*0c40*/  SHF.R.S32.HI R10, RZ, 0x1f, R6 ;  /* 0x0000001fff0a7819 */ /* 0x000fe40000011406 */
[----:B------:R-:W-:Y:S01]  /*0c50*/  LOP3.LUT P1, RZ, R5, 0x400, RZ, 0xc0, !PT ;  /* 0x0000040005ff7812 */ /* 0x000fe2000782c0ff */
[----:B------:R-:W3:Y:S01]  /*0c60*/  @P4 LDC.64 R78, c[0x0][0x230] ;  /* 0x00008c00ff4e4b82 */ /* 0x000ee20000000a00 */
[C---:B------:R-:W-:Y:S02]  /*0c70*/  IADD3 R13, R6.reuse, 0x10, RZ ;  /* 0x00000010060d7810 */ /* 0x040fe40007ffe0ff */
[----:B------:R-:W-:-:S02]  /*0c80*/  IADD3 R12, R6, 0x10, RZ ;  /* 0x00000010060c7810 */ /* 0x000fc40007ffe0ff */
[----:B------:R-:W-:Y:S01]  /*0c90*/  SHF.R.S32.HI R13, RZ, 0x1f, R13 ;  /* 0x0000001fff0d7819 */ /* 0x000fe2000001140d */
[----:B------:R-:W4:Y:S01]  /*0ca0*/  I2F.RP R2, UR16 ;  /* 0x0000001000027d06 */ /* 0x000f220008209400 */
[----:B0-----:R-:W-:Y:S01]  /*0cb0*/  P2R R0, PR, RZ, 0x4 ;  /* 0x00000004ff007803 */ /* 0x001fe20000000000 */
[----:B------:R-:W0:Y:S01]  /*0cc0*/  @P3 LDC.64 R114, c[0x0][0x230] ;  /* 0x00008c00ff723b82 */ /* 0x000e220000000a00 */
[----:B------:R-:W-:Y:S02]  /*0cd0*/  LOP3.LUT P2, RZ, R5, 0x200, RZ, 0xc0, !PT ;  /* 0x0000020005ff7812 */ /* 0x000fe4000784c0ff */
[C---:B------:R-:W-:Y:S02]  /*0ce0*/  IADD3 R15, R6.reuse, 0x30, RZ ;  /* 0x00000030060f7810 */ /* 0x040fe40007ffe0ff */
[C---:B------:R-:W-:Y:S02]  /*0cf0*/  IADD3 R14, R6.reuse, 0x30, RZ ;  /* 0x00000030060e7810 */ /* 0x040fe40007ffe0ff */
[----:B------:R-:W-:Y:S01]  /*0d00*/  SHF.R.S32.HI R15, RZ, 0x1f, R15 ;  /* 0x0000001fff0f7819 */ /* 0x000fe2000001140f */
[----:B------:R-:W3:Y:S01]  /*0d10*/  @P4 LDC.64 R68, c[0x0][0x228] ;  /* 0x00008a00ff444b82 */ /* 0x000ee20000000a00 */
[----:B------:R-:W-:-:S02]  /*0d20*/  IADD3 R17, R6, 0x50, RZ ;  /* 0x0000005006117810 */ /* 0x000fc40007ffe0ff */
[----:B------:R-:W-:Y:S01]  /*0d30*/  IADD3 R16, R6, 0x50, RZ ;  /* 0x0000005006107810 */ /* 0x000fe20007ffe0ff */
[----:B----4-:R-:W4:Y:S01]  /*0d40*/  MUFU.RCP R2, R2 ;  /* 0x0000000200027308 */ /* 0x010f220000001000 */
[----:B------:R-:W-:-:S03]  /*0d50*/  SHF.R.S32.HI R17, RZ, 0x1f, R17 ;  /* 0x0000001fff117819 */ /* 0x000fc60000011411 */
[----:B------:R-:W2:Y:S01]  /*0d60*/  @P2 LDC.64 R108, c[0x0][0x230] ;  /* 0x00008c00ff6c2b82 */ /* 0x000ea20000000a00 */
[C---:B------:R-:W-:Y:S02]  /*0d70*/  IADD3 R19, R6.reuse, 0x70, RZ ;  /* 0x0000007006137810 */ /* 0x040fe40007ffe0ff */
[C---:B------:R-:W-:Y:S02]  /*0d80*/  IADD3 R18, R6.reuse, 0x70, RZ ;  /* 0x0000007006127810 */ /* 0x040fe40007ffe0ff */
[----:B------:R-:W-:Y:S02]  /*0d90*/  SHF.R.S32.HI R19, RZ, 0x1f, R19 ;  /* 0x0000001fff137819 */ /* 0x000fe40000011413 */
[C---:B------:R-:W-:Y:S02]  /*0da0*/  IADD3 R21, R6.reuse, 0x90, RZ ;  /* 0x0000009006157810 */ /* 0x040fe40007ffe0ff */
[----:B------:R-:W-:Y:S02]  /*0db0*/  IADD3 R20, R6, 0x90, RZ ;  /* 0x0000009006147810 */ /* 0x000fe40007ffe0ff */
[----:B------:R-:W-:-:S02]  /*0dc0*/  SHF.R.S32.HI R21, RZ, 0x1f, R21 ;  /* 0x0000001fff157819 */ /* 0x000fc40000011415 */
[----:B------:R-:W-:Y:S02]  /*0dd0*/  IADD3 R22, R6, 0xc0, RZ ;  /* 0x000000c006167810 */ /* 0x000fe40007ffe0ff */
[----:B----4-:R-:W-:Y:S02]  /*0de0*/  IADD3 R3, R2, 0xffffffe, RZ ;  /* 0x0ffffffe02037810 */ /* 0x010fe40007ffe0ff */
[----:B-1----:R-:W-:Y:S02]  /*0df0*/  SHF.R.U32.HI R2, RZ, 0x2, R9 ;  /* 0x00000002ff027819 */ /* 0x002fe40000011609 */
[----:B------:R-:W-:Y:S02]  /*0e00*/  SHF.R.S32.HI R22, RZ, 0x1f, R22 ;  /* 0x0000001fff167819 */ /* 0x000fe40000011416 */
[----:B------:R-:W1:Y:S01]  /*0e10*/  F2I.FTZ.U32.TRUNC.NTZ R3, R3 ;  /* 0x0000000300037305 */ /* 0x000e62000021f000 */
[----:B------:R-:W-:Y:S02]  /*0e20*/  LOP3.LUT P6, RZ, R5, 0x800, RZ, 0xc0, !PT ;  /* 0x0000080005ff7812 */ /* 0x000fe400078cc0ff */
[----:B------:R-:W-:-:S02]  /*0e30*/  IADD3 R28, R6, 0xe0, RZ ;  /* 0x000000e0061c7810 */ /* 0x000fc40007ffe0ff */
[C---:B------:R-:W-:Y:S02]  /*0e40*/  IADD3 R29, R6.reuse, 0xf0, RZ ;  /* 0x000000f0061d7810 */ /* 0x040fe40007ffe0ff */
[----:B------:R-:W-:Y:S02]  /*0e50*/  SHF.R.S32.HI R28, RZ, 0x1f, R28 ;  /* 0x0000001fff1c7819 */ /* 0x000fe4000001141c */
[----:B------:R-:W-:Y:S02]  /*0e60*/  IADD3 R31, R6, 0x110, RZ ;  /* 0x00000110061f7810 */ /* 0x000fe40007ffe0ff */
[----:B------:R-:W-:Y:S02]  /*0e70*/  LOP3.LUT R35, R35, 0xfffffffe, RZ, 0xc0, !PT ;  /* 0xfffffffe23237812 */ /* 0x000fe400078ec0ff */
[----:B-1----:R-:W-:Y:S01]  /*0e80*/  R2UR UR7, R3 ;  /* 0x00000000030772ca */ /* 0x002fe200000e0000 */
[----:B------:R-:W-:-:S04]  /*0e90*/  IMAD.WIDE.U32 R2, R2, 0x24924925, RZ ;  /* 0x2492492502027825 */ /* 0x000fc800078e00ff */
[----:B------:R-:W-:Y:S02]  /*0ea0*/  IMAD R2, R3, -0x1c, R9 ;  /* 0xffffffe403027824 */ /* 0x000fe400078e0209 */
[----:B------:R-:W1:Y:S03]  /*0eb0*/  @P3 LDC.64 R8, c[0x0][0x288] ;  /* 0x0000a200ff083b82 */ /* 0x000e660000000a00 */
[----:B------:R-:W-:-:S03]  /*0ec0*/  SHF.L.U32 R34, R2, 0x1, RZ ;  /* 0x0000000102227819 */ /* 0x000fc600000006ff */
[----:B------:R-:W-:Y:S01]  /*0ed0*/  UIADD3 UR5, URZ, -UR7, URZ ;  /* 0x800000073f057290 */ /* 0x000fe2000fffe03f */
[----:B------:R-:W-:-:S03]  /*0ee0*/  SHF.R.S32.HI R2, RZ, 0x1f, R34 ;  /* 0x0000001fff027819 */ /* 0x000fc60000011422 */
[----:B------:R-:W-:-:S04]  /*0ef0*/  UIMAD UR5, UR5, UR16, URZ ;  /* 0x00000010050572a4 */ /* 0x000fc8000f8e023f */
[----:B------:R-:W-:-:S04]  /*0f00*/  UIMAD.WIDE.U32 UR6, UR7, UR5, UR6 ;  /* 0x00000005070672a5 */ /* 0x000fc8000f8e0006 */
[----:B------:R-:W-:-:S04]  /*0f10*/  UIMAD.WIDE.U32 UR6, UR7, UR13, URZ ;  /* 0x0000000d070672a5 */ /* 0x000fc8000f8e003f */
[----:B------:R-:W-:-:S04]  /*0f20*/  UIADD3 UR5, -UR7, URZ, URZ ;  /* 0x0000003f07057290 */ /* 0x000fc8000fffe13f */
[----:B------:R-:W-:Y:S02]  /*0f30*/  UIMAD UR5, UR16, UR5, UR13 ;  /* 0x00000005100572a4 */ /* 0x000fe4000f8e020d */
[----:B------:R-:W-:Y:S02]  /*0f40*/  ULOP3.LUT UR13, URZ, UR15, URZ, 0x33, !UPT ;  /* 0x0000000f3f0d7292 */ /* 0x000fe4000f8e333f */
[----:B------:R-:W-:-:S11]  /*0f50*/  UISETP.GT.U32.AND UP0, UPT, UR16, UR5, UPT ;  /* 0x000000051000728c */ /* 0x000fd6000bf04070 */
[----:B------:R-:W-:Y:S02]  /*0f60*/  @!UP0 UIADD3 UR5, UR5, -UR16, URZ ;  /* 0x8000001005058290 */ /* 0x000fe4000fffe03f */
[----:B------:R-:W-:Y:S02]  /*0f70*/  @!UP0 UIADD3 UR7, UR7, 0x1, URZ ;  /* 0x0000000107078890 */ /* 0x000fe4000fffe03f */
[----:B------:R-:W-:Y:S02]  /*0f80*/  UIADD3 UR6, UR5, -UR16, URZ ;  /* 0x8000001005067290 */ /* 0x000fe4000fffe03f */
[----:B------:R-:W-:-:S04]  /*0f90*/  UISETP.GT.U32.AND UP2, UPT, UR16, UR5, UPT ;  /* 0x000000051000728c */ /* 0x000fc8000bf44070 */
[----:B------:R-:W-:Y:S02]  /*0fa0*/  USEL UR6, UR6, UR5, !UP2 ;  /* 0x0000000506067287 */ /* 0x000fe4000d000000 */
[----:B------:R-:W-:Y:S02]  /*0fb0*/  UISETP.GE.U32.AND UP2, UPT, UR5, UR16, UPT ;  /* 0x000000100500728c */ /* 0x000fe4000bf46070 */
[----:B------:R-:W-:Y:S02]  /*0fc0*/  ULOP3.LUT UR5, UR12, UR15, URZ, 0x3c, !UPT ;  /* 0x0000000f0c057292 */ /* 0x000fe4000f8e3c3f */
[----:B------:R-:W-:Y:S02]  /*0fd0*/  @!UP3 UIADD3 UR6, -UR6, URZ, URZ ;  /* 0x0000003f0606b290 */ /* 0x000fe4000fffe13f */
[----:B------:R-:W-:Y:S02]  /*0fe0*/  UISETP.GE.AND UP0, UPT, UR5, URZ, UPT ;  /* 0x0000003f0500728c */ /* 0x000fe4000bf06270 */
[----:B------:R-:W-:Y:S01]  /*0ff0*/  USEL UR14, UR13, UR6, !UP1 ;  /* 0x000000060d0e7287 */ /* 0x000fe2000c800000 */
[----:B------:R-:W-:-:S02]  /*1000*/  ULDC.64 UR16, c[0x0][0x298] ;  /* 0x0000a60000107ab9 */ /* 0x000fc40000000a00 */
[----:B------:R-:W-:Y:S02]  /*1010*/  @UP2 UIADD3 UR7, UR7, 0x1, URZ ;  /* 0x0000000107072890 */ /* 0x000fe4000fffe03f */
[----:B------:R-:W-:-:S04]  /*1020*/  UIMAD UR18, UR14, 0x38, URZ ;  /* 0x000000380e1278a4 */ /* 0x000fc8000f8e023f */
[----:B------:R-:W-:Y:S02]  /*1030*/  @!UP0 UIADD3 UR7, -UR7, URZ, URZ ;  /* 0x0000003f07078290 */ /* 0x000fe4000fffe13f */
[----:B------:R-:W-:Y:S02]  /*1040*/  MOV R3, UR18 ;  /* 0x0000001200037c02 */ /* 0x000fe40008000f00 */
[----:B------:R-:W-:Y:S01]  /*1050*/  USEL UR7, UR13, UR7, !UP1 ;  /* 0x000000070d077287 */ /* 0x000fe2000c800000 */
[----:B------:R-:W-:-:S03]  /*1060*/  IADD3 R24, P0, R34, UR18, RZ ;  /* 0x0000001222187c10 */ /* 0x000fc6000ff1e0ff */
[----:B------:R-:W-:Y:S01]  /*1070*/  USHF.R.S32.HI UR5, URZ, 0x1f, UR7 ;  /* 0x0000001f3f057899 */ /* 0x000fe20008011407 */
[----:B------:R-:W-:Y:S01]  /*1080*/  LEA.HI.X.SX32 R25, R3, R2, 0x1, P0 ;  /* 0x0000000203197211 */ /* 0x000fe200000f0eff */
[----:B-1----:R-:W-:Y:S01]  /*1090*/  @P3 IMAD R2, R10, R8, RZ ;  /* 0x000000080a023224 */ /* 0x002fe200078e02ff */
[----:B------:R-:W-:Y:S01]  /*10a0*/  MOV R3, UR16 ;  /* 0x0000001000037c02 */ /* 0x000fe20008000f00 */
[----:B------:R-:W-:Y:S01]  /*10b0*/  UIMAD UR5, UR5, UR16, URZ ;  /* 0x00000010050572a4 */ /* 0x000fe2000f8e023f */
[----:B------:R-:W1:Y:S01]  /*10c0*/  @P1 LDC.64 R10, c[0x0][0x230] ;  /* 0x00008c00ff0a1b82 */ /* 0x000e620000000a00 */
[----:B------:R-:W-:Y:S02]  /*10d0*/  @P3 IMAD R9, R6, R9, R2 ;  /* 0x0000000906093224 */ /* 0x000fe400078e0202 */
[----:B------:R-:W-:Y:S02]  /*10e0*/  UIMAD UR5, UR7, UR17, UR5 ;  /* 0x00000011070572a4 */ /* 0x000fe4000f8e0205 */
[----:B------:R-:W-:Y:S01]  /*10f0*/  IMAD.WIDE.U32 R24, R3, UR7, R24 ;  /* 0x0000000703187c25 */ /* 0x000fe2000f8e0018 */
[----:B------:R-:W-:-:S04]  /*1100*/  ULDC.64 UR6, c[0x0][0x290] ;  /* 0x0000a40000067ab9 */ /* 0x000fc80000000a00 */
[----:B------:R-:W-:Y:S02]  /*1110*/  IADD3 R27, R25, UR5, RZ ;  /* 0x00000005191b7c10 */ /* 0x000fe4000fffe0ff */
[----:B------:R-:W-:-:S05]  /*1120*/  @P3 MOV R26, R24 ;  /* 0x00000018001a3202 */ /* 0x000fca0000000f00 */
[----:B------:R-:W-:-:S05]  /*1130*/  @P3 IMAD.WIDE.U32 R2, R6, R8, R26 ;  /* 0x0000000806023225 */ /* 0x000fca00078e001a */
[----:B------:R-:W-:Y:S02]  /*1140*/  @P3 IADD3 R3, R3, R9, RZ ;  /* 0x0000000903033210 */ /* 0x000fe40007ffe0ff */
[----:B------:R-:W4:Y:S01]  /*1150*/  @P3 LDC.64 R8, c[0x0][0x228] ;  /* 0x00008a00ff083b82 */ /* 0x000f220000000a00 */
[C---:B------:R-:W-:Y:S02]  /*1160*/  @P3 SHF.L.U32 R113, R2.reuse, 0x1, RZ ;  /* 0x0000000102713819 */ /* 0x040fe400000006ff */
[----:B------:R-:W-:Y:S02]  /*1170*/  @P3 SHF.L.U64.HI R2, R2, 0x1, R3 ;  /* 0x0000000102023819 */ /* 0x000fe40000010203 */
[----:B0-----:R-:W-:Y:S02]  /*1180*/  @P3 IADD3 R114, P0, R113, R114, RZ ;  /* 0x0000007271723210 */ /* 0x001fe40007f1e0ff */
[----:B------:R-:W-:Y:S02]  /*1190*/  @P1 MOV R3, R27 ;  /* 0x0000001b00031202 */ /* 0x000fe40000000f00 */
[----:B------:R-:W-:-:S02]  /*11a0*/  @P3 IADD3.X R115, R2, R115, RZ, P0, !PT ;  /* 0x0000007302733210 */ /* 0x000fc400007fe4ff */
[----:B----4-:R-:W-:-:S04]  /*11b0*/  @P3 IADD3 R112, P0, R113, R8, RZ ;  /* 0x0000000871703210 */ /* 0x010fc80007f1e0ff */
[----:B------:R-:W-:Y:S02]  /*11c0*/  @P3 IADD3.X R113, R2, R9, RZ, P0, !PT ;  /* 0x0000000902713210 */ /* 0x000fe400007fe4ff */
[----:B------:R-:W0:Y:S01]  /*11d0*/  @P1 LDC.64 R8, c[0x0][0x288] ;  /* 0x0000a200ff081b82 */ /* 0x000e220000000a00 */
[----:B------:R-:W-:-:S13]  /*11e0*/  LOP3.LUT P3, RZ, R5, 0x8, RZ, 0xc0, !PT ;  /* 0x0000000805ff7812 */ /* 0x000fda000786c0ff */
[----:B------:R-:W4:Y:S01]  /*11f0*/  @P3 LDC.64 R90, c[0x0][0x230] ;  /* 0x00008c00ff5a3b82 */ /* 0x000f220000000a00 */
[----:B0-----:R-:W-:Y:S01]  /*1200*/  @P1 IMAD R2, R13, R8, RZ ;  /* 0x000000080d021224 */ /* 0x001fe200078e02ff */
[----:B------:R-:W-:-:S03]  /*1210*/  IADD3 R13, R6, 0x20, RZ ;  /* 0x00000020060d7810 */ /* 0x000fc60007ffe0ff */
[----:B------:R-:W-:Y:S01]  /*1220*/  @P1 IMAD R9, R12, R9, R2 ;  /* 0x000000090c091224 */ /* 0x000fe200078e0202 */
[----:B------:R-:W-:Y:S02]  /*1230*/  @P1 MOV R2, R24 ;  /* 0x0000001800021202 */ /* 0x000fe40000000f00 */
[----:B------:R-:W-:-:S03]  /*1240*/  SHF.R.S32.HI R13, RZ, 0x1f, R13 ;  /* 0x0000001fff0d7819 */ /* 0x000fc6000001140d */
[----:B------:R-:W-:Y:S01]  /*1250*/  @P1 IMAD.WIDE.U32 R2, R12, R8, R2 ;  /* 0x000000080c021225 */ /* 0x000fe200078e0002 */
[----:B------:R-:W-:-:S04]  /*1260*/  IADD3 R12, R6, 0x20, RZ ;  /* 0x00000020060c7810 */ /* 0x000fc80007ffe0ff */
[----:B------:R-:W-:Y:S02]  /*1270*/  @P1 IADD3 R3, R3, R9, RZ ;  /* 0x0000000903031210 */ /* 0x000fe40007ffe0ff */
[C---:B------:R-:W-:Y:S02]  /*1280*/  @P1 SHF.L.U32 R111, R2.reuse, 0x1, RZ ;  /* 0x00000001026f1819 */ /* 0x040fe400000006ff */
[----:B------:R-:W-:Y:S02]  /*1290*/  @P1 SHF.L.U64.HI R2, R2, 0x1, R3 ;  /* 0x0000000102021819 */ /* 0x000fe40000010203 */
[----:B-1----:R-:W-:Y:S02]  /*12a0*/  @P1 IADD3 R8, P0, R111, R10, RZ ;  /* 0x0000000a6f081210 */ /* 0x002fe40007f1e0ff */
[----:B------:R-:W-:Y:S02]  /*12b0*/  @P2 MOV R3, R27 ;  /* 0x0000001b00032202 */ /* 0x000fe40000000f00 */
[----:B------:R-:W-:-:S02]  /*12c0*/  @P1 IADD3.X R9, R2, R11, RZ, P0, !PT ;  /* 0x0000000b02091210 */ /* 0x000fc400007fe4ff */
[----:B------:R-:W0:Y:S02]  /*12d0*/  @P1 LDC.64 R10, c[0x0][0x228] ;  /* 0x00008a00ff0a1b82 */ /* 0x000e240000000a00 */
[----:B0-----:R-:W-:-:S04]  /*12e0*/  @P1 IADD3 R110, P0, R111, R10, RZ ;  /* 0x0000000a6f6e1210 */ /* 0x001fc80007f1e0ff */
[----:B------:R-:W-:Y:S02]  /*12f0*/  @P1 IADD3.X R111, R2, R11, RZ, P0, !PT ;  /* 0x0000000b026f1210 */ /* 0x000fe400007fe4ff */
[----:B------:R-:W0:Y:S01]  /*1300*/  @P2 LDC.64 R10, c[0x0][0x288] ;  /* 0x0000a200ff0a2b82 */ /* 0x000e220000000a00 */
[----:B------:R-:W-:Y:S01]  /*1310*/  LOP3.LUT P1, RZ, R5, 0x100, RZ, 0xc0, !PT ;  /* 0x0000010005ff7812 */ /* 0x000fe2000782c0ff */
[----:B0-----:R-:W-:-:S04]  /*1320*/  @P2 IMAD R2, R13, R10, RZ ;  /* 0x0000000a0d022224 */ /* 0x001fc800078e02ff */
[----:B------:R-:W-:Y:S01]  /*1330*/  @P2 IMAD R11, R12, R11, R2 ;  /* 0x0000000b0c0b2224 */ /* 0x000fe200078e0202 */
[----:B------:R-:W-:-:S05]  /*1340*/  @P2 MOV R2, R24 ;  /* 0x0000001800022202 */ /* 0x000fca0000000f00 */
[----:B------:R-:W-:Y:S02]  /*1350*/  @P2 IMAD.WIDE.U32 R2, R12, R10, R2 ;  /* 0x0000000a0c022225 */ /* 0x000fe400078e0002 */
[----:B------:R-:W0:Y:S03]  /*1360*/  @P1 LDC.64 R12, c[0x0][0x230] ;  /* 0x00008c00ff0c1b82 */ /* 0x000e260000000a00 */
[----:B------:R-:W-:Y:S02]  /*1370*/  @P2 IADD3 R3, R3, R11, RZ ;  /* 0x0000000b03032210 */ /* 0x000fe40007ffe0ff */
[C---:B------:R-:W-:Y:S02]  /*1380*/  @P2 SHF.L.U32 R107, R2.reuse, 0x1, RZ ;  /* 0x00000001026b2819 */ /* 0x040fe400000006ff */
[----:B------:R-:W-:Y:S01]  /*1390*/  @P2 SHF.L.U64.HI R2, R2, 0x1, R3 ;  /* 0x0000000102022819 */ /* 0x000fe20000010203 */
[----:B------:R-:W1:Y:S01]  /*13a0*/  @P2 LDC.64 R10, c[0x0][0x228] ;  /* 0x00008a00ff0a2b82 */ /* 0x000e620000000a00 */
[----:B--2---:R-:W-:-:S02]  /*13b0*/  @P2 IADD3 R108, P0, R107, R108, RZ ;  /* 0x0000006c6b6c2210 */ /* 0x004fc40007f1e0ff */
[----:B------:R-:W-:Y:S02]  /*13c0*/  @P1 MOV R3, R27 ;  /* 0x0000001b00031202 */ /* 0x000fe40000000f00 */
[----:B------:R-:W-:Y:S02]  /*13d0*/  @P2 IADD3.X R109, R2, R109, RZ, P0, !PT ;  /* 0x0000006d026d2210 */ /* 0x000fe400007fe4ff */
[----:B-1----:R-:W-:-:S04]  /*13e0*/  @P2 IADD3 R106, P0, R107, R10, RZ ;  /* 0x0000000a6b6a2210 */ /* 0x002fc80007f1e0ff */
[----:B------:R-:W-:Y:S02]  /*13f0*/  @P2 IADD3.X R107, R2, R11, RZ, P0, !PT ;  /* 0x0000000b026b2210 */ /* 0x000fe400007fe4ff */
[----:B------:R-:W1:Y:S01]  /*1400*/  @P1 LDC.64 R10, c[0x0][0x288] ;  /* 0x0000a200ff0a1b82 */ /* 0x000e620000000a00 */
[----:B------:R-:W-:-:S13]  /*1410*/  LOP3.LUT P2, RZ, R5, 0x80, RZ, 0xc0, !PT ;  /* 0x0000008005ff7812 */ /* 0x000fda000784c0ff */
[----:B------:R-:W2:Y:S01]  /*1420*/  @P2 LDC.64 R102, c[0x0][0x230] ;  /* 0x00008c00ff662b82 */ /* 0x000ea20000000a00 */
[----:B-1----:R-:W-:Y:S01]  /*1430*/  @P1 IMAD R2, R15, R10, RZ ;  /* 0x0000000a0f021224 */ /* 0x002fe200078e02ff */
        /* <DEDUP_REMOVED lines=9> */
[----:B0-----:R-:W-:Y:S02]  /*14d0*/  @P1 IADD3 R10, P0, R105, R12, RZ ;  /* 0x0000000c690a1210 */ /* 0x001fe40007f1e0ff */
        /* <DEDUP_REMOVED lines=55> */
[----:B------:R-:W-:Y:S01]  /*1850*/  @P2 IADD3.X R95, R2, R15, RZ, P0, !PT ;  /* 0x0000000f025f2210 */ /* 0x000fe200007fe4ff */
[----:B0-----:R-:W-:Y:S01]  /*1860*/  @P1 IMAD R2, R19, R16, RZ ;  /* 0x0000001013021224 */ /* 0x001fe200078e02ff */
[----:B------:R-:W0:Y:S01]  /*1870*/  @P1 LDC.64 R14, c[0x0][0x230] ;  /* 0x00008c00ff0e1b82 */ /* 0x000e220000000a00 */
[----:B------:R-:W-:Y:S02]  /*1880*/  IADD3 R19, R6, 0x80, RZ ;  /* 0x0000008006137810 */ /* 0x000fe40007ffe0ff */
[C---:B------:R-:W-:Y:S01]  /*1890*/  @P1 IMAD R17, R18.reuse, R17, R2 ;  /* 0x0000001112111224 */ /* 0x040fe200078e0202 */
[----:B------:R-:W-:Y:S02]  /*18a0*/  @P1 MOV R2, R24 ;  /* 0x0000001800021202 */ /* 0x000fe40000000f00 */
[----:B------:R-:W-:Y:S02]  /*18b0*/  SHF.R.S32.HI R19, RZ, 0x1f, R19 ;  /* 0x0000001fff137819 */ /* 0x000fe40000011413 */
[----:B------:R-:W-:Y:S01]  /*18c0*/  LOP3.LUT P2, RZ, R5, 0x4, RZ, 0xc0, !PT ;  /* 0x0000000405ff7812 */ /* 0x000fe2000784c0ff */
[----:B------:R-:W-:Y:S01]  /*18d0*/  @P1 IMAD.WIDE.U32 R2, R18, R16, R2 ;  /* 0x0000001012021225 */ /* 0x000fe200078e0002 */
[----:B------:R-:W-:-:S04]  /*18e0*/  IADD3 R18, R6, 0x80, RZ ;  /* 0x0000008006127810 */ /* 0x000fc80007ffe0ff */
[----:B------:R-:W-:Y:S02]  /*18f0*/  @P1 IADD3 R3, R3, R17, RZ ;  /* 0x0000001103031210 */ /* 0x000fe40007ffe0ff */
[----:B------:R-:W1:Y:S01]  /*1900*/  @P1 LDC.64 R16, c[0x0][0x228] ;  /* 0x00008a00ff101b82 */ /* 0x000e620000000a00 */
[C---:B------:R-:W-:Y:S02]  /*1910*/  @P1 SHF.L.U32 R93, R2.reuse, 0x1, RZ ;  /* 0x00000001025d1819 */ /* 0x040fe400000006ff */
[----:B------:R-:W-:Y:S02]  /*1920*/  @P1 SHF.L.U64.HI R2, R2, 0x1, R3 ;  /* 0x0000000102021819 */ /* 0x000fe40000010203 */
[----:B------:R-:W-:Y:S02]  /*1930*/  @P3 MOV R3, R27 ;  /* 0x0000001b00033202 */ /* 0x000fe40000000f00 */
[----:B0-----:R-:W-:-:S04]  /*1940*/  @P1 IADD3 R14, P0, R93, R14, RZ ;  /* 0x0000000e5d0e1210 */ /* 0x001fc80007f1e0ff */
[----:B------:R-:W-:Y:S02]  /*1950*/  @P1 IADD3.X R15, R2, R15, RZ, P0, !PT ;  /* 0x0000000f020f1210 */ /* 0x000fe400007fe4ff */
[----:B-1----:R-:W-:-:S04]  /*1960*/  @P1 IADD3 R92, P0, R93, R16, RZ ;  /* 0x000000105d5c1210 */ /* 0x002fc80007f1e0ff */
[----:B------:R-:W-:Y:S02]  /*1970*/  @P1 IADD3.X R93, R2, R17, RZ, P0, !PT ;  /* 0x00000011025d1210 */ /* 0x000fe400007fe4ff */
[----:B------:R-:W0:Y:S01]  /*1980*/  @P3 LDC.64 R16, c[0x0][0x288] ;  /* 0x0000a200ff103b82 */ /* 0x000e220000000a00 */
[----:B------:R-:W-:-:S13]  /*1990*/  LOP3.LUT P1, RZ, R5, 0x2, RZ, 0xc0, !PT ;  /* 0x0000000205ff7812 */ /* 0x000fda000782c0ff */
[----:B------:R-:W1:Y:S08]  /*19a0*/  @P1 LDC.64 R84, c[0x0][0x230] ;  /* 0x00008c00ff541b82 */ /* 0x000e700000000a00 */
[----:B------:R-:W2:Y:S01]  /*19b0*/  @P1 LDC.64 R82, c[0x0][0x228] ;  /* 0x00008a00ff521b82 */ /* 0x000ea20000000a00 */
        /* <DEDUP_REMOVED lines=8> */
[----:B------:R-:W3:Y:S01]  /*1a40*/  @P3 LDC.64 R16, c[0x0][0x228] ;  /* 0x00008a00ff103b82 */ /* 0x000ee20000000a00 */
[----:B----4-:R-:W-:-:S02]  /*1a50*/  @P3 IADD3 R90, P0, R89, R90, RZ ;  /* 0x0000005a595a3210 */ /* 0x010fc40007f1e0ff */
[----:B------:R-:W-:Y:S02]  /*1a60*/  @P2 MOV R3, R27 ;  /* 0x0000001b00032202 */ /* 0x000fe40000000f00 */
[----:B------:R-:W-:Y:S02]  /*1a70*/  @P3 IADD3.X R91, R2, R91, RZ, P0, !PT ;  /* 0x0000005b025b3210 */ /* 0x000fe400007fe4ff */
[----:B---3--:R-:W-:-:S04]  /*1a80*/  @P3 IADD3 R88, P0, R89, R16, RZ ;  /* 0x0000001059583210 */ /* 0x008fc80007f1e0ff */
[----:B------:R-:W-:Y:S01]  /*1a90*/  @P3 IADD3.X R89, R2, R17, RZ, P0, !PT ;  /* 0x0000001102593210 */ /* 0x000fe200007fe4ff */
[----:B0-----:R-:W-:Y:S01]  /*1aa0*/  @P2 IMAD R2, R21, R18, RZ ;  /* 0x0000001215022224 */ /* 0x001fe200078e02ff */
[----:B------:R-:W0:Y:S01]  /*1ab0*/  @P2 LDC.64 R16, c[0x0][0x230] ;  /* 0x00008c00ff102b82 */ /* 0x000e220000000a00 */
[----:B------:R-:W-:Y:S02]  /*1ac0*/  IADD3 R21, R6, 0xa0, RZ ;  /* 0x000000a006157810 */ /* 0x000fe40007ffe0ff */
[----:B------:R-:W-:Y:S01]  /*1ad0*/  @P2 IMAD R19, R20, R19, R2 ;  /* 0x0000001314132224 */ /* 0x000fe200078e0202 */
[----:B------:R-:W-:Y:S02]  /*1ae0*/  @P2 MOV R2, R24 ;  /* 0x0000001800022202 */ /* 0x000fe40000000f00 */
[----:B------:R-:W-:Y:S02]  /*1af0*/  SHF.R.S32.HI R21, RZ, 0x1f, R21 ;  /* 0x0000001fff157819 */ /* 0x000fe40000011415 */
[----:B------:R-:W-:Y:S01]  /*1b00*/  ISETP.NE.AND P3, PT, R4, RZ, PT ;  /* 0x000000ff0400720c */ /* 0x000fe20003f65270 */
[----:B------:R-:W-:Y:S01]  /*1b10*/  @P2 IMAD.WIDE.U32 R2, R20, R18, R2 ;  /* 0x0000001214022225 */ /* 0x000fe200078e0002 */
[----:B------:R-:W-:-:S02]  /*1b20*/  IADD3 R20, R6, 0xa0, RZ ;  /* 0x000000a006147810 */ /* 0x000fc40007ffe0ff */
[----:B------:R-:W-:Y:S02]  /*1b30*/  IADD3 R4, R6, 0xb0, RZ ;  /* 0x000000b006047810 */ /* 0x000fe40007ffe0ff */
[----:B------:R-:W-:Y:S02]  /*1b40*/  @P2 IADD3 R3, R3, R19, RZ ;  /* 0x0000001303032210 */ /* 0x000fe40007ffe0ff */
[----:B------:R-:W3:Y:S01]  /*1b50*/  @P2 LDC.64 R18, c[0x0][0x228] ;  /* 0x00008a00ff122b82 */ /* 0x000ee20000000a00 */
[C---:B------:R-:W-:Y:S02]  /*1b60*/  @P2 SHF.L.U32 R87, R2.reuse, 0x1, RZ ;  /* 0x0000000102572819 */ /* 0x040fe400000006ff */
[----:B------:R-:W-:Y:S02]  /*1b70*/  @P2 SHF.L.U64.HI R2, R2, 0x1, R3 ;  /* 0x0000000102022819 */ /* 0x000fe40000010203 */
[----:B------:R-:W-:Y:S02]  /*1b80*/  @P3 MOV R23, R27 ;  /* 0x0000001b00173202 */ /* 0x000fe40000000f00 */
[----:B0-----:R-:W-:Y:S01]  /*1b90*/  @P2 IADD3 R16, P0, R87, R16, RZ ;  /* 0x0000001057102210 */ /* 0x001fe20007f1e0ff */
[----:B------:R-:W0:Y:S03]  /*1ba0*/  @P3 LDC.64 R66, c[0x0][0x228] ;  /* 0x00008a00ff423b82 */ /* 0x000e260000000a00 */
[----:B------:R-:W-:-:S02]  /*1bb0*/  @P2 IADD3.X R17, R2, R17, RZ, P0, !PT ;  /* 0x0000001102112210 */ /* 0x000fc400007fe4ff */
[----:B---3--:R-:W-:Y:S02]  /*1bc0*/  @P2 IADD3 R86, P0, R87, R18, RZ ;  /* 0x0000001257562210 */ /* 0x008fe40007f1e0ff */
[----:B------:R-:W-:Y:S02]  /*1bd0*/  @P1 MOV R18, R24 ;  /* 0x0000001800121202 */ /* 0x000fe40000000f00 */
[----:B------:R-:W-:Y:S02]  /*1be0*/  @P2 IADD3.X R87, R2, R19, RZ, P0, !PT ;  /* 0x0000001302572210 */ /* 0x000fe400007fe4ff */
[----:B------:R-:W3:Y:S01]  /*1bf0*/  @P1 LDC.64 R2, c[0x0][0x288] ;  /* 0x0000a200ff021b82 */ /* 0x000ee20000000a00 */
[----:B------:R-:W-:Y:S02]  /*1c00*/  ISETP.NE.AND P2, PT, R0, RZ, PT ;  /* 0x000000ff0000720c */ /* 0x000fe40003f45270 */
[----:B------:R-:W-:-:S11]  /*1c10*/  @P1 MOV R19, R27 ;  /* 0x0000001b00131202 */ /* 0x000fd60000000f00 */
[----:B------:R-:W4:Y:S01]  /*1c20*/  @P2 LDC.64 R76, c[0x0][0x230] ;  /* 0x00008c00ff4c2b82 */ /* 0x000f220000000a00 */
[----:B------:R-:W-:Y:S02]  /*1c30*/  @P2 LOP3.LUT R35, R35, 0x1, RZ, 0xfc, !PT ;  /* 0x0000000123232812 */ /* 0x000fe400078efcff */
[----:B------:R-:W-:Y:S02]  /*1c40*/  CS2R R124, SRZ ;  /* 0x00000000007c7805 */ /* 0x000fe4000001ff00 */
[----:B------:R-:W-:Y:S02]  /*1c50*/  CS2R R122, SRZ ;  /* 0x00000000007a7805 */ /* 0x000fe4000001ff00 */
[----:B------:R-:W-:Y:S02]  /*1c60*/  CS2R R120, SRZ ;  /* 0x0000000000787805 */ /* 0x000fe4000001ff00 */
[----:B------:R-:W-:Y:S02]  /*1c70*/  MOV R116, RZ ;  /* 0x000000ff00747202 */ /* 0x000fe40000000f00 */
[----:B------:R-:W-:Y:S01]  /*1c80*/  IADD3 R117, R6, 0x180, RZ ;  /* 0x0000018006757810 */ /* 0x000fe20007ffe0ff */
[----:B------:R-:W4:Y:S01]  /*1c90*/  @P2 LDC.64 R74, c[0x0][0x228] ;  /* 0x00008a00ff4a2b82 */ /* 0x000f220000000a00 */
[----:B------:R-:W-:Y:S01]  /*1ca0*/  LOP3.LUT R35, R35, 0xfffffffd, RZ, 0xc0, !PT ;  /* 0xfffffffd23237812 */ /* 0x000fe200078ec0ff */
[----:B---3--:R-:W-:-:S04]  /*1cb0*/  @P1 IMAD R0, R21, R2, RZ ;  /* 0x0000000215001224 */ /* 0x008fc800078e02ff */
[C---:B------:R-:W-:Y:S02]  /*1cc0*/  @P1 IMAD R21, R20.reuse, R3, R0 ;  /* 0x0000000314151224 */ /* 0x040fe400078e0200 */
[----:B------:R-:W-:Y:S01]  /*1cd0*/  @P1 IMAD.WIDE.U32 R2, R20, R2, R18 ;  /* 0x0000000214021225 */ /* 0x000fe200078e0012 */
[----:B------:R-:W-:-:S04]  /*1ce0*/  IADD3 R20, R6, 0xb0, RZ ;  /* 0x000000b006147810 */ /* 0x000fc80007ffe0ff */
[----:B------:R-:W-:Y:S02]  /*1cf0*/  @P1 IADD3 R19, R3, R21, RZ ;  /* 0x0000001503131210 */ /* 0x000fe40007ffe0ff */
[C---:B------:R-:W-:Y:S02]  /*1d00*/  @P1 SHF.L.U32 R3, R2.reuse, 0x1, RZ ;  /* 0x0000000102031819 */ /* 0x040fe400000006ff */
[----:B------:R-:W-:Y:S02]  /*1d10*/  @P1 SHF.L.U64.HI R2, R2, 0x1, R19 ;  /* 0x0000000102021819 */ /* 0x000fe40000010213 */
[----:B-1----:R-:W-:Y:S01]  /*1d20*/  @P1 IADD3 R84, P0, R3, R84, RZ ;  /* 0x0000005403541210 */ /* 0x002fe20007f1e0ff */
[----:B------:R-:W1:Y:S01]  /*1d30*/  @P5 LDC.64 R18, c[0x0][0x230] ;  /* 0x00008c00ff125b82 */ /* 0x000e620000000a00 */
[----:B------:R-:W-:Y:S02]  /*1d40*/  SHF.R.S32.HI R20, RZ, 0x1f, R20 ;  /* 0x0000001fff147819 */ /* 0x000fe40000011414 */
[----:B------:R-:W-:-:S02]  /*1d50*/  @P1 IADD3.X R85, R2, R85, RZ, P0, !PT ;  /* 0x0000005502551210 */ /* 0x000fc400007fe4ff */
[----:B--2---:R-:W-:Y:S02]  /*1d60*/  @P1 IADD3 R82, P0, R3, R82, RZ ;  /* 0x0000005203521210 */ /* 0x004fe40007f1e0ff */
[----:B------:R-:W-:Y:S02]  /*1d70*/  @P5 MOV R21, R27 ;  /* 0x0000001b00155202 */ /* 0x000fe40000000f00 */
[----:B------:R-:W-:Y:S02]  /*1d80*/  @P1 IADD3.X R83, R2, R83, RZ, P0, !PT ;  /* 0x0000005302531210 */ /* 0x000fe400007fe4ff */
[----:B------:R-:W2:Y:S01]  /*1d90*/  @P5 LDC.64 R2, c[0x0][0x288] ;  /* 0x0000a200ff025b82 */ /* 0x000ea20000000a00 */
[C---:B------:R-:W-:Y:S02]  /*1da0*/  LOP3.LUT P1, RZ, R5.reuse, 0x40000, RZ, 0xc0, !PT ;  /* 0x0004000005ff7812 */ /* 0x040fe4000782c0ff */
[----:B------:R-:W-:-:S04]  /*1db0*/  LOP3.LUT R5, R5, 0xdfffffff, RZ, 0xc0, !PT ;  /* 0xdfffffff05057812 */ /* 0x000fc800078ec0ff */
[----:B------:R-:W-:-:S07]  /*1dc0*/  @P5 LOP3.LUT R5, R5, 0x20000000, RZ, 0xfc, !PT ;  /* 0x2000000005055812 */ /* 0x000fce00078efcff */
[----:B------:R-:W3:Y:S01]  /*1dd0*/  @P1 LDC.64 R60, c[0x0][0x228] ;  /* 0x00008a00ff3c1b82 */ /* 0x000ee20000000a00 */
[----:B--2---:R-:W-:Y:S01]  /*1de0*/  @P5 IMAD R0, R20, R2, RZ ;  /* 0x0000000214005224 */ /* 0x004fe200078e02ff */
[----:B------:R-:W-:-:S03]  /*1df0*/  @P5 MOV R20, R24 ;  /* 0x0000001800145202 */ /* 0x000fc60000000f00 */
[C---:B------:R-:W-:Y:S02]  /*1e00*/  @P5 IMAD R3, R4.reuse, R3, R0 ;  /* 0x0000000304035224 */ /* 0x040fe400078e0200 */
        /* <DEDUP_REMOVED lines=8> */
[----:B------:R-:W-:Y:S02]  /*1e90*/  @P5 IADD3 R80, P0, R3, R80, RZ ;  /* 0x0000005003505210 */ /* 0x000fe40007f1e0ff */
[----:B------:R-:W1:Y:S02]  /*1ea0*/  @P4 LDC.64 R2, c[0x0][0x288] ;  /* 0x0000a200ff024b82 */ /* 0x000e640000000a00 */
[----:B------:R-:W-:Y:S02]  /*1eb0*/  @P5 IADD3.X R81, R20, R81, RZ, P0, !PT ;  /* 0x0000005114515210 */ /* 0x000fe400007fe4ff */
[----:B------:R-:W-:Y:S02]  /*1ec0*/  @P4 MOV R20, R24 ;  /* 0x0000001800144202 */ /* 0x000fe40000000f00 */
[C---:B------:R-:W-:Y:S02]  /*1ed0*/  LOP3.LUT P5, RZ, R5.reuse, 0x80000, RZ, 0xc0, !PT ;  /* 0x0008000005ff7812 */ /* 0x040fe400078ac0ff */
[----:B------:R-:W-:-:S04]  /*1ee0*/  LOP3.LUT R5, R5, 0xbfffffff, RZ, 0xc0, !PT ;  /* 0xbfffffff05057812 */ /* 0x000fc800078ec0ff */
[----:B------:R-:W-:-:S07]  /*1ef0*/  @P4 LOP3.LUT R5, R5, 0x40000000, RZ, 0xfc, !PT ;  /* 0x4000000005054812 */ /* 0x000fce00078efcff */
[----:B------:R-:W2:Y:S01]  /*1f00*/  @P5 LDC.64 R70, c[0x0][0x230] ;  /* 0x00008c00ff465b82 */ /* 0x000ea20000000a00 */
[-C--:B-1----:R-:W-:Y:S01]  /*1f10*/  @P4 IMAD R0, R22, R2.reuse, RZ ;  /* 0x0000000216004224 */ /* 0x082fe200078e02ff */
[----:B------:R-:W-:Y:S01]  /*1f20*/  IADD3 R22, R6, 0xd0, RZ ;  /* 0x000000d006167810 */ /* 0x000fe20007ffe0ff */
[----:B------:R-:W-:-:S05]  /*1f30*/  @P4 IMAD.WIDE.U32 R20, R4, R2, R20 ;  /* 0x0000000204144225 */ /* 0x000fca00078e0014 */
[----:B------:R-:W1:Y:S01]  /*1f40*/  @P5 LDC.64 R62, c[0x0][0x228] ;  /* 0x00008a00ff3e5b82 */ /* 0x000e620000000a00 */
[----:B------:R-:W-:Y:S01]  /*1f50*/  SHF.R.S32.HI R22, RZ, 0x1f, R22 ;  /* 0x0000001fff167819 */ /* 0x000fe20000011416 */
[----:B------:R-:W-:Y:S01]  /*1f60*/  @P4 IMAD R3, R4, R3, R0 ;  /* 0x0000000304034224 */ /* 0x000fe200078e0200 */
[----:B------:R-:W-:-:S04]  /*1f70*/  IADD3 R4, R6, 0xd0, RZ ;  /* 0x000000d006047810 */ /* 0x000fc80007ffe0ff */
[----:B------:R-:W-:Y:S02]  /*1f80*/  @P4 IADD3 R21, R21, R3, RZ ;  /* 0x0000000315154210 */ /* 0x000fe40007ffe0ff */
[C---:B------:R-:W-:Y:S02]  /*1f90*/  @P4 SHF.L.U32 R3, R20.reuse, 0x1, RZ ;  /* 0x0000000114034819 */ /* 0x040fe400000006ff */
[----:B------:R-:W-:Y:S02]  /*1fa0*/  @P4 SHF.L.U64.HI R20, R20, 0x1, R21 ;  /* 0x0000000114144819 */ /* 0x000fe40000010215 */
[----:B------:R-:W-:-:S04]  /*1fb0*/  @P4 IADD3 R78, P0, R3, R78, RZ ;  /* 0x0000004e034e4210 */ /* 0x000fc80007f1e0ff */
[C---:B------:R-:W-:Y:S02]  /*1fc0*/  @P4 IADD3.X R79, R20.reuse, R79, RZ, P0, !PT ;  /* 0x0000004f144f4210 */ /* 0x040fe400007fe4ff */
[----:B------:R-:W-:Y:S02]  /*1fd0*/  @P4 IADD3 R68, P0, R3, R68, RZ ;  /* 0x0000004403444210 */ /* 0x000fe40007f1e0ff */
[----:B------:R-:W0:Y:S02]  /*1fe0*/  @P3 LDC.64 R2, c[0x0][0x288] ;  /* 0x0000a200ff023b82 */ /* 0x000e240000000a00 */
[----:B------:R-:W-:Y:S02]  /*1ff0*/  @P4 IADD3.X R69, R20, R69, RZ, P0, !PT ;  /* 0x0000004514454210 */ /* 0x000fe400007fe4ff */
[C---:B------:R-:W-:Y:S02]  /*2000*/  LOP3.LUT P4, RZ, R5.reuse, 0x100000, RZ, 0xc0, !PT ;  /* 0x0010000005ff7812 */ /* 0x040fe4000788c0ff */
[----:B------:R-:W-:-:S02]  /*2010*/  LOP3.LUT R5, R5, 0x7fffffff, RZ, 0xc0, !PT ;  /* 0x7fffffff05057812 */ /* 0x000fc400078ec0ff */
[----:B------:R-:W4:Y:S02]  /*2020*/  @P3 LDC.64 R20, c[0x0][0x230] ;  /* 0x00008c00ff143b82 */ /* 0x000f240000000a00 */
[----:B------:R-:W-:-:S07]  /*2030*/  @P3 LOP3.LUT R5, R5, 0x80000000, RZ, 0xfc, !PT ;  /* 0x8000000005053812 */ /* 0x000fce00078efcff */
[----:B------:R-:W3:Y:S01]  /*2040*/  @P4 LDC.64 R72, c[0x0][0x230] ;  /* 0x00008c00ff484b82 */ /* 0x000ee20000000a00 */
[----:B0-----:R-:W-:Y:S01]  /*2050*/  @P3 IMAD R0, R22, R2, RZ ;  /* 0x0000000216003224 */ /* 0x001fe200078e02ff */
[----:B------:R-:W-:-:S06]  /*2060*/  @P3 MOV R22, R24 ;  /* 0x0000001800163202 */ /* 0x000fcc0000000f00 */
[----:B------:R-:W0:Y:S01]  /*2070*/  @P4 LDC.64 R64, c[0x0][0x228] ;  /* 0x00008a00ff404b82 */ /* 0x000e220000000a00 */
[C---:B------:R-:W-:Y:S02]  /*2080*/  @P3 IMAD R3, R4.reuse, R3, R0 ;  /* 0x0000000304033224 */ /* 0x040fe400078e0200 */
[----:B------:R-:W-:Y:S01]  /*2090*/  @P3 IMAD.WIDE.U32 R22, R4, R2, R22 ;  /* 0x0000000204163225 */ /* 0x000fe200078e0016 */
[----:B------:R-:W-:-:S04]  /*20a0*/  IADD3 R4, R6, 0xe0, RZ ;  /* 0x000000e006047810 */ /* 0x000fc80007ffe0ff */
[----:B------:R-:W-:Y:S02]  /*20b0*/  @P3 IADD3 R23, R23, R3, RZ ;  /* 0x0000000317173210 */ /* 0x000fe40007ffe0ff */
[C---:B------:R-:W-:Y:S02]  /*20c0*/  @P3 SHF.L.U32 R3, R22.reuse, 0x1, RZ ;  /* 0x0000000116033819 */ /* 0x040fe400000006ff */
[----:B------:R-:W-:Y:S02]  /*20d0*/  @P3 SHF.L.U64.HI R22, R22, 0x1, R23 ;  /* 0x0000000116163819 */ /* 0x000fe40000010217 */
[----:B----4-:R-:W-:Y:S02]  /*20e0*/  @P3 IADD3 R20, P0, R3, R20, RZ ;  /* 0x0000001403143210 */ /* 0x010fe40007f1e0ff */
[----:B------:R-:W-:Y:S02]  /*20f0*/  @P2 MOV R23, R27 ;  /* 0x0000001b00172202 */ /* 0x000fe40000000f00 */
[----:B------:R-:W-:-:S02]  /*2100*/  @P3 IADD3.X R21, R22, R21, RZ, P0, !PT ;  /* 0x0000001516153210 */ /* 0x000fc400007fe4ff */
[----:B------:R-:W-:Y:S02]  /*2110*/  @P3 IADD3 R66, P0, R3, R66, RZ ;  /* 0x0000004203423210 */ /* 0x000fe40007f1e0ff */
[----:B------:R-:W4:Y:S02]  /*2120*/  @P2 LDC.64 R2, c[0x0][0x288] ;  /* 0x0000a200ff022b82 */ /* 0x000f240000000a00 */
[----:B------:R-:W-:Y:S02]  /*2130*/  @P3 IADD3.X R67, R22, R67, RZ, P0, !PT ;  /* 0x0000004316433210 */ /* 0x000fe400007fe4ff */
[----:B------:R-:W-:Y:S02]  /*2140*/  @P2 MOV R22, R24 ;  /* 0x0000001800162202 */ /* 0x000fe40000000f00 */
[----:B------:R-:W-:-:S13]  /*2150*/  LOP3.LUT P3, RZ, R5, 0x20000, RZ, 0xc0, !PT ;  /* 0x0002000005ff7812 */ /* 0x000fda000786c0ff */
[----:B------:R-:W1:Y:S01]  /*2160*/  @P3 LDC.64 R58, c[0x0][0x230] ;  /* 0x00008c00ff3a3b82 */ /* 0x000e620000000a00 */
[----:B----4-:R-:W-:Y:S01]  /*2170*/  @P2 IMAD R0, R28, R2, RZ ;  /* 0x000000021c002224 */ /* 0x010fe200078e02ff */
[----:B------:R-:W-:Y:S01]  /*2180*/  @P1 MOV R28, R24 ;  /* 0x00000018001c1202 */ /* 0x000fe20000000f00 */
[----:B------:R-:W-:-:S05]  /*2190*/  @P2 IMAD.WIDE.U32 R22, R4, R2, R22 ;  /* 0x0000000204162225 */ /* 0x000fca00078e0016 */
[----:B------:R-:W4:Y:S01]  /*21a0*/  @P3 LDC.64 R56, c[0x0][0x228] ;  /* 0x00008a00ff383b82 */ /* 0x000f220000000a00 */
[----:B------:R-:W-:-:S05]  /*21b0*/  @P2 IMAD R3, R4, R3, R0 ;  /* 0x0000000304032224 */ /* 0x000fca00078e0200 */
[----:B------:R-:W-:Y:S02]  /*21c0*/  @P2 IADD3 R23, R23, R3, RZ ;  /* 0x0000000317172210 */ /* 0x000fe40007ffe0ff */
[C---:B------:R-:W-:Y:S02]  /*21d0*/  @P2 SHF.L.U32 R3, R22.reuse, 0x1, RZ ;  /* 0x0000000116032819 */ /* 0x040fe400000006ff */
[----:B------:R-:W-:Y:S02]  /*21e0*/  @P2 SHF.L.U64.HI R22, R22, 0x1, R23 ;  /* 0x0000000116162819 */ /* 0x000fe40000010217 */
[----:B------:R-:W-:Y:S02]  /*21f0*/  @P2 IADD3 R76, P0, R3, R76, RZ ;  /* 0x0000004c034c2210 */ /* 0x000fe40007f1e0ff */
[----:B------:R-:W-:Y:S02]  /*2200*/  SHF.R.S32.HI R23, RZ, 0x1f, R29 ;  /* 0x0000001fff177819 */ /* 0x000fe4000001141d */
[----:B------:R-:W-:-:S02]  /*2210*/  @P2 IADD3.X R77, R22, R77, RZ, P0, !PT ;  /* 0x0000004d164d2210 */ /* 0x000fc400007fe4ff */
[----:B------:R-:W-:Y:S02]  /*2220*/  @P2 IADD3 R74, P0, R3, R74, RZ ;  /* 0x0000004a034a2210 */ /* 0x000fe40007f1e0ff */
[----:B------:R-:W2:Y:S02]  /*2230*/  @P4 LDC.64 R2, c[0x0][0x288] ;  /* 0x0000a200ff024b82 */ /* 0x000ea40000000a00 */
[----:B------:R-:W-:Y:S02]  /*2240*/  @P2 IADD3.X R75, R22, R75, RZ, P0, !PT ;  /* 0x0000004b164b2210 */ /* 0x000fe400007fe4ff */
[----:B------:R-:W-:Y:S02]  /*2250*/  @P4 MOV R22, R24 ;  /* 0x0000001800164202 */ /* 0x000fe40000000f00 */
[----:B------:R-:W-:-:S13]  /*2260*/  LOP3.LUT P2, RZ, R5, 0x10000, RZ, 0xc0, !PT ;  /* 0x0001000005ff7812 */ /* 0x000fda000784c0ff */
[----:B------:R-:W4:Y:S01]  /*2270*/  @P2 LDC.64 R54, c[0x0][0x230] ;  /* 0x00008c00ff362b82 */ /* 0x000f220000000a00 */
[----:B--2---:R-:W-:Y:S01]  /*2280*/  @P4 IMAD R0, R23, R2, RZ ;  /* 0x0000000217004224 */ /* 0x004fe200078e02ff */
[----:B------:R-:W-:-:S06]  /*2290*/  @P4 MOV R23, R27 ;  /* 0x0000001b00174202 */ /* 0x000fcc0000000f00 */
[----:B------:R-:W2:Y:S01]  /*22a0*/  @P2 LDC.64 R52, c[0x0][0x228] ;  /* 0x00008a00ff342b82 */ /* 0x000ea20000000a00 */
[C---:B------:R-:W-:Y:S02]  /*22b0*/  @P4 IMAD R3, R29.reuse, R3, R0 ;  /* 0x000000031d034224 */ /* 0x040fe400078e0200 */
[----:B------:R-:W-:Y:S01]  /*22c0*/  @P4 IMAD.WIDE.U32 R22, R29, R2, R22 ;  /* 0x000000021d164225 */ /* 0x000fe200078e0016 */
[----:B------:R-:W-:-:S04]  /*22d0*/  IADD3 R29, R6, 0x100, RZ ;  /* 0x00000100061d7810 */ /* 0x000fc80007ffe0ff */
[----:B------:R-:W-:Y:S02]  /*22e0*/  @P4 IADD3 R23, R23, R3, RZ ;  /* 0x0000000317174210 */ /* 0x000fe40007ffe0ff */
[C---:B------:R-:W-:Y:S02]  /*22f0*/  @P4 SHF.L.U32 R3, R22.reuse, 0x1, RZ ;  /* 0x0000000116034819 */ /* 0x040fe400000006ff */
[----:B------:R-:W-:Y:S02]  /*2300*/  @P4 SHF.L.U64.HI R22, R22, 0x1, R23 ;  /* 0x0000000116164819 */ /* 0x000fe40000010217 */
[----:B---3--:R-:W-:Y:S02]  /*2310*/  @P4 IADD3 R72, P0, R3, R72, RZ ;  /* 0x0000004803484210 */ /* 0x008fe40007f1e0ff */
[----:B------:R-:W-:Y:S02]  /*2320*/  SHF.R.S32.HI R23, RZ, 0x1f, R29 ;  /* 0x0000001fff177819 */ /* 0x000fe4000001141d */
[----:B------:R-:W-:-:S02]  /*2330*/  @P4 IADD3.X R73, R22, R73, RZ, P0, !PT ;  /* 0x0000004916494210 */ /* 0x000fc400007fe4ff */
[----:B0-----:R-:W-:Y:S02]  /*2340*/  @P4 IADD3 R64, P0, R3, R64, RZ ;  /* 0x0000004003404210 */ /* 0x001fe40007f1e0ff */
[----:B------:R-:W0:Y:S02]  /*2350*/  @P5 LDC.64 R2, c[0x0][0x288] ;  /* 0x0000a200ff025b82 */ /* 0x000e240000000a00 */
[----:B------:R-:W-:Y:S02]  /*2360*/  @P4 IADD3.X R65, R22, R65, RZ, P0, !PT ;  /* 0x0000004116414210 */ /* 0x000fe400007fe4ff */
[----:B------:R-:W-:Y:S02]  /*2370*/  @P5 MOV R22, R24 ;  /* 0x0000001800165202 */ /* 0x000fe40000000f00 */
[----:B------:R-:W-:Y:S01]  /*2380*/  LOP3.LUT P4, RZ, R5, 0x20, RZ, 0xc0, !PT ;  /* 0x0000002005ff7812 */ /* 0x000fe2000788c0ff */
[----:B0-----:R-:W-:Y:S01]  /*2390*/  @P5 IMAD R0, R23, R2, RZ ;  /* 0x0000000217005224 */ /* 0x001fe200078e02ff */
[----:B------:R-:W-:-:S03]  /*23a0*/  @P5 MOV R23, R27 ;  /* 0x0000001b00175202 */ /* 0x000fc60000000f00 */
[C---:B------:R-:W-:Y:S02]  /*23b0*/  @P5 IMAD R3, R29.reuse, R3, R0 ;  /* 0x000000031d035224 */ /* 0x040fe400078e0200 */
[----:B------:R-:W-:Y:S01]  /*23c0*/  @P5 IMAD.WIDE.U32 R22, R29, R2, R22 ;  /* 0x000000021d165225 */ /* 0x000fe200078e0016 */
[----:B------:R-:W-:-:S04]  /*23d0*/  SHF.R.S32.HI R29, RZ, 0x1f, R31 ;  /* 0x0000001fff1d7819 */ /* 0x000fc8000001141f */
[----:B------:R-:W-:Y:S02]  /*23e0*/  @P5 IADD3 R23, R23, R3, RZ ;  /* 0x0000000317175210 */ /* 0x000fe40007ffe0ff */
[C---:B------:R-:W-:Y:S02]  /*23f0*/  @P5 SHF.L.U32 R3, R22.reuse, 0x1, RZ ;  /* 0x0000000116035819 */ /* 0x040fe400000006ff */
[----:B------:R-:W-:Y:S02]  /*2400*/  @P5 SHF.L.U64.HI R22, R22, 0x1, R23 ;  /* 0x0000000116165819 */ /* 0x000fe40000010217 */
[----:B------:R-:W-:-:S04]  /*2410*/  @P5 IADD3 R70, P0, R3, R70, RZ ;  /* 0x0000004603465210 */ /* 0x000fc80007f1e0ff */
[C---:B------:R-:W-:Y:S02]  /*2420*/  @P5 IADD3.X R71, R22.reuse, R71, RZ, P0, !PT ;  /* 0x0000004716475210 */ /* 0x040fe400007fe4ff */
[----:B-1----:R-:W-:Y:S02]  /*2430*/  @P5 IADD3 R62, P0, R3, R62, RZ ;  /* 0x0000003e033e5210 */ /* 0x002fe40007f1e0ff */
[----:B------:R-:W0:Y:S02]  /*2440*/  @P1 LDC.64 R2, c[0x0][0x288] ;  /* 0x0000a200ff021b82 */ /* 0x000e240000000a00 */
[----:B------:R-:W-:Y:S02]  /*2450*/  @P5 IADD3.X R63, R22, R63, RZ, P0, !PT ;  /* 0x0000003f163f5210 */ /* 0x000fe400007fe4ff */
[----:B------:R-:W-:-:S04]  /*2460*/  LOP3.LUT P5, RZ, R5, 0x10, RZ, 0xc0, !PT ;  /* 0x0000001005ff7812 */ /* 0x000fc800078ac0ff */
[----:B------:R-:W1:Y:S01]  /*2470*/  @P1 LDC.64 R22, c[0x0][0x230] ;  /* 0x00008c00ff161b82 */ /* 0x000e620000000a00 */
[----:B0-----:R-:W-:Y:S01]  /*2480*/  @P1 IMAD R0, R29, R2, RZ ;  /* 0x000000021d001224 */ /* 0x001fe200078e02ff */
        /* <DEDUP_REMOVED lines=8> */
[----:B------:R-:W-:Y:S02]  /*2510*/  SHF.R.S32.HI R29, RZ, 0x1f, R31 ;  /* 0x0000001fff1d7819 */ /* 0x000fe4000001141f */
[----:B------:R-:W-:-:S02]  /*2520*/  @P1 IADD3.X R23, R28, R23, RZ, P0, !PT ;  /* 0x000000171c171210 */ /* 0x000fc400007fe4ff */
[----:B------:R-:W-:Y:S02]  /*2530*/  @P1 IADD3 R60, P0, R3, R60, RZ ;  /* 0x0000003c033c1210 */ /* 0x000fe40007f1e0ff */
[----:B------:R-:W0:Y:S02]  /*2540*/  @P3 LDC.64 R2, c[0x0][0x288] ;  /* 0x0000a200ff023b82 */ /* 0x000e240000000a00 */
[----:B------:R-:W-:Y:S02]  /*2550*/  @P1 IADD3.X R61, R28, R61, RZ, P0, !PT ;  /* 0x0000003d1c3d1210 */ /* 0x000fe400007fe4ff */
[----:B------:R-:W-:Y:S02]  /*2560*/  @P3 MOV R28, R24 ;  /* 0x00000018001c3202 */ /* 0x000fe40000000f00 */
[----:B------:R-:W-:-:S13]  /*2570*/  LOP3.LUT P1, RZ, R5, 0x8000, RZ, 0xc0, !PT ;  /* 0x0000800005ff7812 */ /* 0x000fda000782c0ff */
[----:B------:R-:W1:Y:S01]  /*2580*/  @P1 LDC.64 R48, c[0x0][0x230] ;  /* 0x00008c00ff301b82 */ /* 0x000e620000000a00 */
        /* <DEDUP_REMOVED lines=9> */
[----:B------:R-:W-:Y:S02]  /*2620*/  @P3 IADD3 R58, P0, R3, R58, RZ ;  /* 0x0000003a033a3210 */ /* 0x000fe40007f1e0ff */
[----:B------:R-:W-:Y:S02]  /*2630*/  SHF.R.S32.HI R29, RZ, 0x1f, R31 ;  /* 0x0000001fff1d7819 */ /* 0x000fe4000001141f */
[----:B------:R-:W-:-:S02]  /*2640*/  @P3 IADD3.X R59, R28, R59, RZ, P0, !PT ;  /* 0x0000003b1c3b3210 */ /* 0x000fc400007fe4ff */
[----:B----4-:R-:W-:Y:S02]  /*2650*/  @P3 IADD3 R56, P0, R3, R56, RZ ;  /* 0x0000003803383210 */ /* 0x010fe40007f1e0ff */
[----:B------:R-:W3:Y:S02]  /*2660*/  @P2 LDC.64 R2, c[0x0][0x288] ;  /* 0x0000a200ff022b82 */ /* 0x000ee40000000a00 */
[----:B------:R-:W-:Y:S02]  /*2670*/  @P3 IADD3.X R57, R28, R57, RZ, P0, !PT ;  /* 0x000000391c393210 */ /* 0x000fe400007fe4ff */
[----:B------:R-:W-:Y:S02]  /*2680*/  @P2 MOV R28, R24 ;  /* 0x00000018001c2202 */ /* 0x000fe40000000f00 */
[----:B------:R-:W-:-:S13]  /*2690*/  LOP3.LUT P3, RZ, R5, 0x4000, RZ, 0xc0, !PT ;  /* 0x0000400005ff7812 */ /* 0x000fda000786c0ff */
[----:B------:R-:W4:Y:S01]  /*26a0*/  @P3 LDC.64 R44, c[0x0][0x230] ;  /* 0x00008c00ff2c3b82 */ /* 0x000f220000000a00 */
[----:B---3--:R-:W-:Y:S01]  /*26b0*/  @P2 IMAD R0, R29, R2, RZ ;  /* 0x000000021d002224 */ /* 0x008fe200078e02ff */
[----:B------:R-:W-:-:S06]  /*26c0*/  @P2 MOV R29, R27 ;  /* 0x0000001b001d2202 */ /* 0x000fcc0000000f00 */
[----:B------:R-:W3:Y:S01]  /*26d0*/  @P3 LDC.64 R42, c[0x0][0x228] ;  /* 0x00008a00ff2a3b82 */ /* 0x000ee20000000a00 */
[C---:B------:R-:W-:Y:S02]  /*26e0*/  @P2 IMAD R3, R31.reuse, R3, R0 ;  /* 0x000000031f032224 */ /* 0x040fe400078e0200 */
[----:B------:R-:W-:-:S05]  /*26f0*/  @P2 IMAD.WIDE.U32 R28, R31, R2, R28 ;  /* 0x000000021f1c2225 */ /* 0x000fca00078e001c */
[----:B------:R-:W-:Y:S02]  /*2700*/  @P2 IADD3 R3, R29, R3, RZ ;  /* 0x000000031d032210 */ /* 0x000fe40007ffe0ff */
[C---:B------:R-:W-:Y:S02]  /*2710*/  @P2 SHF.L.U32 R0, R28.reuse, 0x1, RZ ;  /* 0x000000011c002819 */ /* 0x040fe400000006ff */
[----:B------:R-:W-:Y:S02]  /*2720*/  @P2 SHF.L.U64.HI R28, R28, 0x1, R3 ;  /* 0x000000011c1c2819 */ /* 0x000fe40000010203 */
[----:B------:R-:W1:Y:S01]  /*2730*/  @P1 LDC.64 R2, c[0x0][0x288] ;  /* 0x0000a200ff021b82 */ /* 0x000e620000000a00 */
[----:B------:R-:W-:Y:S02]  /*2740*/  @P2 IADD3 R54, P0, R0, R54, RZ ;  /* 0x0000003600362210 */ /* 0x000fe40007f1e0ff */
[----:B------:R-:W-:Y:S02]  /*2750*/  @P1 MOV R29, R27 ;  /* 0x0000001b001d1202 */ /* 0x000fe40000000f00 */
[----:B------:R-:W-:-:S02]  /*2760*/  @P2 IADD3.X R55, R28, R55, RZ, P0, !PT ;  /* 0x000000371c372210 */ /* 0x000fc400007fe4ff */
[----:B--2---:R-:W-:Y:S02]  /*2770*/  @P2 IADD3 R52, P0, R0, R52, RZ ;  /* 0x0000003400342210 */ /* 0x004fe40007f1e0ff */
[----:B------:R-:W-:Y:S02]  /*2780*/  IADD3 R0, R6, 0x140, RZ ;  /* 0x0000014006007810 */ /* 0x000fe40007ffe0ff */
[----:B------:R-:W-:Y:S02]  /*2790*/  @P2 IADD3.X R53, R28, R53, RZ, P0, !PT ;  /* 0x000000351c352210 */ /* 0x000fe400007fe4ff */
[----:B------:R-:W-:Y:S02]  /*27a0*/  SHF.R.S32.HI R4, RZ, 0x1f, R0 ;  /* 0x0000001fff047819 */ /* 0x000fe40000011400 */
[----:B------:R-:W-:Y:S02]  /*27b0*/  @P1 MOV R28, R24 ;  /* 0x00000018001c1202 */ /* 0x000fe40000000f00 */
[----:B------:R-:W-:Y:S01]  /*27c0*/  LOP3.LUT P2, RZ, R5, 0x2000, RZ, 0xc0, !PT ;  /* 0x0000200005ff7812 */ /* 0x000fe2000784c0ff */
[----:B-1----:R-:W-:-:S02]  /*27d0*/  @P1 IMAD R4, R4, R2, RZ ;  /* 0x0000000204041224 */ /* 0x002fc400078e02ff */
[----:B------:R-:W-:-:S04]  /*27e0*/  @P1 IMAD.WIDE.U32 R28, R0, R2, R28 ;  /* 0x00000002001c1225 */ /* 0x000fc800078e001c */
[----:B------:R-:W-:Y:S01]  /*27f0*/  @P1 IMAD R3, R0, R3, R4 ;  /* 0x0000000300031224 */ /* 0x000fe200078e0204 */
[----:B------:R-:W-:-:S05]  /*2800*/  @P1 SHF.L.U32 R0, R28, 0x1, RZ ;  /* 0x000000011c001819 */ /* 0x000fca00000006ff */
[----:B------:R-:W1:Y:S01]  /*2810*/  @P2 LDC.64 R40, c[0x0][0x230] ;  /* 0x00008c00ff282b82 */ /* 0x000e620000000a00 */
[----:B------:R-:W-:Y:S02]  /*2820*/  @P1 IADD3 R3, R29, R3, RZ ;  /* 0x000000031d031210 */ /* 0x000fe40007ffe0ff */
[----:B------:R-:W-:Y:S02]  /*2830*/  @P1 IADD3 R48, P0, R0, R48, RZ ;  /* 0x0000003000301210 */ /* 0x000fe40007f1e0ff */
[----:B------:R-:W-:-:S03]  /*2840*/  @P1 SHF.L.U64.HI R28, R28, 0x1, R3 ;  /* 0x000000011c1c1819 */ /* 0x000fc60000010203 */
[----:B------:R-:W2:Y:S01]  /*2850*/  @P2 LDC.64 R38, c[0x0][0x228] ;  /* 0x00008a00ff262b82 */ /* 0x000ea20000000a00 */
[----:B------:R-:W-:Y:S02]  /*2860*/  @P3 MOV R29, R27 ;  /* 0x0000001b001d3202 */ /* 0x000fe40000000f00 */
[----:B------:R-:W-:Y:S02]  /*2870*/  @P1 IADD3.X R49, R28, R49, RZ, P0, !PT ;  /* 0x000000311c311210 */ /* 0x000fe400007fe4ff */
[----:B0-----:R-:W-:Y:S02]  /*2880*/  @P1 IADD3 R46, P0, R0, R46, RZ ;  /* 0x0000002e002e1210 */ /* 0x001fe40007f1e0ff */
[----:B------:R-:W-:Y:S01]  /*2890*/  IADD3 R0, R6, 0x150, RZ ;  /* 0x0000015006007810 */ /* 0x000fe20007ffe0ff */
[----:B------:R-:W0:Y:S01]  /*28a0*/  @P3 LDC.64 R2, c[0x0][0x288] ;  /* 0x0000a200ff023b82 */ /* 0x000e220000000a00 */
[----:B------:R-:W-:Y:S02]  /*28b0*/  @P1 IADD3.X R47, R28, R47, RZ, P0, !PT ;  /* 0x0000002f1c2f1210 */ /* 0x000fe400007fe4ff */
[----:B------:R-:W-:-:S02]  /*28c0*/  SHF.R.S32.HI R4, RZ, 0x1f, R0 ;  /* 0x0000001fff047819 */ /* 0x000fc40000011400 */
[----:B------:R-:W-:Y:S02]  /*28d0*/  @P3 MOV R28, R24 ;  /* 0x00000018001c3202 */ /* 0x000fe40000000f00 */
[----:B------:R-:W-:-:S13]  /*28e0*/  LOP3.LUT P1, RZ, R5, 0x1000, RZ, 0xc0, !PT ;  /* 0x0000100005ff7812 */ /* 0x000fda000782c0ff */
[----:B------:R-:W2:Y:S01]  /*28f0*/  @P1 LDC.64 R36, c[0x0][0x230] ;  /* 0x00008c00ff241b82 */ /* 0x000ea20000000a00 */
[-C--:B0-----:R-:W-:Y:S02]  /*2900*/  @P3 IMAD R4, R4, R2.reuse, RZ ;  /* 0x0000000204043224 */ /* 0x081fe400078e02ff */
[----:B------:R-:W-:-:S04]  /*2910*/  @P3 IMAD.WIDE.U32 R28, R0, R2, R28 ;  /* 0x00000002001c3225 */ /* 0x000fc800078e001c */
[----:B------:R-:W-:Y:S01]  /*2920*/  @P3 IMAD R3, R0, R3, R4 ;  /* 0x0000000300033224 */ /* 0x000fe200078e0204 */
[----:B------:R-:W-:-:S04]  /*2930*/  @P3 SHF.L.U32 R0, R28, 0x1, RZ ;  /* 0x000000011c003819 */ /* 0x000fc800000006ff */
[----:B------:R-:W-:Y:S02]  /*2940*/  @P3 IADD3 R3, R29, R3, RZ ;  /* 0x000000031d033210 */ /* 0x000fe40007ffe0ff */
[----:B----4-:R-:W-:Y:S02]  /*2950*/  @P3 IADD3 R44, P0, R0, R44, RZ ;  /* 0x0000002c002c3210 */ /* 0x010fe40007f1e0ff */
[----:B------:R-:W-:Y:S02]  /*2960*/  @P3 SHF.L.U64.HI R28, R28, 0x1, R3 ;  /* 0x000000011c1c3819 */ /* 0x000fe40000010203 */
[----:B------:R-:W0:Y:S01]  /*2970*/  @P2 LDC.64 R2, c[0x0][0x288] ;  /* 0x0000a200ff022b82 */ /* 0x000e220000000a00 */
[----:B------:R-:W-:Y:S02]  /*2980*/  @P2 MOV R29, R27 ;  /* 0x0000001b001d2202 */ /* 0x000fe40000000f00 */
[----:B------:R-:W-:Y:S02]  /*2990*/  @P3 IADD3.X R45, R28, R45, RZ, P0, !PT ;  /* 0x0000002d1c2d3210 */ /* 0x000fe400007fe4ff */
[----:B---3--:R-:W-:-:S02]  /*29a0*/  @P3 IADD3 R42, P0, R0, R42, RZ ;  /* 0x0000002a002a3210 */ /* 0x008fc40007f1e0ff */
[----:B------:R-:W-:Y:S02]  /*29b0*/  IADD3 R0, R6, 0x160, RZ ;  /* 0x0000016006007810 */ /* 0x000fe40007ffe0ff */
[----:B------:R-:W-:Y:S02]  /*29c0*/  @P3 IADD3.X R43, R28, R43, RZ, P0, !PT ;  /* 0x0000002b1c2b3210 */ /* 0x000fe400007fe4ff */
[----:B------:R-:W-:Y:S02]  /*29d0*/  SHF.R.S32.HI R4, RZ, 0x1f, R0 ;  /* 0x0000001fff047819 */ /* 0x000fe40000011400 */
[----:B------:R-:W-:Y:S02]  /*29e0*/  @P2 MOV R28, R24 ;  /* 0x00000018001c2202 */ /* 0x000fe40000000f00 */
[----:B------:R-:W-:Y:S01]  /*29f0*/  LOP3.LUT P3, RZ, R5, 0x40, RZ, 0xc0, !PT ;  /* 0x0000004005ff7812 */ /* 0x000fe2000786c0ff */
[-C--:B0-----:R-:W-:Y:S02]  /*2a00*/  @P2 IMAD R4, R4, R2.reuse, RZ ;  /* 0x0000000204042224 */ /* 0x081fe400078e02ff */
[----:B------:R-:W-:-:S04]  /*2a10*/  @P2 IMAD.WIDE.U32 R28, R0, R2, R28 ;  /* 0x00000002001c2225 */ /* 0x000fc800078e001c */
[----:B------:R-:W-:Y:S01]  /*2a20*/  @P2 IMAD R3, R0, R3, R4 ;  /* 0x0000000300032224 */ /* 0x000fe200078e0204 */
[----:B------:R-:W-:-:S04]  /*2a30*/  @P2 SHF.L.U32 R0, R28, 0x1, RZ ;  /* 0x000000011c002819 */ /* 0x000fc800000006ff */
[----:B------:R-:W-:Y:S02]  /*2a40*/  @P2 IADD3 R3, R29, R3, RZ ;  /* 0x000000031d032210 */ /* 0x000fe40007ffe0ff */
[----:B-1----:R-:W-:Y:S02]  /*2a50*/  @P2 IADD3 R40, P0, R0, R40, RZ ;  /* 0x0000002800282210 */ /* 0x002fe40007f1e0ff */
[----:B------:R-:W-:Y:S02]  /*2a60*/  @P2 SHF.L.U64.HI R28, R28, 0x1, R3 ;  /* 0x000000011c1c2819 */ /* 0x000fe40000010203 */
[----:B------:R-:W0:Y:S01]  /*2a70*/  @P1 LDC.64 R2, c[0x0][0x288] ;  /* 0x0000a200ff021b82 */ /* 0x000e220000000a00 */
[----:B------:R-:W-:Y:S02]  /*2a80*/  @P1 MOV R29, R27 ;  /* 0x0000001b001d1202 */ /* 0x000fe40000000f00 */
[----:B------:R-:W-:Y:S02]  /*2a90*/  @P2 IADD3.X R41, R28, R41, RZ, P0, !PT ;  /* 0x000000291c292210 */ /* 0x000fe400007fe4ff */
[----:B--2---:R-:W-:-:S02]  /*2aa0*/  @P2 IADD3 R38, P0, R0, R38, RZ ;  /* 0x0000002600262210 */ /* 0x004fc40007f1e0ff */
[----:B------:R-:W-:Y:S02]  /*2ab0*/  IADD3 R0, R6, 0x170, RZ ;  /* 0x0000017006007810 */ /* 0x000fe40007ffe0ff */
[----:B------:R-:W-:Y:S02]  /*2ac0*/  @P2 IADD3.X R39, R28, R39, RZ, P0, !PT ;  /* 0x000000271c272210 */ /* 0x000fe400007fe4ff */
[----:B------:R-:W-:Y:S02]  /*2ad0*/  SHF.R.S32.HI R4, RZ, 0x1f, R0 ;  /* 0x0000001fff047819 */ /* 0x000fe40000011400 */
[----:B------:R-:W-:Y:S02]  /*2ae0*/  @P1 MOV R28, R24 ;  /* 0x00000018001c1202 */ /* 0x000fe40000000f00 */
[----:B------:R-:W-:Y:S01]  /*2af0*/  LOP3.LUT P2, RZ, R5, 0x80, RZ, 0xc0, !PT ;  /* 0x0000008005ff7812 */ /* 0x000fe2000784c0ff */
[-C--:B0-----:R-:W-:Y:S02]  /*2b00*/  @P1 IMAD R4, R4, R2.reuse, RZ ;  /* 0x0000000204041224 */ /* 0x081fe400078e02ff */
[----:B------:R-:W-:-:S10]  /*2b10*/  @P1 IMAD.WIDE.U32 R28, R0, R2, R28 ;  /* 0x00000002001c1225 */ /* 0x000fd400078e001c */
[----:B------:R-:W-:Y:S01]  /*2b20*/  @P2 LOP3.LUT R35, R35, 0x2, RZ, 0xfc, !PT ;  /* 0x0000000223232812 */ /* 0x000fe200078efcff */
[----:B------:R-:W-:Y:S01]  /*2b30*/  @P1 IMAD R3, R0, R3, R4 ;  /* 0x0000000300031224 */ /* 0x000fe200078e0204 */
[----:B------:R-:W-:Y:S02]  /*2b40*/  @P1 SHF.L.U32 R0, R28, 0x1, RZ ;  /* 0x000000011c001819 */ /* 0x000fe400000006ff */
[----:B------:R-:W-:Y:S02]  /*2b50*/  IADD3 R4, R6, 0x190, RZ ;  /* 0x0000019006047810 */ /* 0x000fe40007ffe0ff */
[----:B------:R-:W-:Y:S02]  /*2b60*/  @P1 IADD3 R2, R29, R3, RZ ;  /* 0x000000031d021210 */ /* 0x000fe40007ffe0ff */
[----:B------:R-:W-:Y:S02]  /*2b70*/  @P1 IADD3 R36, P0, R0, R36, RZ ;  /* 0x0000002400241210 */ /* 0x000fe40007f1e0ff */
[----:B------:R-:W-:-:S02]  /*2b80*/  @P1 SHF.L.U64.HI R2, R28, 0x1, R2 ;  /* 0x000000011c021819 */ /* 0x000fc40000010202 */
[----:B------:R-:W0:Y:S01]  /*2b90*/  @P1 LDC.64 R28, c[0x0][0x228] ;  /* 0x00008a00ff1c1b82 */ /* 0x000e220000000a00 */
[----:B------:R-:W-:Y:S02]  /*2ba0*/  SHF.R.S32.HI R32, RZ, 0x1f, R4 ;  /* 0x0000001fff207819 */ /* 0x000fe40000011404 */
[----:B------:R-:W-:Y:S02]  /*2bb0*/  @P1 IADD3.X R37, R2, R37, RZ, P0, !PT ;  /* 0x0000002502251210 */ /* 0x000fe400007fe4ff */
[----:B------:R-:W-:Y:S02]  /*2bc0*/  LOP3.LUT P2, RZ, R5, 0x100, RZ, 0xc0, !PT ;  /* 0x0000010005ff7812 */ /* 0x000fe4000784c0ff */
[----:B------:R-:W-:-:S11]  /*2bd0*/  LOP3.LUT R35, R35, 0xfffffffb, RZ, 0xc0, !PT ;  /* 0xfffffffb23237812 */ /* 0x000fd600078ec0ff */
[----:B------:R-:W-:Y:S02]  /*2be0*/  @P2 LOP3.LUT R35, R35, 0x4, RZ, 0xfc, !PT ;  /* 0x0000000423232812 */ /* 0x000fe400078efcff */
[----:B------:R-:W-:Y:S02]  /*2bf0*/  LOP3.LUT P2, RZ, R5, 0x200, RZ, 0xc0, !PT ;  /* 0x0000020005ff7812 */ /* 0x000fe4000784c0ff */
[----:B0-----:R-:W-:Y:S02]  /*2c00*/  @P1 IADD3 R28, P0, R0, R28, RZ ;  /* 0x0000001c001c1210 */ /* 0x001fe40007f1e0ff */
[----:B------:R-:W0:Y:S02]  /*2c10*/  LDC R0, c[0x0][0x2ac] ;  /* 0x0000ab00ff007b82 */ /* 0x000e240000000800 */
[----:B------:R-:W-:Y:S02]  /*2c20*/  @P1 IADD3.X R29, R2, R29, RZ, P0, !PT ;  /* 0x0000001d021d1210 */ /* 0x000fe400007fe4ff */
[----:B------:R-:W-:-:S05]  /*2c30*/  SHF.R.U32.HI R2, RZ, 0x2, R7 ;  /* 0x00000002ff027819 */ /* 0x000fca0000011607 */
[----:B------:R-:W-:-:S04]  /*2c40*/  IMAD.WIDE.U32 R2, R2, 0x24924925, RZ ;  /* 0x2492492502027825 */ /* 0x000fc800078e00ff */
[----:B0-----:R-:W-:-:S05]  /*2c50*/  IMAD R0, R0, UR22, R3 ;  /* 0x0000001600007c24 */ /* 0x001fca000f8e0203 */
[----:B------:R-:W-:-:S04]  /*2c60*/  IADD3 R2, R0, 0x190, RZ ;  /* 0x0000019000027810 */ /* 0x000fc80007ffe0ff */
[----:B------:R-:W-:Y:S02]  /*2c70*/  SHF.R.S32.HI R3, RZ, 0x1f, R2 ;  /* 0x0000001fff037819 */ /* 0x000fe40000011402 */
[----:B------:R-:W-:-:S04]  /*2c80*/  ISETP.GE.U32.AND P0, PT, R2, UR6, PT ;  /* 0x0000000602007c0c */ /* 0x000fc8000bf06070 */
[----:B------:R-:W-:-:S04]  /*2c90*/  ISETP.GE.AND.EX P0, PT, R3, UR7, PT, P0 ;  /* 0x0000000703007c0c */ /* 0x000fc8000bf06300 */
[----:B------:R-:W-:-:S13]  /*2ca0*/  ISETP.LT.U32.AND P0, PT, R7, 0x1c0, !P0 ;  /* 0x000001c00700780c */ /* 0x000fda0004701070 */
[----:B------:R-:W0:Y:S01]  /*2cb0*/  @P0 LDC.64 R30, c[0x0][0x288] ;  /* 0x0000a200ff1e0b82 */ /* 0x000e220000000a00 */
[----:B------:R-:W-:-:S07]  /*2cc0*/  @P0 MOV R33, R27 ;  /* 0x0000001b00210202 */ /* 0x000fce0000000f00 */
[----:B------:R-:W1:Y:S01]  /*2cd0*/  @P0 LDC.64 R2, c[0x0][0x230] ;  /* 0x00008c00ff020b82 */ /* 0x000e620000000a00 */
[----:B0-----:R-:W-:-:S04]  /*2ce0*/  @P0 IMAD R32, R32, R30, RZ ;  /* 0x0000001e20200224 */ /* 0x001fc800078e02ff */
[----:B------:R-:W-:Y:S01]  /*2cf0*/  @P0 IMAD R31, R4, R31, R32 ;  /* 0x0000001f041f0224 */ /* 0x000fe200078e0220 */
[----:B------:R-:W-:-:S05]  /*2d00*/  @P0 MOV R32, R24 ;  /* 0x0000001800200202 */ /* 0x000fca0000000f00 */
[----:B------:R-:W-:-:S05]  /*2d10*/  @P0 IMAD.WIDE.U32 R32, R4, R30, R32 ;  /* 0x0000001e04200225 */ /* 0x000fca00078e0020 */
[----:B------:R-:W-:Y:S02]  /*2d20*/  @P0 IADD3 R31, R33, R31, RZ ;  /* 0x0000001f211f0210 */ /* 0x000fe40007ffe0ff */
[C---:B------:R-:W-:Y:S02]  /*2d30*/  @P0 SHF.L.U32 R4, R32.reuse, 0x1, RZ ;  /* 0x0000000120040819 */ /* 0x040fe400000006ff */
[----:B------:R-:W-:Y:S02]  /*2d40*/  @P0 SHF.L.U64.HI R32, R32, 0x1, R31 ;  /* 0x0000000120200819 */ /* 0x000fe4000001021f */
[----:B------:R-:W0:Y:S01]  /*2d50*/  @P0 LDC.64 R30, c[0x0][0x228] ;  /* 0x00008a00ff1e0b82 */ /* 0x000e220000000a00 */
[----:B-1----:R-:W-:-:S04]  /*2d60*/  @P0 IADD3 R2, P1, R4, R2, RZ ;  /* 0x0000000204020210 */ /* 0x002fc80007f3e0ff */
[----:B------:R-:W-:-:S05]  /*2d70*/  @P0 IADD3.X R3, R32, R3, RZ, P1, !PT ;  /* 0x0000000320030210 */ /* 0x000fca0000ffe4ff */
[----:B------:R1:W2:Y:S01]  /*2d80*/  @P0 LDG.E R51, desc[UR20][R2.64] ;  /* 0x0000001402330981 */ /* 0x0002a2000c1e1900 */
[----:B0-----:R-:W-:-:S04]  /*2d90*/  @P0 IADD3 R30, P1, R4, R30, RZ ;  /* 0x0000001e041e0210 */ /* 0x001fc80007f3e0ff */
[----:B------:R-:W-:-:S05]  /*2da0*/  @P0 IADD3.X R31, R32, R31, RZ, P1, !PT ;  /* 0x0000001f201f0210 */ /* 0x000fca0000ffe4ff */
[----:B------:R0:W3:Y:S01]  /*2db0*/  @P0 LDG.E R50, desc[UR20][R30.64] ;  /* 0x000000141e320981 */ /* 0x0000e2000c1e1900 */
[----:B-1----:R-:W-:-:S04]  /*2dc0*/  IADD3 R2, R0, 0x1a0, RZ ;  /* 0x000001a000027810 */ /* 0x002fc80007ffe0ff */
[----:B------:R-:W-:Y:S02]  /*2dd0*/  SHF.R.S32.HI R3, RZ, 0x1f, R2 ;  /* 0x0000001fff037819 */ /* 0x000fe40000011402 */
[----:B------:R-:W-:-:S04]  /*2de0*/  ISETP.GE.U32.AND P0, PT, R2, UR6, PT ;  /* 0x0000000602007c0c */ /* 0x000fc8000bf06070 */
[----:B------:R-:W-:-:S04]  /*2df0*/  ISETP.GE.AND.EX P0, PT, R3, UR7, PT, P0 ;  /* 0x0000000703007c0c */ /* 0x000fc8000bf06300 */
[----:B------:R-:W-:-:S13]  /*2e00*/  ISETP.LT.U32.AND P0, PT, R7, 0x1c0, !P0 ;  /* 0x000001c00700780c */ /* 0x000fda0004701070 */
[----:B0-----:R-:W0:Y:S01]  /*2e10*/  @P0 LDC.64 R30, c[0x0][0x288] ;  /* 0x0000a200ff1e0b82 */ /* 0x001e220000000a00 */
[----:B------:R-:W-:-:S04]  /*2e20*/  IADD3 R4, R6, 0x1a0, RZ ;  /* 0x000001a006047810 */ /* 0x000fc80007ffe0ff */
[----:B------:R-:W-:-:S03]  /*2e30*/  SHF.R.S32.HI R32, RZ, 0x1f, R4 ;  /* 0x0000001fff207819 */ /* 0x000fc60000011404 */
[----:B------:R-:W1:Y:S01]  /*2e40*/  @P0 LDC.64 R2, c[0x0][0x230] ;  /* 0x00008c00ff020b82 */ /* 0x000e620000000a00 */
[----:B------:R-:W-:Y:S01]  /*2e50*/  @P0 MOV R33, R27 ;  /* 0x0000001b00210202 */ /* 0x000fe20000000f00 */
[----:B0-----:R-:W-:-:S04]  /*2e60*/  @P0 IMAD R32, R32, R30, RZ ;  /* 0x0000001e20200224 */ /* 0x001fc800078e02ff */
[----:B------:R-:W-:Y:S01]  /*2e70*/  @P0 IMAD R31, R4, R31, R32 ;  /* 0x0000001f041f0224 */ /* 0x000fe200078e0220 */
[----:B------:R-:W-:-:S05]  /*2e80*/  @P0 MOV R32, R24 ;  /* 0x0000001800200202 */ /* 0x000fca0000000f00 */
[----:B------:R-:W-:-:S05]  /*2e90*/  @P0 IMAD.WIDE.U32 R32, R4, R30, R32 ;  /* 0x0000001e04200225 */ /* 0x000fca00078e0020 */
[----:B------:R-:W-:Y:S02]  /*2ea0*/  @P0 IADD3 R31, R33, R31, RZ ;  /* 0x0000001f211f0210 */ /* 0x000fe40007ffe0ff */
[C---:B------:R-:W-:Y:S02]  /*2eb0*/  @P0 SHF.L.U32 R4, R32.reuse, 0x1, RZ ;  /* 0x0000000120040819 */ /* 0x040fe400000006ff */
[----:B------:R-:W-:Y:S02]  /*2ec0*/  @P0 SHF.L.U64.HI R32, R32, 0x1, R31 ;  /* 0x0000000120200819 */ /* 0x000fe4000001021f */
[----:B-1----:R-:W-:Y:S01]  /*2ed0*/  @P0 IADD3 R2, P1, R4, R2, RZ ;  /* 0x0000000204020210 */ /* 0x002fe20007f3e0ff */
[----:B------:R-:W0:Y:S03]  /*2ee0*/  @P0 LDC.64 R30, c[0x0][0x228] ;  /* 0x00008a00ff1e0b82 */ /* 0x000e260000000a00 */
[----:B------:R-:W-:-:S02]  /*2ef0*/  @P0 IADD3.X R3, R32, R3, RZ, P1, !PT ;  /* 0x0000000320030210 */ /* 0x000fc40000ffe4ff */
[----:B0-----:R-:W-:-:S04]  /*2f00*/  @P0 IADD3 R30, P1, R4, R30, RZ ;  /* 0x0000001e041e0210 */ /* 0x001fc80007f3e0ff */
[----:B------:R-:W-:-:S05]  /*2f10*/  @P0 IADD3.X R31, R32, R31, RZ, P1, !PT ;  /* 0x0000001f201f0210 */ /* 0x000fca0000ffe4ff */
[----:B------:R-:W4:Y:S01]  /*2f20*/  @P0 LDG.E R125, desc[UR20][R30.64] ;  /* 0x000000141e7d0981 */ /* 0x000f22000c1e1900 */
[----:B------:R-:W-:-:S04]  /*2f30*/  IADD3 R4, R6, 0x1b0, RZ ;  /* 0x000001b006047810 */ /* 0x000fc80007ffe0ff */
[----:B------:R-:W-:Y:S01]  /*2f40*/  SHF.R.S32.HI R32, RZ, 0x1f, R4 ;  /* 0x0000001fff207819 */ /* 0x000fe20000011404 */
[----:B---3--:R0:W-:Y:S02]  /*2f50*/  STL [R1+0x70], R50 ;  /* 0x0000703201007387 */ /* 0x0081e40000100800 */
[----:B0-----:R-:W-:-:S10]  /*2f60*/  HFMA2.MMA R50, -RZ, RZ, 0, 0 ;  /* 0x00000000ff327435 */ /* 0x001fd400000001ff */
[----:B------:R0:W3:Y:S02]  /*2f70*/  @P0 LDG.E R50, desc[UR20][R2.64] ;  /* 0x0000001402320981 */ /* 0x0000e4000c1e1900 */
[----:B0-----:R-:W-:-:S04]  /*2f80*/  IADD3 R2, R0, 0x1b0, RZ ;  /* 0x000001b000027810 */ /* 0x001fc80007ffe0ff */
        /* <DEDUP_REMOVED lines=17> */
[----:B------:R1:W4:Y:S01]  /*30a0*/  @P0 LDG.E R123, desc[UR20][R2.64] ;  /* 0x00000014027b0981 */ /* 0x000322000c1e1900 */
[----:B0-----:R-:W-:Y:S02]  /*30b0*/  @P0 IADD3 R30, P1, R4, R30, RZ ;  /* 0x0000001e041e0210 */ /* 0x001fe40007f3e0ff */
[----:B-1----:R-:W-:Y:S02]  /*30c0*/  IADD3 R2, R0, 0x1c0, RZ ;  /* 0x000001c000027810 */ /* 0x002fe40007ffe0ff */
[----:B------:R-:W-:Y:S02]  /*30d0*/  @P0 IADD3.X R31, R32, R31, RZ, P1, !PT ;  /* 0x0000001f201f0210 */ /* 0x000fe40000ffe4ff */
[----:B------:R-:W-:-:S03]  /*30e0*/  SHF.R.S32.HI R3, RZ, 0x1f, R2 ;  /* 0x0000001fff037819 */ /* 0x000fc60000011402 */
[----:B------:R0:W4:Y:S01]  /*30f0*/  @P0 LDG.E R122, desc[UR20][R30.64] ;  /* 0x000000141e7a0981 */ /* 0x000122000c1e1900 */
[----:B------:R-:W-:-:S04]  /*3100*/  ISETP.GE.U32.AND P0, PT, R2, UR6, PT ;  /* 0x0000000602007c0c */ /* 0x000fc8000bf06070 */
[----:B------:R-:W-:-:S04]  /*3110*/  ISETP.GE.AND.EX P0, PT, R3, UR7, PT, P0 ;  /* 0x0000000703007c0c */ /* 0x000fc8000bf06300 */
[----:B------:R-:W-:-:S13]  /*3120*/  ISETP.LT.U32.AND P0, PT, R7, 0x1c0, !P0 ;  /* 0x000001c00700780c */ /* 0x000fda0004701070 */
[----:B0-----:R-:W0:Y:S01]  /*3130*/  @P0 LDC.64 R30, c[0x0][0x288] ;  /* 0x0000a200ff1e0b82 */ /* 0x001e220000000a00 */
[----:B------:R-:W-:-:S04]  /*3140*/  IADD3 R4, R6, 0x1c0, RZ ;  /* 0x000001c006047810 */ /* 0x000fc80007ffe0ff */
[----:B------:R-:W-:Y:S02]  /*3150*/  SHF.R.S32.HI R32, RZ, 0x1f, R4 ;  /* 0x0000001fff207819 */ /* 0x000fe40000011404 */
[----:B------:R-:W-:Y:S01]  /*3160*/  @P0 MOV R33, R27 ;  /* 0x0000001b00210202 */ /* 0x000fe20000000f00 */
[----:B------:R-:W1:Y:S02]  /*3170*/  @P0 LDC.64 R2, c[0x0][0x230] ;  /* 0x00008c00ff020b82 */ /* 0x000e640000000a00 */
        /* <DEDUP_REMOVED lines=9> */
[----:B------:R-:W-:Y:S02]  /*3210*/  @P0 IADD3.X R3, R32, R3, RZ, P1, !PT ;  /* 0x0000000320030210 */ /* 0x000fe40000ffe4ff */
[----:B0-----:R-:W-:Y:S01]  /*3220*/  @P0 IADD3 R30, P1, R4, R30, RZ ;  /* 0x0000001e041e0210 */ /* 0x001fe20007f3e0ff */
[----:B------:R-:W-:-:S03]  /*3230*/  HFMA2.MMA R4, -RZ, RZ, 0, 0 ;  /* 0x00000000ff047435 */ /* 0x000fc600000001ff */
[----:B------:R-:W-:-:S05]  /*3240*/  @P0 IADD3.X R31, R32, R31, RZ, P1, !PT ;  /* 0x0000001f201f0210 */ /* 0x000fca0000ffe4ff */
[----:B------:R-:W4:Y:S04]  /*3250*/  @P0 LDG.E R121, desc[UR20][R30.64] ;  /* 0x000000141e790981 */ /* 0x000f28000c1e1900 */
[----:B------:R0:W5:Y:S02]  /*3260*/  @P0 LDG.E R4, desc[UR20][R2.64] ;  /* 0x0000001402040981 */ /* 0x000164000c1e1900 */
[----:B0-----:R-:W-:-:S04]  /*3270*/  IADD3 R2, R0, 0x1d0, RZ ;  /* 0x000001d000027810 */ /* 0x001fc80007ffe0ff */
[----:B------:R-:W-:Y:S02]  /*3280*/  SHF.R.S32.HI R3, RZ, 0x1f, R2 ;  /* 0x0000001fff037819 */ /* 0x000fe40000011402 */
[----:B------:R-:W-:-:S04]  /*3290*/  ISETP.GE.U32.AND P0, PT, R2, UR6, PT ;  /* 0x0000000602007c0c */ /* 0x000fc8000bf06070 */
[----:B------:R-:W-:-:S04]  /*32a0*/  ISETP.GE.AND.EX P0, PT, R3, UR7, PT, P0 ;  /* 0x0000000703007c0c */ /* 0x000fc8000bf06300 */
[----:B------:R-:W-:-:S13]  /*32b0*/  ISETP.LT.U32.AND P0, PT, R7, 0x1c0, !P0 ;  /* 0x000001c00700780c */ /* 0x000fda0004701070 */
[----:B------:R-:W0:Y:S01]  /*32c0*/  @P0 LDC.64 R2, c[0x0][0x288] ;  /* 0x0000a200ff020b82 */ /* 0x000e220000000a00 */
[----:B--2---:R-:W-:Y:S01]  /*32d0*/  STL [R1+0x74], R51 ;  /* 0x0000743301007387 */ /* 0x004fe20000100800 */
[----:B------:R-:W-:-:S06]  /*32e0*/  @P0 MOV R33, R27 ;  /* 0x0000001b00210202 */ /* 0x000fcc0000000f00 */
[----:B------:R-:W1:Y:S01]  /*32f0*/  @P0 LDC.64 R30, c[0x0][0x230] ;  /* 0x00008c00ff1e0b82 */ /* 0x000e620000000a00 */
[----:B---3--:R2:W-:Y:S02]  /*3300*/  STL [R1+0x48], R50 ;  /* 0x0000483201007387 */ /* 0x0085e40000100800 */
[----:B--2---:R-:W-:-:S04]  /*3310*/  IADD3 R50, R6, 0x1d0, RZ ;  /* 0x000001d006327810 */ /* 0x004fc80007ffe0ff */
[----:B------:R-:W-:-:S05]  /*3320*/  SHF.R.S32.HI R32, RZ, 0x1f, R50 ;  /* 0x0000001fff207819 */ /* 0x000fca0000011432 */
        /* <DEDUP_REMOVED lines=10> */
[----:B------:R-:W-:Y:S02]  /*33d0*/  IADD3 R0, R0, 0x1e0, RZ ;  /* 0x000001e000007810 */ /* 0x000fe40007ffe0ff */
[----:B0-----:R-:W-:-:S04]  /*33e0*/  @P0 IADD3 R32, P1, R2, R32, RZ ;  /* 0x0000002002200210 */ /* 0x001fc80007f3e0ff */
[----:B------:R-:W-:Y:S01]  /*33f0*/  @P0 IADD3.X R33, R3, R33, RZ, P1, !PT ;  /* 0x0000002103210210 */ /* 0x000fe20000ffe4ff */
[----:B------:R-:W-:Y:S01]  /*3400*/  HFMA2.MMA R3, -RZ, RZ, 0, 0 ;  /* 0x00000000ff037435 */ /* 0x000fe200000001ff */
[----:B------:R-:W-:-:S03]  /*3410*/  SHF.R.S32.HI R2, RZ, 0x1f, R0 ;  /* 0x0000001fff027819 */ /* 0x000fc60000011400 */
[----:B------:R0:W2:Y:S06]  /*3420*/  @P0 LDG.E R120, desc[UR20][R32.64] ;  /* 0x0000001420780981 */ /* 0x0000ac000c1e1900 */
[----:B------:R1:W5:Y:S01]  /*3430*/  @P0 LDG.E R3, desc[UR20][R30.64] ;  /* 0x000000141e030981 */ /* 0x000362000c1e1900 */
[----:B------:R-:W-:-:S04]  /*3440*/  ISETP.GE.U32.AND P0, PT, R0, UR6, PT ;  /* 0x0000000600007c0c */ /* 0x000fc8000bf06070 */
[----:B------:R-:W-:-:S04]  /*3450*/  ISETP.GE.AND.EX P0, PT, R2, UR7, PT, P0 ;  /* 0x0000000702007c0c */ /* 0x000fc8000bf06300 */
[----:B------:R-:W-:-:S13]  /*3460*/  ISETP.LT.U32.AND P0, PT, R7, 0x1c0, !P0 ;  /* 0x000001c00700780c */ /* 0x000fda0004701070 */
[----:B0-----:R-:W0:Y:S01]  /*3470*/  @P0 LDC.64 R32, c[0x0][0x288] ;  /* 0x0000a200ff200b82 */ /* 0x001e220000000a00 */
[----:B------:R-:W-:-:S04]  /*3480*/  IADD3 R0, R6, 0x1e0, RZ ;  /* 0x000001e006007810 */ /* 0x000fc80007ffe0ff */
[----:B------:R-:W-:Y:S02]  /*3490*/  SHF.R.S32.HI R2, RZ, 0x1f, R0 ;  /* 0x0000001fff027819 */ /* 0x000fe40000011400 */
[----:B------:R-:W-:Y:S01]  /*34a0*/  @P0 MOV R50, R24 ;  /* 0x0000001800320202 */ /* 0x000fe20000000f00 */
[----:B-1----:R-:W1:Y:S01]  /*34b0*/  @P0 LDC.64 R30, c[0x0][0x230] ;  /* 0x00008c00ff1e0b82 */ /* 0x002e620000000a00 */
[----:B------:R-:W-:Y:S01]  /*34c0*/  @P0 MOV R51, R27 ;  /* 0x0000001b00330202 */ /* 0x000fe20000000f00 */
[-C--:B0-----:R-:W-:Y:S02]  /*34d0*/  @P0 IMAD R2, R2, R32.reuse, RZ ;  /* 0x0000002002020224 */ /* 0x081fe400078e02ff */
[----:B------:R-:W-:-:S04]  /*34e0*/  @P0 IMAD.WIDE.U32 R50, R0, R32, R50 ;  /* 0x0000002000320225 */ /* 0x000fc800078e0032 */
[----:B------:R-:W-:Y:S01]  /*34f0*/  @P0 IMAD R33, R0, R33, R2 ;  /* 0x0000002100210224 */ /* 0x000fe200078e0202 */
[----:B------:R-:W-:-:S04]  /*3500*/  @P0 SHF.L.U32 R0, R50, 0x1, RZ ;  /* 0x0000000132000819 */ /* 0x000fc800000006ff */
[----:B------:R-:W-:-:S04]  /*3510*/  @P0 IADD3 R33, R51, R33, RZ ;  /* 0x0000002133210210 */ /* 0x000fc80007ffe0ff */
[----:B------:R-:W-:Y:S02]  /*3520*/  @P0 SHF.L.U64.HI R50, R50, 0x1, R33 ;  /* 0x0000000132320819 */ /* 0x000fe40000010221 */
[----:B------:R-:W0:Y:S01]  /*3530*/  @P0 LDC.64 R32, c[0x0][0x228] ;  /* 0x00008a00ff200b82 */ /* 0x000e220000000a00 */
[----:B-1----:R-:W-:Y:S01]  /*3540*/  @P0 IADD3 R30, P1, R0, R30, RZ ;  /* 0x0000001e001e0210 */ /* 0x002fe20007f3e0ff */
[----:B------:R-:W-:-:S03]  /*3550*/  HFMA2.MMA R2, -RZ, RZ, 0, 0 ;  /* 0x00000000ff027435 */ /* 0x000fc600000001ff */
[----:B------:R-:W-:-:S07]  /*3560*/  @P0 IADD3.X R31, R50, R31, RZ, P1, !PT ;  /* 0x0000001f321f0210 */ /* 0x000fce0000ffe4ff */
[----:B------:R-:W5:Y:S01]  /*3570*/  @P0 LDG.E R2, desc[UR20][R30.64] ;  /* 0x000000141e020981 */ /* 0x000f62000c1e1900 */
[----:B0-----:R-:W-:Y:S02]  /*3580*/  @P0 IADD3 R32, P1, R0, R32, RZ ;  /* 0x0000002000200210 */ /* 0x001fe40007f3e0ff */
[----:B------:R-:W-:Y:S02]  /*3590*/  IADD3 R0, R6, 0x1f0, RZ ;  /* 0x000001f006007810 */ /* 0x000fe40007ffe0ff */
[----:B------:R-:W-:Y:S02]  /*35a0*/  @P0 IADD3.X R33, R50, R33, RZ, P1, !PT ;  /* 0x0000002132210210 */ /* 0x000fe40000ffe4ff */
[----:B------:R-:W-:-:S03]  /*35b0*/  SHF.R.S32.HI R50, RZ, 0x1f, R0 ;  /* 0x0000001fff327819 */ /* 0x000fc60000011400 */
[----:B------:R0:W3:Y:S01]  /*35c0*/  @P0 LDG.E R124, desc[UR20][R32.64] ;  /* 0x00000014207c0981 */ /* 0x0000e2000c1e1900 */
[----:B------:R-:W-:-:S04]  /*35d0*/  ISETP.GE.U32.AND P0, PT, R0, UR6, PT ;  /* 0x0000000600007c0c */ /* 0x000fc8000bf06070 */
[----:B------:R-:W-:Y:S01]  /*35e0*/  ISETP.GE.AND.EX P0, PT, R50, UR7, PT, P0 ;  /* 0x0000000732007c0c */ /* 0x000fe2000bf06300 */
[----:B------:R-:W-:-:S03]  /*35f0*/  ULDC.64 UR6, c[0x0][0x248] ;  /* 0x0000920000067ab9 */ /* 0x000fc60000000a00 */
[----:B------:R-:W-:-:S13]  /*3600*/  ISETP.GT.U32.OR P0, PT, R7, 0x1bf, P0 ;  /* 0x000001bf0700780c */ /* 0x000fda0000704470 */
[----:B0-----:R-:W0:Y:S01]  /*3610*/  @!P0 LDC.64 R32, c[0x0][0x288] ;  /* 0x0000a200ff208b82 */ /* 0x001e220000000a00 */
[----:B------:R-:W-:-:S07]  /*3620*/  @!P0 MOV R51, R27 ;  /* 0x0000001b00338202 */ /* 0x000fce0000000f00 */
[----:B------:R-:W1:Y:S01]  /*3630*/  @!P0 LDC.64 R30, c[0x0][0x230] ;  /* 0x00008c00ff1e8b82 */ /* 0x000e620000000a00 */
        /* <DEDUP_REMOVED lines=8> */
[----:B-1----:R-:W-:-:S04]  /*36c0*/  @!P0 IADD3 R30, P1, R0, R30, RZ ;  /* 0x0000001e001e8210 */ /* 0x002fc80007f3e0ff */
[----:B------:R-:W-:Y:S01]  /*36d0*/  @!P0 IADD3.X R31, R50, R31, RZ, P1, !PT ;  /* 0x0000001f321f8210 */ /* 0x000fe20000ffe4ff */
[----:B------:R-:W-:Y:S01]  /*36e0*/  UIMAD.WIDE UR6, UR12, 0x8, UR6 ;  /* 0x000000080c0678a5 */ /* 0x000fe2000f8e0206 */
[----:B0-----:R-:W-:Y:S01]  /*36f0*/  @!P0 IADD3 R32, P1, R0, R32, RZ ;  /* 0x0000002000208210 */ /* 0x001fe20007f3e0ff */
[----:B------:R-:W-:-:S10]  /*3700*/  HFMA2.MMA R0, -RZ, RZ, 0, 0 ;  /* 0x00000000ff007435 */ /* 0x000fd400000001ff */
[----:B------:R0:W5:Y:S02]  /*3710*/  @!P0 LDG.E R0, desc[UR20][R30.64] ;  /* 0x000000141e008981 */ /* 0x000164000c1e1900 */
[----:B0-----:R-:W-:Y:S02]  /*3720*/  MOV R30, UR6 ;  /* 0x00000006001e7c02 */ /* 0x001fe40008000f00 */
[----:B------:R-:W-:-:S06]  /*3730*/  MOV R31, UR7 ;  /* 0x00000007001f7c02 */ /* 0x000fcc0008000f00 */
[----:B------:R-:W3:Y:S01]  /*3740*/  LDG.E.64 R30, desc[UR20][R30.64] ;  /* 0x000000141e1e7981 */ /* 0x000ee2000c1e1b00 */
[----:B------:R-:W-:-:S05]  /*3750*/  @!P0 IADD3.X R33, R50, R33, RZ, P1, !PT ;  /* 0x0000002132218210 */ /* 0x000fca0000ffe4ff */
[----:B------:R0:W3:Y:S02]  /*3760*/  @!P0 LDG.E R116, desc[UR20][R32.64] ;  /* 0x0000001420748981 */ /* 0x0000e4000c1e1900 */
[----:B0-----:R-:W0:Y:S02]  /*3770*/  @P6 LDC.64 R32, c[0x0][0x288] ;  /* 0x0000a200ff206b82 */ /* 0x001e240000000a00 */
[----:B----4-:R-:W-:Y:S04]  /*3780*/  STL [R1+0x68], R125 ;  /* 0x0000687d01007387 */ /* 0x010fe80000100800 */
[----:B------:R-:W-:Y:S04]  /*3790*/  STL [R1+0x6c], R123 ;  /* 0x00006c7b01007387 */ /* 0x000fe80000100800 */
[----:B------:R-:W-:Y:S04]  /*37a0*/  STL [R1+0x64], R122 ;  /* 0x0000647a01007387 */ /* 0x000fe80000100800 */
[----:B------:R-:W-:Y:S01]  /*37b0*/  STL [R1+0x60], R121 ;  /* 0x0000607901007387 */ /* 0x000fe20000100800 */
[----:B------:R-:W-:-:S02]  /*37c0*/  SHF.R.S32.HI R50, RZ, 0x1f, R117 ;  /* 0x0000001fff327819 */ /* 0x000fc40000011475 */
[----:B------:R-:W-:-:S03]  /*37d0*/  @P6 MOV R51, R27 ;  /* 0x0000001b00336202 */ /* 0x000fc60000000f00 */
[----:B0-----:R-:W-:-:S04]  /*37e0*/  @P6 IMAD R50, R50, R32, RZ ;  /* 0x0000002032326224 */ /* 0x001fc800078e02ff */
[----:B------:R-:W-:Y:S01]  /*37f0*/  @P6 IMAD R33, R117, R33, R50 ;  /* 0x0000002175216224 */ /* 0x000fe200078e0232 */
[----:B------:R-:W-:-:S05]  /*3800*/  @P6 MOV R50, R24 ;  /* 0x0000001800326202 */ /* 0x000fca0000000f00 */
[----:B------:R-:W-:Y:S01]  /*3810*/  @P6 IMAD.WIDE.U32 R50, R117, R32, R50 ;  /* 0x0000002075326225 */ /* 0x000fe200078e0032 */
[----:B--2---:R-:W-:Y:S04]  /*3820*/  STL [R1+0x5c], R120 ;  /* 0x00005c7801007387 */ /* 0x004fe80000100800 */
[----:B------:R-:W-:Y:S02]  /*3830*/  @P6 IADD3 R33, R51, R33, RZ ;  /* 0x0000002133216210 */ /* 0x000fe40007ffe0ff */
[C---:B------:R-:W-:Y:S02]  /*3840*/  @P6 SHF.L.U32 R51, R50.reuse, 0x1, RZ ;  /* 0x0000000132336819 */ /* 0x040fe400000006ff */
[----:B------:R-:W-:Y:S02]  /*3850*/  @P6 SHF.L.U64.HI R50, R50, 0x1, R33 ;  /* 0x0000000132326819 */ /* 0x000fe40000010221 */
[----:B------:R-:W0:Y:S01]  /*3860*/  @P6 LDC.64 R32, c[0x0][0x228] ;  /* 0x00008a00ff206b82 */ /* 0x000e220000000a00 */
[----:B------:R-:W-:-:S02]  /*3870*/  LOP3.LUT P1, RZ, R5, 0x400, RZ, 0xc0, !PT ;  /* 0x0000040005ff7812 */ /* 0x000fc4000782c0ff */
[----:B---3--:R-:W-:Y:S01]  /*3880*/  R2UR UR23, R30 ;  /* 0x000000001e1772ca */ /* 0x008fe200000e0000 */
[----:B------:R1:W-:-:S12]  /*3890*/  STL [R1+0x54], R116 ;  /* 0x0000547401007387 */ /* 0x0003d80000100800 */
[----:B-1----:R-:W-:-:S05]  /*38a0*/  MOV R116, UR23 ;  /* 0x0000001700747c02 */ /* 0x002fca0008000f00 */
[----:B------:R-:W-:Y:S02]  /*38b0*/  FFMA.FTZ R116, -R116, UR23, R31 ;  /* 0x0000001774747c23 */ /* 0x000fe4000801011f */
[----:B------:R-:W1:Y:S03]  /*38c0*/  @P6 LDC.64 R30, c[0x0][0x230] ;  /* 0x00008c00ff1e6b82 */ /* 0x000e660000000a00 */
[----:B------:R-:W-:-:S13]  /*38d0*/  FSETP.GTU.FTZ.AND P0, PT, R116, RZ, PT ;  /* 0x000000ff7400720b */ /* 0x000fda0003f1c000 */
[----:B------:R-:W-:-:S05]  /*38e0*/  VOTEU.ANY UP0, P0 ;  /* 0x00000000003f7886 */ /* 0x000fca0000000100 */
[----:B------:R-:W-:Y:S01]  /*38f0*/  @UP0 ULDC UR5, c[0x0][0x250] ;  /* 0x0000940000050ab9 */ /* 0x000fe20000000800 */
[----:B-1----:R-:W-:-:S04]  /*3900*/  @P6 IADD3 R30, P0, R51, R30, RZ ;  /* 0x0000001e331e6210 */ /* 0x002fc80007f1e0ff */
[----:B------:R-:W-:Y:S02]  /*3910*/  @P6 IADD3.X R31, R50, R31, RZ, P0, !PT ;  /* 0x0000001f321f6210 */ /* 0x000fe400007fe4ff */
[----:B------:R-:W-:-:S13]  /*3920*/  PLOP3.LUT P0, PT, PT, PT, UP0, 0x80, 0x0 ;  /* 0x000000000000781c */ /* 0x000fda0003f0f008 */
[----:B------:R-:W-:Y:S01]  /*3930*/  @P0 FADD.FTZ R116, R116, UR5 ;  /* 0x0000000574740e21 */ /* 0x000fe20008010000 */
[----:B------:R-:W-:-:S13]  /*3940*/  PLOP3.LUT P0, PT, PT, PT, UP0, 0x80, 0x0 ;  /* 0x000000000000781c */ /* 0x000fda0003f0f008 */
[----:B------:R-:W1:Y:S01]  /*3950*/  @P0 MUFU.RSQ R116, R116 ;  /* 0x0000007400740308 */ /* 0x000e620000001400 */
[----:B0-----:R-:W-:-:S04]  /*3960*/  @P6 IADD3 R32, P0, R51, R32, RZ ;  /* 0x0000002033206210 */ /* 0x001fc80007f1e0ff */
[----:B------:R-:W-:Y:S02]  /*3970*/  @P6 IADD3.X R33, R50, R33, RZ, P0, !PT ;  /* 0x0000002132216210 */ /* 0x000fe400007fe4ff */
[----:B------:R-:W-:-:S06]  /*3980*/  CS2R R50, SRZ ;  /* 0x0000000000327805 */ /* 0x000fcc000001ff00 */
[----:B------:R0:W5:Y:S04]  /*3990*/  @P1 LDG.E R51, desc[UR20][R8.64] ;  /* 0x0000001408331981 */ /* 0x000168000c1e1900 */
[----:B------:R-:W-:Y:S01]  /*39a0*/  STL [R1+0x58], R124 ;  /* 0x0000587c01007387 */ /* 0x000fe20000100800 */
[----:B0-----:R-:W-:-:S03]  /*39b0*/  CS2R R8, SRZ ;  /* 0x0000000000087805 */ /* 0x001fc6000001ff00 */
[----:B------:R-:W-:Y:S04]  /*39c0*/  STL [R1+0x28], RZ ;  /* 0x000028ff01007387 */ /* 0x000fe80000100800 */
[----:B------:R-:W5:Y:S04]  /*39d0*/  @P2 LDG.E R8, desc[UR20][R108.64] ;  /* 0x000000146c082981 */ /* 0x000f68000c1e1900 */
[----:B------:R-:W2:Y:S01]  /*39e0*/  LDL R109, [R1+0x28] ;  /* 0x00002800016d7983 */ /* 0x000ea20000100800 */
[----:B------:R-:W-:-:S04]  /*39f0*/  LOP3.LUT R5, R5, 0xffbfffff, RZ, 0xc0, !PT ;  /* 0xffbfffff05057812 */ /* 0x000fc800078ec0ff */
[----:B------:R-:W-:-:S04]  /*3a00*/  @P6 LOP3.LUT R5, R5, 0x400000, RZ, 0xfc, !PT ;  /* 0x0040000005056812 */ /* 0x000fc800078efcff */
[----:B------:R-:W-:Y:S02]  /*3a10*/  LOP3.LUT P6, RZ, R5, 0x200000, RZ, 0xc0, !PT ;  /* 0x0020000005ff7812 */ /* 0x000fe400078cc0ff */
[----:B------:R-:W-:-:S11]  /*3a20*/  CS2R R118, SRZ ;  /* 0x0000000000767805 */ /* 0x000fd6000001ff00 */
[----:B------:R0:W5:Y:S04]  /*3a30*/  @P6 LDG.E R50, desc[UR20][R114.64] ;  /* 0x0000001472326981 */ /* 0x000168000c1e1900 */
[----:B------:R3:W4:Y:S01]  /*3a40*/  @P6 LDG.E R118, desc[UR20][R112.64] ;  /* 0x0000001470766981 */ /* 0x000722000c1e1900 */
[----:B0-----:R-:W-:-:S10]  /*3a50*/  HFMA2.MMA R114, -RZ, RZ, 0, 0 ;  /* 0x00000000ff727435 */ /* 0x001fd400000001ff */
[----:B------:R0:W4:Y:S04]  /*3a60*/  @P1 LDG.E R114, desc[UR20][R110.64] ;  /* 0x000000146e721981 */ /* 0x000128000c1e1900 */
[----:B--2---:R-:W2:Y:S01]  /*3a70*/  @P2 LDG.E R109, desc[UR20][R106.64] ;  /* 0x000000146a6d2981 */ /* 0x004ea2000c1e1900 */
[----:B------:R-:W-:Y:S02]  /*3a80*/  PLOP3.LUT P0, PT, PT, PT, UP0, 0x80, 0x0 ;  /* 0x000000000000781c */ /* 0x000fe40003f0f008 */
[C---:B------:R-:W-:Y:S01]  /*3a90*/  LOP3.LUT P6, RZ, R5.reuse, 0x4, RZ, 0xc0, !PT ;  /* 0x0000000405ff7812 */ /* 0x040fe200078cc0ff */
[----:B------:R-:W-:Y:S01]  /*3aa0*/  UMOV UR24, 0x3f800000 ;  /* 0x3f80000000187882 */ /* 0x000fe20000000000 */
[----:B---3--:R-:W-:Y:S02]  /*3ab0*/  CS2R R112, SRZ ;  /* 0x0000000000707805 */ /* 0x008fe4000001ff00 */
[----:B------:R-:W-:-:S04]  /*3ac0*/  LOP3.LUT P1, RZ, R5, 0x2, RZ, 0xc0, !PT ;  /* 0x0000000205ff7812 */ /* 0x000fc8000782c0ff */
[----:B------:R-:W3:Y:S03]  /*3ad0*/  @P3 LDG.E R112, desc[UR20][R98.64] ;  /* 0x0000001462703981 */ /* 0x000ee6000c1e1900 */
[----:B-1----:R-:W-:Y:S02]  /*3ae0*/  @P0 R2UR UR24, R116 ;  /* 0x00000000741802ca */ /* 0x002fe400000e0000 */
[----:B------:R-:W-:Y:S01]  /*3af0*/  CS2R R116, SRZ ;  /* 0x0000000000747805 */ /* 0x000fe2000001ff00 */
[----:B------:R-:W3:Y:S05]  /*3b00*/  @P4 LDG.E R113, desc[UR20][R94.64] ;  /* 0x000000145e714981 */ /* 0x000eea000c1e1900 */
[----:B------:R-:W3:Y:S01]  /*3b10*/  @P6 LDG.E R116, desc[UR20][R86.64] ;  /* 0x0000001456746981 */ /* 0x000ee2000c1e1900 */
[----:B------:R-:W-:-:S02]  /*3b20*/  LOP3.LUT P0, RZ, R5, 0x8, RZ, 0xc0, !PT ;  /* 0x0000000805ff7812 */ /* 0x000fc4000780c0ff */
[----:B0-----:R-:W-:Y:S01]  /*3b30*/  CS2R R110, SRZ ;  /* 0x00000000006e7805 */ /* 0x001fe2000001ff00 */
[----:B------:R-:W3:Y:S04]  /*3b40*/  @P1 LDG.E R117, desc[UR20][R82.64] ;  /* 0x0000001452751981 */ /* 0x000ee8000c1e1900 */
[----:B--2---:R-:W-:Y:S01]  /*3b50*/  @P2 STL [R1+0x28], R109 ;  /* 0x0000286d01002387 */ /* 0x004fe20000100800 */
[----:B------:R-:W-:-:S13]  /*3b60*/  LOP3.LUT P2, RZ, R35, 0x4, RZ, 0xc0, !PT ;  /* 0x0000000423ff7812 */ /* 0x000fda000784c0ff */
[----:B------:R0:W5:Y:S04]  /*3b70*/  @P2 LDG.E R9, desc[UR20][R10.64] ;  /* 0x000000140a092981 */ /* 0x000168000c1e1900 */
[----:B----4-:R-:W-:Y:S04]  /*3b80*/  STL [R1+0x44], R118 ;  /* 0x0000447601007387 */ /* 0x010fe80000100800 */
[----:B------:R-:W2:Y:S01]  /*3b90*/  @P2 LDG.E R110, desc[UR20][R104.64] ;  /* 0x00000014686e2981 */ /* 0x000ea2000c1e1900 */
[----:B0-----:R-:W-:-:S06]  /*3ba0*/  CS2R R10, SRZ ;  /* 0x00000000000a7805 */ /* 0x001fcc000001ff00 */
[----:B------:R0:W5:Y:S02]  /*3bb0*/  @P3 LDG.E R11, desc[UR20][R12.64] ;  /* 0x000000140c0b3981 */ /* 0x000164000c1e1900 */
[----:B0-----:R-:W-:-:S06]  /*3bc0*/  CS2R R12, SRZ ;  /* 0x00000000000c7805 */ /* 0x001fcc000001ff00 */
[----:B------:R0:W5:Y:S04]  /*3bd0*/  @P5 LDG.E R13, desc[UR20][R14.64] ;  /* 0x000000140e0d5981 */ /* 0x000168000c1e1900 */
[----:B------:R1:W-:Y:S01]  /*3be0*/  STL [R1+0x40], R114 ;  /* 0x0000407201007387 */ /* 0x0003e20000100800 */
[----:B------:R-:W-:-:S03]  /*3bf0*/  LOP3.LUT P3, RZ, R5, 0x80000000, RZ, 0xc0, !PT ;  /* 0x8000000005ff7812 */ /* 0x000fc6000786c0ff */
[----:B------:R-:W5:Y:S01]  /*3c00*/  @P4 LDG.E R12, desc[UR20][R96.64] ;  /* 0x00000014600c4981 */ /* 0x000f62000c1e1900 */
[----:B0-----:R-:W-:Y:S02]  /*3c10*/  CS2R R14, SRZ ;  /* 0x00000000000e7805 */ /* 0x001fe4000001ff00 */
[----:B-1----:R-:W-:-:S04]  /*3c20*/  CS2R R114, SRZ ;  /* 0x0000000000727805 */ /* 0x002fc8000001ff00 */
[----:B------:R0:W5:Y:S01]  /*3c30*/  @P6 LDG.E R15, desc[UR20][R16.64] ;  /* 0x00000014100f6981 */ /* 0x000162000c1e1900 */
[C---:B------:R-:W-:Y:S02]  /*3c40*/  LOP3.LUT P6, RZ, R5.reuse, 0x4000, RZ, 0xc0, !PT ;  /* 0x0000400005ff7812 */ /* 0x040fe400078cc0ff */
[C---:B------:R-:W-:Y:S01]  /*3c50*/  LOP3.LUT P4, RZ, R5.reuse, 0x40000000, RZ, 0xc0, !PT ;  /* 0x4000000005ff7812 */ /* 0x040fe2000788c0ff */
[----:B------:R-:W4:Y:S01]  /*3c60*/  @P5 LDG.E R114, desc[UR20][R92.64] ;  /* 0x000000145c725981 */ /* 0x000f22000c1e1900 */
[C---:B------:R-:W-:Y:S02]  /*3c70*/  LOP3.LUT P5, RZ, R5.reuse, 0x20000000, RZ, 0xc0, !PT ;  /* 0x2000000005ff7812 */ /* 0x040fe400078ac0ff */
[----:B------:R-:W-:Y:S01]  /*3c80*/  LOP3.LUT R5, R5, 0xff7fffff, RZ, 0xc0, !PT ;  /* 0xff7fffff05057812 */ /* 0x000fe200078ec0ff */
[----:B------:R-:W4:Y:S01]  /*3c90*/  @P0 LDG.E R115, desc[UR20][R88.64] ;  /* 0x0000001458730981 */ /* 0x000f22000c1e1900 */
[----:B------:R-:W-:Y:S02]  /*3ca0*/  MOV R118, RZ ;  /* 0x000000ff00767202 */ /* 0x000fe40000000f00 */
[----:B------:R-:W-:Y:S01]  /*3cb0*/  LOP3.LUT P2, RZ, R35, 0x2, RZ, 0xc0, !PT ;  /* 0x0000000223ff7812 */ /* 0x000fe2000784c0ff */
[----:B------:R-:W5:Y:S02]  /*3cc0*/  @P0 LDG.E R14, desc[UR20][R90.64] ;  /* 0x000000145a0e0981 */ /* 0x000f64000c1e1900 */
[----:B------:R-:W-:-:S02]  /*3cd0*/  @P6 LOP3.LUT R5, R5, 0x800000, RZ, 0xfc, !PT ;  /* 0x0080000005056812 */ /* 0x000fc400078efcff */
[----:B------:R1:W4:Y:S02]  /*3ce0*/  @P4 LDG.E R118, desc[UR20][R68.64] ;  /* 0x0000001444764981 */ /* 0x000324000c1e1900 */
[C---:B------:R-:W-:Y:S02]  /*3cf0*/  LOP3.LUT P6, RZ, R5.reuse, 0x8000, RZ, 0xc0, !PT ;  /* 0x0000800005ff7812 */ /* 0x040fe400078cc0ff */
[----:B------:R-:W-:Y:S02]  /*3d00*/  LOP3.LUT R5, R5, 0xfeffffff, RZ, 0xc0, !PT ;  /* 0xfeffffff05057812 */ /* 0x000fe400078ec0ff */
[----:B0-----:R-:W-:Y:S01]  /*3d10*/  CS2R R16, SRZ ;  /* 0x0000000000107805 */ /* 0x001fe2000001ff00 */
[----:B------:R-:W4:Y:S01]  /*3d20*/  @P5 LDG.E R119, desc[UR20][R80.64] ;  /* 0x0000001450775981 */ /* 0x000f22000c1e1900 */
[----:B-1----:R-:W-:-:S04]  /*3d30*/  CS2R R68, SRZ ;  /* 0x0000000000447805 */ /* 0x002fc8000001ff00 */
[----:B------:R-:W5:Y:S03]  /*3d40*/  @P5 LDG.E R17, desc[UR20][R18.64] ;  /* 0x0000001412115981 */ /* 0x000f66000c1e1900 */
[----:B------:R-:W-:Y:S01]  /*3d50*/  @P6 LOP3.LUT R5, R5, 0x1000000, RZ, 0xfc, !PT ;  /* 0x0100000005056812 */ /* 0x000fe200078efcff */
[----:B------:R0:W5:Y:S03]  /*3d60*/  @P3 LDG.E R69, desc[UR20][R66.64] ;  /* 0x0000001442453981 */ /* 0x000166000c1e1900 */
[C---:B------:R-:W-:Y:S01]  /*3d70*/  LOP3.LUT P6, RZ, R5.reuse, 0x10000, RZ, 0xc0, !PT ;  /* 0x0001000005ff7812 */ /* 0x040fe200078cc0ff */
[----:B------:R-:W3:Y:S01]  /*3d80*/  @P2 LDG.E R111, desc[UR20][R100.64] ;  /* 0x00000014646f2981 */ /* 0x000ee2000c1e1900 */
[----:B------:R-:W-:-:S03]  /*3d90*/  LOP3.LUT R5, R5, 0xfdffffff, RZ, 0xc0, !PT ;  /* 0xfdffffff05057812 */ /* 0x000fc600078ec0ff */
[----:B------:R-:W5:Y:S04]  /*3da0*/  @P2 LDG.E R10, desc[UR20][R102.64] ;  /* 0x00000014660a2981 */ /* 0x000f68000c1e1900 */
[----:B------:R-:W5:Y:S04]  /*3db0*/  @P1 LDG.E R16, desc[UR20][R84.64] ;  /* 0x0000001454101981 */ /* 0x000f68000c1e1900 */
[----:B------:R-:W-:-:S04]  /*3dc0*/  @P6 LOP3.LUT R5, R5, 0x2000000, RZ, 0xfc, !PT ;  /* 0x0200000005056812 */ /* 0x000fc800078efcff */
[C---:B------:R-:W-:Y:S02]  /*3dd0*/  LOP3.LUT P6, RZ, R5.reuse, 0x20000, RZ, 0xc0, !PT ;  /* 0x0002000005ff7812 */ /* 0x040fe400078cc0ff */
[----:B------:R-:W-:-:S11]  /*3de0*/  LOP3.LUT R5, R5, 0xfbffffff, RZ, 0xc0, !PT ;  /* 0xfbffffff05057812 */ /* 0x000fd600078ec0ff */
[----:B------:R-:W-:-:S04]  /*3df0*/  @P6 LOP3.LUT R5, R5, 0x4000000, RZ, 0xfc, !PT ;  /* 0x0400000005056812 */ /* 0x000fc800078efcff */
[C---:B------:R-:W-:Y:S02]  /*3e00*/  LOP3.LUT P6, RZ, R5.reuse, 0x40000, RZ, 0xc0, !PT ;  /* 0x0004000005ff7812 */ /* 0x040fe400078cc0ff */
[----:B------:R-:W-:-:S11]  /*3e10*/  LOP3.LUT R5, R5, 0xf7ffffff, RZ, 0xc0, !PT ;  /* 0xf7ffffff05057812 */ /* 0x000fd600078ec0ff */
[----:B------:R-:W-:-:S04]  /*3e20*/  @P6 LOP3.LUT R5, R5, 0x8000000, RZ, 0xfc, !PT ;  /* 0x0800000005056812 */ /* 0x000fc800078efcff */
[C---:B------:R-:W-:Y:S02]  /*3e30*/  LOP3.LUT P6, RZ, R5.reuse, 0x80000, RZ, 0xc0, !PT ;  /* 0x0008000005ff7812 */ /* 0x040fe400078cc0ff */
[----:B------:R-:W-:-:S11]  /*3e40*/  LOP3.LUT R5, R5, 0xefffffff, RZ, 0xc0, !PT ;  /* 0xefffffff05057812 */ /* 0x000fd600078ec0ff */
[----:B------:R-:W-:-:S04]  /*3e50*/  @P6 LOP3.LUT R5, R5, 0x10000000, RZ, 0xfc, !PT ;  /* 0x1000000005056812 */ /* 0x000fc800078efcff */
[----:B------:R-:W-:Y:S02]  /*3e60*/  LOP3.LUT P6, RZ, R5, 0x100000, RZ, 0xc0, !PT ;  /* 0x0010000005ff7812 */ /* 0x000fe400078cc0ff */
[----:B0-----:R-:W-:Y:S02]  /*3e70*/  CS2R R66, SRZ ;  /* 0x0000000000427805 */ /* 0x001fe4000001ff00 */
[----:B------:R-:W-:-:S06]  /*3e80*/  CS2R R18, SRZ ;  /* 0x0000000000127805 */ /* 0x000fcc000001ff00 */
[----:B------:R0:W5:Y:S01]  /*3e90*/  @P3 LDG.E R19, desc[UR20][R20.64] ;  /* 0x0000001414133981 */ /* 0x000162000c1e1900 */
[----:B------:R-:W-:Y:S02]  /*3ea0*/  LOP3.LUT P2, RZ, R35, 0x1, RZ, 0xc0, !PT ;  /* 0x0000000123ff7812 */ /* 0x000fe4000784c0ff */
[C---:B------:R-:W-:Y:S01]  /*3eb0*/  LOP3.LUT P1, RZ, R5.reuse, 0x1000, RZ, 0xc0, !PT ;  /* 0x0000100005ff7812 */ /* 0x040fe2000782c0ff */
[----:B------:R-:W5:Y:S04]  /*3ec0*/  @P4 LDG.E R18, desc[UR20][R78.64] ;  /* 0x000000144e124981 */ /* 0x000f68000c1e1900 */
[----:B------:R-:W5:Y:S04]  /*3ed0*/  @P6 LDG.E R68, desc[UR20][R72.64] ;  /* 0x0000001448446981 */ /* 0x000f68000c1e1900 */
[----:B------:R1:W5:Y:S01]  /*3ee0*/  @P6 LDG.E R66, desc[UR20][R64.64] ;  /* 0x0000001440426981 */ /* 0x000362000c1e1900 */
[----:B------:R-:W-:-:S02]  /*3ef0*/  LOP3.LUT P6, RZ, R5, 0x10000000, RZ, 0xc0, !PT ;  /* 0x1000000005ff7812 */ /* 0x000fc400078cc0ff */
[----:B0-----:R-:W-:Y:S01]  /*3f00*/  CS2R R20, SRZ ;  /* 0x0000000000147805 */ /* 0x001fe2000001ff00 */
[----:B------:R-:W5:Y:S05]  /*3f10*/  @P2 LDG.E R67, desc[UR20][R74.64] ;  /* 0x000000144a432981 */ /* 0x000f6a000c1e1900 */
[----:B------:R-:W5:Y:S01]  /*3f20*/  @P2 LDG.E R20, desc[UR20][R76.64] ;  /* 0x000000144c142981 */ /* 0x000f62000c1e1900 */
[----:B-1----:R-:W-:-:S04]  /*3f30*/  CS2R R64, SRZ ;  /* 0x0000000000407805 */ /* 0x002fc8000001ff00 */
[----:B------:R-:W5:Y:S04]  /*3f40*/  @P6 LDG.E R21, desc[UR20][R70.64] ;  /* 0x0000001446156981 */ /* 0x000f68000c1e1900 */
[----:B------:R0:W5:Y:S01]  /*3f50*/  @P6 LDG.E R64, desc[UR20][R62.64] ;  /* 0x000000143e406981 */ /* 0x000162000c1e1900 */
[----:B------:R-:W-:Y:S02]  /*3f60*/  LOP3.LUT P6, RZ, R5, 0x8000000, RZ, 0xc0, !PT ;  /* 0x0800000005ff7812 */ /* 0x000fe400078cc0ff */
[----:B0-----:R-:W-:-:S11]  /*3f70*/  CS2R R62, SRZ ;  /* 0x00000000003e7805 */ /* 0x001fd6000001ff00 */
[----:B------:R0:W5:Y:S04]  /*3f80*/  @P6 LDG.E R65, desc[UR20][R22.64] ;  /* 0x0000001416416981 */ /* 0x000168000c1e1900 */
[----:B------:R1:W5:Y:S01]  /*3f90*/  @P6 LDG.E R63, desc[UR20][R60.64] ;  /* 0x000000143c3f6981 */ /* 0x000362000c1e1900 */
[----:B------:R-:W-:Y:S02]  /*3fa0*/  LOP3.LUT P6, RZ, R5, 0x4000000, RZ, 0xc0, !PT ;  /* 0x0400000005ff7812 */ /* 0x000fe400078cc0ff */
[----:B0-----:R-:W-:Y:S02]  /*3fb0*/  CS2R R22, SRZ ;  /* 0x0000000000167805 */ /* 0x001fe4000001ff00 */
[----:B-1----:R-:W-:-:S09]  /*3fc0*/  CS2R R60, SRZ ;  /* 0x00000000003c7805 */ /* 0x002fd2000001ff00 */
[----:B------:R0:W5:Y:S04]  /*3fd0*/  @P6 LDG.E R22, desc[UR20][R58.64] ;  /* 0x000000143a166981 */ /* 0x000168000c1e1900 */
[----:B------:R1:W5:Y:S01]  /*3fe0*/  @P6 LDG.E R61, desc[UR20][R56.64] ;  /* 0x00000014383d6981 */ /* 0x000362000c1e1900 */
[----:B------:R-:W-:Y:S02]  /*3ff0*/  LOP3.LUT P6, RZ, R5, 0x2000000, RZ, 0xc0, !PT ;  /* 0x0200000005ff7812 */ /* 0x000fe400078cc0ff */
[----:B0-----:R-:W-:-:S11]  /*4000*/  CS2R R58, SRZ ;  /* 0x00000000003a7805 */ /* 0x001fd6000001ff00 */
[----:B------:R-:W5:Y:S04]  /*4010*/  @P6 LDG.E R62, desc[UR20][R54.64] ;  /* 0x00000014363e6981 */ /* 0x000f68000c1e1900 */
[----:B------:R0:W5:Y:S01]  /*4020*/  @P6 LDG.E R60, desc[UR20][R52.64] ;  /* 0x00000014343c6981 */ /* 0x000162000c1e1900 */
[----:B------:R-:W-:Y:S02]  /*4030*/  LOP3.LUT P6, RZ, R5, 0x1000000, RZ, 0xc0, !PT ;  /* 0x0100000005ff7812 */ /* 0x000fe400078cc0ff */
[----:B-1----:R-:W-:-:S06]  /*4040*/  CS2R R56, SRZ ;  /* 0x0000000000387805 */ /* 0x002fcc000001ff00 */
[----:B------:R-:W5:Y:S05]  /*4050*/  @P1 LDG.E R56, desc[UR20][R36.64] ;  /* 0x0000001424381981 */ /* 0x000f6a000c1e1900 */
[----:B------:R-:W5:Y:S04]  /*4060*/  @P6 LDG.E R23, desc[UR20][R48.64] ;  /* 0x0000001430176981 */ /* 0x000f68000c1e1900 */
[----:B------:R1:W5:Y:S01]  /*4070*/  @P6 LDG.E R58, desc[UR20][R46.64] ;  /* 0x000000142e3a6981 */ /* 0x000362000c1e1900 */
[----:B------:R-:W-:Y:S01]  /*4080*/  LOP3.LUT P6, RZ, R5, 0x800000, RZ, 0xc0, !PT ;  /* 0x0080000005ff7812 */ /* 0x000fe200078cc0ff */
[----:B0-----:R-:W-:-:S12]  /*4090*/  HFMA2.MMA R52, -RZ, RZ, 0, 0 ;  /* 0x00000000ff347435 */ /* 0x001fd800000001ff */
[----:B------:R-:W5:Y:S04]  /*40a0*/  @P6 LDG.E R59, desc[UR20][R44.64] ;  /* 0x000000142c3b6981 */ /* 0x000f68000c1e1900 */
[----:B------:R-:W5:Y:S01]  /*40b0*/  @P6 LDG.E R57, desc[UR20][R42.64] ;  /* 0x000000142a396981 */ /* 0x000f62000c1e1900 */
[----:B------:R-:W-:-:S13]  /*40c0*/  LOP3.LUT P6, RZ, R5, 0x400000, RZ, 0xc0, !PT ;  /* 0x0040000005ff7812 */ /* 0x000fda00078cc0ff */
[----:B------:R-:W5:Y:S01]  /*40d0*/  @P6 LDG.E R52, desc[UR20][R32.64] ;  /* 0x0000001420346981 */ /* 0x000f62000c1e1900 */
[----:B------:R-:W-:Y:S02]  /*40e0*/  LOP3.LUT P0, RZ, R5, 0x2000, RZ, 0xc0, !PT ;  /* 0x0000200005ff7812 */ /* 0x000fe4000780c0ff */
[----:B-1----:R-:W-:Y:S02]  /*40f0*/  CS2R R46, SRZ ;  /* 0x00000000002e7805 */ /* 0x002fe4000001ff00 */
[----:B------:R-:W-:Y:S01]  /*4100*/  CS2R R54, SRZ ;  /* 0x0000000000367805 */ /* 0x000fe2000001ff00 */
[----:B------:R-:W-:Y:S03]  /*4110*/  BSSY B0, `(.L_x_192) ;  /* 0x000001e000007945 */ /* 0x000fe60003800000 */
[----:B------:R-:W5:Y:S04]  /*4120*/  @P6 LDG.E R47, desc[UR20][R30.64] ;  /* 0x000000141e2f6981 */ /* 0x000f68000c1e1900 */
[----:B------:R0:W5:Y:S04]  /*4130*/  @P1 LDG.E R54, desc[UR20][R28.64] ;  /* 0x000000141c361981 */ /* 0x000168000c1e1900 */
[----:B--2---:R1:W-:Y:S04]  /*4140*/  STL [R1+0x24], R110 ;  /* 0x0000246e01007387 */ /* 0x0043e80000100800 */
[----:B------:R1:W5:Y:S04]  /*4150*/  @P0 LDG.E R46, desc[UR20][R40.64] ;  /* 0x00000014282e0981 */ /* 0x000368000c1e1900 */
[----:B------:R1:W5:Y:S01]  /*4160*/  @P0 LDG.E R55, desc[UR20][R38.64] ;  /* 0x0000001426370981 */ /* 0x000362000c1e1900 */
[----:B------:R-:W-:-:S02]  /*4170*/  ISETP.GT.U32.AND P0, PT, R7, 0x1bf, PT ;  /* 0x000001bf0700780c */ /* 0x000fc40003f04070 */
[----:B0-----:R-:W-:Y:S02]  /*4180*/  CS2R R28, SRZ ;  /* 0x00000000001c7805 */ /* 0x001fe4000001ff00 */
[----:B------:R-:W-:Y:S01]  /*4190*/  CS2R R30, SRZ ;  /* 0x00000000001e7805 */ /* 0x000fe2000001ff00 */
[----:B---3--:R1:W-:Y:S04]  /*41a0*/  STL [R1+0x20], R111 ;  /* 0x0000206f01007387 */ /* 0x0083e80000100800 */
[----:B------:R1:W-:Y:S04]  /*41b0*/  STL [R1+0x1c], R112 ;  /* 0x00001c7001007387 */ /* 0x0003e80000100800 */
[----:B------:R1:W-:Y:S04]  /*41c0*/  STL [R1+0x18], R113 ;  /* 0x0000187101007387 */ /* 0x0003e80000100800 */
[----:B----4-:R1:W-:Y:S04]  /*41d0*/  STL [R1+0x14], R114 ;  /* 0x0000147201007387 */ /* 0x0103e80000100800 */
[----:B------:R1:W-:Y:S04]  /*41e0*/  STL [R1+0x10], R115 ;  /* 0x0000107301007387 */ /* 0x0003e80000100800 */
[----:B------:R1:W-:Y:S04]  /*41f0*/  STL [R1+0xc], R116 ;  /* 0x00000c7401007387 */ /* 0x0003e80000100800 */
[----:B------:R1:W-:Y:S04]  /*4200*/  STL [R1+0x8], R117 ;  /* 0x0000087501007387 */ /* 0x0003e80000100800 */
[----:B------:R1:W-:Y:S04]  /*4210*/  STL [R1+0x4], R119 ;  /* 0x0000047701007387 */ /* 0x0003e80000100800 */
[----:B------:R1:W-:Y:S01]  /*4220*/  STL [R1], R118 ;  /* 0x0000007601007387 */ /* 0x0003e20000100800 */
[----:B------:R-:W-:Y:S05]  /*4230*/  @P0 BRA `(.L_x_193) ;  /* 0x00000000002c0947 */ /* 0x000fea0003800000 */
[----:B------:R-:W-:Y:S01]  /*4240*/  ULDC.U8 UR5, c[0x0][0x2a4] ;  /* 0x0000a90000057ab9 */ /* 0x000fe20000000000 */
[----:B------:R-:W-:Y:S02]  /*4250*/  IADD3 R33, R34, UR18, RZ ;  /* 0x0000001222217c10 */ /* 0x000fe4000fffe0ff */
[----:B------:R-:W-:Y:S02]  /*4260*/  ISETP.NE.AND P0, PT, RZ, UR5, PT ;  /* 0x00000005ff007c0c */ /* 0x000fe4000bf05270 */
[----:B------:R-:W-:-:S11]  /*4270*/  SHF.R.S32.HI R32, RZ, 0x1f, R33 ;  /* 0x0000001fff207819 */ /* 0x000fd60000011421 */
[----:B------:R-:W0:Y:S02]  /*4280*/  @P0 LDC.64 R28, c[0x0][0x240] ;  /* 0x00009000ff1c0b82 */ /* 0x000e240000000a00 */
[----:B0-----:R-:W-:-:S04]  /*4290*/  @P0 LEA R28, P1, R33, R28, 0x2 ;  /* 0x0000001c211c0211 */ /* 0x001fc800078210ff */
[----:B------:R-:W-:-:S05]  /*42a0*/  @P0 LEA.HI.X R29, R33, R29, R32, 0x2, P1 ;  /* 0x0000001d211d0211 */ /* 0x000fca00008f1420 */
[----:B------:R0:W5:Y:S02]  /*42b0*/  @P0 LDG.E.64 R30, desc[UR20][R28.64] ;  /* 0x000000141c1e0981 */ /* 0x000164000c1e1b00 */
[----:B0-----:R-:W0:Y:S02]  /*42c0*/  LDC.64 R28, c[0x0][0x238] ;  /* 0x00008e00ff1c7b82 */ /* 0x001e240000000a00 */
[----:B0-----:R-:W-:-:S06]  /*42d0*/  IMAD.WIDE R28, R33, 0x4, R28 ;  /* 0x00000004211c7825 */ /* 0x001fcc00078e021c */
[----:B------:R-:W5:Y:S02]  /*42e0*/  LDG.E.64 R28, desc[UR20][R28.64] ;  /* 0x000000141c1c7981 */ /* 0x000f64000c1e1b00 */
.L_x_193:
[----:B------:R-:W-:Y:S05]  /*42f0*/  BSYNC B0 ;  /* 0x0000000000007941 */ /* 0x000fea0003800000 */
.L_x_192:
[----:B------:R-:W2:Y:S01]  /*4300*/  LDL R34, [R1+0x44] ;  /* 0x0000440001227983 */ /* 0x000ea20000100800 */
[----:B------:R-:W-:-:S03]  /*4310*/  ULDC.U8 UR5, c[0x0][0x2a4] ;  /* 0x0000a90000057ab9 */ /* 0x000fc60000000000 */
[----:B------:R-:W3:Y:S01]  /*4320*/  LDL R37, [R1+0x40] ;  /* 0x0000400001257983 */ /* 0x000ee20000100800 */
[----:B------:R-:W-:Y:S02]  /*4330*/  ISETP.NE.AND P1, PT, RZ, UR5, PT ;  /* 0x00000005ff007c0c */ /* 0x000fe4000bf25270 */
[C---:B-----5:R-:W-:Y:S02]  /*4340*/  PRMT R32, R50.reuse, 0x7632, R32 ;  /* 0x0000763232207816 */ /* 0x060fe40000000020 */
[----:B------:R-:W-:Y:S02]  /*4350*/  SHF.L.U32 R33, R50, 0x10, RZ ;  /* 0x0000001032217819 */ /* 0x000fe400000006ff */
[----:B------:R-:W-:Y:S02]  /*4360*/  SHF.L.U32 R32, R32, 0x10, RZ ;  /* 0x0000001020207819 */ /* 0x000fe400000006ff */
[----:B-1----:R-:W-:Y:S01]  /*4370*/  PRMT R40, R51, 0x7632, R40 ;  /* 0x0000763233287816 */ /* 0x002fe20000000028 */
[----:B------:R-:W-:-:S02]  /*4380*/  FADD.FTZ R33, R33, -UR23 ;  /* 0x8000001721217e21 */ /* 0x000fc40008010000 */
[----:B------:R-:W-:Y:S01]  /*4390*/  FADD.FTZ R32, R32, -UR23 ;  /* 0x8000001720207e21 */ /* 0x000fe20008010000 */
[----:B------:R-:W-:Y:S01]  /*43a0*/  SHF.L.U32 R40, R40, 0x10, RZ ;  /* 0x0000001028287819 */ /* 0x000fe200000006ff */
[----:B------:R-:W-:Y:S02]  /*43b0*/  FMUL.FTZ R33, R33, UR24 ;  /* 0x0000001821217c20 */ /* 0x000fe40008410000 */
[----:B------:R-:W-:Y:S01]  /*43c0*/  FMUL.FTZ R32, R32, UR24 ;  /* 0x0000001820207c20 */ /* 0x000fe20008410000 */
[C---:B--2---:R-:W-:Y:S02]  /*43d0*/  PRMT R35, R34.reuse, 0x7632, R35 ;  /* 0x0000763222237816 */ /* 0x044fe40000000023 */
[----:B------:R-:W-:Y:S02]  /*43e0*/  SHF.L.U32 R39, R34, 0x10, RZ ;  /* 0x0000001022277819 */ /* 0x000fe400000006ff */
[----:B------:R-:W-:Y:S02]  /*43f0*/  SHF.L.U32 R34, R51, 0x10, RZ ;  /* 0x0000001033227819 */ /* 0x000fe400000006ff */
[----:B---3--:R-:W-:-:S02]  /*4400*/  PRMT R36, R37, 0x7632, R36 ;  /* 0x0000763225247816 */ /* 0x008fc40000000024 */
[----:B------:R-:W-:Y:S01]  /*4410*/  SHF.L.U32 R38, R37, 0x10, RZ ;  /* 0x0000001025267819 */ /* 0x000fe200000006ff */
[----:B------:R-:W-:Y:S01]  /*4420*/  FADD.FTZ R34, R34, -UR23 ;  /* 0x8000001722227e21 */ /* 0x000fe20008010000 */
[----:B------:R-:W-:Y:S02]  /*4430*/  SHF.L.U32 R35, R35, 0x10, RZ ;  /* 0x0000001023237819 */ /* 0x000fe400000006ff */
        /* <DEDUP_REMOVED lines=21> */
.L_x_194:
[----:B------:R-:W-:Y:S01]  /*4590*/  FMUL.FTZ R34, R39, R28 ;  /* 0x0000001c27227220 */ /* 0x000fe20000410000 */
[----:B------:R-:W-:Y:S01]  /*45a0*/  FADD.FTZ R43, R40, -UR23 ;  /* 0x80000017282b7e21 */ /* 0x000fe20008010000 */
[----:B------:R-:W-:Y:S01]  /*45b0*/  FFMA.FTZ R40, R33, R39, RZ ;  /* 0x0000002721287223 */ /* 0x000fe200000100ff */
        /* <DEDUP_REMOVED lines=18> */
[----:B-1----:R-:W-:Y:S01]  /*46e0*/  FADD.FTZ R72, -R49, 1 ;  /* 0x3f80000031487421 */ /* 0x002fe20000010100 */
[----:B------:R-:W-:Y:S02]  /*46f0*/  FMUL.FTZ R38, R38, R49 ;  /* 0x0000003126267220 */ /* 0x000fe40000410000 */
[----:B------:R-:W-:Y:S01]  /*4700*/  FMUL.FTZ R36, R36, R71 ;  /* 0x0000004724247220 */ /* 0x000fe20000410000 */
[----:B------:R-:W-:-:S04]  /*4710*/  FFMA.FTZ R43, R43, R72, 1 ;  /* 0x3f8000002b2b7423 */ /* 0x000fc80000010048 */
[----:B------:R-:W-:-:S07]  /*4720*/  FMUL.FTZ R38, R38, R43 ;  /* 0x0000002b26267220 */ /* 0x000fce0000410000 */
.L_x_195:
[----:B------:R-:W-:Y:S01]  /*4730*/  FADD.FTZ R43, RZ, R39 ;  /* 0x00000027ff2b7221 */ /* 0x000fe20000010000 */
[----:B------:R-:W-:Y:S01]  /*4740*/  FFMA.FTZ R44, R32, R41, R33 ;  /* 0x00000029202c7223 */ /* 0x000fe20000010021 */
[----:B------:R-:W-:Y:S01]  /*4750*/  FFMA.FTZ R33, R37, R38, R40 ;  /* 0x0000002625217223 */ /* 0x000fe20000010028 */
[----:B------:R-:W-:Y:S01]  /*4760*/  FMUL.FTZ R39, R38, R28 ;  /* 0x0000001c26277220 */ /* 0x000fe20000410000 */
[----:B------:R-:W-:Y:S01]  /*4770*/  FADD.FTZ R38, R43, R38 ;  /* 0x000000262b267221 */ /* 0x000fe20000010000 */
[----:B------:R-:W-:Y:S01]  /*4780*/  FFMA.FTZ R43, R32, R35, RZ ;  /* 0x00000023202b7223 */ /* 0x000fe200000100ff */
[----:B------:R-:W-:Y:S01]  /*4790*/  FADD.FTZ R35, RZ, R35 ;  /* 0x00000023ff237221 */ /* 0x000fe20000010000 */
[----:B------:R-:W-:Y:S01]  /*47a0*/  PRMT R40, R8, 0x7632, R40 ;  /* 0x0000763208287816 */ /* 0x000fe20000000028 */
[----:B------:R-:W-:Y:S01]  /*47b0*/  FADD.FTZ R42, R41, R42 ;  /* 0x0000002a292a7221 */ /* 0x000fe20000010000 */
[----:B------:R-:W-:Y:S01]  /*47c0*/  FFMA.FTZ R41, R37, R39, R44 ;  /* 0x0000002725297223 */ /* 0x000fe2000001002c */
[----:B------:R-:W-:Y:S01]  /*47d0*/  FFMA.FTZ R32, R34, R36, R43 ;  /* 0x0000002422207223 */ /* 0x000fe2000001002b */
[----:B------:R-:W-:Y:S01]  /*47e0*/  FADD.FTZ R35, R35, R36 ;  /* 0x0000002423237221 */ /* 0x000fe20000010000 */
[----:B------:R-:W-:Y:S01]  /*47f0*/  FMUL.FTZ R37, R36, R29 ;  /* 0x0000001d24257220 */ /* 0x000fe20000410000 */
[----:B------:R-:W-:Y:S01]  /*4800*/  SHF.L.U32 R36, R8, 0x10, RZ ;  /* 0x0000001008247819 */ /* 0x000fe200000006ff */
[----:B------:R-:W-:Y:S01]  /*4810*/  FADD.FTZ R42, R42, R39 ;  /* 0x000000272a2a7221 */ /* 0x000fe20000010000 */
[----:B------:R-:W-:Y:S01]  /*4820*/  SHF.L.U32 R40, R40, 0x10, RZ ;  /* 0x0000001028287819 */ /* 0x000fe200000006ff */
[----:B------:R-:W-:Y:S01]  /*4830*/  FFMA.FTZ R39, R34, R37, R41 ;  /* 0x0000002522277223 */ /* 0x000fe20000010029 */
[C---:B------:R-:W-:Y:S01]  /*4840*/  PRMT R34, R109.reuse, 0x7632, R34 ;  /* 0x000076326d227816 */ /* 0x040fe20000000022 */
        /* <DEDUP_REMOVED lines=25> */
.L_x_196:
[----:B------:R-:W-:Y:S01]  /*49e0*/  FMUL.FTZ R44, R41, R28 ;  /* 0x0000001c292c7220 */ /* 0x000fe20000410000 */
[C---:B------:R-:W-:Y:S01]  /*49f0*/  FFMA.FTZ R33, R40.reuse, R41, R33 ;  /* 0x0000002928217223 */ /* 0x040fe20000010021 */
[----:B------:R-:W-:Y:S01]  /*4a00*/  FADD.FTZ R43, R37, R42 ;  /* 0x0000002a252b7221 */ /* 0x000fe20000010000 */
[----:B------:R-:W-:Y:S01]  /*4a10*/  FADD.FTZ R35, R35, R36 ;  /* 0x0000002423237221 */ /* 0x000fe20000010000 */
[----:B------:R-:W-:Y:S01]  /*4a20*/  FFMA.FTZ R39, R40, R44, R39 ;  /* 0x0000002c28277223 */ /* 0x000fe20000010027 */
[C---:B------:R-:W-:Y:S01]  /*4a30*/  PRMT R40, R9.reuse, 0x7632, R40 ;  /* 0x0000763209287816 */ /* 0x040fe20000000028 */
[----:B------:R-:W-:Y:S01]  /*4a40*/  FFMA.FTZ R32, R34, R36, R32 ;  /* 0x0000002422207223 */ /* 0x000fe20000010020 */
[----:B------:R-:W-:Y:S01]  /*4a50*/  FMUL.FTZ R37, R36, R29 ;  /* 0x0000001d24257220 */ /* 0x000fe20000410000 */
[----:B------:R-:W-:Y:S01]  /*4a60*/  SHF.L.U32 R36, R9, 0x10, RZ ;  /* 0x0000001009247819 */ /* 0x000fe200000006ff */
[----:B------:R-:W-:Y:S01]  /*4a70*/  FADD.FTZ R44, R43, R44 ;  /* 0x0000002c2b2c7221 */ /* 0x000fe20000010000 */
[----:B------:R-:W-:Y:S01]  /*4a80*/  SHF.L.U32 R40, R40, 0x10, RZ ;  /* 0x0000001028287819 */ /* 0x000fe200000006ff */
[----:B------:R-:W-:Y:S01]  /*4a90*/  FFMA.FTZ R39, R34, R37, R39 ;  /* 0x0000002522277223 */ /* 0x000fe20000010027 */
[----:B------:R-:W-:Y:S01]  /*4aa0*/  PRMT R34, R110, 0x7632, R34 ;  /* 0x000076326e227816 */ /* 0x000fe20000000022 */
[----:B------:R-:W-:Y:S01]  /*4ab0*/  FADD.FTZ R42, R36, -UR23 ;  /* 0x80000017242a7e21 */ /* 0x000fe20008010000 */
[----:B------:R-:W-:Y:S01]  /*4ac0*/  FADD.FTZ R38, R38, R41 ;  /* 0x0000002926267221 */ /* 0x000fe20000010000 */
[----:B------:R-:W-:Y:S01]  /*4ad0*/  FADD.FTZ R43, R40, -UR23 ;  /* 0x80000017282b7e21 */ /* 0x000fe20008010000 */
        /* <DEDUP_REMOVED lines=23> */
.L_x_197:
[----:B------:R-:W-:Y:S01]  /*4c50*/  FMUL.FTZ R42, R41, R28 ;  /* 0x0000001c292a7220 */ /* 0x000fe20000410000 */
[C---:B------:R-:W-:Y:S01]  /*4c60*/  FFMA.FTZ R33, R40.reuse, R41, R33 ;  /* 0x0000002928217223 */ /* 0x040fe20000010021 */
[----:B------:R-:W-:Y:S01]  /*4c70*/  FADD.FTZ R43, R37, R44 ;  /* 0x0000002c252b7221 */ /* 0x000fe20000010000 */
[----:B------:R-:W-:Y:S01]  /*4c80*/  FADD.FTZ R35, R35, R36 ;  /* 0x0000002423237221 */ /* 0x000fe20000010000 */
[----:B------:R-:W-:Y:S01]  /*4c90*/  FFMA.FTZ R39, R40, R42, R39 ;  /* 0x0000002a28277223 */ /* 0x000fe20000010027 */
[----:B------:R-:W-:Y:S01]  /*4ca0*/  PRMT R40, R10, 0x7632, R40 ;  /* 0x000076320a287816 */ /* 0x000fe20000000028 */
        /* <DEDUP_REMOVED lines=33> */
.L_x_198:
        /* <DEDUP_REMOVED lines=39> */
.L_x_199:
        /* <DEDUP_REMOVED lines=39> */
.L_x_200:
        /* <DEDUP_REMOVED lines=39> */
.L_x_201:
        /* <DEDUP_REMOVED lines=39> */
.L_x_202:
        /* <DEDUP_REMOVED lines=39> */
.L_x_203:
        /* <DEDUP_REMOVED lines=39> */
.L_x_204:
        /* <DEDUP_REMOVED lines=12> */
[C---:B------:R-:W-:Y:S01]  /*5e20*/  PRMT R34, R119.reuse, 0x7632, R34 ;  /* 0x0000763277227816 */ /* 0x040fe20000000022 */
        /* <DEDUP_REMOVED lines=26> */
.L_x_205:
        /* <DEDUP_REMOVED lines=39> */
.L_x_206:
[----:B------:R-:W-:Y:S01]  /*6240*/  FMUL.FTZ R44, R41, R28 ;  /* 0x0000001c292c7220 */ /* 0x000fe20000410000 */
[----:B------:R-:W-:Y:S01]  /*6250*/  FFMA.FTZ R118, R40, R41, R33 ;  /* 0x0000002928767223 */ /* 0x000fe20000010021 */
[----:B------:R-:W-:Y:S01]  /*6260*/  FADD.FTZ R119, R38, R41 ;  /* 0x0000002926777221 */ /* 0x000fe20000010000 */
[----:B------:R-:W-:Y:S01]  /*6270*/  FFMA.FTZ R38, R34, R36, R32 ;  /* 0x0000002422267223 */ /* 0x000fe20000010020 */
[----:B------:R-:W-:Y:S01]  /*6280*/  FFMA.FTZ R39, R40, R44, R39 ;  /* 0x0000002c28277223 */ /* 0x000fe20000010027 */
[----:B------:R-:W-:Y:S01]  /*6290*/  FADD.FTZ R40, R35, R36 ;  /* 0x0000002423287221 */ /* 0x000fe20000010000 */
[C---:B------:R-:W-:Y:S01]  /*62a0*/  PRMT R33, R19.reuse, 0x7632, R33 ;  /* 0x0000763213217816 */ /* 0x040fe20000000021 */
[----:B------:R-:W-:Y:S01]  /*62b0*/  FMUL.FTZ R35, R36, R29 ;  /* 0x0000001d24237220 */ /* 0x000fe20000410000 */
[----:B------:R-:W-:Y:S01]  /*62c0*/  SHF.L.U32 R32, R19, 0x10, RZ ;  /* 0x0000001013207819 */ /* 0x000fe200000006ff */
[----:B------:R-:W-:Y:S01]  /*62d0*/  FADD.FTZ R37, R37, R42 ;  /* 0x0000002a25257221 */ /* 0x000fe20000010000 */
[----:B------:R0:W-:Y:S01]  /*62e0*/  STL [R1+0x7c], R40 ;  /* 0x00007c2801007387 */ /* 0x0001e20000100800 */
[----:B------:R-:W-:Y:S01]  /*62f0*/  SHF.L.U32 R33, R33, 0x10, RZ ;  /* 0x0000001021217819 */ /* 0x000fe200000006ff */
[----:B------:R-:W-:Y:S01]  /*6300*/  FFMA.FTZ R43, R34, R35, R39 ;  /* 0x00000023222b7223 */ /* 0x000fe20000010027 */
[----:B------:R-:W-:Y:S01]  /*6310*/  PRMT R34, R69, 0x7632, R34 ;  /* 0x0000763245227816 */ /* 0x000fe20000000022 */
[----:B------:R0:W-:Y:S01]  /*6320*/  STL [R1+0x78], R38 ;  /* 0x0000782601007387 */ /* 0x0001e20000100800 */
[----:B------:R-:W-:Y:S01]  /*6330*/  FADD.FTZ R44, R37, R44 ;  /* 0x0000002c252c7221 */ /* 0x000fe20000010000 */
[----:B------:R-:W-:Y:S01]  /*6340*/  FADD.FTZ R36, R32, -UR23 ;  /* 0x8000001720247e21 */ /* 0x000fe20008010000 */
[----:B------:R-:W-:Y:S01]  /*6350*/  FADD.FTZ R37, R33, -UR23 ;  /* 0x8000001721257e21 */ /* 0x000fe20008010000 */
[----:B------:R-:W-:-:S02]  /*6360*/  SHF.L.U32 R32, R34, 0x10, RZ ;  /* 0x0000001022207819 */ /* 0x000fc400000006ff */
[----:B------:R-:W-:Y:S01]  /*6370*/  FMUL.FTZ R34, R36, UR24 ;  /* 0x0000001824227c20 */ /* 0x000fe20008410000 */
[----:B------:R-:W-:Y:S01]  /*6380*/  SHF.L.U32 R33, R69, 0x10, RZ ;  /* 0x0000001045217819 */ /* 0x000fe200000006ff */
[----:B------:R-:W-:Y:S01]  /*6390*/  FMUL.FTZ R36, R37, UR24 ;  /* 0x0000001825247c20 */ /* 0x000fe20008410000 */
        /* <DEDUP_REMOVED lines=19> */
.L_x_207:
[C---:B0-----:R-:W-:Y:S01]  /*64d0*/  PRMT R38, R20.reuse, 0x7632, R38 ;  /* 0x0000763214267816 */ /* 0x041fe20000000026 */
        /* <DEDUP_REMOVED lines=12> */
[----:B------:R-:W-:Y:S01]  /*65a0*/  FMUL.FTZ R41, R32, R29 ;  /* 0x0000001d20297220 */ /* 0x000fe20000410000 */
[----:B------:R-:W-:Y:S01]  /*65b0*/  PRMT R44, R68, 0x7632, R44 ;  /* 0x00007632442c7816 */ /* 0x000fe2000000002c */
[----:B------:R-:W-:Y:S01]  /*65c0*/  FMUL.FTZ R40, R42, UR24 ;  /* 0x000000182a287c20 */ /* 0x000fe20008410000 */
        /* <DEDUP_REMOVED lines=19> */
.L_x_208:
        /* <DEDUP_REMOVED lines=34> */
.L_x_209:
[C---:B------:R-:W-:Y:S01]  /*6920*/  PRMT R71, R21.reuse, 0x7632, R71 ;  /* 0x0000763215477816 */ /* 0x040fe20000000047 */
[----:B------:R-:W-:Y:S01]  /*6930*/  FFMA.FTZ R48, R40, R45, R48 ;  /* 0x0000002d28307223 */ /* 0x000fe20000010030 */
[----:B------:R-:W-:Y:S01]  /*6940*/  SHF.L.U32 R70, R21, 0x10, RZ ;  /* 0x0000001015467819 */ /* 0x000fe200000006ff */
[----:B------:R-:W-:Y:S01]  /*6950*/  FMUL.FTZ R49, R41, R28 ;  /* 0x0000001c29317220 */ /* 0x000fe20000410000 */
[----:B------:R-:W-:Y:S01]  /*6960*/  SHF.L.U32 R71, R71, 0x10, RZ ;  /* 0x0000001047477819 */ /* 0x000fe200000006ff */
[----:B------:R-:W-:Y:S01]  /*6970*/  FADD.FTZ R35, R45, R35 ;  /* 0x000000232d237221 */ /* 0x000fe20000010000 */
[----:B------:R-:W-:Y:S01]  /*6980*/  PRMT R53, R64, 0x7632, R53 ;  /* 0x0000763240357816 */ /* 0x000fe20000000035 */
[----:B------:R-:W-:Y:S01]  /*6990*/  FADD.FTZ R70, R70, -UR23 ;  /* 0x8000001746467e21 */ /* 0x000fe20008010000 */
[----:B------:R-:W-:Y:S01]  /*69a0*/  FFMA.FTZ R48, R43, R49, R48 ;  /* 0x000000312b307223 */ /* 0x000fe20000010030 */
[----:B------:R-:W-:Y:S01]  /*69b0*/  FADD.FTZ R71, R71, -UR23 ;  /* 0x8000001747477e21 */ /* 0x000fe20008010000 */
[----:B------:R-:W-:Y:S01]  /*69c0*/  FADD.FTZ R49, R35, R49 ;  /* 0x0000003123317221 */ /* 0x000fe20000010000 */
[----:B------:R-:W-:Y:S01]  /*69d0*/  SHF.L.U32 R45, R64, 0x10, RZ ;  /* 0x00000010402d7819 */ /* 0x000fe200000006ff */
[----:B------:R-:W-:Y:S01]  /*69e0*/  FMUL.FTZ R70, R70, UR24 ;  /* 0x0000001846467c20 */ /* 0x000fe20008410000 */
[----:B------:R-:W-:Y:S01]  /*69f0*/  PRMT R35, R65, 0x7632, R35 ;  /* 0x0000763241237816 */ /* 0x000fe20000000023 */
[----:B------:R-:W-:Y:S01]  /*6a00*/  FMUL.FTZ R72, R42, R29 ;  /* 0x0000001d2a487220 */ /* 0x000fe20000410000 */
        /* <DEDUP_REMOVED lines=21> */
.L_x_210:
[----:B------:R-:W-:Y:S01]  /*6b60*/  SHF.L.U32 R35, R35, 0x10, RZ ;  /* 0x0000001023237819 */ /* 0x000fe200000006ff */
[----:B------:R-:W-:Y:S01]  /*6b70*/  FFMA.FTZ R48, R44, R72, R48 ;  /* 0x000000482c307223 */ /* 0x000fe20000010030 */
[----:B------:R-:W-:Y:S01]  /*6b80*/  SHF.L.U32 R74, R65, 0x10, RZ ;  /* 0x00000010414a7819 */ /* 0x000fe200000006ff */
[----:B------:R-:W-:Y:S01]  /*6b90*/  FMUL.FTZ R75, R45, R28 ;  /* 0x0000001c2d4b7220 */ /* 0x000fe20000410000 */
[----:B------:R-:W-:Y:S01]  /*6ba0*/  FADD.FTZ R49, R72, R49 ;  /* 0x0000003148317221 */ /* 0x000fe20000010000 */
[----:B------:R-:W-:Y:S01]  /*6bb0*/  FADD.FTZ R35, R35, -UR23 ;  /* 0x8000001723237e21 */ /* 0x000fe20008010000 */
[----:B------:R-:W-:Y:S01]  /*6bc0*/  PRMT R73, R63, 0x7632, R73 ;  /* 0x000076323f497816 */ /* 0x000fe20000000049 */
[----:B------:R-:W-:Y:S01]  /*6bd0*/  FADD.FTZ R74, R74, -UR23 ;  /* 0x800000174a4a7e21 */ /* 0x000fe20008010000 */
[----:B------:R-:W-:Y:S01]  /*6be0*/  FFMA.FTZ R48, R70, R75, R48 ;  /* 0x0000004b46307223 */ /* 0x000fe20000010030 */
[----:B------:R-:W-:Y:S01]  /*6bf0*/  FMUL.FTZ R79, R35, UR24 ;  /* 0x00000018234f7c20 */ /* 0x000fe20008410000 */
[----:B------:R-:W-:Y:S01]  /*6c00*/  FADD.FTZ R75, R49, R75 ;  /* 0x0000004b314b7221 */ /* 0x000fe20000010000 */
[----:B------:R-:W-:Y:S01]  /*6c10*/  SHF.L.U32 R72, R63, 0x10, RZ ;  /* 0x000000103f487819 */ /* 0x000fe200000006ff */
[----:B------:R-:W-:Y:S01]  /*6c20*/  FMUL.FTZ R74, R74, UR24 ;  /* 0x000000184a4a7c20 */ /* 0x000fe20008410000 */
[----:B------:R-:W-:Y:S01]  /*6c30*/  SHF.L.U32 R73, R73, 0x10, RZ ;  /* 0x0000001049497819 */ /* 0x000fe200000006ff */
[----:B------:R0:W-:Y:S01]  /*6c40*/  STL [R1+0x34], R79 ;  /* 0x0000344f01007387 */ /* 0x0001e20000100800 */
[----:B------:R-:W-:Y:S01]  /*6c50*/  FMUL.FTZ R49, R53, R29 ;  /* 0x0000001d35317220 */ /* 0x000fe20000410000 */
[----:B------:R-:W-:Y:S06]  /*6c60*/  @!P1 BRA `(.L_x_211) ;  /* 0x0000000000489947 */ /* 0x000fec0003800000 */
[----:B------:R-:W-:-:S04]  /*6c70*/  FFMA.FTZ R35, R74, R28, R30 ;  /* 0x0000001c4a237223 */ /* 0x000fc8000001001e */
[----:B------:R-:W-:-:S06]  /*6c80*/  FMUL.FTZ R76, R35, -1.4426950216293334961 ;  /* 0xbfb8aa3b234c7820 */ /* 0x000fcc0000410000 */
[----:B------:R-:W1:Y:S02]  /*6c90*/  MUFU.EX2 R76, R76 ;  /* 0x0000004c004c7308 */ /* 0x000e640000000800 */
[----:B-1----:R-:W-:-:S06]  /*6ca0*/  FADD.FTZ R76, R76, 1 ;  /* 0x3f8000004c4c7421 */ /* 0x002fcc0000010000 */
[----:B------:R-:W1:Y:S02]  /*6cb0*/  MUFU.RCP R76, R76 ;  /* 0x0000004c004c7308 */ /* 0x000e640000001000 */
[----:B-1----:R-:W-:Y:S01]  /*6cc0*/  FMUL.FTZ R72, R72, R76 ;  /* 0x0000004c48487220 */ /* 0x002fe20000410000 */
[----:B------:R-:W-:-:S04]  /*6cd0*/  FADD.FTZ R76, -R76, 1 ;  /* 0x3f8000004c4c7421 */ /* 0x000fc80000010100 */
[----:B------:R-:W-:Y:S01]  /*6ce0*/  FFMA.FTZ R76, R35, R76, 1 ;  /* 0x3f800000234c7423 */ /* 0x000fe2000001004c */
[----:B------:R-:W-:-:S03]  /*6cf0*/  FFMA.FTZ R35, R79, R29, R31 ;  /* 0x0000001d4f237223 */ /* 0x000fc6000001001f */
[----:B------:R-:W-:Y:S01]  /*6d00*/  FMUL.FTZ R72, R72, R76 ;  /* 0x0000004c48487220 */ /* 0x000fe20000410000 */
[----:B------:R-:W-:-:S06]  /*6d10*/  FMUL.FTZ R76, R35, -1.4426950216293334961 ;  /* 0xbfb8aa3b234c7820 */ /* 0x000fcc0000410000 */
[----:B------:R-:W1:Y:S02]  /*6d20*/  MUFU.EX2 R76, R76 ;  /* 0x0000004c004c7308 */ /* 0x000e640000000800 */
[----:B-1----:R-:W-:-:S06]  /*6d30*/  FADD.FTZ R76, R76, 1 ;  /* 0x3f8000004c4c7421 */ /* 0x002fcc0000010000 */
[----:B------:R-:W1:Y:S02]  /*6d40*/  MUFU.RCP R76, R76 ;  /* 0x0000004c004c7308 */ /* 0x000e640000001000 */
[----:B-1----:R-:W-:Y:S01]  /*6d50*/  FMUL.FTZ R73, R73, R76 ;  /* 0x0000004c49497220 */ /* 0x002fe20000410000 */
[----:B------:R-:W-:-:S04]  /*6d60*/  FADD.FTZ R76, -R76, 1 ;  /* 0x3f8000004c4c7421 */ /* 0x000fc80000010100 */
[----:B------:R-:W-:-:S04]  /*6d70*/  FFMA.FTZ R76, R35, R76, 1 ;  /* 0x3f800000234c7423 */ /* 0x000fc8000001004c */
[----:B------:R-:W-:-:S07]  /*6d80*/  FMUL.FTZ R73, R73, R76 ;  /* 0x0000004c49497220 */ /* 0x000fce0000410000 */
.L_x_211:
        /* <DEDUP_REMOVED lines=13> */
[----:B------:R-:W-:Y:S01]  /*6e60*/  PRMT R80, R62, 0x7632, R80 ;  /* 0x000076323e507816 */ /* 0x000fe20000000050 */
[----:B------:R-:W-:Y:S01]  /*6e70*/  FMUL.FTZ R83, R49, UR24 ;  /* 0x0000001831537c20 */ /* 0x000fe20008410000 */
[----:B------:R-:W-:Y:S01]  /*6e80*/  SHF.L.U32 R76, R76, 0x10, RZ ;  /* 0x000000104c4c7819 */ /* 0x000fe200000006ff */
[----:B------:R-:W-:-:S03]  /*6e90*/  FMUL.FTZ R77, R73, R29 ;  /* 0x0000001d494d7220 */ /* 0x000fc60000410000 */
[----:B------:R1:W-:Y:S04]  /*6ea0*/  STL [R1+0x30], R83 ;  /* 0x0000305301007387 */ /* 0x0003e80000100800 */
[----:B------:R1:W-:Y:S01]  /*6eb0*/  STL [R1+0x38], R81 ;  /* 0x0000385101007387 */ /* 0x0003e20000100800 */
[----:B------:R-:W-:Y:S05]  /*6ec0*/  @!P1 BRA `(.L_x_212) ;  /* 0x0000000000489947 */ /* 0x000fea0003800000 */
[----:B------:R-:W-:-:S04]  /*6ed0*/  FFMA.FTZ R49, R81, R28, R30 ;  /* 0x0000001c51317223 */ /* 0x000fc8000001001e */
[----:B------:R-:W-:-:S06]  /*6ee0*/  FMUL.FTZ R78, R49, -1.4426950216293334961 ;  /* 0xbfb8aa3b314e7820 */ /* 0x000fcc0000410000 */
[----:B------:R-:W2:Y:S02]  /*6ef0*/  MUFU.EX2 R78, R78 ;  /* 0x0000004e004e7308 */ /* 0x000ea40000000800 */
[----:B--2---:R-:W-:-:S06]  /*6f00*/  FADD.FTZ R78, R78, 1 ;  /* 0x3f8000004e4e7421 */ /* 0x004fcc0000010000 */
[----:B------:R-:W2:Y:S02]  /*6f10*/  MUFU.RCP R78, R78 ;  /* 0x0000004e004e7308 */ /* 0x000ea40000001000 */
[----:B--2---:R-:W-:Y:S01]  /*6f20*/  FMUL.FTZ R75, R75, R78 ;  /* 0x0000004e4b4b7220 */ /* 0x004fe20000410000 */
[----:B------:R-:W-:-:S04]  /*6f30*/  FADD.FTZ R78, -R78, 1 ;  /* 0x3f8000004e4e7421 */ /* 0x000fc80000010100 */
[----:B------:R-:W-:Y:S01]  /*6f40*/  FFMA.FTZ R78, R49, R78, 1 ;  /* 0x3f800000314e7423 */ /* 0x000fe2000001004e */
[----:B------:R-:W-:-:S03]  /*6f50*/  FFMA.FTZ R49, R83, R29, R31 ;  /* 0x0000001d53317223 */ /* 0x000fc6000001001f */
[----:B------:R-:W-:Y:S01]  /*6f60*/  FMUL.FTZ R75, R75, R78 ;  /* 0x0000004e4b4b7220 */ /* 0x000fe20000410000 */
[----:B------:R-:W-:-:S06]  /*6f70*/  FMUL.FTZ R78, R49, -1.4426950216293334961 ;  /* 0xbfb8aa3b314e7820 */ /* 0x000fcc0000410000 */
[----:B------:R-:W2:Y:S02]  /*6f80*/  MUFU.EX2 R78, R78 ;  /* 0x0000004e004e7308 */ /* 0x000ea40000000800 */
[----:B--2---:R-:W-:-:S06]  /*6f90*/  FADD.FTZ R78, R78, 1 ;  /* 0x3f8000004e4e7421 */ /* 0x004fcc0000010000 */
[----:B------:R-:W2:Y:S02]  /*6fa0*/  MUFU.RCP R78, R78 ;  /* 0x0000004e004e7308 */ /* 0x000ea40000001000 */
[----:B--2---:R-:W-:Y:S01]  /*6fb0*/  FMUL.FTZ R76, R76, R78 ;  /* 0x0000004e4c4c7220 */ /* 0x004fe20000410000 */
[----:B------:R-:W-:-:S04]  /*6fc0*/  FADD.FTZ R78, -R78, 1 ;  /* 0x3f8000004e4e7421 */ /* 0x000fc80000010100 */
[----:B------:R-:W-:-:S04]  /*6fd0*/  FFMA.FTZ R78, R49, R78, 1 ;  /* 0x3f800000314e7423 */ /* 0x000fc8000001004e */
[----:B------:R-:W-:-:S07]  /*6fe0*/  FMUL.FTZ R76, R76, R78 ;  /* 0x0000004e4c4c7220 */ /* 0x000fce0000410000 */
.L_x_212:
[----:B------:R-:W-:Y:S01]  /*6ff0*/  FFMA.FTZ R48, R79, R77, R48 ;  /* 0x0000004d4f307223 */ /* 0x000fe20000010030 */
[----:B0-----:R-:W-:Y:S01]  /*7000*/  SHF.L.U32 R79, R62, 0x10, RZ ;  /* 0x000000103e4f7819 */ /* 0x001fe200000006ff */
        /* <DEDUP_REMOVED lines=10> */
[----:B------:R-:W-:Y:S01]  /*70b0*/  SHF.L.U32 R78, R78, 0x10, RZ ;  /* 0x000000104e4e7819 */ /* 0x000fe200000006ff */
[----:B-1----:R-:W-:Y:S01]  /*70c0*/  FMUL.FTZ R81, R76, R29 ;  /* 0x0000001d4c517220 */ /* 0x002fe20000410000 */
        /* <DEDUP_REMOVED lines=20> */
.L_x_213:
[----:B------:R-:W-:Y:S01]  /*7210*/  PRMT R84, R23, 0x7632, R84 ;  /* 0x0000763217547816 */ /* 0x000fe20000000054 */
        /* <DEDUP_REMOVED lines=35> */
.L_x_214:
[----:B------:R-:W-:Y:S01]  /*7450*/  SHF.L.U32 R87, R59, 0x10, RZ ;  /* 0x000000103b577819 */ /* 0x000fe200000006ff */
[----:B------:R-:W-:Y:S01]  /*7460*/  FFMA.FTZ R48, R80, R85, R48 ;  /* 0x0000005550307223 */ /* 0x000fe20000010030 */
[----:B------:R-:W-:Y:S01]  /*7470*/  SHF.L.U32 R88, R88, 0x10, RZ ;  /* 0x0000001058587819 */ /* 0x000fe200000006ff */
[----:B------:R-:W-:Y:S01]  /*7480*/  FMUL.FTZ R49, R81, R28 ;  /* 0x0000001c51317220 */ /* 0x000fe20000410000 */
[----:B------:R-:W-:Y:S01]  /*7490*/  FADD.FTZ R35, R85, R35 ;  /* 0x0000002355237221 */ /* 0x000fe20000010000 */
        /* <DEDUP_REMOVED lines=8> */
[----:B------:R-:W-:Y:S01]  /*7520*/  FMUL.FTZ R89, R82, R29 ;  /* 0x0000001d52597220 */ /* 0x000fe20000410000 */
        /* <DEDUP_REMOVED lines=20> */
.L_x_215:
        /* <DEDUP_REMOVED lines=36> */
.L_x_216:
        /* <DEDUP_REMOVED lines=34> */
.L_x_217:
[----:B------:R-:W2:Y:S01]  /*7ad0*/  LDL R103, [R1+0x74] ;  /* 0x0000740001677983 */ /* 0x000ea20000100800 */
        /* <DEDUP_REMOVED lines=14> */
[----:B------:R-:W-:Y:S01]  /*7bc0*/  FMUL.FTZ R101, R94, R29 ;  /* 0x0000001d5e657220 */ /* 0x000fe20000410000 */
[----:B------:R-:W-:Y:S01]  /*7bd0*/  FMUL.FTZ R100, R100, UR24 ;  /* 0x0000001864647c20 */ /* 0x000fe20008410000 */
[----:B--2---:R-:W-:Y:S01]  /*7be0*/  PRMT R104, R103, 0x7632, R104 ;  /* 0x0000763267687816 */ /* 0x004fe20000000068 */
        /* <DEDUP_REMOVED lines=19> */
.L_x_218:
[----:B------:R-:W2:Y:S01]  /*7d20*/  LDL R105, [R1+0x70] ;  /* 0x0000700001697983 */ /* 0x000ea20000100800 */
[----:B------:R-:W-:Y:S01]  /*7d30*/  SHF.L.U32 R103, R103, 0x10, RZ ;  /* 0x0000001067677819 */ /* 0x000fe200000006ff */
[----:B------:R-:W-:Y:S01]  /*7d40*/  FFMA.FTZ R48, R96, R101, R48 ;  /* 0x0000006560307223 */ /* 0x000fe20000010030 */
[----:B------:R-:W-:Y:S01]  /*7d50*/  SHF.L.U32 R104, R104, 0x10, RZ ;  /* 0x0000001068687819 */ /* 0x000fe200000006ff */
[----:B------:R-:W-:Y:S01]  /*7d60*/  FMUL.FTZ R49, R97, R28 ;  /* 0x0000001c61317220 */ /* 0x000fe20000410000 */
[----:B------:R-:W-:Y:S01]  /*7d70*/  FADD.FTZ R35, R101, R35 ;  /* 0x0000002365237221 */ /* 0x000fe20000010000 */
[----:B------:R-:W-:Y:S02]  /*7d80*/  FADD.FTZ R103, R103, -UR23 ;  /* 0x8000001767677e21 */ /* 0x000fe40008010000 */
[----:B------:R-:W-:Y:S01]  /*7d90*/  FADD.FTZ R104, R104, -UR23 ;  /* 0x8000001768687e21 */ /* 0x000fe20008010000 */
[----:B------:R-:W-:Y:S01]  /*7da0*/  FFMA.FTZ R48, R99, R49, R48 ;  /* 0x0000003163307223 */ /* 0x000fe20000010030 */
[----:B------:R-:W-:Y:S01]  /*7db0*/  FADD.FTZ R49, R35, R49 ;  /* 0x0000003123317221 */ /* 0x000fe20000010000 */
[----:B------:R-:W-:Y:S01]  /*7dc0*/  FMUL.FTZ R103, R103, UR24 ;  /* 0x0000001867677c20 */ /* 0x000fe20008410000 */
[----:B------:R-:W-:Y:S01]  /*7dd0*/  FMUL.FTZ R104, R104, UR24 ;  /* 0x0000001868687c20 */ /* 0x000fe20008410000 */
[----:B--2---:R-:W-:-:S02]  /*7de0*/  PRMT R102, R105, 0x7632, R102 ;  /* 0x0000763269667816 */ /* 0x004fc40000000066 */
[----:B------:R-:W-:Y:S01]  /*7df0*/  SHF.L.U32 R101, R105, 0x10, RZ ;  /* 0x0000001069657819 */ /* 0x000fe200000006ff */
[----:B------:R-:W-:Y:S01]  /*7e00*/  FMUL.FTZ R105, R98, R29 ;  /* 0x0000001d62697220 */ /* 0x000fe20000410000 */
[----:B------:R-:W-:Y:S01]  /*7e10*/  SHF.L.U32 R102, R102, 0x10, RZ ;  /* 0x0000001066667819 */ /* 0x000fe200000006ff */
        /* <DEDUP_REMOVED lines=19> */
.L_x_219:
[----:B------:R-:W2:Y:S01]  /*7f50*/  LDL R107, [R1+0x48] ;  /* 0x00004800016b7983 */ /* 0x000ea20000100800 */
[----:B------:R-:W-:Y:S01]  /*7f60*/  FFMA.FTZ R48, R100, R105, R48 ;  /* 0x0000006964307223 */ /* 0x000fe20000010030 */
[----:B------:R-:W-:Y:S01]  /*7f70*/  FMUL.FTZ R35, R101, R28 ;  /* 0x0000001c65237220 */ /* 0x000fe20000410000 */
[----:B------:R-:W-:Y:S01]  /*7f80*/  FADD.FTZ R49, R105, R49 ;  /* 0x0000003169317221 */ /* 0x000fe20000010000 */
[----:B------:R-:W-:Y:S02]  /*7f90*/  PRMT R106, R125, 0x7632, R106 ;  /* 0x000076327d6a7816 */ /* 0x000fe4000000006a */
[----:B------:R-:W-:Y:S01]  /*7fa0*/  FFMA.FTZ R48, R103, R35, R48 ;  /* 0x0000002367307223 */ /* 0x000fe20000010030 */
[----:B------:R-:W-:Y:S01]  /*7fb0*/  FADD.FTZ R35, R49, R35 ;  /* 0x0000002331237221 */ /* 0x000fe20000010000 */
[----:B------:R-:W-:Y:S01]  /*7fc0*/  SHF.L.U32 R105, R125, 0x10, RZ ;  /* 0x000000107d697819 */ /* 0x000fe200000006ff */
[----:B------:R-:W-:Y:S01]  /*7fd0*/  FMUL.FTZ R49, R102, R29 ;  /* 0x0000001d66317220 */ /* 0x000fe20000410000 */
[----:B------:R-:W-:-:S02]  /*7fe0*/  PRMT R112, R123, 0x7632, R112 ;  /* 0x000076327b707816 */ /* 0x000fc40000000070 */
[----:B------:R-:W-:Y:S02]  /*7ff0*/  SHF.L.U32 R106, R106, 0x10, RZ ;  /* 0x000000106a6a7819 */ /* 0x000fe400000006ff */
[C---:B--2---:R-:W-:Y:S02]  /*8000*/  PRMT R108, R107.reuse, 0x7632, R108 ;  /* 0x000076326b6c7816 */ /* 0x044fe4000000006c */
[----:B------:R-:W-:Y:S02]  /*8010*/  SHF.L.U32 R107, R107, 0x10, RZ ;  /* 0x000000106b6b7819 */ /* 0x000fe400000006ff */
[----:B------:R-:W-:-:S03]  /*8020*/  SHF.L.U32 R108, R108, 0x10, RZ ;  /* 0x000000106c6c7819 */ /* 0x000fc600000006ff */
[----:B------:R-:W-:Y:S02]  /*8030*/  FADD.FTZ R107, R107, -UR23 ;  /* 0x800000176b6b7e21 */ /* 0x000fe40008010000 */
[----:B------:R-:W-:Y:S02]  /*8040*/  FADD.FTZ R108, R108, -UR23 ;  /* 0x800000176c6c7e21 */ /* 0x000fe40008010000 */
[----:B------:R-:W-:Y:S02]  /*8050*/  FMUL.FTZ R107, R107, UR24 ;  /* 0x000000186b6b7c20 */ /* 0x000fe40008410000 */
        /* <DEDUP_REMOVED lines=20> */
.L_x_220:
        /* <DEDUP_REMOVED lines=34> */
.L_x_221:
[----:B------:R-:W-:Y:S01]  /*83c0*/  PRMT R116, R4, 0x7632, R116 ;  /* 0x0000763204747816 */ /* 0x000fe20000000074 */
[----:B------:R-:W-:Y:S01]  /*83d0*/  FFMA.FTZ R48, R108, R35, R48 ;  /* 0x000000236c307223 */ /* 0x000fe20000010030 */
[----:B------:R-:W-:Y:S01]  /*83e0*/  FMUL.FTZ R49, R109, R28 ;  /* 0x0000001c6d317220 */ /* 0x000fe20000410000 */
[----:B------:R-:W-:Y:S01]  /*83f0*/  SHF.L.U32 R115, R4, 0x10, RZ ;  /* 0x0000001004737819 */ /* 0x000fe200000006ff */
[----:B------:R-:W-:Y:S01]  /*8400*/  FADD.FTZ R113, R35, R113 ;  /* 0x0000007123717221 */ /* 0x000fe20000010000 */
[----:B------:R-:W-:Y:S01]  /*8410*/  SHF.L.U32 R116, R116, 0x10, RZ ;  /* 0x0000001074747819 */ /* 0x000fe200000006ff */
[----:B------:R-:W-:Y:S01]  /*8420*/  FFMA.FTZ R48, R111, R49, R48 ;  /* 0x000000316f307223 */ /* 0x000fe20000010030 */
        /* <DEDUP_REMOVED lines=30> */
.L_x_222:
[----:B------:R-:W-:Y:S01]  /*8610*/  FFMA.FTZ R118, R34, R33, R118 ;  /* 0x0000002122767223 */ /* 0x000fe20000010076 */
[----:B------:R-:W-:Y:S01]  /*8620*/  FADD.FTZ R34, R119, R33 ;  /* 0x0000002177227221 */ /* 0x000fe20000010000 */
[----:B------:R-:W-:Y:S01]  /*8630*/  PRMT R119, R3, 0x7632, R119 ;  /* 0x0000763203777816 */ /* 0x000fe20000000077 */
[----:B------:R-:W-:Y:S02]  /*8640*/  FMUL.FTZ R35, R113, R28 ;  /* 0x0000001c71237220 */ /* 0x000fe40000410000 */
[----:B------:R0:W-:Y:S01]  /*8650*/  STL [R1+0x50], R118 ;  /* 0x0000507601007387 */ /* 0x0001e20000100800 */
[----:B------:R-:W-:Y:S01]  /*8660*/  SHF.L.U32 R119, R119, 0x10, RZ ;  /* 0x0000001077777819 */ /* 0x000fe200000006ff */
[----:B------:R-:W-:Y:S01]  /*8670*/  FFMA.FTZ R48, R115, R35, R117 ;  /* 0x0000002373307223 */ /* 0x000fe20000010075 */
[----:B------:R-:W-:Y:S01]  /*8680*/  FADD.FTZ R33, R49, R35 ;  /* 0x0000002331217221 */ /* 0x000fe20000010000 */
[----:B------:R1:W-:Y:S01]  /*8690*/  STL [R1+0x4c], R34 ;  /* 0x00004c2201007387 */ /* 0x0003e20000100800 */
[C---:B------:R-:W-:Y:S01]  /*86a0*/  PRMT R117, R120.reuse, 0x7632, R117 ;  /* 0x0000763278757816 */ /* 0x040fe20000000075 */
[----:B------:R-:W-:Y:S01]  /*86b0*/  FADD.FTZ R119, R119, -UR23 ;  /* 0x8000001777777e21 */ /* 0x000fe20008010000 */
[----:B------:R-:W-:-:S02]  /*86c0*/  SHF.L.U32 R120, R120, 0x10, RZ ;  /* 0x0000001078787819 */ /* 0x000fc400000006ff */
[----:B------:R-:W-:Y:S01]  /*86d0*/  SHF.L.U32 R117, R117, 0x10, RZ ;  /* 0x0000001075757819 */ /* 0x000fe200000006ff */
[----:B------:R-:W-:Y:S01]  /*86e0*/  FMUL.FTZ R119, R119, UR24 ;  /* 0x0000001877777c20 */ /* 0x000fe20008410000 */
[----:B0-----:R-:W-:Y:S01]  /*86f0*/  SHF.L.U32 R118, R3, 0x10, RZ ;  /* 0x0000001003767819 */ /* 0x001fe200000006ff */
[----:B-1----:R-:W-:-:S04]  /*8700*/  FMUL.FTZ R34, R114, R29 ;  /* 0x0000001d72227220 */ /* 0x002fc80000410000 */
[----:B------:R-:W-:Y:S01]  /*8710*/  FADD.FTZ R118, R118, -UR23 ;  /* 0x8000001776767e21 */ /* 0x000fe20008010000 */
[----:B------:R-:W-:Y:S01]  /*8720*/  FFMA.FTZ R35, R116, R34, R48 ;  /* 0x0000002274237223 */ /* 0x000fe20000010030 */
[----:B------:R-:W-:Y:S02]  /*8730*/  FADD.FTZ R48, R34, R33 ;  /* 0x0000002122307221 */ /* 0x000fe40000010000 */
        /* <DEDUP_REMOVED lines=9> */
[----:B------:R-:W-:-:S04]  /*87d0*/  FFMA.FTZ R34, R34, R33, 1 ;  /* 0x3f80000022227423 */ /* 0x000fc80000010021 */
[----:B------:R-:W-:Y:S01]  /*87e0*/  FMUL.FTZ R120, R120, R34 ;  /* 0x0000002278787220 */ /* 0x000fe20000410000 */
        /* <DEDUP_REMOVED lines=9> */
.L_x_223:
[----:B------:R-:W-:Y:S01]  /*8880*/  FMUL.FTZ R33, R120, R28 ;  /* 0x0000001c78217220 */ /* 0x000fe20000410000 */
[C---:B------:R-:W-:Y:S02]  /*8890*/  PRMT R121, R124.reuse, 0x7632, R121 ;  /* 0x000076327c797816 */ /* 0x040fe40000000079 */
[----:B------:R-:W-:Y:S01]  /*88a0*/  SHF.L.U32 R124, R124, 0x10, RZ ;  /* 0x000000107c7c7819 */ /* 0x000fe200000006ff */
[----:B------:R-:W-:Y:S01]  /*88b0*/  FFMA.FTZ R35, R118, R33, R35 ;  /* 0x0000002176237223 */ /* 0x000fe20000010023 */
[----:B------:R-:W-:Y:S01]  /*88c0*/  FADD.FTZ R34, R48, R33 ;  /* 0x0000002130227221 */ /* 0x000fe20000010000 */
[----:B------:R-:W-:Y:S01]  /*88d0*/  FMUL.FTZ R33, R117, R29 ;  /* 0x0000001d75217220 */ /* 0x000fe20000410000 */
[----:B------:R-:W-:-:S03]  /*88e0*/  SHF.L.U32 R121, R121, 0x10, RZ ;  /* 0x0000001079797819 */ /* 0x000fc600000006ff */
[----:B------:R-:W-:Y:S01]  /*88f0*/  FFMA.FTZ R35, R119, R33, R35 ;  /* 0x0000002177237223 */ /* 0x000fe20000010023 */
[----:B------:R-:W-:Y:S01]  /*8900*/  FADD.FTZ R48, R33, R34 ;  /* 0x0000002221307221 */ /* 0x000fe20000010000 */
[C---:B------:R-:W-:Y:S02]  /*8910*/  PRMT R33, R2.reuse, 0x7632, R33 ;  /* 0x0000763202217816 */ /* 0x040fe40000000021 */
        /* <DEDUP_REMOVED lines=25> */
.L_x_224:
[----:B------:R-:W2:Y:S01]  /*8ab0*/  LDL R49, [R1+0x54] ;  /* 0x0000540001317983 */ /* 0x000ea20000100800 */
[----:B------:R-:W-:-:S04]  /*8ac0*/  FMUL.FTZ R33, R124, R28 ;  /* 0x0000001c7c217220 */ /* 0x000fc80000410000 */
[----:B------:R-:W-:Y:S01]  /*8ad0*/  FFMA.FTZ R35, R122, R33, R35 ;  /* 0x000000217a237223 */ /* 0x000fe20000010023 */
[----:B------:R-:W-:Y:S01]  /*8ae0*/  FADD.FTZ R34, R48, R33 ;  /* 0x0000002130227221 */ /* 0x000fe20000010000 */
[----:B------:R-:W-:-:S04]  /*8af0*/  FMUL.FTZ R33, R121, R29 ;  /* 0x0000001d79217220 */ /* 0x000fc80000410000 */
[----:B------:R-:W-:Y:S01]  /*8b00*/  FFMA.FTZ R125, R123, R33, R35 ;  /* 0x000000217b7d7223 */ /* 0x000fe20000010023 */
[----:B------:R-:W-:Y:S01]  /*8b10*/  FADD.FTZ R48, R33, R34 ;  /* 0x0000002221307221 */ /* 0x000fe20000010000 */
[C---:B------:R-:W-:Y:S02]  /*8b20*/  PRMT R33, R0.reuse, 0x7632, R33 ;  /* 0x0000763200217816 */ /* 0x040fe40000000021 */
[----:B------:R-:W-:Y:S01]  /*8b30*/  SHF.L.U32 R34, R0, 0x10, RZ ;  /* 0x0000001000227819 */ /* 0x000fe200000006ff */
[----:B------:R0:W-:Y:S01]  /*8b40*/  STL [R1+0x2c], R125 ;  /* 0x00002c7d01007387 */ /* 0x0001e20000100800 */
[----:B------:R-:W-:-:S03]  /*8b50*/  SHF.L.U32 R33, R33, 0x10, RZ ;  /* 0x0000001021217819 */ /* 0x000fc600000006ff */
[----:B------:R1:W-:Y:S01]  /*8b60*/  STL [R1+0x3c], R48 ;  /* 0x00003c3001007387 */ /* 0x0003e20000100800 */
[----:B------:R-:W-:Y:S01]  /*8b70*/  FADD.FTZ R34, R34, -UR23 ;  /* 0x8000001722227e21 */ /* 0x000fe20008010000 */
[----:B------:R-:W-:-:S03]  /*8b80*/  FADD.FTZ R33, R33, -UR23 ;  /* 0x8000001721217e21 */ /* 0x000fc60008010000 */
[----:B0-----:R-:W-:Y:S01]  /*8b90*/  FMUL.FTZ R125, R34, UR24 ;  /* 0x00000018227d7c20 */ /* 0x001fe20008410000 */
[----:B------:R-:W-:Y:S01]  /*8ba0*/  FMUL.FTZ R33, R33, UR24 ;  /* 0x0000001821217c20 */ /* 0x000fe20008410000 */
[C---:B--2---:R-:W-:Y:S02]  /*8bb0*/  PRMT R35, R49.reuse, 0x7632, R35 ;  /* 0x0000763231237816 */ /* 0x044fe40000000023 */
[----:B------:R-:W-:Y:S02]  /*8bc0*/  SHF.L.U32 R34, R49, 0x10, RZ ;  /* 0x0000001031227819 */ /* 0x000fe400000006ff */
[----:B------:R-:W-:Y:S01]  /*8bd0*/  SHF.L.U32 R35, R35, 0x10, RZ ;  /* 0x0000001023237819 */ /* 0x000fe200000006ff */
[----:B-1----:R-:W-:Y:S06]  /*8be0*/  @!P1 BRA `(.L_x_225) ;  /* 0x0000000000509947 */ /* 0x002fec0003800000 */
[----:B------:R-:W-:Y:S01]  /*8bf0*/  FFMA.FTZ R49, R125, R28, R30 ;  /* 0x0000001c7d317223 */ /* 0x000fe2000001001e */
[----:B------:R0:W-:Y:S03]  /*8c00*/  STL [R1+0x84], R0 ;  /* 0x0000840001007387 */ /* 0x0001e60000100800 */
[----:B------:R-:W-:-:S06]  /*8c10*/  FMUL.FTZ R48, R49, -1.4426950216293334961 ;  /* 0xbfb8aa3b31307820 */ /* 0x000fcc0000410000 */
[----:B------:R-:W1:Y:S02]  /*8c20*/  MUFU.EX2 R48, R48 ;  /* 0x0000003000307308 */ /* 0x000e640000000800 */
[----:B-1----:R-:W-:-:S06]  /*8c30*/  FADD.FTZ R48, R48, 1 ;  /* 0x3f80000030307421 */ /* 0x002fcc0000010000 */
        /* <DEDUP_REMOVED lines=13> */
[----:B------:R-:W-:Y:S02]  /*8d10*/  FMUL.FTZ R35, R0, R35 ;  /* 0x0000002300237220 */ /* 0x000fe40000410000 */
[----:B------:R0:W5:Y:S05]  /*8d20*/  LDL.LU R0, [R1+0x84] ;  /* 0x0000840001007983 */ /* 0x00016a0000300800 */
.L_x_225:
[----:B------:R-:W2:Y:S04]  /*8d30*/  LDL.LU R49, [R1+0x3c] ;  /* 0x00003c0001317983 */ /* 0x000ea80000300800 */
[----:B------:R1:W-:Y:S04]  /*8d40*/  STL [R1+0x9c], R8 ;  /* 0x00009c0801007387 */ /* 0x0003e80000100800 */
[----:B-1----:R-:W3:Y:S01]  /*8d50*/  LDL.LU R8, [R1+0x2c] ;  /* 0x00002c0001087983 */ /* 0x002ee20000300800 */
[----:B------:R-:W-:-:S03]  /*8d60*/  FMUL.FTZ R48, R34, R28 ;  /* 0x0000001c22307220 */ /* 0x000fc60000410000 */
[----:B------:R-:W-:Y:S04]  /*8d70*/  STL [R1+0x98], R6 ;  /* 0x0000980601007387 */ /* 0x000fe80000100800 */
[----:B------:R-:W-:Y:S04]  /*8d80*/  STL [R1+0x94], R5 ;  /* 0x0000940501007387 */ /* 0x000fe80000100800 */
[----:B------:R1:W-:Y:S04]  /*8d90*/  STL [R1+0x90], R4 ;  /* 0x0000900401007387 */ /* 0x0003e80000100800 */
[----:B------:R4:W-:Y:S04]  /*8da0*/  STL [R1+0x8c], R3 ;  /* 0x00008c0301007387 */ /* 0x0009e80000100800 */
[----:B------:R0:W-:Y:S04]  /*8db0*/  STL [R1+0x88], R2 ;  /* 0x0000880201007387 */ /* 0x0001e80000100800 */
[----:B-----5:R0:W-:Y:S04]  /*8dc0*/  STL [R1+0x84], R0 ;  /* 0x0000840001007387 */ /* 0x0201e80000100800 */
[----:B-1----:R-:W3:Y:S04]  /*8dd0*/  LDL.LU R4, [R1+0x78] ;  /* 0x0000780001047983 */ /* 0x002ee80000300800 */
[----:B----4-:R-:W4:Y:S04]  /*8de0*/  LDL.LU R3, [R1+0x7c] ;  /* 0x00007c0001037983 */ /* 0x010f280000300800 */
[----:B0-----:R-:W4:Y:S04]  /*8df0*/  LDL.LU R2, [R1+0x50] ;  /* 0x0000500001027983 */ /* 0x001f280000300800 */
[----:B------:R-:W4:Y:S01]  /*8e00*/  LDL.LU R0, [R1+0x4c] ;  /* 0x00004c0001007983 */ /* 0x000f220000300800 */
[----:B--2---:R-:W-:Y:S01]  /*8e10*/  FADD.FTZ R5, R49, R48 ;  /* 0x0000003031057221 */ /* 0x004fe20000010000 */
[----:B------:R-:W-:Y:S01]  /*8e20*/  FMUL.FTZ R49, R35, R29 ;  /* 0x0000001d23317220 */ /* 0x000fe20000410000 */
[----:B---3--:R-:W-:-:S04]  /*8e30*/  FFMA.FTZ R8, R125, R48, R8 ;  /* 0x000000307d087223 */ /* 0x008fc80000010008 */
[----:B------:R-:W-:Y:S02]  /*8e40*/  FFMA.FTZ R48, R33, R49, R8 ;  /* 0x0000003121307223 */ /* 0x000fe40000010008 */
[----:B------:R-:W0:Y:S01]  /*8e50*/  S2R R8, SR_LANEID ;  /* 0x0000000000087919 */ /* 0x000e220000000000 */
[----:B------:R-:W-:Y:S02]  /*8e60*/  FADD.FTZ R49, R49, R5 ;  /* 0x0000000531317221 */ /* 0x000fe40000010000 */
[----:B------:R-:W1:Y:S04]  /*8e70*/  SHFL.DOWN PT, R6, R48, 0x1, 0x1f ;  /* 0x08201f0030067f89 */ /* 0x000e6800000e0000 */
[----:B------:R-:W2:Y:S01]  /*8e80*/  SHFL.DOWN PT, R5, R49, 0x1, 0x1f ;  /* 0x08201f0031057f89 */ /* 0x000ea200000e0000 */
[----:B0-----:R-:W-:-:S13]  /*8e90*/  ISETP.GT.AND P0, PT, R8, 0x1e, PT ;  /* 0x0000001e0800780c */ /* 0x001fda0003f04270 */
[----:B-1----:R-:W-:Y:S01]  /*8ea0*/  @!P0 FADD.FTZ R48, R48, R6 ;  /* 0x0000000630308221 */ /* 0x002fe20000010000 */
[----:B--2---:R-:W-:-:S04]  /*8eb0*/  @!P0 FADD.FTZ R49, R49, R5 ;  /* 0x0000000531318221 */ /* 0x004fc80000010000 */
[----:B------:R-:W0:Y:S04]  /*8ec0*/  SHFL.DOWN PT, R6, R48, 0x2, 0x1f ;  /* 0x08401f0030067f89 */ /* 0x000e2800000e0000 */
[----:B------:R-:W1:Y:S01]  /*8ed0*/  SHFL.DOWN PT, R5, R49, 0x2, 0x1f ;  /* 0x08401f0031057f89 */ /* 0x000e6200000e0000 */
[----:B------:R-:W-:-:S13]  /*8ee0*/  ISETP.GT.AND P0, PT, R8, 0x1d, PT ;  /* 0x0000001d0800780c */ /* 0x000fda0003f04270 */
[----:B0-----:R-:W-:Y:S01]  /*8ef0*/  @!P0 FADD.FTZ R48, R48, R6 ;  /* 0x0000000630308221 */ /* 0x001fe20000010000 */
[----:B-1----:R-:W-:-:S04]  /*8f00*/  @!P0 FADD.FTZ R49, R49, R5 ;  /* 0x0000000531318221 */ /* 0x002fc80000010000 */
        /* <DEDUP_REMOVED lines=12> */
[----:B------:R-:W-:Y:S01]  /*8fd0*/  ISETP.GT.AND P0, PT, R8, 0xf, PT ;  /* 0x0000000f0800780c */ /* 0x000fe20003f04270 */
[----:B------:R-:W-:Y:S02]  /*8fe0*/  FFMA.FTZ R36, R36, R32, R4 ;  /* 0x0000002024247223 */ /* 0x000fe40000010004 */
[----:B------:R2:W5:Y:S01]  /*8ff0*/  LDL.LU R8, [R1+0x9c] ;  /* 0x00009c0001087983 */ /* 0x0005620000300800 */
[----:B----4-:R-:W-:Y:S01]  /*9000*/  FADD.FTZ R32, R3, R32 ;  /* 0x0000002003207221 */ /* 0x010fe20000010000 */
[----:B------:R-:W-:Y:S01]  /*9010*/  FFMA.FTZ R39, R39, R37, R2 ;  /* 0x0000002527277223 */ /* 0x000fe20000010002 */
[----:B------:R-:W-:Y:S01]  /*9020*/  FADD.FTZ R37, R0, R37 ;  /* 0x0000002500257221 */ /* 0x000fe20000010000 */
[----:B------:R-:W-:Y:S01]  /*9030*/  FFMA.FTZ R40, R40, R38, R36 ;  /* 0x0000002628287223 */ /* 0x000fe20000010024 */
[----:B------:R-:W-:Y:S01]  /*9040*/  FADD.FTZ R38, R32, R38 ;  /* 0x0000002620267221 */ /* 0x000fe20000010000 */
[----:B------:R-:W-:-:S04]  /*9050*/  FFMA.FTZ R43, R43, R41, R39 ;  /* 0x000000292b2b7223 */ /* 0x000fc80000010027 */
[----:B0-----:R-:W-:Y:S02]  /*9060*/  @!P0 FADD.FTZ R48, R48, R6 ;  /* 0x0000000630308221 */ /* 0x001fe40000010000 */
[----:B------:R2:W5:Y:S01]  /*9070*/  LDL.LU R6, [R1+0x98] ;  /* 0x0000980001067983 */ /* 0x0005620000300800 */
[----:B-1----:R-:W-:-:S03]  /*9080*/  @!P0 FADD.FTZ R49, R49, R5 ;  /* 0x0000000531318221 */ /* 0x002fc60000010000 */
[----:B------:R2:W5:Y:S04]  /*9090*/  LDL.LU R5, [R1+0x94] ;  /* 0x0000940001057983 */ /* 0x0005680000300800 */
[----:B------:R2:W5:Y:S04]  /*90a0*/  LDL.LU R4, [R1+0x90] ;  /* 0x0000900001047983 */ /* 0x0005680000300800 */
[----:B------:R2:W5:Y:S04]  /*90b0*/  LDL.LU R3, [R1+0x8c] ;  /* 0x00008c0001037983 */ /* 0x0005680000300800 */
[----:B------:R2:W5:Y:S04]  /*90c0*/  LDL.LU R2, [R1+0x88] ;  /* 0x0000880001027983 */ /* 0x0005680000300800 */
[----:B------:R2:W5:Y:S04]  /*90d0*/  LDL.LU R0, [R1+0x84] ;  /* 0x0000840001007983 */ /* 0x0005680000300800 */
[----:B------:R-:W3:Y:S04]  /*90e0*/  LDL.LU R36, [R1+0x30] ;  /* 0x0000300001247983 */ /* 0x000ee80000300800 */
[----:B------:R-:W4:Y:S04]  /*90f0*/  LDL.LU R32, [R1+0x38] ;  /* 0x0000380001207983 */ /* 0x000f280000300800 */
[----:B------:R-:W2:Y:S01]  /*9100*/  LDL.LU R39, [R1+0x34] ;  /* 0x0000340001277983 */ /* 0x000ea20000300800 */
[----:B------:R-:W-:-:S04]  /*9110*/  FFMA.FTZ R44, R44, R42, R40 ;  /* 0x0000002a2c2c7223 */ /* 0x000fc80000010028 */
[----:B------:R-:W-:Y:S01]  /*9120*/  FFMA.FTZ R71, R71, R53, R44 ;  /* 0x0000003547477223 */ /* 0x000fe2000001002c */
[----:B------:R-:W-:Y:S01]  /*9130*/  FADD.FTZ R41, R37, R41 ;  /* 0x0000002925297221 */ /* 0x000fe20000010000 */
[----:B------:R-:W-:Y:S01]  /*9140*/  FFMA.FTZ R70, R70, R45, R43 ;  /* 0x0000002d46467223 */ /* 0x000fe2000001002b */
[----:B------:R-:W-:Y:S02]  /*9150*/  FADD.FTZ R42, R38, R42 ;  /* 0x0000002a262a7221 */ /* 0x000fe40000010000 */
[----:B------:R-:W-:Y:S01]  /*9160*/  FADD.FTZ R45, R41, R45 ;  /* 0x0000002d292d7221 */ /* 0x000fe20000010000 */
[----:B------:R-:W-:Y:S01]  /*9170*/  FFMA.FTZ R70, R74, R72, R70 ;  /* 0x000000484a467223 */ /* 0x000fe20000010046 */
[----:B------:R-:W-:Y:S02]  /*9180*/  FADD.FTZ R53, R42, R53 ;  /* 0x000000352a357221 */ /* 0x000fe40000010000 */
[----:B------:R-:W-:Y:S02]  /*9190*/  FADD.FTZ R45, R45, R72 ;  /* 0x000000482d2d7221 */ /* 0x000fe40000010000 */
[----:B------:R-:W-:-:S02]  /*91a0*/  FADD.FTZ R53, R53, R73 ;  /* 0x0000004935357221 */ /* 0x000fc40000010000 */
[----:B------:R-:W-:Y:S02]  /*91b0*/  FADD.FTZ R45, R45, R75 ;  /* 0x0000004b2d2d7221 */ /* 0x000fe40000010000 */
[----:B------:R-:W-:Y:S02]  /*91c0*/  FADD.FTZ R53, R53, R76 ;  /* 0x0000004c35357221 */ /* 0x000fe40000010000 */
[----:B------:R-:W-:Y:S02]  /*91d0*/  FADD.FTZ R45, R45, R77 ;  /* 0x0000004d2d2d7221 */ /* 0x000fe40000010000 */
[----:B------:R-:W-:Y:S02]  /*91e0*/  FADD.FTZ R53, R53, R78 ;  /* 0x0000004e35357221 */ /* 0x000fe40000010000 */
[----:B------:R-:W-:Y:S02]  /*91f0*/  FADD.FTZ R45, R45, R81 ;  /* 0x000000512d2d7221 */ /* 0x000fe40000010000 */
[----:B------:R-:W-:-:S02]  /*9200*/  FADD.FTZ R53, R53, R82 ;  /* 0x0000005235357221 */ /* 0x000fc40000010000 */
[----:B------:R-:W-:Y:S02]  /*9210*/  FADD.FTZ R45, R45, R85 ;  /* 0x000000552d2d7221 */ /* 0x000fe40000010000 */
[----:B------:R-:W-:Y:S02]  /*9220*/  FADD.FTZ R53, R53, R86 ;  /* 0x0000005635357221 */ /* 0x000fe40000010000 */
[----:B------:R-:W-:Y:S02]  /*9230*/  FADD.FTZ R45, R45, R89 ;  /* 0x000000592d2d7221 */ /* 0x000fe40000010000 */
[----:B------:R-:W-:Y:S01]  /*9240*/  FADD.FTZ R53, R53, R90 ;  /* 0x0000005a35357221 */ /* 0x000fe20000010000 */
[----:B--2---:R-:W-:-:S04]  /*9250*/  FFMA.FTZ R71, R39, R73, R71 ;  /* 0x0000004927477223 */ /* 0x004fc80000010047 */
[----:B---3--:R-:W-:Y:S02]  /*9260*/  FFMA.FTZ R71, R36, R76, R71 ;  /* 0x0000004c24477223 */ /* 0x008fe40000010047 */
[----:B------:R-:W2:Y:S01]  /*9270*/  LDL R36, [R1+0x80] ;  /* 0x0000800001247983 */ /* 0x000ea20000100800 */
[----:B----4-:R-:W-:Y:S01]  /*9280*/  FFMA.FTZ R70, R32, R75, R70 ;  /* 0x0000004b20467223 */ /* 0x010fe20000010046 */
[----:B------:R-:W-:-:S03]  /*9290*/  FFMA.FTZ R71, R80, R78, R71 ;  /* 0x0000004e50477223 */ /* 0x000fc60000010047 */
[----:B------:R-:W-:Y:S01]  /*92a0*/  FFMA.FTZ R70, R79, R77, R70 ;  /* 0x0000004d4f467223 */ /* 0x000fe20000010046 */
[----:B------:R-:W-:-:S03]  /*92b0*/  FFMA.FTZ R71, R84, R82, R71 ;  /* 0x0000005254477223 */ /* 0x000fc60000010047 */
[----:B------:R-:W-:Y:S01]  /*92c0*/  FFMA.FTZ R70, R83, R81, R70 ;  /* 0x0000005153467223 */ /* 0x000fe20000010046 */
[----:B------:R-:W-:-:S03]  /*92d0*/  FFMA.FTZ R71, R88, R86, R71 ;  /* 0x0000005658477223 */ /* 0x000fc60000010047 */
[----:B------:R-:W-:Y:S01]  /*92e0*/  FFMA.FTZ R70, R87, R85, R70 ;  /* 0x0000005557467223 */ /* 0x000fe20000010046 */
[----:B------:R-:W0:Y:S03]  /*92f0*/  S2R R39, SR_LANEID ;  /* 0x0000000000277919 */ /* 0x000e260000000000 */
[----:B------:R-:W-:Y:S01]  /*9300*/  FFMA.FTZ R70, R91, R89, R70 ;  /* 0x000000595b467223 */ /* 0x000fe20000010046 */
[----:B------:R-:W-:Y:S01]  /*9310*/  FFMA.FTZ R71, R92, R90, R71 ;  /* 0x0000005a5c477223 */ /* 0x000fe20000010047 */
[----:B------:R-:W-:Y:S02]  /*9320*/  FADD.FTZ R45, R45, R93 ;  /* 0x0000005d2d2d7221 */ /* 0x000fe40000010000 */
[----:B------:R-:W-:Y:S01]  /*9330*/  FFMA.FTZ R70, R95, R93, R70 ;  /* 0x0000005d5f467223 */ /* 0x000fe20000010046 */
[----:B------:R-:W-:Y:S01]  /*9340*/  FFMA.FTZ R71, R96, R94, R71 ;  /* 0x0000005e60477223 */ /* 0x000fe20000010047 */
[----:B------:R-:W-:Y:S01]  /*9350*/  FADD.FTZ R53, R53, R94 ;  /* 0x0000005e35357221 */ /* 0x000fe20000010000 */
[----:B------:R-:W-:Y:S01]  /*9360*/  FADD.FTZ R45, R45, R97 ;  /* 0x000000612d2d7221 */ /* 0x000fe20000010000 */
[----:B------:R-:W-:Y:S01]  /*9370*/  FFMA.FTZ R70, R99, R97, R70 ;  /* 0x0000006163467223 */ /* 0x000fe20000010046 */
[----:B------:R-:W1:Y:S01]  /*9380*/  S2UR UR7, SR_CgaCtaId ;  /* 0x00000000000779c3 */ /* 0x000e620000008800 */
        /* <DEDUP_REMOVED lines=26> */
[----:B0-----:R-:W-:Y:S01]  /*9530*/  ISETP.NE.AND P0, PT, R39, RZ, PT ;  /* 0x000000ff2700720c */ /* 0x001fe20003f05270 */
[----:B-1----:R-:W-:Y:S01]  /*9540*/  ULEA UR5, UR7, UR5, 0x18 ;  /* 0x0000000507057291 */ /* 0x002fe2000f8ec03f */
[----:B------:R-:W-:Y:S01]  /*9550*/  FFMA.FTZ R116, R123, R121, R116 ;  /* 0x000000797b747223 */ /* 0x000fe20000010074 */
[----:B------:R-:W-:Y:S01]  /*9560*/  FADD.FTZ R114, R114, R121 ;  /* 0x0000007972727221 */ /* 0x000fe20000010000 */
[----:B------:R-:W-:Y:S01]  /*9570*/  FFMA.FTZ R32, R125, R34, R32 ;  /* 0x000000227d207223 */ /* 0x000fe20000010020 */
[----:B------:R-:W-:Y:S01]  /*9580*/  FADD.FTZ R34, R45, R34 ;  /* 0x000000222d227221 */ /* 0x000fe20000010000 */
[----:B------:R-:W-:Y:S01]  /*9590*/  FFMA.FTZ R33, R33, R35, R116 ;  /* 0x0000002321217223 */ /* 0x000fe20000010074 */
[----:B------:R-:W0:Y:S01]  /*95a0*/  LDC.64 R44, c[0x0][0x268] ;  /* 0x00009a00ff2c7b82 */ /* 0x000e220000000a00 */
[----:B------:R-:W-:Y:S01]  /*95b0*/  FADD.FTZ R35, R114, R35 ;  /* 0x0000002372237221 */ /* 0x000fe20000010000 */
[----:B------:R-:W-:-:S05]  /*95c0*/  LEA R53, R7, UR5, 0x4 ;  /* 0x0000000507357c11 */ /* 0x000fca000f8e20ff */
[----:B------:R-:W-:Y:S01]  /*95d0*/  STS.128 [R53], R32 ;  /* 0x0000002035007388 */ /* 0x000fe20000000c00 */
[----:B------:R-:W-:Y:S01]  /*95e0*/  BSSY B0, `(.L_x_226) ;  /* 0x000002b000007945 */ /* 0x000fe20003800000 */
[----:B------:R-:W-:Y:S02]  /*95f0*/  PRMT R106, R50, 0x7632, R106 ;  /* 0x00007632326a7816 */ /* 0x000fe4000000006a */
[----:B--2---:R1:W-:Y:S01]  /*9600*/  @!P0 STS.64 [R36+0x10], R48 ;  /* 0x0000103024008388 */ /* 0x0043e20000000a00 */
[----:B------:R-:W-:Y:S01]  /*9610*/  BAR.SYNC.DEFER_BLOCKING 0x0 ;  /* 0x0000000000007b1d */ /* 0x000fe20000010000 */
[----:B------:R-:W-:Y:S02]  /*9620*/  ISETP.NE.AND P0, PT, R7, RZ, PT ;  /* 0x000000ff0700720c */ /* 0x000fe40003f05270 */
[----:B-1----:R-:W-:-:S05]  /*9630*/  MOV R36, UR14 ;  /* 0x0000000e00247c02 */ /* 0x002fca0008000f00 */
[----:B------:R-:W-:-:S04]  /*9640*/  IMAD R37, R36, 0x1c, R7 ;  /* 0x0000001c24257824 */ /* 0x000fc800078e0207 */
[----:B0-----:R-:W-:Y:S02]  /*9650*/  IMAD.WIDE R44, R37, 0x4, R44 ;  /* 0x00000004252c7825 */ /* 0x001fe400078e022c */
[----:B------:R-:W-:Y:S05]  /*9660*/  @P0 BRA `(.L_x_227) ;  /* 0x0000000000880947 */ /* 0x000fea0003800000 */
[----:B------:R-:W-:-:S09]  /*9670*/  ULEA UR5, UR7, UR6, 0x18 ;  /* 0x0000000607057291 */ /* 0x000fd2000f8ec03f */
[----:B------:R-:W0:Y:S04]  /*9680*/  LDS.64 R36, [UR5+0x18] ;  /* 0x00001805ff247984 */ /* 0x000e280008000a00 */
[----:B------:R-:W-:Y:S01]  /*9690*/  LDS.128 R40, [UR5+0x30] ;  /* 0x00003005ff287984 */ /* 0x000fe20008000c00 */
[----:B0-----:R-:W-:Y:S01]  /*96a0*/  FADD.FTZ R71, R48, R36 ;  /* 0x0000002430477221 */ /* 0x001fe20000010000 */
[----:B------:R-:W-:Y:S02]  /*96b0*/  FADD.FTZ R48, R49, R37 ;  /* 0x0000002531307221 */ /* 0x000fe40000010000 */
[----:B------:R-:W0:Y:S02]  /*96c0*/  LDS.128 R36, [UR5+0x20] ;  /* 0x00002005ff247984 */ /* 0x000e240008000c00 */
[----:B0-----:R-:W-:Y:S01]  /*96d0*/  FADD.FTZ R71, R71, R36 ;  /* 0x0000002447477221 */ /* 0x001fe20000010000 */
[----:B------:R-:W-:-:S03]  /*96e0*/  FADD.FTZ R48, R48, R37 ;  /* 0x0000002530307221 */ /* 0x000fc60000010000 */
[----:B------:R-:W-:Y:S01]  /*96f0*/  FADD.FTZ R71, R71, R38 ;  /* 0x0000002647477221 */ /* 0x000fe20000010000 */
[----:B------:R-:W-:Y:S02]  /*9700*/  FADD.FTZ R48, R48, R39 ;  /* 0x0000002730307221 */ /* 0x000fe40000010000 */
[----:B------:R-:W0:Y:S01]  /*9710*/  LDS.128 R36, [UR5+0x40] ;  /* 0x00004005ff247984 */ /* 0x000e220008000c00 */
[----:B------:R-:W-:Y:S01]  /*9720*/  FADD.FTZ R49, R71, R40 ;  /* 0x0000002847317221 */ /* 0x000fe20000010000 */
[----:B------:R-:W-:-:S03]  /*9730*/  FADD.FTZ R48, R48, R41 ;  /* 0x0000002930307221 */ /* 0x000fc60000010000 */
[----:B------:R-:W-:Y:S01]  /*9740*/  FADD.FTZ R49, R49, R42 ;  /* 0x0000002a31317221 */ /* 0x000fe20000010000 */
[----:B------:R-:W-:Y:S02]  /*9750*/  FADD.FTZ R48, R48, R43 ;  /* 0x0000002b30307221 */ /* 0x000fe40000010000 */
[----:B------:R-:W1:Y:S01]  /*9760*/  LDS.128 R40, [UR5+0x50] ;  /* 0x00005005ff287984 */ /* 0x000e620008000c00 */
[----:B0-----:R-:W-:Y:S01]  /*9770*/  FADD.FTZ R49, R49, R36 ;  /* 0x0000002431317221 */ /* 0x001fe20000010000 */
[----:B------:R-:W-:-:S03]  /*9780*/  FADD.FTZ R48, R48, R37 ;  /* 0x0000002530307221 */ /* 0x000fc60000010000 */
[----:B------:R-:W-:Y:S01]  /*9790*/  FADD.FTZ R49, R49, R38 ;  /* 0x0000002631317221 */ /* 0x000fe20000010000 */
[----:B------:R-:W-:Y:S02]  /*97a0*/  FADD.FTZ R48, R48, R39 ;  /* 0x0000002730307221 */ /* 0x000fe40000010000 */
[----:B------:R-:W0:Y:S01]  /*97b0*/  LDS.128 R36, [UR5+0x60] ;  /* 0x00006005ff247984 */ /* 0x000e220008000c00 */
[----:B-1----:R-:W-:Y:S01]  /*97c0*/  FADD.FTZ R49, R49, R40 ;  /* 0x0000002831317221 */ /* 0x002fe20000010000 */
[----:B------:R-:W-:-:S03]  /*97d0*/  FADD.FTZ R48, R48, R41 ;  /* 0x0000002930307221 */ /* 0x000fc60000010000 */
[----:B------:R-:W-:Y:S01]  /*97e0*/  FADD.FTZ R49, R49, R42 ;  /* 0x0000002a31317221 */ /* 0x000fe20000010000 */
[----:B------:R-:W-:Y:S02]  /*97f0*/  FADD.FTZ R48, R48, R43 ;  /* 0x0000002b30307221 */ /* 0x000fe40000010000 */
[----:B------:R-:W1:Y:S01]  /*9800*/  LDS.128 R40, [UR5+0x70] ;  /* 0x00007005ff287984 */ /* 0x000e620008000c00 */
        /* <DEDUP_REMOVED lines=8> */
.L_x_227:
[----:B------:R-:W-:Y:S05]  /*9890*/  BSYNC B0 ;  /* 0x0000000000007941 */ /* 0x000fea0003800000 */
.L_x_226:
[----:B------:R-:W-:Y:S01]  /*98a0*/  BAR.SYNC.DEFER_BLOCKING 0x0 ;  /* 0x0000000000007b1d */ /* 0x000fe20000010000 */
[----:B------:R-:W-:Y:S02]  /*98b0*/  ISETP.GT.U32.AND P6, PT, R7, 0x1b, PT ;  /* 0x0000001b0700780c */ /* 0x000fe40003fc4070 */
[----:B-----5:R-:W-:-:S03]  /*98c0*/  LOP3.LUT R5, R5, 0xfffffffe, RZ, 0xc0, !PT ;  /* 0xfffffffe05057812 */ /* 0x020fc600078ec0ff */
[----:B------:R-:W-:Y:S08]  /*98d0*/  BSSY B0, `(.L_x_228) ;  /* 0x000004e000007945 */ /* 0x000ff00003800000 */
[----:B------:R-:W-:Y:S01]  /*98e0*/  @P6 LOP3.LUT R5, R5, 0x1, RZ, 0xfc, !PT ;  /* 0x0000000105056812 */ /* 0x000fe200078efcff */
[----:B------:R-:W-:Y:S06]  /*98f0*/  @P6 BRA `(.L_x_229) ;  /* 0x00000004002c6947 */ /* 0x000fec0003800000 */
[----:B------:R-:W0:Y:S02]  /*9900*/  LDS.128 R36, [R53+0x1c0] ;  /* 0x0001c00035247984 */ /* 0x000e240000000c00 */
[----:B0-----:R-:W-:Y:S01]  /*9910*/  FADD.FTZ R40, R32, R36 ;  /* 0x0000002420287221 */ /* 0x001fe20000010000 */
[----:B------:R-:W-:Y:S01]  /*9920*/  FADD.FTZ R41, R33, R37 ;  /* 0x0000002521297221 */ /* 0x000fe20000010000 */
[----:B------:R-:W-:Y:S01]  /*9930*/  FADD.FTZ R43, R34, R38 ;  /* 0x00000026222b7221 */ /* 0x000fe20000010000 */
[----:B------:R-:W-:Y:S02]  /*9940*/  FADD.FTZ R42, R35, R39 ;  /* 0x00000027232a7221 */ /* 0x000fe40000010000 */
[----:B------:R-:W0:Y:S04]  /*9950*/  LDS.128 R32, [R53+0x380] ;  /* 0x0003800035207984 */ /* 0x000e280000000c00 */
[----:B------:R-:W1:Y:S01]  /*9960*/  LDS.128 R36, [R53+0x540] ;  /* 0x0005400035247984 */ /* 0x000e620000000c00 */
[----:B0-----:R-:W-:Y:S01]  /*9970*/  FADD.FTZ R71, R40, R32 ;  /* 0x0000002028477221 */ /* 0x001fe20000010000 */
[----:B------:R-:W-:Y:S01]  /*9980*/  FADD.FTZ R40, R41, R33 ;  /* 0x0000002129287221 */ /* 0x000fe20000010000 */
[----:B------:R-:W-:Y:S01]  /*9990*/  FADD.FTZ R43, R43, R34 ;  /* 0x000000222b2b7221 */ /* 0x000fe20000010000 */
[----:B------:R-:W-:Y:S01]  /*99a0*/  FADD.FTZ R42, R42, R35 ;  /* 0x000000232a2a7221 */ /* 0x000fe20000010000 */
[----:B-1----:R-:W-:Y:S01]  /*99b0*/  FADD.FTZ R41, R71, R36 ;  /* 0x0000002447297221 */ /* 0x002fe20000010000 */
[----:B------:R-:W0:Y:S01]  /*99c0*/  LDS.128 R32, [R53+0x700] ;  /* 0x0007000035207984 */ /* 0x000e220000000c00 */
[----:B------:R-:W-:Y:S01]  /*99d0*/  FADD.FTZ R40, R40, R37 ;  /* 0x0000002528287221 */ /* 0x000fe20000010000 */
[----:B------:R-:W-:Y:S01]  /*99e0*/  FADD.FTZ R43, R43, R38 ;  /* 0x000000262b2b7221 */ /* 0x000fe20000010000 */
[----:B------:R-:W-:-:S02]  /*99f0*/  FADD.FTZ R42, R42, R39 ;  /* 0x000000272a2a7221 */ /* 0x000fc40000010000 */
[----:B------:R-:W1:Y:S01]  /*9a00*/  LDS.128 R36, [R53+0x8c0] ;  /* 0x0008c00035247984 */ /* 0x000e620000000c00 */
        /* <DEDUP_REMOVED lines=34> */
[----:B------:R-:W-:Y:S01]  /*9c30*/  LDS.128 R32, [R53+0x16c0] ;  /* 0x0016c00035207984 */ /* 0x000fe20000000c00 */
[----:B-1----:R-:W-:Y:S01]  /*9c40*/  FADD.FTZ R41, R41, R36 ;  /* 0x0000002429297221 */ /* 0x002fe20000010000 */
[----:B------:R-:W-:Y:S01]  /*9c50*/  FADD.FTZ R40, R40, R37 ;  /* 0x0000002528287221 */ /* 0x000fe20000010000 */
[----:B------:R-:W-:Y:S01]  /*9c60*/  FADD.FTZ R43, R43, R38 ;  /* 0x000000262b2b7221 */ /* 0x000fe20000010000 */
[----:B------:R-:W-:-:S02]  /*9c70*/  FADD.FTZ R70, R42, R39 ;  /* 0x000000272a467221 */ /* 0x000fc40000010000 */
[----:B------:R-:W0:Y:S02]  /*9c80*/  LDS.128 R36, [R53+0x1500] ;  /* 0x0015000035247984 */ /* 0x000e240000000c00 */
[----:B0-----:R-:W-:Y:S01]  /*9c90*/  FADD.FTZ R41, R41, R36 ;  /* 0x0000002429297221 */ /* 0x001fe20000010000 */
[----:B------:R-:W-:Y:S01]  /*9ca0*/  FADD.FTZ R40, R40, R37 ;  /* 0x0000002528287221 */ /* 0x000fe20000010000 */
[----:B------:R-:W-:Y:S01]  /*9cb0*/  FADD.FTZ R43, R43, R38 ;  /* 0x000000262b2b7221 */ /* 0x000fe20000010000 */
[----:B------:R-:W-:Y:S01]  /*9cc0*/  FADD.FTZ R70, R70, R39 ;  /* 0x0000002746467221 */ /* 0x000fe20000010000 */
[----:B------:R-:W-:Y:S01]  /*9cd0*/  FADD.FTZ R71, R41, R32 ;  /* 0x0000002029477221 */ /* 0x000fe20000010000 */
[----:B------:R-:W0:Y:S01]  /*9ce0*/  LDS.128 R36, [R53+0x1880] ;  /* 0x0018800035247984 */ /* 0x000e220000000c00 */
[----:B------:R-:W-:Y:S01]  /*9cf0*/  FADD.FTZ R32, R40, R33 ;  /* 0x0000002128207221 */ /* 0x000fe20000010000 */
[----:B------:R-:W-:Y:S01]  /*9d00*/  FADD.FTZ R33, R43, R34 ;  /* 0x000000222b217221 */ /* 0x000fe20000010000 */
[----:B------:R-:W-:Y:S01]  /*9d10*/  FADD.FTZ R70, R70, R35 ;  /* 0x0000002346467221 */ /* 0x000fe20000010000 */
[----:B------:R-:W1:Y:S01]  /*9d20*/  LDS.128 R40, [R53+0x1a40] ;  /* 0x001a400035287984 */ /* 0x000e620000000c00 */
[----:B0-----:R-:W-:Y:S01]  /*9d30*/  FADD.FTZ R34, R32, R37 ;  /* 0x0000002520227221 */ /* 0x001fe20000010000 */
[----:B------:R-:W-:Y:S01]  /*9d40*/  FADD.FTZ R35, R33, R38 ;  /* 0x0000002621237221 */ /* 0x000fe20000010000 */
[----:B------:R-:W-:Y:S01]  /*9d50*/  FADD.FTZ R71, R71, R36 ;  /* 0x0000002447477221 */ /* 0x000fe20000010000 */
[----:B------:R-:W-:Y:S01]  /*9d60*/  FADD.FTZ R70, R70, R39 ;  /* 0x0000002746467221 */ /* 0x000fe20000010000 */
[----:B-1----:R-:W-:Y:S01]  /*9d70*/  FADD.FTZ R33, R34, R41 ;  /* 0x0000002922217221 */ /* 0x002fe20000010000 */
[----:B------:R-:W-:Y:S01]  /*9d80*/  FADD.FTZ R34, R35, R42 ;  /* 0x0000002a23227221 */ /* 0x000fe20000010000 */
[----:B------:R-:W-:Y:S01]  /*9d90*/  FADD.FTZ R32, R71, R40 ;  /* 0x0000002847207221 */ /* 0x000fe20000010000 */
[----:B------:R-:W-:-:S07]  /*9da0*/  FADD.FTZ R35, R70, R43 ;  /* 0x0000002b46237221 */ /* 0x000fce0000010000 */
.L_x_229:
[----:B------:R-:W-:Y:S05]  /*9db0*/  BSYNC B0 ;  /* 0x0000000000007941 */ /* 0x000fea0003800000 */
.L_x_228:
[----:B------:R-:W-:Y:S01]  /*9dc0*/  ULDC UR15, c[0x0][0xc] ;  /* 0x00000300000f7ab9 */ /* 0x000fe20000000800 */
[----:B------:R-:W-:Y:S04]  /*9dd0*/  BSSY B0, `(.L_x_230) ;  /* 0x000000f000007945 */ /* 0x000fe80003800000 */
[----:B------:R-:W-:Y:S05]  /*9de0*/  @P6 BRA `(.L_x_231) ;  /* 0x0000000000346947 */ /* 0x000fea0003800000 */
[----:B------:R-:W0:Y:S01]  /*9df0*/  LDC.64 R38, c[0x0][0x288] ;  /* 0x0000a200ff267b82 */ /* 0x000e220000000a00 */
[----:B------:R-:W-:Y:S01]  /*9e00*/  MOV R41, UR9 ;  /* 0x0000000900297c02 */ /* 0x000fe20008000f00 */
[----:B------:R1:W-:Y:S01]  /*9e10*/  REDG.E.ADD.F32.FTZ.RN.STRONG.GPU desc[UR20][R44.64], R32 ;  /* 0x000000202c0079a6 */ /* 0x0003e2000c10f394 */
[----:B0-----:R-:W-:-:S04]  /*9e20*/  LEA R36, P6, R38, R44, 0x2 ;  /* 0x0000002c26247211 */ /* 0x001fc800078c10ff */
[----:B------:R-:W-:Y:S02]  /*9e30*/  LEA.HI.X R37, R38, R45, R39, 0x2, P6 ;  /* 0x0000002d26257211 */ /* 0x000fe400030f1427 */
[----:B------:R-:W-:-:S04]  /*9e40*/  MOV R39, UR8 ;  /* 0x0000000800277c02 */ /* 0x000fc80008000f00 */
[----:B------:R-:W-:-:S04]  /*9e50*/  LEA R38, P6, R39, R44, 0x2 ;  /* 0x0000002c27267211 */ /* 0x000fc800078c10ff */
[----:B------:R-:W-:Y:S02]  /*9e60*/  IADD3.X R39, R45, UR10, RZ, P6, !PT ;  /* 0x0000000a2d277c10 */ /* 0x000fe4000b7fe4ff */
[----:B------:R-:W-:-:S03]  /*9e70*/  LEA R40, P6, R41, R44, 0x2 ;  /* 0x0000002c29287211 */ /* 0x000fc600078c10ff */
[----:B------:R1:W-:Y:S01]  /*9e80*/  REDG.E.ADD.F32.FTZ.RN.STRONG.GPU desc[UR20][R38.64], R33 ;  /* 0x00000021260079a6 */ /* 0x0003e2000c10f394 */
[----:B------:R-:W-:-:S03]  /*9e90*/  IADD3.X R41, R45, UR11, RZ, P6, !PT ;  /* 0x0000000b2d297c10 */ /* 0x000fc6000b7fe4ff */
[----:B------:R1:W-:Y:S04]  /*9ea0*/  REDG.E.ADD.F32.FTZ.RN.STRONG.GPU desc[UR20][R36.64], R34 ;  /* 0x00000022240079a6 */ /* 0x0003e8000c10f394 */
[----:B------:R1:W-:Y:S02]  /*9eb0*/  REDG.E.ADD.F32.FTZ.RN.STRONG.GPU desc[UR20][R40.64], R35 ;  /* 0x00000023280079a6 */ /* 0x0003e4000c10f394 */
.L_x_231:
[----:B------:R-:W-:Y:S05]  /*9ec0*/  BSYNC B0 ;  /* 0x0000000000007941 */ /* 0x000fea0003800000 */
.L_x_230:
[----:B------:R0:W-:Y:S04]  /*9ed0*/  STL [R1+0x98], R26 ;  /* 0x0000981a01007387 */ /* 0x0001e80000100800 */
[----:B0-----:R-:W2:Y:S04]  /*9ee0*/  LDL R26, [R1+0x44] ;  /* 0x00004400011a7983 */ /* 0x001ea80000100800 */
[----:B------:R0:W-:Y:S04]  /*9ef0*/  STL [R1+0x94], R25 ;  /* 0x0000941901007387 */ /* 0x0001e80000100800 */
[----:B0-----:R-:W3:Y:S04]  /*9f00*/  LDL R25, [R1+0x40] ;  /* 0x0000400001197983 */ /* 0x001ee80000100800 */
[----:B------:R0:W-:Y:S04]  /*9f10*/  STL [R1+0x90], R24 ;  /* 0x0000901801007387 */ /* 0x0001e80000100800 */
[----:B------:R-:W4:Y:S04]  /*9f20*/  LDL R125, [R1+0x18] ;  /* 0x00001800017d7983 */ /* 0x000f280000100800 */
[----:B------:R-:W4:Y:S04]  /*9f30*/  LDL R124, [R1+0x14] ;  /* 0x00001400017c7983 */ /* 0x000f280000100800 */
[----:B0-----:R-:W4:Y:S04]  /*9f40*/  LDL R24, [R1+0x28] ;  /* 0x0000280001187983 */ /* 0x001f280000100800 */
[----:B------:R-:W4:Y:S04]  /*9f50*/  LDL R123, [R1+0x10] ;  /* 0x00001000017b7983 */ /* 0x000f280000100800 */
[----:B-1----:R-:W4:Y:S04]  /*9f60*/  LDL R35, [R1+0xc] ;  /* 0x00000c0001237983 */ /* 0x002f280000100800 */
[----:B------:R-:W4:Y:S04]  /*9f70*/  LDL R34, [R1+0x8] ;  /* 0x0000080001227983 */ /* 0x000f280000100800 */
[----:B------:R-:W4:Y:S04]  /*9f80*/  LDL R33, [R1+0x4] ;  /* 0x0000040001217983 */ /* 0x000f280000100800 */
[----:B------:R-:W4:Y:S04]  /*9f90*/  LDL R32, [R1] ;  /* 0x0000000001207983 */ /* 0x000f280000100800 */
[----:B------:R0:W-:Y:S04]  /*9fa0*/  STL [R1+0x8c], R7 ;  /* 0x00008c0701007387 */ /* 0x0001e80000100800 */
[----:B0-----:R-:W4:Y:S04]  /*9fb0*/  LDL R7, [R1+0x1c] ;  /* 0x00001c0001077983 */ /* 0x001f280000100800 */
[----:B------:R0:W-:Y:S04]  /*9fc0*/  STL [R1+0x88], R6 ;  /* 0x0000880601007387 */ /* 0x0001e80000100800 */
[----:B0-----:R-:W4:Y:S04]  /*9fd0*/  LDL R6, [R1+0x20] ;  /* 0x0000200001067983 */ /* 0x001f280000100800 */
[----:B------:R0:W-:Y:S04]  /*9fe0*/  STL [R1+0x84], R5 ;  /* 0x0000840501007387 */ /* 0x0001e80000100800 */
[----:B0-----:R-:W4:Y:S01]  /*9ff0*/  LDL R5, [R1+0x24] ;  /* 0x0000240001057983 */ /* 0x001f220000100800 */
[----:B--2---:R-:W-:-:S03]  /*a000*/  PRMT R37, R26, 0x7632, R37 ;  /* 0x000076321a257816 */ /* 0x004fc60000000025 */
[----:B------:R0:W5:Y:S01]  /*a010*/  LDL.LU R26, [R1+0x98] ;  /* 0x00009800011a7983 */ /* 0x0001620000300800 */
[----:B---3--:R-:W-:-:S03]  /*a020*/  PRMT R40, R25, 0x7632, R40 ;  /* 0x0000763219287816 */ /* 0x008fc60000000028 */
[----:B------:R0:W5:Y:S01]  /*a030*/  LDL.LU R25, [R1+0x94] ;  /* 0x0000940001197983 */ /* 0x0001620000300800 */
[----:B----4-:R-:W-:-:S03]  /*a040*/  PRMT R44, R24, 0x7632, R44 ;  /* 0x00007632182c7816 */ /* 0x010fc6000000002c */
[----:B------:R0:W5:Y:S01]  /*a050*/  LDL.LU R24, [R1+0x90] ;  /* 0x0000900001187983 */ /* 0x0001620000300800 */
[----:B------:R-:W-:-:S03]  /*a060*/  PRMT R81, R7, 0x7632, R81 ;  /* 0x0000763207517816 */ /* 0x000fc60000000051 */
[----:B------:R-:W2:Y:S01]  /*a070*/  LDL R7, [R1+0x74] ;  /* 0x0000740001077983 */ /* 0x000ea20000100800 */
[----:B------:R-:W-:-:S03]  /*a080*/  PRMT R76, R6, 0x7632, R76 ;  /* 0x00007632064c7816 */ /* 0x000fc6000000004c */
[----:B------:R-:W3:Y:S01]  /*a090*/  LDL R6, [R1+0x70] ;  /* 0x0000700001067983 */ /* 0x000ee20000100800 */
[----:B------:R-:W-:-:S03]  /*a0a0*/  PRMT R71, R5, 0x7632, R71 ;  /* 0x0000763205477816 */ /* 0x000fc60000000047 */
[----:B------:R-:W4:Y:S01]  /*a0b0*/  LDL R5, [R1+0x48] ;  /* 0x0000480001057983 */ /* 0x000f220000100800 */
[----:B------:R-:W-:Y:S02]  /*a0c0*/  PRMT R83, R125, 0x7632, R83 ;  /* 0x000076327d537816 */ /* 0x000fe40000000053 */
[----:B------:R-:W-:Y:S01]  /*a0d0*/  PRMT R86, R124, 0x7632, R86 ;  /* 0x000076327c567816 */ /* 0x000fe20000000056 */
[----:B------:R-:W4:Y:S01]  /*a0e0*/  LDL R125, [R1+0x68] ;  /* 0x00006800017d7983 */ /* 0x000f220000100800 */
[----:B------:R-:W-:Y:S02]  /*a0f0*/  PRMT R89, R123, 0x7632, R89 ;  /* 0x000076327b597816 */ /* 0x000fe40000000059 */
[----:B------:R-:W-:Y:S01]  /*a100*/  PRMT R92, R35, 0x7632, R92 ;  /* 0x00007632235c7816 */ /* 0x000fe2000000005c */
[----:B------:R-:W4:Y:S01]  /*a110*/  LDL R124, [R1+0x6c] ;  /* 0x00006c00017c7983 */ /* 0x000f220000100800 */
[----:B------:R-:W-:Y:S02]  /*a120*/  PRMT R95, R34, 0x7632, R95 ;  /* 0x00007632225f7816 */ /* 0x000fe4000000005f */
[----:B------:R-:W-:Y:S01]  /*a130*/  PRMT R97, R33, 0x7632, R97 ;  /* 0x0000763221617816 */ /* 0x000fe20000000061 */
[----:B------:R-:W4:Y:S01]  /*a140*/  LDL R123, [R1+0x64] ;  /* 0x00006400017b7983 */ /* 0x000f220000100800 */
[----:B------:R-:W-:-:S03]  /*a150*/  PRMT R100, R32, 0x7632, R100 ;  /* 0x0000763220647816 */ /* 0x000fc60000000064 */
[----:B------:R-:W4:Y:S04]  /*a160*/  LDL R35, [R1+0x60] ;  /* 0x0000600001237983 */ /* 0x000f280000100800 */
[----:B------:R-:W4:Y:S04]  /*a170*/  LDL R34, [R1+0x5c] ;  /* 0x00005c0001227983 */ /* 0x000f280000100800 */
[----:B------:R-:W4:Y:S04]  /*a180*/  LDL R33, [R1+0x58] ;  /* 0x0000580001217983 */ /* 0x000f280000100800 */
[----:B------:R-:W4:Y:S01]  /*a190*/  LDL R32, [R1+0x54] ;  /* 0x0000540001207983 */ /* 0x000f220000100800 */
[----:B--2---:R-:W-:-:S03]  /*a1a0*/  PRMT R90, R7, 0x7632, R90 ;  /* 0x00007632075a7816 */ /* 0x004fc6000000005a */
[----:B------:R0:W5:Y:S01]  /*a1b0*/  LDL.LU R7, [R1+0x8c] ;  /* 0x00008c0001077983 */ /* 0x0001620000300800 */
[----:B---3--:R-:W-:-:S03]  /*a1c0*/  PRMT R87, R6, 0x7632, R87 ;  /* 0x0000763206577816 */ /* 0x008fc60000000057 */
[----:B------:R0:W5:Y:S01]  /*a1d0*/  LDL.LU R6, [R1+0x88] ;  /* 0x0000880001067983 */ /* 0x0001620000300800 */
[----:B----4-:R-:W-:-:S03]  /*a1e0*/  PRMT R84, R5, 0x7632, R84 ;  /* 0x0000763205547816 */ /* 0x010fc60000000054 */
[----:B------:R0:W5:Y:S01]  /*a1f0*/  LDL.LU R5, [R1+0x84] ;  /* 0x0000840001057983 */ /* 0x0001620000300800 */
[----:B------:R-:W-:-:S06]  /*a200*/  UISETP.GE.U32.AND UP0, UPT, UR15, 0x2, UPT ;  /* 0x000000020f00788c */ /* 0x000fcc000bf06070 */
[----:B------:R-:W-:Y:S02]  /*a210*/  PLOP3.LUT P6, PT, PT, PT, UP0, 0x40, 0x0 ;  /* 0x000000000000781c */ /* 0x000fe40003fce808 */
        /* <DEDUP_REMOVED lines=46> */
[----:B------:R-:W-:Y:S01]  /*a500*/  PRMT R93, R52, 0x7632, R93 ;  /* 0x00007632345d7816 */ /* 0x000fe2000000005d */
[----:B0-----:R-:W-:Y:S06]  /*a510*/  @P6 BRA `(.L_x_232) ;  /* 0x0000001800706947 */ /* 0x001fec0003800000 */
[----:B------:R-:W0:Y:S01]  /*a520*/  S2UR UR13, SR_CTAID.Y ;  /* 0x00000000000d79c3 */ /* 0x000e220000002600 */
[----:B------:R-:W-:Y:S01]  /*a530*/  ULOP3.LUT UR5, UR4, 0x1, URZ, 0xc0, !UPT ;  /* 0x0000000104057892 */ /* 0x000fe2000f8ec03f */
[----:B------:R-:W-:Y:S01]  /*a540*/  ULDC UR14, c[0x0][0x10] ;  /* 0x00000400000e7ab9 */ /* 0x000fe20000000800 */
[----:B------:R-:W-:Y:S02]  /*a550*/  ULDC.64 UR16, c[0x0][0x260] ;  /* 0x0000980000107ab9 */ /* 0x000fe40000000a00 */
[----:B------:R-:W-:-:S04]  /*a560*/  UIMAD UR5, UR5, UR14, URZ ;  /* 0x0000000e050572a4 */ /* 0x000fc8000f8e023f */
[----:B------:R-:W-:Y:S02]  /*a570*/  UIMAD UR6, UR5, UR15, URZ ;  /* 0x0000000f050672a4 */ /* 0x000fe4000f8e023f */
[----:B0-----:R-:W-:Y:S02]  /*a580*/  UIADD3 UR18, UR5, UR13, URZ ;  /* 0x0000000d05127290 */ /* 0x001fe4000fffe03f */
[----:B------:R-:W-:-:S03]  /*a590*/  USHF.L.U32 UR5, UR6, 0x1, URZ ;  /* 0x0000000106057899 */ /* 0x000fc6000800063f */
[----:B------:R-:W-:Y:S02]  /*a5a0*/  ULDC.64 UR6, c[0x0][0x258] ;  /* 0x0000960000067ab9 */ /* 0x000fe40000000a00 */
[----:B------:R-:W-:Y:S02]  /*a5b0*/  UIMAD.WIDE.U32 UR18, UR18, 0x4, UR6 ;  /* 0x00000004121278a5 */ /* 0x000fe4000f8e0006 */
[----:B------:R-:W-:Y:S01]  /*a5c0*/  UIMAD.WIDE UR6, UR5, 0x4, UR16 ;  /* 0x00000004050678a5 */ /* 0x000fe2000f8e0210 */
[----:B------:R-:W-:Y:S11]  /*a5d0*/  @P0 BRA `(.L_x_233) ;  /* 0x0000000000800947 */ /* 0x000ff60003800000 */
[----:B------:R-:W0:Y:S01]  /*a5e0*/  S2R R35, SR_LANEID ;  /* 0x0000000000237919 */ /* 0x000e220000000000 */
[----:B------:R-:W-:Y:S02]  /*a5f0*/  UIMAD UR16, UR22, UR14, UR13 ;  /* 0x0000000e161072a4 */ /* 0x000fe4000f8e020d */
[----:B------:R-:W-:Y:S02]  /*a600*/  ULOP3.LUT UP0, URZ, UR4, 0x2, URZ, 0xc0, !UPT ;  /* 0x00000002043f7892 */ /* 0x000fe4000f80c03f */
[----:B------:R-:W-:Y:S01]  /*a610*/  UIMAD.WIDE.U32 UR16, UR16, 0x8, UR6 ;  /* 0x00000008101078a5 */ /* 0x000fe2000f8e0006 */
[----:B------:R-:W-:Y:S02]  /*a620*/  UMOV UR5, 0x1 ;  /* 0x0000000100057882 */ /* 0x000fe40000000000 */
[----:B------:R-:W-:-:S03]  /*a630*/  USEL UR5, UR5, 0xffffffff, !UP0 ;  /* 0xffffffff05057887 */ /* 0x000fc6000c000000 */
[----:B------:R-:W-:Y:S01]  /*a640*/  MOV R32, UR16 ;  /* 0x0000001000207c02 */ /* 0x000fe20008000f00 */
[----:B------:R-:W-:Y:S01]  /*a650*/  VOTEU.ANY UR16, UPT, PT ;  /* 0x0000000000107886 */ /* 0x000fe200038e0100 */
[----:B------:R-:W-:Y:S01]  /*a660*/  MOV R33, UR17 ;  /* 0x0000001100217c02 */ /* 0x000fe20008000f00 */
[----:B------:R-:W-:Y:S02]  /*a670*/  UPOPC UR17, UR16 ;  /* 0x00000010001172bf */ /* 0x000fe40008000000 */
[----:B------:R-:W-:Y:S02]  /*a680*/  UFLO.U32 UR16, UR16 ;  /* 0x00000010001072bd */ /* 0x000fe400080e0000 */
[----:B------:R-:W-:Y:S01]  /*a690*/  UIMAD UR5, UR5, UR17, URZ ;  /* 0x00000011050572a4 */ /* 0x000fe2000f8e023f */
[----:B------:R1:W-:Y:S05]  /*a6a0*/  STG.E.64 desc[UR20][R32.64], R48 ;  /* 0x0000003020007986 */ /* 0x0003ea000c101b14 */
[----:B------:R-:W-:-:S02]  /*a6b0*/  MOV R34, UR5 ;  /* 0x0000000500227c02 */ /* 0x000fc40008000f00 */
[----:B0-----:R-:W-:Y:S02]  /*a6c0*/  ISETP.EQ.U32.AND P6, PT, R35, UR16, PT ;  /* 0x0000001023007c0c */ /* 0x001fe4000bfc2070 */
[----:B-1----:R-:W-:Y:S02]  /*a6d0*/  MOV R32, UR18 ;  /* 0x0000001200207c02 */ /* 0x002fe40008000f00 */
[----:B------:R-:W-:-:S09]  /*a6e0*/  MOV R33, UR19 ;  /* 0x0000001300217c02 */ /* 0x000fd20008000f00 */
[----:B------:R-:W-:Y:S06]  /*a6f0*/  @P6 MEMBAR.ALL.GPU ;  /* 0x0000000000006992 */ /* 0x000fec000000a000 */
[----:B------:R-:W-:-:S00]  /*a700*/  @P6 ERRBAR ;  /* 0x00000000000069ab */ /* 0x000fc00000000000 */
[----:B------:R-:W-:Y:S06]  /*a710*/  @P6 CGAERRBAR ;  /* 0x00000000000065ab */ /* 0x000fec0000000000 */
[----:B------:R0:W-:Y:S01]  /*a720*/  @P6 REDG.E.ADD.S32.STRONG.GPU desc[UR20][R32.64], R34 ;  /* 0x000000222000698e */ /* 0x0001e2000c10e394 */
[----:B------:R-:W-:-:S04]  /*a730*/  PLOP3.LUT P6, PT, PT, PT, UP0, 0x40, 0x0 ;  /* 0x000000000000781c */ /* 0x000fc80003fce808 */
[----:B0-----:R-:W-:-:S04]  /*a740*/  SEL R34, RZ, UR15, !P6 ;  /* 0x0000000fff227c07 */ /* 0x001fc8000f000000 */
[----:B------:R-:W-:-:S13]  /*a750*/  ISETP.NE.AND P6, PT, R34, -0x1, PT ;  /* 0xffffffff2200780c */ /* 0x000fda0003fc5270 */
[----:B------:R-:W-:Y:S05]  /*a760*/  @!P6 BRA `(.L_x_233) ;  /* 0x00000000001ce947 */ /* 0x000fea0003800000 */
.L_x_234:
[----:B------:R-:W-:Y:S02]  /*a770*/  MOV R32, UR18 ;  /* 0x0000001200207c02 */ /* 0x000fe40008000f00 */
[----:B------:R-:W-:-:S05]  /*a780*/  MOV R33, UR19 ;  /* 0x0000001300217c02 */ /* 0x000fca0008000f00 */
[----:B------:R-:W2:Y:S04]  /*a790*/  LDG.E.STRONG.GPU R32, desc[UR20][R32.64] ;  /* 0x0000001420207981 */ /* 0x000ea8000c1ef900 */
[----:B--2---:R-:W-:Y:S01]  /*a7a0*/  CCTL.IVALL ;  /* 0x00000000ff00798f */ /* 0x004fe20002000000 */
[----:B------:R-:W-:Y:S05]  /*a7b0*/  YIELD ;  /* 0x0000000000007946 */ /* 0x000fea0003800000 */
[----:B------:R-:W-:-:S13]  /*a7c0*/  ISETP.NE.AND P6, PT, R32, R34, PT ;  /* 0x000000222000720c */ /* 0x000fda0003fc5270 */
[----:B------:R-:W-:Y:S05]  /*a7d0*/  @P6 BRA `(.L_x_234) ;  /* 0xfffffffc00e46947 */ /* 0x000fea000383ffff */
.L_x_233:
[----:B------:R-:W-:Y:S01]  /*a7e0*/  ISETP.NE.AND P6, PT, RZ, UR15, PT ;  /* 0x0000000fff007c0c */ /* 0x000fe2000bfc5270 */
[----:B------:R-:W-:Y:S05]  /*a7f0*/  WARPSYNC.ALL ;  /* 0x0000000000007948 */ /* 0x000fea0003800000 */
[----:B------:R-:W-:Y:S07]  /*a800*/  BAR.SYNC.DEFER_BLOCKING 0x0 ;  /* 0x0000000000007b1d */ /* 0x000fee0000010000 */
[----:B------:R-:W-:Y:S05]  /*a810*/  @!P6 BRA `(.L_x_232) ;  /* 0x0000001400b0e947 */ /* 0x000fea0003800000 */
[----:B------:R-:W-:-:S04]  /*a820*/  UIADD3 UR5, UR15, -0x1, URZ ;  /* 0xffffffff0f057890 */ /* 0x000fc8000fffe03f */
[----:B------:R-:W-:-:S03]  /*a830*/  UISETP.GE.U32.AND UP0, UPT, UR5, 0x3, UPT ;  /* 0x000000030500788c */ /* 0x000fc6000bf06070 */
[----:B------:R-:W-:-:S03]  /*a840*/  UMOV UR5, URZ ;  /* 0x0000003f00057c82 */ /* 0x000fc60008000000 */
[----:B------:R-:W-:-:S13]  /*a850*/  PLOP3.LUT P6, PT, PT, PT, UP0, 0x40, 0x0 ;  /* 0x000000000000781c */ /* 0x000fda0003fce808 */
[----:B------:R-:W-:Y:S05]  /*a860*/  @P6 BRA `(.L_x_235) ;  /* 0x0000001000fc6947 */ /* 0x000fea0003800000 */
[----:B------:R-:W-:Y:S01]  /*a870*/  ULOP3.LUT UR16, UR15, 0x3, URZ, 0xc0, !UPT ;  /* 0x000000030f107892 */ /* 0x000fe2000f8ec03f */
[----:B------:R-:W-:-:S03]  /*a880*/  UMOV UR5, URZ ;  /* 0x0000003f00057c82 */ /* 0x000fc60008000000 */
[----:B------:R-:W-:-:S06]  /*a890*/  UIADD3 UR16, -UR16, UR15, URZ ;  /* 0x0000000f10107290 */ /* 0x000fcc000fffe13f */
[----:B------:R-:W-:-:S13]  /*a8a0*/  ISETP.LT.AND P6, PT, RZ, UR16, PT ;  /* 0x00000010ff007c0c */ /* 0x000fda000bfc1270 */
[----:B------:R-:W-:Y:S05]  /*a8b0*/  @!P6 BRA `(.L_x_236) ;  /* 0x000000100034e947 */ /* 0x000fea0003800000 */
[----:B-----5:R-:W-:Y:S01]  /*a8c0*/  LOP3.LUT R5, R5, 0xffbfffff, RZ, 0xc0, !PT ;  /* 0xffbfffff05057812 */ /* 0x020fe200078ec0ff */
[----:B------:R-:W-:-:S03]  /*a8d0*/  UISETP.GT.AND UP0, UPT, UR16, 0xc, UPT ;  /* 0x0000000c1000788c */ /* 0x000fc6000bf04270 */
[----:B------:R-:W-:Y:S02]  /*a8e0*/  @P0 LOP3.LUT R5, R5, 0x400000, RZ, 0xfc, !PT ;  /* 0x0040000005050812 */ /* 0x000fe400078efcff */
[----:B------:R-:W-:Y:S02]  /*a8f0*/  PLOP3.LUT P0, PT, PT, PT, PT, 0x80, 0x0 ;  /* 0x000000000000781c */ /* 0x000fe40003f0f070 */
[----:B------:R-:W-:Y:S02]  /*a900*/  PLOP3.LUT P6, PT, PT, PT, UP0, 0x40, 0x0 ;  /* 0x000000000000781c */ /* 0x000fe40003fce808 */
[----:B------:R-:W-:-:S09]  /*a910*/  LOP3.LUT R5, R5, 0xfffffffe, RZ, 0xc0, !PT ;  /* 0xfffffffe05057812 */ /* 0x000fd200078ec0ff */
[----:B------:R-:W-:-:S04]  /*a920*/  @P0 LOP3.LUT R5, R5, 0x1, RZ, 0xfc, !PT ;  /* 0x0000000105050812 */ /* 0x000fc800078efcff */
[----:B------:R-:W-:Y:S01]  /*a930*/  LOP3.LUT P0, RZ, R5, 0x400000, RZ, 0xc0, !PT ;  /* 0x0040000005ff7812 */ /* 0x000fe2000780c0ff */
[----:B------:R-:W-:-:S12]  /*a940*/  @P6 BRA `(.L_x_237) ;  /* 0x0000000800a06947 */ /* 0x000fd80003800000 */
[----:B------:R-:W-:Y:S02]  /*a950*/  PLOP3.LUT P6, PT, PT, PT, PT, 0x8, 0x0 ;  /* 0x000000000000781c */ /* 0x000fe40003fce170 */
[----:B------:R-:W-:-:S11]  /*a960*/  LOP3.LUT R5, R5, 0xfffffffe, RZ, 0xc0, !PT ;  /* 0xfffffffe05057812 */ /* 0x000fd600078ec0ff */
[----:B------:R-:W-:-:S07]  /*a970*/  @P6 LOP3.LUT R5, R5, 0x1, RZ, 0xfc, !PT ;  /* 0x0000000105056812 */ /* 0x000fce00078efcff */
.L_x_238:
[----:B------:R-:W0:Y:S02]  /*a980*/  S2R R32, SR_CTAID.X ;  /* 0x0000000000207919 */ /* 0x000e240000002500 */
[----:B0-----:R-:W-:-:S13]  /*a990*/  ISETP.EQ.OR P6, PT, R32, UR5, P0 ;  /* 0x0000000520007c0c */ /* 0x001fda00087c2670 */
[----:B------:R-:W-:-:S05]  /*a9a0*/  VOTEU.ALL UP0, P6 ;  /* 0x00000000003f7886 */ /* 0x000fca0003000000 */
[----:B------:R-:W-:-:S04]  /*a9b0*/  @!UP0 UIMAD UR18, UR14, UR5, UR13 ;  /* 0x000000050e1282a4 */ /* 0x000fc8000f8e020d */
[----:B------:R-:W-:-:S06]  /*a9c0*/  @!UP0 UIMAD.WIDE.U32 UR18, UR18, 0x8, UR6 ;  /* 0x00000008121288a5 */ /* 0x000fcc000f8e0006 */
[----:B------:R-:W-:Y:S02]  /*a9d0*/  MOV R34, UR18 ;  /* 0x0000001200227c02 */ /* 0x000fe40008000f00 */
[----:B------:R-:W-:-:S06]  /*a9e0*/  MOV R35, UR19 ;  /* 0x0000001300237c02 */ /* 0x000fcc0008000f00 */
[----:B------:R-:W2:Y:S01]  /*a9f0*/  @!P6 LDG.E.64 R34, desc[UR20][R34.64] ;  /* 0x000000142222e981 */ /* 0x000ea2000c1e1b00 */
[----:B------:R-:W-:Y:S01]  /*aa00*/  UIADD3 UR18, UR5, 0x1, URZ ;  /* 0x0000000105127890 */ /* 0x000fe2000fffe03f */
[----:B--2---:R-:W-:Y:S01]  /*aa10*/  @!P6 FADD.FTZ R48, R48, R34 ;  /* 0x000000223030e221 */ /* 0x004fe20000010000 */
[----:B------:R-:W-:-:S04]  /*aa20*/  @!P6 FADD.FTZ R49, R49, R35 ;  /* 0x000000233131e221 */ /* 0x000fc80000010000 */
[----:B------:R-:W-:-:S13]  /*aa30*/  ISETP.EQ.OR P6, PT, R32, UR18, P0 ;  /* 0x0000001220007c0c */ /* 0x000fda00087c2670 */
        /* <DEDUP_REMOVED lines=146> */
[----:B------:R-:W-:Y:S02]  /*b360*/  UIADD3 UR16, UR16, -0x10, URZ ;  /* 0xfffffff010107890 */ /* 0x000fe4000fffe03f */
[----:B------:R-:W-:Y:S02]  /*b370*/  UIADD3 UR5, UR5, 0x10, URZ ;  /* 0x0000001005057890 */ /* 0x000fe4000fffe03f */
[----:B------:R-:W-:Y:S01]  /*b380*/  UISETP.GT.AND UP0, UPT, UR16, 0xc, UPT ;  /* 0x0000000c1000788c */ /* 0x000fe2000bf04270 */
[----:B--2---:R-:W-:Y:S01]  /*b390*/  @!P6 FADD.FTZ R48, R48, R32 ;  /* 0x000000203030e221 */ /* 0x004fe20000010000 */
[----:B------:R-:W-:-:S04]  /*b3a0*/  @!P6 FADD.FTZ R49, R49, R33 ;  /* 0x000000213131e221 */ /* 0x000fc80000010000 */
[----:B------:R-:W-:-:S13]  /*b3b0*/  PLOP3.LUT P6, PT, PT, PT, UP0, 0x80, 0x0 ;  /* 0x000000000000781c */ /* 0x000fda0003fcf008 */
[----:B------:R-:W-:Y:S05]  /*b3c0*/  @P6 BRA `(.L_x_238) ;  /* 0xfffffff4006c6947 */ /* 0x000fea000383ffff */
.L_x_237:
[----:B------:R-:W-:-:S06]  /*b3d0*/  UISETP.GT.AND UP0, UPT, UR16, 0x4, UPT ;  /* 0x000000041000788c */ /* 0x000fcc000bf04270 */
[----:B------:R-:W-:-:S13]  /*b3e0*/  PLOP3.LUT P6, PT, PT, PT, UP0, 0x40, 0x0 ;  /* 0x000000000000781c */ /* 0x000fda0003fce808 */
[----:B------:R-:W-:Y:S05]  /*b3f0*/  @P6 BRA `(.L_x_239) ;  /* 0x0000000400586947 */ /* 0x000fea0003800000 */
        /* <DEDUP_REMOVED lines=78> */
[----:B------:R-:W-:Y:S01]  /*b8e0*/  LOP3.LUT R5, R5, 0xfffffffe, RZ, 0xc0, !PT ;  /* 0xfffffffe05057812 */ /* 0x000fe200078ec0ff */
[----:B------:R-:W-:Y:S02]  /*b8f0*/  UIADD3 UR16, UR16, -0x4, URZ ;  /* 0xfffffffc10107890 */ /* 0x000fe4000fffe03f */
[----:B------:R-:W-:Y:S02]  /*b900*/  UIADD3 UR5, UR5, 0x4, URZ ;  /* 0x0000000405057890 */ /* 0x000fe4000fffe03f */
[----:B------:R-:W-:Y:S01]  /*b910*/  UIADD3 UR16, UR16, -0x4, URZ ;  /* 0xfffffffc10107890 */ /* 0x000fe2000fffe03f */
[----:B--2---:R-:W-:Y:S01]  /*b920*/  @!P6 FADD.FTZ R48, R48, R32 ;  /* 0x000000203030e221 */ /* 0x004fe20000010000 */
[----:B------:R-:W-:Y:S01]  /*b930*/  @!P6 FADD.FTZ R49, R49, R33 ;  /* 0x000000213131e221 */ /* 0x000fe20000010000 */
[----:B------:R-:W-:-:S13]  /*b940*/  PLOP3.LUT P6, PT, PT, PT, PT, 0x8, 0x0 ;  /* 0x000000000000781c */ /* 0x000fda0003fce170 */
[----:B------:R-:W-:-:S07]  /*b950*/  @P6 LOP3.LUT R5, R5, 0x1, RZ, 0xfc, !PT ;  /* 0x0000000105056812 */ /* 0x000fce00078efcff */
.L_x_239:
[----:B------:R-:W-:-:S04]  /*b960*/  LOP3.LUT P6, RZ, R5, 0x1, RZ, 0xc0, !PT ;  /* 0x0000000105ff7812 */ /* 0x000fc800078cc0ff */
[----:B------:R-:W-:-:S13]  /*b970*/  ISETP.NE.OR P6, PT, RZ, UR16, P6 ;  /* 0x00000010ff007c0c */ /* 0x000fda000b7c5670 */
[----:B------:R-:W-:Y:S05]  /*b980*/  @!P6 BRA `(.L_x_235) ;  /* 0x0000000000b4e947 */ /* 0x000fea0003800000 */
.L_x_236:
        /* <DEDUP_REMOVED lines=40> */
[----:B------:R-:W-:Y:S01]  /*bc10*/  UISETP.NE.AND UP0, UPT, UR16, URZ, UPT ;  /* 0x0000003f1000728c */ /* 0x000fe2000bf05270 */
[----:B--2---:R-:W-:Y:S01]  /*bc20*/  @!P6 FADD.FTZ R48, R48, R32 ;  /* 0x000000203030e221 */ /* 0x004fe20000010000 */
[----:B------:R-:W-:-:S04]  /*bc30*/  @!P6 FADD.FTZ R49, R49, R33 ;  /* 0x000000213131e221 */ /* 0x000fc80000010000 */
[----:B------:R-:W-:-:S13]  /*bc40*/  PLOP3.LUT P6, PT, PT, PT, UP0, 0x80, 0x0 ;  /* 0x000000000000781c */ /* 0x000fda0003fcf008 */
[----:B------:R-:W-:Y:S05]  /*bc50*/  @P6 BRA `(.L_x_236) ;  /* 0xfffffffc004c6947 */ /* 0x000fea000383ffff */
.L_x_235:
[----:B------:R-:W-:-:S06]  /*bc60*/  ULOP3.LUT UP0, UR15, UR15, 0x3, URZ, 0xc0, !UPT ;  /* 0x000000030f0f7892 */ /* 0x000fcc000f80c03f */
[----:B------:R-:W-:-:S13]  /*bc70*/  PLOP3.LUT P6, PT, PT, PT, UP0, 0x40, 0x0 ;  /* 0x000000000000781c */ /* 0x000fda0003fce808 */
[----:B------:R-:W-:Y:S05]  /*bc80*/  @P6 BRA `(.L_x_232) ;  /* 0x0000000000946947 */ /* 0x000fea0003800000 */
[----:B------:R-:W0:Y:S01]  /*bc90*/  S2R R34, SR_CTAID.X ;  /* 0x0000000000227919 */ /* 0x000e220000002500 */
[----:B------:R-:W-:Y:S01]  /*bca0*/  BSSY B0, `(.L_x_240) ;  /* 0x000000a000007945 */ /* 0x000fe20003800000 */
[----:B0-----:R-:W-:-:S13]  /*bcb0*/  ISETP.EQ.OR P6, PT, R34, UR5, P0 ;  /* 0x0000000522007c0c */ /* 0x001fda00087c2670 */
[----:B------:R-:W-:Y:S05]  /*bcc0*/  @P6 BRA `(.L_x_241) ;  /* 0x00000000001c6947 */ /* 0x000fea0003800000 */
[----:B------:R-:W-:-:S04]  /*bcd0*/  UIMAD UR16, UR14, UR5, UR13 ;  /* 0x000000050e1072a4 */ /* 0x000fc8000f8e020d */
[----:B------:R-:W-:-:S06]  /*bce0*/  UIMAD.WIDE.U32 UR16, UR16, 0x8, UR6 ;  /* 0x00000008101078a5 */ /* 0x000fcc000f8e0006 */
[----:B------:R-:W-:Y:S02]  /*bcf0*/  MOV R32, UR16 ;  /* 0x0000001000207c02 */ /* 0x000fe40008000f00 */
[----:B------:R-:W-:-:S06]  /*bd00*/  MOV R33, UR17 ;  /* 0x0000001100217c02 */ /* 0x000fcc0008000f00 */
[----:B------:R-:W2:Y:S02]  /*bd10*/  LDG.E.64 R32, desc[UR20][R32.64] ;  /* 0x0000001420207981 */ /* 0x000ea4000c1e1b00 */
[----:B--2---:R-:W-:Y:S01]  /*bd20*/  FADD.FTZ R48, R48, R32 ;  /* 0x0000002030307221 */ /* 0x004fe20000010000 */
[----:B------:R-:W-:-:S07]  /*bd30*/  FADD.FTZ R49, R49, R33 ;  /* 0x0000002131317221 */ /* 0x000fce0000010000 */
.L_x_241:
[----:B------:R-:W-:Y:S05]  /*bd40*/  BSYNC B0 ;  /* 0x0000000000007941 */ /* 0x000fea0003800000 */
.L_x_240:
[----:B------:R-:W-:-:S06]  /*bd50*/  UISETP.NE.AND UP0, UPT, UR15, 0x1, UPT ;  /* 0x000000010f00788c */ /* 0x000fcc000bf05270 */
[----:B------:R-:W-:-:S13]  /*bd60*/  PLOP3.LUT P6, PT, PT, PT, UP0, 0x40, 0x0 ;  /* 0x000000000000781c */ /* 0x000fda0003fce808 */
[----:B------:R-:W-:Y:S05]  /*bd70*/  @P6 BRA `(.L_x_232) ;  /* 0x0000000000586947 */ /* 0x000fea0003800000 */
[----:B------:R-:W-:-:S06]  /*bd80*/  UIADD3 UR16, UR5, 0x1, URZ ;  /* 0x0000000105107890 */ /* 0x000fcc000fffe03f */
        /* <DEDUP_REMOVED lines=10> */
[----:B------:R-:W-:Y:S02]  /*be30*/  ISETP.EQ.OR P6, PT, R34, UR5, P0 ;  /* 0x0000000522007c0c */ /* 0x000fe400087c2670 */
[----:B------:R-:W-:-:S04]  /*be40*/  MOV R32, UR15 ;  /* 0x0000000f00207c02 */ /* 0x000fc80008000f00 */
[----:B------:R-:W-:-:S13]  /*be50*/  ISETP.EQ.OR P6, PT, R32, 0x2, P6 ;  /* 0x000000022000780c */ /* 0x000fda00037c2670 */
[----:B------:R-:W-:-:S05]  /*be60*/  VOTEU.ALL UP0, P6 ;  /* 0x00000000003f7886 */ /* 0x000fca0003000000 */
[----:B------:R-:W-:-:S04]  /*be70*/  @!UP0 UIMAD UR13, UR5, UR14, UR13 ;  /* 0x0000000e050d82a4 */ /* 0x000fc8000f8e020d */
[----:B------:R-:W-:-:S06]  /*be80*/  @!UP0 UIMAD.WIDE.U32 UR6, UR13, 0x8, UR6 ;  /* 0x000000080d0688a5 */ /* 0x000fcc000f8e0006 */
[----:B------:R-:W-:Y:S02]  /*be90*/  MOV R32, UR6 ;  /* 0x0000000600207c02 */ /* 0x000fe40008000f00 */
[----:B------:R-:W-:-:S06]  /*bea0*/  MOV R33, UR7 ;  /* 0x0000000700217c02 */ /* 0x000fcc0008000f00 */
[----:B------:R-:W2:Y:S02]  /*beb0*/  @!P6 LDG.E.64 R32, desc[UR20][R32.64] ;  /* 0x000000142020e981 */ /* 0x000ea4000c1e1b00 */
[----:B--2---:R-:W-:Y:S01]  /*bec0*/  @!P6 FADD.FTZ R48, R48, R32 ;  /* 0x000000203030e221 */ /* 0x004fe20000010000 */
[----:B------:R-:W-:-:S07]  /*bed0*/  @!P6 FADD.FTZ R49, R49, R33 ;  /* 0x000000213131e221 */ /* 0x000fce0000010000 */
.L_x_232:
[----:B------:R-:W2:Y:S01]  /*bee0*/  LDL.LU R35, [R1+0x44] ;  /* 0x0000440001237983 */ /* 0x000ea20000300800 */
[----:B------:R-:W0:Y:S01]  /*bef0*/  S2UR UR6, SR_CgaCtaId ;  /* 0x00000000000679c3 */ /* 0x000e220000008800 */
[----:B------:R-:W-:Y:S01]  /*bf00*/  UMOV UR5, 0x400 ;  /* 0x0000040000057882 */ /* 0x000fe20000000000 */
[----:B------:R-:W-:Y:S02]  /*bf10*/  SHF.L.U32 R34, R50, 0x10, RZ ;  /* 0x0000001032227819 */ /* 0x000fe400000006ff */
[----:B------:R-:W-:-:S03]  /*bf20*/  SHF.L.U32 R37, R37, 0x10, RZ ;  /* 0x0000001025257819 */ /* 0x000fc600000006ff */
[----:B------:R-:W-:-:S04]  /*bf30*/  FADD.FTZ R34, R34, -UR23 ;  /* 0x8000001722227e21 */ /* 0x000fc80008010000 */
[----:B------:R-:W-:Y:S01]  /*bf40*/  FMUL.FTZ R34, R34, UR24 ;  /* 0x0000001822227c20 */ /* 0x000fe20008410000 */
[----:B0-----:R-:W-:-:S03]  /*bf50*/  ULEA UR5, UR6, UR5, 0x18 ;  /* 0x0000000506057291 */ /* 0x001fc6000f8ec03f */
[----:B------:R-:W-:-:S06]  /*bf60*/  ULDC UR6, c[0x0][0x2bc] ;  /* 0x0000af0000067ab9 */ /* 0x000fcc0000000800 */
[----:B------:R-:W-:Y:S01]  /*bf70*/  @!P0 STS.64 [UR5+0x88], R48 ;  /* 0x00008830ff008988 */ /* 0x000fe20008000a05 */
[----:B------:R-:W-:Y:S06]  /*bf80*/  BAR.SYNC.DEFER_BLOCKING 0x0 ;  /* 0x0000000000007b1d */ /* 0x000fec0000010000 */
[----:B------:R-:W0:Y:S02]  /*bf90*/  LDS.64 R32, [UR5+0x88] ;  /* 0x00008805ff207984 */ /* 0x000e240008000a00 */
[----:B0-----:R-:W-:Y:S01]  /*bfa0*/  FMUL.FTZ R33, R33, UR6 ;  /* 0x0000000621217c20 */ /* 0x001fe20008410000 */
[----:B------:R-:W-:-:S04]  /*bfb0*/  FMUL.FTZ R32, R32, UR6 ;  /* 0x0000000620207c20 */ /* 0x000fc80008410000 */
[----:B------:R-:W-:Y:S02]  /*bfc0*/  R2UR UR6, R33 ;  /* 0x00000000210672ca */ /* 0x000fe400000e0000 */
[----:B------:R-:W-:Y:S02]  /*bfd0*/  SHF.L.U32 R33, R106, 0x10, RZ ;  /* 0x000000106a217819 */ /* 0x000fe400000006ff */
[----:B------:R-:W-:-:S03]  /*bfe0*/  R2UR UR5, R32 ;  /* 0x00000000200572ca */ /* 0x000fc600000e0000 */
[----:B------:R-:W-:-:S04]  /*bff0*/  FADD.FTZ R33, R33, -UR23 ;  /* 0x8000001721217e21 */ /* 0x000fc80008010000 */
[----:B------:R-:W-:Y:S01]  /*c000*/  FMUL.FTZ R33, R33, UR24 ;  /* 0x0000001821217c20 */ /* 0x000fe20008410000 */
[----:B--2---:R-:W-:Y:S01]  /*c010*/  SHF.L.U32 R32, R35, 0x10, RZ ;  /* 0x0000001023207819 */ /* 0x004fe200000006ff */
        /* <DEDUP_REMOVED lines=19> */
.L_x_242:
[----:B-----5:R-:W-:Y:S01]  /*c150*/  LOP3.LUT P0, RZ, R5, 0x200000, RZ, 0xc0, !PT ;  /* 0x0020000005ff7812 */ /* 0x020fe2000780c0ff */
[----:B------:R-:W-:-:S12]  /*c160*/  BSSY B0, `(.L_x_243) ;  /* 0x0000017000007945 */ /* 0x000fd80003800000 */
[----:B------:R-:W-:Y:S05]  /*c170*/  @!P0 BRA `(.L_x_244) ;  /* 0x0000000000548947 */ /* 0x000fea0003800000 */
[----:B------:R-:W-:Y:S01]  /*c180*/  MOV R35, UR5 ;  /* 0x0000000500237c02 */ /* 0x000fe20008000f00 */
[----:B------:R-:W-:Y:S01]  /*c190*/  ULDC.64 UR14, c[0x0][0x288] ;  /* 0x0000a200000e7ab9 */ /* 0x000fe20000000a00 */
[----:B------:R-:W-:-:S03]  /*c1a0*/  SHF.R.S32.HI R48, RZ, 0x1f, R6 ;  /* 0x0000001fff307819 */ /* 0x000fc60000011406 */
[----:B------:R-:W-:Y:S02]  /*c1b0*/  FFMA.FTZ R35, R34, R35, UR6 ;  /* 0x0000000622237e23 */ /* 0x000fe40008010023 */
[----:B------:R-:W-:Y:S02]  /*c1c0*/  IMAD R34, R48, UR14, RZ ;  /* 0x0000000e30227c24 */ /* 0x000fe4000f8e02ff */
[----:B------:R-:W-:Y:S01]  /*c1d0*/  FFMA.FTZ R35, R32, R28, -R35 ;  /* 0x0000001c20237223 */ /* 0x000fe20000010823 */
[----:B------:R-:W-:Y:S01]  /*c1e0*/  MOV R32, UR5 ;  /* 0x0000000500207c02 */ /* 0x000fe20008000f00 */
[----:B------:R-:W-:Y:S02]  /*c1f0*/  IMAD R34, R6, UR15, R34 ;  /* 0x0000000f06227c24 */ /* 0x000fe4000f8e0222 */
[----:B------:R-:W-:Y:S02]  /*c200*/  FMUL.FTZ R35, R35, UR24 ;  /* 0x0000001823237c20 */ /* 0x000fe40008410000 */
[----:B------:R-:W-:Y:S01]  /*c210*/  FFMA.FTZ R32, R33, R32, UR6 ;  /* 0x0000000621207e23 */ /* 0x000fe20008010020 */
[----:B------:R-:W-:-:S03]  /*c220*/  MOV R33, R27 ;  /* 0x0000001b00217202 */ /* 0x000fc60000000f00 */
[----:B------:R-:W-:-:S04]  /*c230*/  FFMA.FTZ R32, R37, R29, -R32 ;  /* 0x0000001d25207223 */ /* 0x000fc80000010820 */
[----:B------:R-:W-:-:S05]  /*c240*/  FMUL.FTZ R32, R32, UR24 ;  /* 0x0000001820207c20 */ /* 0x000fca0008410000 */
[----:B------:R-:W-:Y:S02]  /*c250*/  F2FP.BF16.F32.PACK_AB R37, R32, R35 ;  /* 0x000000232025723e */ /* 0x000fe400000010ff */
[----:B------:R-:W-:-:S05]  /*c260*/  MOV R32, R24 ;  /* 0x0000001800207202 */ /* 0x000fca0000000f00 */
[----:B------:R-:W-:Y:S01]  /*c270*/  IMAD.WIDE.U32 R32, R6, UR14, R32 ;  /* 0x0000000e06207c25 */ /* 0x000fe2000f8e0020 */
[----:B------:R-:W-:-:S04]  /*c280*/  ULDC.64 UR14, c[0x0][0x210] ;  /* 0x00008400000e7ab9 */ /* 0x000fc80000000a00 */
[----:B------:R-:W-:Y:S02]  /*c290*/  IADD3 R33, R33, R34, RZ ;  /* 0x0000002221217210 */ /* 0x000fe40007ffe0ff */
[----:B------:R-:W-:-:S04]  /*c2a0*/  LEA R34, P0, R32, UR14, 0x1 ;  /* 0x0000000e20227c11 */ /* 0x000fc8000f8008ff */
[----:B------:R-:W-:-:S05]  /*c2b0*/  LEA.HI.X R35, R32, UR15, R33, 0x1, P0 ;  /* 0x0000000f20237c11 */ /* 0x000fca00080f0c21 */
[----:B------:R0:W-:Y:S04]  /*c2c0*/  STG.E desc[UR20][R34.64], R37 ;  /* 0x0000002522007986 */ /* 0x0001e8000c101914 */
.L_x_244:
[----:B------:R-:W-:Y:S05]  /*c2d0*/  BSYNC B0 ;  /* 0x0000000000007941 */ /* 0x000fea0003800000 */
.L_x_243:
[----:B------:R-:W2:Y:S01]  /*c2e0*/  LDL.LU R32, [R1+0x40] ;  /* 0x0000400001207983 */ /* 0x000ea20000300800 */
[----:B0-----:R-:W-:Y:S02]  /*c2f0*/  SHF.L.U32 R34, R51, 0x10, RZ ;  /* 0x0000001033227819 */ /* 0x001fe400000006ff */
[----:B------:R-:W-:Y:S02]  /*c300*/  SHF.L.U32 R33, R41, 0x10, RZ ;  /* 0x0000001029217819 */ /* 0x000fe400000006ff */
[----:B------:R-:W-:Y:S01]  /*c310*/  SHF.L.U32 R40, R40, 0x10, RZ ;  /* 0x0000001028287819 */ /* 0x000fe200000006ff */
[----:B------:R-:W-:Y:S02]  /*c320*/  FADD.FTZ R34, R34, -UR23 ;  /* 0x8000001722227e21 */ /* 0x000fe40008010000 */
[----:B------:R-:W-:Y:S02]  /*c330*/  FADD.FTZ R33, R33, -UR23 ;  /* 0x8000001721217e21 */ /* 0x000fe40008010000 */
[----:B------:R-:W-:-:S02]  /*c340*/  FMUL.FTZ R34, R34, UR24 ;  /* 0x0000001822227c20 */ /* 0x000fc40008410000 */
        /* <DEDUP_REMOVED lines=21> */
.L_x_245:
[----:B------:R-:W-:Y:S01]  /*c4a0*/  LOP3.LUT P0, RZ, R5, 0x400, RZ, 0xc0, !PT ;  /* 0x0000040005ff7812 */ /* 0x000fe2000780c0ff */
[----:B------:R-:W-:-:S12]  /*c4b0*/  BSSY B0, `(.L_x_246) ;  /* 0x0000019000007945 */ /* 0x000fd80003800000 */
[----:B------:R-:W-:Y:S05]  /*c4c0*/  @!P0 BRA `(.L_x_247) ;  /* 0x00000000005c8947 */ /* 0x000fea0003800000 */
[----:B------:R-:W-:Y:S01]  /*c4d0*/  MOV R35, UR5 ;  /* 0x0000000500237c02 */ /* 0x000fe20008000f00 */
[----:B------:R-:W-:Y:S01]  /*c4e0*/  ULDC.64 UR14, c[0x0][0x288] ;  /* 0x0000a200000e7ab9 */ /* 0x000fe20000000a00 */
[C---:B------:R-:W-:Y:S02]  /*c4f0*/  IADD3 R48, R6.reuse, 0x10, RZ ;  /* 0x0000001006307810 */ /* 0x040fe40007ffe0ff */
[----:B------:R-:W-:Y:S01]  /*c500*/  IADD3 R41, R6, 0x10, RZ ;  /* 0x0000001006297810 */ /* 0x000fe20007ffe0ff */
[----:B------:R-:W-:Y:S01]  /*c510*/  FFMA.FTZ R35, R34, R35, UR6 ;  /* 0x0000000622237e23 */ /* 0x000fe20008010023 */
[----:B------:R-:W-:-:S03]  /*c520*/  SHF.R.S32.HI R48, RZ, 0x1f, R48 ;  /* 0x0000001fff307819 */ /* 0x000fc60000011430 */
[----:B------:R-:W-:Y:S01]  /*c530*/  FFMA.FTZ R35, R32, R28, -R35 ;  /* 0x0000001c20237223 */ /* 0x000fe20000010823 */
[----:B------:R-:W-:Y:S01]  /*c540*/  MOV R32, UR5 ;  /* 0x0000000500207c02 */ /* 0x000fe20008000f00 */
[----:B------:R-:W-:Y:S02]  /*c550*/  IMAD R34, R48, UR14, RZ ;  /* 0x0000000e30227c24 */ /* 0x000fe4000f8e02ff */
[----:B------:R-:W-:Y:S02]  /*c560*/  FMUL.FTZ R35, R35, UR24 ;  /* 0x0000001823237c20 */ /* 0x000fe40008410000 */
[----:B------:R-:W-:Y:S01]  /*c570*/  FFMA.FTZ R32, R33, R32, UR6 ;  /* 0x0000000621207e23 */ /* 0x000fe20008010020 */
[----:B------:R-:W-:Y:S01]  /*c580*/  MOV R33, R27 ;  /* 0x0000001b00217202 */ /* 0x000fe20000000f00 */
[----:B------:R-:W-:Y:S02]  /*c590*/  IMAD R34, R41, UR15, R34 ;  /* 0x0000000f29227c24 */ /* 0x000fe4000f8e0222 */
        /* <DEDUP_REMOVED lines=10> */
.L_x_247:
[----:B------:R-:W-:Y:S05]  /*c640*/  BSYNC B0 ;  /* 0x0000000000007941 */ /* 0x000fea0003800000 */
.L_x_246:
[----:B0-----:R-:W2:Y:S01]  /*c650*/  LDL.LU R34, [R1+0x28] ;  /* 0x0000280001227983 */ /* 0x001ea20000300800 */
[----:B------:R-:W-:Y:S02]  /*c660*/  SHF.L.U32 R33, R8, 0x10, RZ ;  /* 0x0000001008217819 */ /* 0x000fe400000006ff */
        /* <DEDUP_REMOVED lines=26> */
.L_x_248:
        /* <DEDUP_REMOVED lines=8> */
[----:B------:R-:W-:Y:S02]  /*c890*/  SHF.R.S32.HI R37, RZ, 0x1f, R37 ;  /* 0x0000001fff257819 */ /* 0x000fe40000011425 */
[----:B------:R-:W-:Y:S01]  /*c8a0*/  MOV R33, R27 ;  /* 0x0000001b00217202 */ /* 0x000fe20000000f00 */
[----:B------:R-:W-:Y:S01]  /*c8b0*/  FFMA.FTZ R34, R8, R28, -R34 ;  /* 0x0000001c08227223 */ /* 0x000fe20000010822 */
[----:B------:R-:W-:-:S03]  /*c8c0*/  MOV R8, UR5 ;  /* 0x0000000500087c02 */ /* 0x000fc60008000f00 */
[----:B------:R-:W-:Y:S02]  /*c8d0*/  FMUL.FTZ R34, R34, UR24 ;  /* 0x0000001822227c20 */ /* 0x000fe40008410000 */
[----:B------:R-:W-:Y:S01]  /*c8e0*/  FFMA.FTZ R8, R32, R8, UR6 ;  /* 0x0000000620087e23 */ /* 0x000fe20008010008 */
[----:B------:R-:W-:-:S03]  /*c8f0*/  MOV R32, R24 ;  /* 0x0000001800207202 */ /* 0x000fc60000000f00 */
[----:B------:R-:W-:Y:S02]  /*c900*/  FFMA.FTZ R8, R44, R29, -R8 ;  /* 0x0000001d2c087223 */ /* 0x000fe40000010808 */
[----:B------:R-:W-:-:S04]  /*c910*/  IMAD.WIDE.U32 R32, R35, UR14, R32 ;  /* 0x0000000e23207c25 */ /* 0x000fc8000f8e0020 */
[----:B------:R-:W-:-:S05]  /*c920*/  FMUL.FTZ R8, R8, UR24 ;  /* 0x0000001808087c20 */ /* 0x000fca0008410000 */
[----:B------:R-:W-:Y:S01]  /*c930*/  F2FP.BF16.F32.PACK_AB R8, R8, R34 ;  /* 0x000000220808723e */ /* 0x000fe200000010ff */
[----:B------:R-:W-:-:S04]  /*c940*/  IMAD R34, R37, UR14, RZ ;  /* 0x0000000e25227c24 */ /* 0x000fc8000f8e02ff */
[----:B------:R-:W-:Y:S01]  /*c950*/  IMAD R34, R35, UR15, R34 ;  /* 0x0000000f23227c24 */ /* 0x000fe2000f8e0222 */
[----:B------:R-:W-:-:S04]  /*c960*/  ULDC.64 UR14, c[0x0][0x210] ;  /* 0x00008400000e7ab9 */ /* 0x000fc80000000a00 */
[----:B------:R-:W-:Y:S02]  /*c970*/  IADD3 R33, R33, R34, RZ ;  /* 0x0000002221217210 */ /* 0x000fe40007ffe0ff */
[----:B------:R-:W-:-:S04]  /*c980*/  LEA R34, P0, R32, UR14, 0x1 ;  /* 0x0000000e20227c11 */ /* 0x000fc8000f8008ff */
[----:B------:R-:W-:-:S05]  /*c990*/  LEA.HI.X R35, R32, UR15, R33, 0x1, P0 ;  /* 0x0000000f20237c11 */ /* 0x000fca00080f0c21 */
[----:B------:R0:W-:Y:S04]  /*c9a0*/  STG.E desc[UR20][R34.64], R8 ;  /* 0x0000000822007986 */ /* 0x0001e8000c101914 */
.L_x_250:
[----:B------:R-:W-:Y:S05]  /*c9b0*/  BSYNC B0 ;  /* 0x0000000000007941 */ /* 0x000fea0003800000 */
.L_x_249:
[----:B0-----:R-:W2:Y:S01]  /*c9c0*/  LDL.LU R8, [R1+0x24] ;  /* 0x0000240001087983 */ /* 0x001ea20000300800 */
[----:B------:R-:W0:Y:S01]  /*c9d0*/  LDC R35, c[0x0][0x2ac] ;  /* 0x0000ab00ff237b82 */ /* 0x000e220000000800 */
        /* <DEDUP_REMOVED lines=8> */
[----:B0-----:R-:W-:Y:S06]  /*ca60*/  @!P1 BRA `(.L_x_251) ;  /* 0x0000000000489947 */ /* 0x001fec0003800000 */
        /* <DEDUP_REMOVED lines=18> */
.L_x_251:
        /* <DEDUP_REMOVED lines=26> */
.L_x_253:
[----:B------:R-:W-:Y:S05]  /*cd30*/  BSYNC B0 ;  /* 0x0000000000007941 */ /* 0x000fea0003800000 */
.L_x_252:
[----:B------:R-:W2:Y:S01]  /*cd40*/  LDL.LU R8, [R1+0x20] ;  /* 0x0000200001087983 */ /* 0x000ea20000300800 */
[----:B------:R-:W-:Y:S02]  /*cd50*/  SHF.L.U32 R10, R10, 0x10, RZ ;  /* 0x000000100a0a7819 */ /* 0x000fe400000006ff */
[----:B------:R-:W-:Y:S02]  /*cd60*/  SHF.L.U32 R77, R77, 0x10, RZ ;  /* 0x000000104d4d7819 */ /* 0x000fe400000006ff */
[----:B------:R-:W-:Y:S01]  /*cd70*/  SHF.L.U32 R76, R76, 0x10, RZ ;  /* 0x000000104c4c7819 */ /* 0x000fe200000006ff */
[----:B------:R-:W-:Y:S01]  /*cd80*/  FADD.FTZ R10, R10, -UR23 ;  /* 0x800000170a0a7e21 */ /* 0x000fe20008010000 */
[----:B0-----:R-:W-:Y:S01]  /*cd90*/  SHF.L.U32 R32, R11, 0x10, RZ ;  /* 0x000000100b207819 */ /* 0x001fe200000006ff */
[----:B------:R-:W-:Y:S01]  /*cda0*/  FADD.FTZ R77, R77, -UR23 ;  /* 0x800000174d4d7e21 */ /* 0x000fe20008010000 */
[----:B------:R-:W-:Y:S01]  /*cdb0*/  SHF.L.U32 R75, R75, 0x10, RZ ;  /* 0x000000104b4b7819 */ /* 0x000fe200000006ff */
        /* <DEDUP_REMOVED lines=22> */
.L_x_254:
        /* <DEDUP_REMOVED lines=14> */
[----:B------:R-:W-:-:S03]  /*d000*/  IMAD R10, R11, UR15, R10 ;  /* 0x0000000f0b0a7c24 */ /* 0x000fc6000f8e020a */
[----:B------:R-:W-:-:S04]  /*d010*/  FFMA.FTZ R8, R76, R29, -R8 ;  /* 0x0000001d4c087223 */ /* 0x000fc80000010808 */
[----:B------:R-:W-:-:S05]  /*d020*/  FMUL.FTZ R8, R8, UR24 ;  /* 0x0000001808087c20 */ /* 0x000fca0008410000 */
[----:B------:R-:W-:Y:S02]  /*d030*/  F2FP.BF16.F32.PACK_AB R33, R8, R9 ;  /* 0x000000090821723e */ /* 0x000fe400000010ff */
[----:B------:R-:W-:Y:S02]  /*d040*/  MOV R8, R24 ;  /* 0x0000001800087202 */ /* 0x000fe40000000f00 */
[----:B------:R-:W-:-:S03]  /*d050*/  MOV R9, R27 ;  /* 0x0000001b00097202 */ /* 0x000fc60000000f00 */
[----:B------:R-:W-:Y:S01]  /*d060*/  IMAD.WIDE.U32 R8, R11, UR14, R8 ;  /* 0x0000000e0b087c25 */ /* 0x000fe2000f8e0008 */
[----:B------:R-:W-:-:S04]  /*d070*/  ULDC.64 UR14, c[0x0][0x210] ;  /* 0x00008400000e7ab9 */ /* 0x000fc80000000a00 */
[----:B------:R-:W-:Y:S02]  /*d080*/  IADD3 R9, R9, R10, RZ ;  /* 0x0000000a09097210 */ /* 0x000fe40007ffe0ff */
[----:B------:R-:W-:-:S04]  /*d090*/  LEA R10, P0, R8, UR14, 0x1 ;  /* 0x0000000e080a7c11 */ /* 0x000fc8000f8008ff */
[----:B------:R-:W-:-:S05]  /*d0a0*/  LEA.HI.X R11, R8, UR15, R9, 0x1, P0 ;  /* 0x0000000f080b7c11 */ /* 0x000fca00080f0c09 */
[----:B------:R0:W-:Y:S04]  /*d0b0*/  STG.E desc[UR20][R10.64], R33 ;  /* 0x000000210a007986 */ /* 0x0001e8000c101914 */
.L_x_256:
[----:B------:R-:W-:Y:S05]  /*d0c0*/  BSYNC B0 ;  /* 0x0000000000007941 */ /* 0x000fea0003800000 */
.L_x_255:
[----:B------:R-:W2:Y:S01]  /*d0d0*/  LDL.LU R8, [R1+0x1c] ;  /* 0x00001c0001087983 */ /* 0x000ea20000300800 */
[----:B------:R-:W-:Y:S01]  /*d0e0*/  FADD.FTZ R32, R32, -UR23 ;  /* 0x8000001720207e21 */ /* 0x000fe20008010000 */
[----:B------:R-:W-:Y:S01]  /*d0f0*/  FADD.FTZ R75, R75, -UR23 ;  /* 0x800000174b4b7e21 */ /* 0x000fe20008010000 */
[----:B------:R-:W-:Y:S02]  /*d100*/  SHF.L.U32 R81, R81, 0x10, RZ ;  /* 0x0000001051517819 */ /* 0x000fe400000006ff */
[----:B------:R-:W-:Y:S01]  /*d110*/  SHF.L.U32 R12, R12, 0x10, RZ ;  /* 0x000000100c0c7819 */ /* 0x000fe200000006ff */
[----:B------:R-:W-:Y:S01]  /*d120*/  FMUL.FTZ R32, R32, UR24 ;  /* 0x0000001820207c20 */ /* 0x000fe20008410000 */
[----:B------:R-:W-:Y:S01]  /*d130*/  SHF.L.U32 R80, R80, 0x10, RZ ;  /* 0x0000001050507819 */ /* 0x000fe200000006ff */
[----:B------:R-:W-:Y:S01]  /*d140*/  FMUL.FTZ R75, R75, UR24 ;  /* 0x000000184b4b7c20 */ /* 0x000fe20008410000 */
[----:B--2---:R-:W-:Y:S01]  /*d150*/  SHF.L.U32 R8, R8, 0x10, RZ ;  /* 0x0000001008087819 */ /* 0x004fe200000006ff */
[----:B------:R-:W-:Y:S06]  /*d160*/  @!P1 BRA `(.L_x_257) ;  /* 0x0000000000489947 */ /* 0x000fec0003800000 */
[----:B------:R-:W-:-:S04]  /*d170*/  FFMA.FTZ R9, R32, R28, R30 ;  /* 0x0000001c20097223 */ /* 0x000fc8000001001e */
[----:B0-----:R-:W-:-:S06]  /*d180*/  FMUL.FTZ R10, R9, -1.4426950216293334961 ;  /* 0xbfb8aa3b090a7820 */ /* 0x001fcc0000410000 */
        /* <DEDUP_REMOVED lines=16> */
.L_x_257:
[----:B------:R-:W-:Y:S01]  /*d290*/  LOP3.LUT P0, RZ, R5, 0x40, RZ, 0xc0, !PT ;  /* 0x0000004005ff7812 */ /* 0x000fe2000780c0ff */
[----:B------:R-:W-:-:S12]  /*d2a0*/  BSSY B0, `(.L_x_258) ;  /* 0x0000019000007945 */ /* 0x000fd80003800000 */
[----:B------:R-:W-:Y:S05]  /*d2b0*/  @!P0 BRA `(.L_x_259) ;  /* 0x00000000005c8947 */ /* 0x000fea0003800000 */
[----:B------:R-:W-:Y:S01]  /*d2c0*/  MOV R9, UR5 ;  /* 0x0000000500097c02 */ /* 0x000fe20008000f00 */
[----:B------:R-:W-:Y:S01]  /*d2d0*/  ULDC.64 UR14, c[0x0][0x288] ;  /* 0x0000a200000e7ab9 */ /* 0x000fe20000000a00 */
[C---:B0-----:R-:W-:Y:S02]  /*d2e0*/  IADD3 R10, R6.reuse, 0x50, RZ ;  /* 0x00000050060a7810 */ /* 0x041fe40007ffe0ff */
        /* <DEDUP_REMOVED lines=20> */
.L_x_259:
[----:B------:R-:W-:Y:S05]  /*d430*/  BSYNC B0 ;  /* 0x0000000000007941 */ /* 0x000fea0003800000 */
.L_x_258:
        /* <DEDUP_REMOVED lines=11> */
[----:B01----:R-:W-:-:S06]  /*d4f0*/  FMUL.FTZ R10, R9, -1.4426950216293334961 ;  /* 0xbfb8aa3b090a7820 */ /* 0x003fcc0000410000 */
        /* <DEDUP_REMOVED lines=16> */
.L_x_260:
[----:B------:R-:W-:Y:S01]  /*d600*/  LOP3.LUT P0, RZ, R5, 0x20, RZ, 0xc0, !PT ;  /* 0x0000002005ff7812 */ /* 0x000fe2000780c0ff */
[----:B------:R-:W-:-:S12]  /*d610*/  BSSY B0, `(.L_x_261) ;  /* 0x0000019000007945 */ /* 0x000fd80003800000 */
[----:B------:R-:W-:Y:S05]  /*d620*/  @!P0 BRA `(.L_x_262) ;  /* 0x00000000005c8947 */ /* 0x000fea0003800000 */
[----:B------:R-:W-:Y:S01]  /*d630*/  MOV R9, UR5 ;  /* 0x0000000500097c02 */ /* 0x000fe20008000f00 */
[----:B------:R-:W-:Y:S01]  /*d640*/  ULDC.64 UR14, c[0x0][0x288] ;  /* 0x0000a200000e7ab9 */ /* 0x000fe20000000a00 */
[C---:B01----:R-:W-:Y:S02]  /*d650*/  IADD3 R10, R6.reuse, 0x60, RZ ;  /* 0x00000060060a7810 */ /* 0x043fe40007ffe0ff */
        /* <DEDUP_REMOVED lines=20> */
.L_x_262:
[----:B------:R-:W-:Y:S05]  /*d7a0*/  BSYNC B0 ;  /* 0x0000000000007941 */ /* 0x000fea0003800000 */
.L_x_261:
[----:B------:R-:W3:Y:S01]  /*d7b0*/  LDL.LU R8, [R1+0x14] ;  /* 0x0000140001087983 */ /* 0x000ee20000300800 */
[----:B------:R-:W-:Y:S01]  /*d7c0*/  FADD.FTZ R13, R13, -UR23 ;  /* 0x800000170d0d7e21 */ /* 0x000fe20008010000 */
[----:B------:R-:W-:Y:S01]  /*d7d0*/  FADD.FTZ R82, R82, -UR23 ;  /* 0x8000001752527e21 */ /* 0x000fe20008010000 */
[----:B------:R-:W-:Y:S02]  /*d7e0*/  SHF.L.U32 R86, R86, 0x10, RZ ;  /* 0x0000001056567819 */ /* 0x000fe400000006ff */
[----:B------:R-:W-:Y:S01]  /*d7f0*/  SHF.L.U32 R14, R14, 0x10, RZ ;  /* 0x000000100e0e7819 */ /* 0x000fe200000006ff */
[----:B------:R-:W-:Y:S01]  /*d800*/  FMUL.FTZ R13, R13, UR24 ;  /* 0x000000180d0d7c20 */ /* 0x000fe20008410000 */
[----:B------:R-:W-:Y:S01]  /*d810*/  SHF.L.U32 R85, R85, 0x10, RZ ;  /* 0x0000001055557819 */ /* 0x000fe200000006ff */
[----:B------:R-:W-:Y:S01]  /*d820*/  FMUL.FTZ R82, R82, UR24 ;  /* 0x0000001852527c20 */ /* 0x000fe20008410000 */
[----:B---3--:R-:W-:Y:S01]  /*d830*/  SHF.L.U32 R8, R8, 0x10, RZ ;  /* 0x0000001008087819 */ /* 0x008fe200000006ff */
[----:B------:R-:W-:Y:S06]  /*d840*/  @!P1 BRA `(.L_x_263) ;  /* 0x0000000000489947 */ /* 0x000fec0003800000 */
[----:B------:R-:W-:-:S04]  /*d850*/  FFMA.FTZ R9, R13, R28, R30 ;  /* 0x0000001c0d097223 */ /* 0x000fc8000001001e */
[----:B012---:R-:W-:-:S06]  /*d860*/  FMUL.FTZ R10, R9, -1.4426950216293334961 ;  /* 0xbfb8aa3b090a7820 */ /* 0x007fcc0000410000 */
        /* <DEDUP_REMOVED lines=16> */
.L_x_263:
[----:B------:R-:W-:Y:S01]  /*d970*/  LOP3.LUT P0, RZ, R5, 0x10, RZ, 0xc0, !PT ;  /* 0x0000001005ff7812 */ /* 0x000fe2000780c0ff */
[----:B------:R-:W-:-:S12]  /*d980*/  BSSY B0, `(.L_x_264) ;  /* 0x0000019000007945 */ /* 0x000fd80003800000 */
[----:B------:R-:W-:Y:S05]  /*d990*/  @!P0 BRA `(.L_x_265) ;  /* 0x00000000005c8947 */ /* 0x000fea0003800000 */
[----:B------:R-:W-:Y:S01]  /*d9a0*/  MOV R9, UR5 ;  /* 0x0000000500097c02 */ /* 0x000fe20008000f00 */
[----:B------:R-:W-:Y:S01]  /*d9b0*/  ULDC.64 UR14, c[0x0][0x288] ;  /* 0x0000a200000e7ab9 */ /* 0x000fe20000000a00 */
[C---:B012---:R-:W-:Y:S02]  /*d9c0*/  IADD3 R10, R6.reuse, 0x70, RZ ;  /* 0x00000070060a7810 */ /* 0x047fe40007ffe0ff */
        /* <DEDUP_REMOVED lines=20> */
.L_x_265:
[----:B------:R-:W-:Y:S05]  /*db10*/  BSYNC B0 ;  /* 0x0000000000007941 */ /* 0x000fea0003800000 */
.L_x_264:
[----:B------:R-:W4:Y:S01]  /*db20*/  LDL.LU R8, [R1+0x10] ;  /* 0x0000100001087983 */ /* 0x000f220000300800 */
[----:B------:R-:W-:Y:S01]  /*db30*/  FADD.FTZ R14, R14, -UR23 ;  /* 0x800000170e0e7e21 */ /* 0x000fe20008010000 */
[----:B------:R-:W-:Y:S01]  /*db40*/  FADD.FTZ R85, R85, -UR23 ;  /* 0x8000001755557e21 */ /* 0x000fe20008010000 */
[----:B------:R-:W-:Y:S02]  /*db50*/  SHF.L.U32 R89, R89, 0x10, RZ ;  /* 0x0000001059597819 */ /* 0x000fe400000006ff */
[----:B------:R-:W-:Y:S01]  /*db60*/  SHF.L.U32 R15, R15, 0x10, RZ ;  /* 0x000000100f0f7819 */ /* 0x000fe200000006ff */
[----:B------:R-:W-:Y:S01]  /*db70*/  FMUL.FTZ R14, R14, UR24 ;  /* 0x000000180e0e7c20 */ /* 0x000fe20008410000 */
[----:B------:R-:W-:Y:S01]  /*db80*/  SHF.L.U32 R88, R88, 0x10, RZ ;  /* 0x0000001058587819 */ /* 0x000fe200000006ff */
[----:B------:R-:W-:Y:S01]  /*db90*/  FMUL.FTZ R85, R85, UR24 ;  /* 0x0000001855557c20 */ /* 0x000fe20008410000 */
[----:B----4-:R-:W-:Y:S01]  /*dba0*/  SHF.L.U32 R8, R8, 0x10, RZ ;  /* 0x0000001008087819 */ /* 0x010fe200000006ff */
[----:B------:R-:W-:Y:S06]  /*dbb0*/  @!P1 BRA `(.L_x_266) ;  /* 0x0000000000489947 */ /* 0x000fec0003800000 */
[----:B------:R-:W-:-:S04]  /*dbc0*/  FFMA.FTZ R9, R14, R28, R30 ;  /* 0x0000001c0e097223 */ /* 0x000fc8000001001e */
[----:B0123--:R-:W-:-:S06]  /*dbd0*/  FMUL.FTZ R10, R9, -1.4426950216293334961 ;  /* 0xbfb8aa3b090a7820 */ /* 0x00ffcc0000410000 */
        /* <DEDUP_REMOVED lines=16> */
.L_x_266:
[----:B------:R-:W-:Y:S01]  /*dce0*/  LOP3.LUT P0, RZ, R5, 0x8, RZ, 0xc0, !PT ;  /* 0x0000000805ff7812 */ /* 0x000fe2000780c0ff */
[----:B------:R-:W-:-:S12]  /*dcf0*/  BSSY B0, `(.L_x_267) ;  /* 0x0000019000007945 */ /* 0x000fd80003800000 */
[----:B------:R-:W-:Y:S05]  /*dd00*/  @!P0 BRA `(.L_x_268) ;  /* 0x00000000005c8947 */ /* 0x000fea0003800000 */
[----:B------:R-:W-:Y:S01]  /*dd10*/  MOV R9, UR5 ;  /* 0x0000000500097c02 */ /* 0x000fe20008000f00 */
[----:B------:R-:W-:Y:S01]  /*dd20*/  ULDC.64 UR14, c[0x0][0x288] ;  /* 0x0000a200000e7ab9 */ /* 0x000fe20000000a00 */
[C---:B0123--:R-:W-:Y:S02]  /*dd30*/  IADD3 R10, R6.reuse, 0x80, RZ ;  /* 0x00000080060a7810 */ /* 0x04ffe40007ffe0ff */
        /* <DEDUP_REMOVED lines=20> */
.L_x_268:
[----:B------:R-:W-:Y:S05]  /*de80*/  BSYNC B0 ;  /* 0x0000000000007941 */ /* 0x000fea0003800000 */
.L_x_267:
[----:B------:R-:W5:Y:S01]  /*de90*/  LDL.LU R8, [R1+0xc] ;  /* 0x00000c0001087983 */ /* 0x000f620000300800 */
[----:B------:R-:W-:Y:S01]  /*dea0*/  FADD.FTZ R15, R15, -UR23 ;  /* 0x800000170f0f7e21 */ /* 0x000fe20008010000 */
[----:B------:R-:W-:Y:S01]  /*deb0*/  FADD.FTZ R88, R88, -UR23 ;  /* 0x8000001758587e21 */ /* 0x000fe20008010000 */
[----:B------:R-:W-:Y:S02]  /*dec0*/  SHF.L.U32 R92, R92, 0x10, RZ ;  /* 0x000000105c5c7819 */ /* 0x000fe400000006ff */
[----:B------:R-:W-:Y:S01]  /*ded0*/  SHF.L.U32 R16, R16, 0x10, RZ ;  /* 0x0000001010107819 */ /* 0x000fe200000006ff */
[----:B------:R-:W-:Y:S01]  /*dee0*/  FMUL.FTZ R15, R15, UR24 ;  /* 0x000000180f0f7c20 */ /* 0x000fe20008410000 */
[----:B------:R-:W-:Y:S01]  /*def0*/  SHF.L.U32 R91, R91, 0x10, RZ ;  /* 0x000000105b5b7819 */ /* 0x000fe200000006ff */
[----:B------:R-:W-:Y:S01]  /*df00*/  FMUL.FTZ R88, R88, UR24 ;  /* 0x0000001858587c20 */ /* 0x000fe20008410000 */
[----:B-----5:R-:W-:Y:S01]  /*df10*/  SHF.L.U32 R8, R8, 0x10, RZ ;  /* 0x0000001008087819 */ /* 0x020fe200000006ff */
[----:B------:R-:W-:Y:S06]  /*df20*/  @!P1 BRA `(.L_x_269) ;  /* 0x0000000000489947 */ /* 0x000fec0003800000 */
[----:B------:R-:W-:-:S04]  /*df30*/  FFMA.FTZ R9, R15, R28, R30 ;  /* 0x0000001c0f097223 */ /* 0x000fc8000001001e */
[----:B01234-:R-:W-:-:S06]  /*df40*/  FMUL.FTZ R10, R9, -1.4426950216293334961 ;  /* 0xbfb8aa3b090a7820 */ /* 0x01ffcc0000410000 */
        /* <DEDUP_REMOVED lines=16> */
.L_x_269:
[----:B------:R-:W-:Y:S01]  /*e050*/  LOP3.LUT P0, RZ, R5, 0x4, RZ, 0xc0, !PT ;  /* 0x0000000405ff7812 */ /* 0x000fe2000780c0ff */
[----:B------:R-:W-:-:S12]  /*e060*/  BSSY B0, `(.L_x_270) ;  /* 0x0000019000007945 */ /* 0x000fd80003800000 */
[----:B------:R-:W-:Y:S05]  /*e070*/  @!P0 BRA `(.L_x_271) ;  /* 0x00000000005c8947 */ /* 0x000fea0003800000 */
[----:B------:R-:W-:Y:S01]  /*e080*/  MOV R9, UR5 ;  /* 0x0000000500097c02 */ /* 0x000fe20008000f00 */
[----:B------:R-:W-:Y:S01]  /*e090*/  ULDC.64 UR14, c[0x0][0x288] ;  /* 0x0000a200000e7ab9 */ /* 0x000fe20000000a00 */
[C---:B01234-:R-:W-:Y:S02]  /*e0a0*/  IADD3 R10, R6.reuse, 0x90, RZ ;  /* 0x00000090060a7810 */ /* 0x05ffe40007ffe0ff */
        /* <DEDUP_REMOVED lines=20> */
.L_x_271:
[----:B------:R-:W-:Y:S05]  /*e1f0*/  BSYNC B0 ;  /* 0x0000000000007941 */ /* 0x000fea0003800000 */
.L_x_270:
        /* <DEDUP_REMOVED lines=28> */
.L_x_272:
        /* <DEDUP_REMOVED lines=26> */
.L_x_274:
[----:B------:R-:W-:Y:S05]  /*e560*/  BSYNC B0 ;  /* 0x0000000000007941 */ /* 0x000fea0003800000 */
.L_x_273:
        /* <DEDUP_REMOVED lines=28> */
.L_x_275:
[----:B------:R-:W-:Y:S04]  /*e730*/  BSSY B0, `(.L_x_276) ;  /* 0x0000019000007945 */ /* 0x000fe80003800000 */
        /* <DEDUP_REMOVED lines=24> */
.L_x_277:
[----:B------:R-:W-:Y:S05]  /*e8c0*/  BSYNC B0 ;  /* 0x0000000000007941 */ /* 0x000fea0003800000 */
.L_x_276:
[----:B------:R-:W0:Y:S01]  /*e8d0*/  LDL.LU R8, [R1] ;  /* 0x0000000001087983 */ /* 0x000e220000300800 */
[----:B------:R-:W-:Y:S01]  /*e8e0*/  FADD.FTZ R18, R18, -UR23 ;  /* 0x8000001712127e21 */ /* 0x000fe20008010000 */
[----:B------:R-:W-:Y:S01]  /*e8f0*/  FADD.FTZ R96, R96, -UR23 ;  /* 0x8000001760607e21 */ /* 0x000fe20008010000 */
[----:B------:R-:W-:Y:S02]  /*e900*/  SHF.L.U32 R100, R100, 0x10, RZ ;  /* 0x0000001064647819 */ /* 0x000fe400000006ff */
[----:B------:R-:W-:Y:S01]  /*e910*/  SHF.L.U32 R19, R19, 0x10, RZ ;  /* 0x0000001013137819 */ /* 0x000fe200000006ff */
[----:B------:R-:W-:Y:S01]  /*e920*/  FMUL.FTZ R9, R18, UR24 ;  /* 0x0000001812097c20 */ /* 0x000fe20008410000 */
[----:B------:R-:W-:Y:S01]  /*e930*/  SHF.L.U32 R99, R99, 0x10, RZ ;  /* 0x0000001063637819 */ /* 0x000fe200000006ff */
[----:B------:R-:W-:Y:S01]  /*e940*/  FMUL.FTZ R96, R96, UR24 ;  /* 0x0000001860607c20 */ /* 0x000fe20008410000 */
[----:B0-234-:R-:W-:Y:S01]  /*e950*/  SHF.L.U32 R12, R8, 0x10, RZ ;  /* 0x00000010080c7819 */ /* 0x01dfe200000006ff */
[----:B------:R-:W-:Y:S06]  /*e960*/  @!P1 BRA `(.L_x_278) ;  /* 0x0000000000489947 */ /* 0x000fec0003800000 */
[----:B------:R-:W-:-:S04]  /*e970*/  FFMA.FTZ R8, R9, R28, R30 ;  /* 0x0000001c09087223 */ /* 0x000fc8000001001e */
[----:B-1----:R-:W-:-:S06]  /*e980*/  FMUL.FTZ R10, R8, -1.4426950216293334961 ;  /* 0xbfb8aa3b080a7820 */ /* 0x002fcc0000410000 */
        /* <DEDUP_REMOVED lines=16> */
.L_x_278:
[----:B------:R-:W-:Y:S04]  /*ea90*/  BSSY B0, `(.L_x_279) ;  /* 0x0000019000007945 */ /* 0x000fe80003800000 */
[----:B------:R-:W-:Y:S05]  /*eaa0*/  @!P4 BRA `(.L_x_280) ;  /* 0x00000000005cc947 */ /* 0x000fea0003800000 */
[----:B------:R-:W-:Y:S01]  /*eab0*/  MOV R8, UR5 ;  /* 0x0000000500087c02 */ /* 0x000fe20008000f00 */
[----:B------:R-:W-:Y:S01]  /*eac0*/  ULDC.64 UR14, c[0x0][0x288] ;  /* 0x0000a200000e7ab9 */ /* 0x000fe20000000a00 */
[C---:B-1----:R-:W-:Y:S02]  /*ead0*/  IADD3 R10, R6.reuse, 0xc0, RZ ;  /* 0x000000c0060a7810 */ /* 0x042fe40007ffe0ff */
[----:B------:R-:W-:Y:S01]  /*eae0*/  IADD3 R11, R6, 0xc0, RZ ;  /* 0x000000c0060b7810 */ /* 0x000fe20007ffe0ff */
[----:B------:R-:W-:Y:S01]  /*eaf0*/  FFMA.FTZ R9, R9, R8, UR6 ;  /* 0x0000000609097e23 */ /* 0x000fe20008010008 */
[----:B------:R-:W-:Y:S02]  /*eb00*/  SHF.R.S32.HI R10, RZ, 0x1f, R10 ;  /* 0x0000001fff0a7819 */ /* 0x000fe4000001140a */
[----:B------:R-:W-:Y:S01]  /*eb10*/  MOV R8, R24 ;  /* 0x0000001800087202 */ /* 0x000fe20000000f00 */
[----:B------:R-:W-:Y:S01]  /*eb20*/  FFMA.FTZ R12, R12, R28, -R9 ;  /* 0x0000001c0c0c7223 */ /* 0x000fe20000010809 */
[----:B------:R-:W-:Y:S01]  /*eb30*/  MOV R9, R27 ;  /* 0x0000001b00097202 */ /* 0x000fe20000000f00 */
[----:B------:R-:W-:Y:S01]  /*eb40*/  IMAD R10, R10, UR14, RZ ;  /* 0x0000000e0a0a7c24 */ /* 0x000fe2000f8e02ff */
[----:B------:R-:W-:Y:S01]  /*eb50*/  MOV R13, UR5 ;  /* 0x00000005000d7c02 */ /* 0x000fe20008000f00 */
[----:B------:R-:W-:-:S04]  /*eb60*/  IMAD.WIDE.U32 R8, R11, UR14, R8 ;  /* 0x0000000e0b087c25 */ /* 0x000fc8000f8e0008 */
[----:B------:R-:W-:Y:S01]  /*eb70*/  FFMA.FTZ R13, R96, R13, UR6 ;  /* 0x00000006600d7e23 */ /* 0x000fe2000801000d */
[----:B------:R-:W-:Y:S01]  /*eb80*/  IMAD R11, R11, UR15, R10 ;  /* 0x0000000f0b0b7c24 */ /* 0x000fe2000f8e020a */
[----:B------:R-:W-:Y:S02]  /*eb90*/  ULDC.64 UR14, c[0x0][0x210] ;  /* 0x00008400000e7ab9 */ /* 0x000fe40000000a00 */
[----:B------:R-:W-:Y:S02]  /*eba0*/  LEA R10, P0, R8, UR14, 0x1 ;  /* 0x0000000e080a7c11 */ /* 0x000fe4000f8008ff */
[----:B------:R-:W-:-:S04]  /*ebb0*/  IADD3 R9, R9, R11, RZ ;  /* 0x0000000b09097210 */ /* 0x000fc80007ffe0ff */
[----:B------:R-:W-:Y:S01]  /*ebc0*/  LEA.HI.X R11, R8, UR15, R9, 0x1, P0 ;  /* 0x0000000f080b7c11 */ /* 0x000fe200080f0c09 */
[----:B------:R-:W-:Y:S01]  /*ebd0*/  FFMA.FTZ R8, R100, R29, -R13 ;  /* 0x0000001d64087223 */ /* 0x000fe2000001080d */
[----:B------:R-:W-:-:S03]  /*ebe0*/  FMUL.FTZ R9, R12, UR24 ;  /* 0x000000180c097c20 */ /* 0x000fc60008410000 */
[----:B------:R-:W-:-:S05]  /*ebf0*/  FMUL.FTZ R8, R8, UR24 ;  /* 0x0000001808087c20 */ /* 0x000fca0008410000 */
[----:B------:R-:W-:-:S05]  /*ec00*/  F2FP.BF16.F32.PACK_AB R9, R8, R9 ;  /* 0x000000090809723e */ /* 0x000fca00000010ff */
[----:B------:R0:W-:Y:S02]  /*ec10*/  STG.E desc[UR20][R10.64], R9 ;  /* 0x000000090a007986 */ /* 0x0001e4000c101914 */
.L_x_280:
[----:B------:R-:W-:Y:S05]  /*ec20*/  BSYNC B0 ;  /* 0x0000000000007941 */ /* 0x000fea0003800000 */
.L_x_279:
        /* <DEDUP_REMOVED lines=13> */
[----:B------:R-:W1:Y:S08]  /*ed00*/  MUFU.EX2 R14, R14 ;  /* 0x0000000e000e7308 */ /* 0x000e700000000800 */
[----:B------:R-:W0:Y:S01]  /*ed10*/  MUFU.EX2 R15, R15 ;  /* 0x0000000f000f7308 */ /* 0x000e220000000800 */
[----:B-1----:R-:W-:-:S07]  /*ed20*/  FADD.FTZ R10, R14, 1 ;  /* 0x3f8000000e0a7421 */ /* 0x002fce0000010000 */
[----:B------:R-:W1:Y:S01]  /*ed30*/  MUFU.RCP R10, R10 ;  /* 0x0000000a000a7308 */ /* 0x000e620000001000 */
[----:B0-----:R-:W-:-:S07]  /*ed40*/  FADD.FTZ R11, R15, 1 ;  /* 0x3f8000000f0b7421 */ /* 0x001fce0000010000 */
[----:B------:R-:W0:Y:S01]  /*ed50*/  MUFU.RCP R11, R11 ;  /* 0x0000000b000b7308 */ /* 0x000e220000001000 */
[----:B-1----:R-:W-:Y:S01]  /*ed60*/  FADD.FTZ R17, -R10, 1 ;  /* 0x3f8000000a117421 */ /* 0x002fe20000010100 */
[----:B------:R-:W-:-:S03]  /*ed70*/  FMUL.FTZ R69, R69, R10 ;  /* 0x0000000a45457220 */ /* 0x000fc60000410000 */
[----:B------:R-:W-:Y:S01]  /*ed80*/  FFMA.FTZ R8, R8, R17, 1 ;  /* 0x3f80000008087423 */ /* 0x000fe20000010011 */
[----:B0-----:R-:W-:Y:S01]  /*ed90*/  FADD.FTZ R14, -R11, 1 ;  /* 0x3f8000000b0e7421 */ /* 0x001fe20000010100 */
[----:B------:R-:W-:Y:S02]  /*eda0*/  FMUL.FTZ R104, R104, R11 ;  /* 0x0000000b68687220 */ /* 0x000fe40000410000 */
[----:B------:R-:W-:Y:S01]  /*edb0*/  FMUL.FTZ R69, R69, R8 ;  /* 0x0000000845457220 */ /* 0x000fe20000410000 */
[----:B------:R-:W-:-:S04]  /*edc0*/  FFMA.FTZ R9, R9, R14, 1 ;  /* 0x3f80000009097423 */ /* 0x000fc8000001000e */
[----:B------:R-:W-:-:S07]  /*edd0*/  FMUL.FTZ R104, R104, R9 ;  /* 0x0000000968687220 */ /* 0x000fce0000410000 */
.L_x_281:
[----:B------:R-:W-:Y:S04]  /*ede0*/  BSSY B0, `(.L_x_282) ;  /* 0x0000019000007945 */ /* 0x000fe80003800000 */
[----:B------:R-:W-:Y:S05]  /*edf0*/  @!P3 BRA `(.L_x_283) ;  /* 0x00000000005cb947 */ /* 0x000fea0003800000 */
[C---:B------:R-:W-:Y:S01]  /*ee00*/  IADD3 R8, R6.reuse, 0xd0, RZ ;  /* 0x000000d006087810 */ /* 0x040fe20007ffe0ff */
[----:B------:R-:W-:Y:S01]  /*ee10*/  ULDC.64 UR14, c[0x0][0x288] ;  /* 0x0000a200000e7ab9 */ /* 0x000fe20000000a00 */
[----:B01----:R-:W-:Y:S02]  /*ee20*/  IADD3 R11, R6, 0xd0, RZ ;  /* 0x000000d0060b7810 */ /* 0x003fe40007ffe0ff */
[----:B------:R-:W-:Y:S02]  /*ee30*/  SHF.R.S32.HI R8, RZ, 0x1f, R8 ;  /* 0x0000001fff087819 */ /* 0x000fe40000011408 */
[----:B------:R-:W-:-:S03]  /*ee40*/  MOV R9, R27 ;  /* 0x0000001b00097202 */ /* 0x000fc60000000f00 */
[----:B------:R-:W-:Y:S01]  /*ee50*/  IMAD R10, R8, UR14, RZ ;  /* 0x0000000e080a7c24 */ /* 0x000fe2000f8e02ff */
[----:B------:R-:W-:-:S05]  /*ee60*/  MOV R8, R24 ;  /* 0x0000001800087202 */ /* 0x000fca0000000f00 */
[----:B------:R-:W-:-:S04]  /*ee70*/  IMAD.WIDE.U32 R8, R11, UR14, R8 ;  /* 0x0000000e0b087c25 */ /* 0x000fc8000f8e0008 */
[----:B------:R-:W-:Y:S01]  /*ee80*/  IMAD R11, R11, UR15, R10 ;  /* 0x0000000f0b0b7c24 */ /* 0x000fe2000f8e020a */
[----:B------:R-:W-:Y:S02]  /*ee90*/  ULDC.64 UR14, c[0x0][0x210] ;  /* 0x00008400000e7ab9 */ /* 0x000fe40000000a00 */
[C---:B------:R-:W-:Y:S02]  /*eea0*/  LEA R10, P0, R8.reuse, UR14, 0x1 ;  /* 0x0000000e080a7c11 */ /* 0x040fe4000f8008ff */
[----:B------:R-:W-:Y:S02]  /*eeb0*/  IADD3 R11, R9, R11, RZ ;  /* 0x0000000b090b7210 */ /* 0x000fe40007ffe0ff */
[----:B------:R-:W-:Y:S02]  /*eec0*/  MOV R9, UR5 ;  /* 0x0000000500097c02 */ /* 0x000fe40008000f00 */
[----:B------:R-:W-:Y:S02]  /*eed0*/  LEA.HI.X R11, R8, UR15, R11, 0x1, P0 ;  /* 0x0000000f080b7c11 */ /* 0x000fe400080f0c0b */
[----:B------:R-:W-:Y:S01]  /*eee0*/  MOV R8, UR5 ;  /* 0x0000000500087c02 */ /* 0x000fe20008000f00 */
[----:B------:R-:W-:-:S04]  /*eef0*/  FFMA.FTZ R9, R12, R9, UR6 ;  /* 0x000000060c097e23 */ /* 0x000fc80008010009 */
[----:B------:R-:W-:Y:S01]  /*ef00*/  FFMA.FTZ R8, R13, R8, UR6 ;  /* 0x000000060d087e23 */ /* 0x000fe20008010008 */
[----:B------:R-:W-:-:S03]  /*ef10*/  FFMA.FTZ R104, R104, R29, -R9 ;  /* 0x0000001d68687223 */ /* 0x000fc60000010809 */
[----:B------:R-:W-:-:S04]  /*ef20*/  FFMA.FTZ R8, R69, R28, -R8 ;  /* 0x0000001c45087223 */ /* 0x000fc80000010808 */
[----:B------:R-:W-:Y:S01]  /*ef30*/  FMUL.FTZ R9, R8, UR24 ;  /* 0x0000001808097c20 */ /* 0x000fe20008410000 */
[----:B------:R-:W-:-:S05]  /*ef40*/  FMUL.FTZ R8, R104, UR24 ;  /* 0x0000001868087c20 */ /* 0x000fca0008410000 */
[----:B------:R-:W-:-:S05]  /*ef50*/  F2FP.BF16.F32.PACK_AB R9, R8, R9 ;  /* 0x000000090809723e */ /* 0x000fca00000010ff */
[----:B------:R2:W-:Y:S02]  /*ef60*/  STG.E desc[UR20][R10.64], R9 ;  /* 0x000000090a007986 */ /* 0x0005e4000c101914 */
.L_x_283:
[----:B------:R-:W-:Y:S05]  /*ef70*/  BSYNC B0 ;  /* 0x0000000000007941 */ /* 0x000fea0003800000 */
.L_x_282:
        /* <DEDUP_REMOVED lines=9> */
[----:B0-2---:R-:W-:Y:S01]  /*f010*/  FFMA.FTZ R9, R14, R29, R31 ;  /* 0x0000001d0e097223 */ /* 0x005fe2000001001f */
[----:B------:R-:W-:-:S03]  /*f020*/  FFMA.FTZ R8, R13, R28, R30 ;  /* 0x0000001c0d087223 */ /* 0x000fc6000001001e */
[----:B------:R-:W-:Y:S01]  /*f030*/  FMUL.FTZ R15, R9, -1.4426950216293334961 ;  /* 0xbfb8aa3b090f7820 */ /* 0x000fe20000410000 */
[----:B-1----:R-:W-:-:S05]  /*f040*/  FMUL.FTZ R10, R8, -1.4426950216293334961 ;  /* 0xbfb8aa3b080a7820 */ /* 0x002fca0000410000 */
        /* <DEDUP_REMOVED lines=14> */
.L_x_284:
[----:B------:R-:W-:Y:S04]  /*f130*/  BSSY B0, `(.L_x_285) ;  /* 0x0000019000007945 */ /* 0x000fe80003800000 */
[----:B------:R-:W-:Y:S05]  /*f140*/  @!P2 BRA `(.L_x_286) ;  /* 0x00000000005ca947 */ /* 0x000fea0003800000 */
[C---:B------:R-:W-:Y:S01]  /*f150*/  IADD3 R8, R6.reuse, 0xe0, RZ ;  /* 0x000000e006087810 */ /* 0x040fe20007ffe0ff */
[----:B------:R-:W-:Y:S01]  /*f160*/  ULDC.64 UR14, c[0x0][0x288] ;  /* 0x0000a200000e7ab9 */ /* 0x000fe20000000a00 */
[----:B012---:R-:W-:Y:S02]  /*f170*/  IADD3 R11, R6, 0xe0, RZ ;  /* 0x000000e0060b7810 */ /* 0x007fe40007ffe0ff */
        /* <DEDUP_REMOVED lines=20> */
.L_x_286:
[----:B------:R-:W-:Y:S05]  /*f2c0*/  BSYNC B0 ;  /* 0x0000000000007941 */ /* 0x000fea0003800000 */
.L_x_285:
        /* <DEDUP_REMOVED lines=9> */
[----:B0-23--:R-:W-:Y:S01]  /*f360*/  FFMA.FTZ R9, R15, R28, R30 ;  /* 0x0000001c0f097223 */ /* 0x00dfe2000001001e */
[----:B------:R-:W-:-:S03]  /*f370*/  FFMA.FTZ R8, R14, R29, R31 ;  /* 0x0000001d0e087223 */ /* 0x000fc6000001001f */
[----:B-1----:R-:W-:Y:S01]  /*f380*/  FMUL.FTZ R10, R9, -1.4426950216293334961 ;  /* 0xbfb8aa3b090a7820 */ /* 0x002fe20000410000 */
        /* <DEDUP_REMOVED lines=15> */
.L_x_287:
[----:B------:R-:W-:Y:S01]  /*f480*/  LOP3.LUT P0, RZ, R5, 0x100000, RZ, 0xc0, !PT ;  /* 0x0010000005ff7812 */ /* 0x000fe2000780c0ff */
[----:B------:R-:W-:-:S12]  /*f490*/  BSSY B0, `(.L_x_288) ;  /* 0x0000018000007945 */ /* 0x000fd80003800000 */
[----:B------:R-:W-:Y:S05]  /*f4a0*/  @!P0 BRA `(.L_x_289) ;  /* 0x0000000000588947 */ /* 0x000fea0003800000 */
[----:B0123--:R-:W-:Y:S01]  /*f4b0*/  IADD3 R11, R6, 0xf0, RZ ;  /* 0x000000f0060b7810 */ /* 0x00ffe20007ffe0ff */
        /* <DEDUP_REMOVED lines=21> */
.L_x_289:
[----:B------:R-:W-:Y:S05]  /*f610*/  BSYNC B0 ;  /* 0x0000000000007941 */ /* 0x000fea0003800000 */
.L_x_288:
        /* <DEDUP_REMOVED lines=10> */
[----:B0-234-:R-:W-:-:S03]  /*f6c0*/  FFMA.FTZ R9, R14, R29, R31 ;  /* 0x0000001d0e097223 */ /* 0x01dfc6000001001f */
        /* <DEDUP_REMOVED lines=16> */
.L_x_290:
[----:B------:R-:W-:Y:S01]  /*f7d0*/  LOP3.LUT P0, RZ, R5, 0x80000, RZ, 0xc0, !PT ;  /* 0x0008000005ff7812 */ /* 0x000fe2000780c0ff */
[----:B------:R-:W-:-:S12]  /*f7e0*/  BSSY B0, `(.L_x_291) ;  /* 0x0000018000007945 */ /* 0x000fd80003800000 */
[----:B------:R-:W-:Y:S05]  /*f7f0*/  @!P0 BRA `(.L_x_292) ;  /* 0x0000000000588947 */ /* 0x000fea0003800000 */
[----:B01234-:R-:W-:Y:S01]  /*f800*/  IADD3 R11, R6, 0x100, RZ ;  /* 0x00000100060b7810 */ /* 0x01ffe20007ffe0ff */
        /* <DEDUP_REMOVED lines=21> */
.L_x_292:
[----:B------:R-:W-:Y:S05]  /*f960*/  BSYNC B0 ;  /* 0x0000000000007941 */ /* 0x000fea0003800000 */
.L_x_291:
        /* <DEDUP_REMOVED lines=9> */
[----:B0-234-:R-:W-:Y:S01]  /*fa00*/  FFMA.FTZ R9, R14, R29, R31 ;  /* 0x0000001d0e097223 */ /* 0x01dfe2000001001f */
        /* <DEDUP_REMOVED lines=17> */
.L_x_293:
        /* <DEDUP_REMOVED lines=25> */
.L_x_295:
[----:B------:R-:W-:Y:S05]  /*fcb0*/  BSYNC B0 ;  /* 0x0000000000007941 */ /* 0x000fea0003800000 */
.L_x_294:
        /* <DEDUP_REMOVED lines=27> */
.L_x_296:
        /* <DEDUP_REMOVED lines=25> */
.L_x_298:
[----:B------:R-:W-:Y:S05]  /*10000*/  BSYNC B0 ;  /* 0x0000000000007941 */ /* 0x000fea0003800000 */
.L_x_297:
        /* <DEDUP_REMOVED lines=27> */
.L_x_299:
        /* <DEDUP_REMOVED lines=25> */
.L_x_301:
[----:B------:R-:W-:Y:S05]  /*10350*/  BSYNC B0 ;  /* 0x0000000000007941 */ /* 0x000fea0003800000 */
.L_x_300:
        /* <DEDUP_REMOVED lines=27> */
.L_x_302:
        /* <DEDUP_REMOVED lines=25> */
.L_x_304:
[----:B------:R-:W-:Y:S05]  /*106a0*/  BSYNC B0 ;  /* 0x0000000000007941 */ /* 0x000fea0003800000 */
.L_x_303:
        /* <DEDUP_REMOVED lines=27> */
.L_x_305:
        /* <DEDUP_REMOVED lines=25> */
.L_x_307:
[----:B------:R-:W-:Y:S05]  /*109f0*/  BSYNC B0 ;  /* 0x0000000000007941 */ /* 0x000fea0003800000 */
.L_x_306:
        /* <DEDUP_REMOVED lines=26> */
.L_x_308:
        /* <DEDUP_REMOVED lines=25> */
.L_x_310:
[----:B------:R-:W-:Y:S05]  /*10d30*/  BSYNC B0 ;  /* 0x0000000000007941 */ /* 0x000fea0003800000 */
.L_x_309:
[----:B------:R-:W-:Y:S01]  /*10d40*/  SHF.L.U32 R102, R102, 0x10, RZ ;  /* 0x0000001066667819 */ /* 0x000fe200000006ff */
[----:B------:R-:W-:Y:S01]  /*10d50*/  FADD.FTZ R56, R56, -UR23 ;  /* 0x8000001738387e21 */ /* 0x000fe20008010000 */
[----:B------:R-:W-:Y:S02]  /*10d60*/  SHF.R.U32.HI R8, RZ, 0x2, R7 ;  /* 0x00000002ff087819 */ /* 0x000fe40000011607 */
[----:B------:R-:W-:Y:S01]  /*10d70*/  SHF.L.U32 R15, R54, 0x10, RZ ;  /* 0x00000010360f7819 */ /* 0x000fe200000006ff */
[----:B------:R-:W-:Y:S01]  /*10d80*/  FADD.FTZ R102, R102, -UR23 ;  /* 0x8000001766667e21 */ /* 0x000fe20008010000 */
[----:B------:R-:W-:Y:S01]  /*10d90*/  SHF.L.U32 R14, R101, 0x10, RZ ;  /* 0x00000010650e7819 */ /* 0x000fe200000006ff */
[----:B0-234-:R-:W-:Y:S01]  /*10da0*/  IMAD.WIDE.U32 R8, R8, 0x24924925, RZ ;  /* 0x2492492508087825 */ /* 0x01dfe200078e00ff */
[----:B------:R-:W-:-:S03]  /*10db0*/  SHF.L.U32 R47, R47, 0x10, RZ ;  /* 0x000000102f2f7819 */ /* 0x000fc600000006ff */
[----:B------:R-:W-:Y:S01]  /*10dc0*/  FMUL.FTZ R23, R56, UR24 ;  /* 0x0000001838177c20 */ /* 0x000fe20008410000 */
[----:B------:R-:W-:Y:S01]  /*10dd0*/  SHF.L.U32 R98, R98, 0x10, RZ ;  /* 0x0000001062627819 */ /* 0x000fe200000006ff */
[----:B------:R-:W-:Y:S01]  /*10de0*/  FMUL.FTZ R102, R102, UR24 ;  /* 0x0000001866667c20 */ /* 0x000fe20008410000 */
[----:B------:R-:W-:Y:S06]  /*10df0*/  @!P1 BRA `(.L_x_311) ;  /* 0x0000000000489947 */ /* 0x000fec0003800000 */
[----:B-1----:R-:W-:Y:S01]  /*10e00*/  FFMA.FTZ R10, R23, R28, R30 ;  /* 0x0000001c170a7223 */ /* 0x002fe2000001001e */
        /* <DEDUP_REMOVED lines=17> */
.L_x_311:
[----:B------:R-:W-:Y:S01]  /*10f20*/  LOP3.LUT P0, RZ, R5, 0x1000, RZ, 0xc0, !PT ;  /* 0x0000100005ff7812 */ /* 0x000fe2000780c0ff */
[----:B------:R-:W-:-:S12]  /*10f30*/  BSSY B0, `(.L_x_312) ;  /* 0x0000018000007945 */ /* 0x000fd80003800000 */
[----:B------:R-:W-:Y:S05]  /*10f40*/  @!P0 BRA `(.L_x_313) ;  /* 0x0000000000588947 */ /* 0x000fea0003800000 */
[----:B------:R-:W-:Y:S01]  /*10f50*/  IADD3 R13, R6, 0x170, RZ ;  /* 0x00000170060d7810 */ /* 0x000fe20007ffe0ff */
[----:B------:R-:W-:Y:S01]  /*10f60*/  ULDC.64 UR14, c[0x0][0x288] ;  /* 0x0000a200000e7ab9 */ /* 0x000fe20000000a00 */
[----:B-1----:R-:W-:Y:S02]  /*10f70*/  MOV R10, R24 ;  /* 0x00000018000a7202 */ /* 0x002fe40000000f00 */
        /* <DEDUP_REMOVED lines=19> */
.L_x_313:
[----:B------:R-:W-:Y:S05]  /*110b0*/  BSYNC B0 ;  /* 0x0000000000007941 */ /* 0x000fea0003800000 */
.L_x_312:
[----:B-1----:R-:W2:Y:S01]  /*110c0*/  LDL.LU R10, [R1+0x74] ;  /* 0x00007400010a7983 */ /* 0x002ea20000300800 */
[----:B------:R-:W-:Y:S01]  /*110d0*/  FADD.FTZ R47, R47, -UR23 ;  /* 0x800000172f2f7e21 */ /* 0x000fe20008010000 */
[----:B------:R-:W-:Y:S01]  /*110e0*/  FADD.FTZ R98, R98, -UR23 ;  /* 0x8000001762627e21 */ /* 0x000fe20008010000 */
[----:B------:R-:W-:Y:S01]  /*110f0*/  IMAD R35, R35, UR22, R9 ;  /* 0x0000001623237c24 */ /* 0x000fe2000f8e0209 */
[----:B0-----:R-:W-:Y:S01]  /*11100*/  SHF.L.U32 R13, R52, 0x10, RZ ;  /* 0x00000010340d7819 */ /* 0x001fe200000006ff */
[----:B------:R-:W-:Y:S01]  /*11110*/  FMUL.FTZ R47, R47, UR24 ;  /* 0x000000182f2f7c20 */ /* 0x000fe20008410000 */
[----:B------:R-:W-:Y:S01]  /*11120*/  SHF.L.U32 R12, R93, 0x10, RZ ;  /* 0x000000105d0c7819 */ /* 0x000fe200000006ff */
[----:B------:R-:W-:Y:S01]  /*11130*/  FMUL.FTZ R98, R98, UR24 ;  /* 0x0000001862627c20 */ /* 0x000fe20008410000 */
[----:B--2---:R-:W-:Y:S01]  /*11140*/  SHF.L.U32 R20, R10, 0x10, RZ ;  /* 0x000000100a147819 */ /* 0x004fe200000006ff */
        /* <DEDUP_REMOVED lines=19> */
.L_x_314:
        /* <DEDUP_REMOVED lines=25> */
.L_x_316:
[----:B------:R-:W-:Y:S05]  /*11410*/  BSYNC B0 ;  /* 0x0000000000007941 */ /* 0x000fea0003800000 */
.L_x_315:
[----:B------:R-:W2:Y:S01]  /*11420*/  LDL.LU R8, [R1+0x70] ;  /* 0x0000700001087983 */ /* 0x000ea20000300800 */
[----:B------:R-:W-:Y:S01]  /*11430*/  SHF.L.U32 R90, R90, 0x10, RZ ;  /* 0x000000105a5a7819 */ /* 0x000fe200000006ff */
[----:B------:R-:W-:Y:S01]  /*11440*/  FADD.FTZ R20, R20, -UR23 ;  /* 0x8000001714147e21 */ /* 0x000fe20008010000 */
[----:B------:R-:W-:Y:S01]  /*11450*/  IADD3 R22, R35, 0x190, RZ ;  /* 0x0000019023167810 */ /* 0x000fe20007ffe0ff */
[----:B------:R-:W-:Y:S01]  /*11460*/  ULDC.64 UR14, c[0x0][0x290] ;  /* 0x0000a400000e7ab9 */ /* 0x000fe20000000a00 */
[----:B------:R-:W-:Y:S01]  /*11470*/  SHF.L.U32 R12, R87, 0x10, RZ ;  /* 0x00000010570c7819 */ /* 0x000fe200000006ff */
[----:B------:R-:W-:Y:S01]  /*11480*/  FADD.FTZ R90, R90, -UR23 ;  /* 0x800000175a5a7e21 */ /* 0x000fe20008010000 */
[----:B------:R-:W-:Y:S01]  /*11490*/  FMUL.FTZ R21, R20, UR24 ;  /* 0x0000001814157c20 */ /* 0x000fe20008410000 */
[----:B------:R-:W-:Y:S02]  /*114a0*/  SHF.R.S32.HI R20, RZ, 0x1f, R22 ;  /* 0x0000001fff147819 */ /* 0x000fe40000011416 */
[----:B------:R-:W-:Y:S01]  /*114b0*/  FMUL.FTZ R90, R90, UR24 ;  /* 0x000000185a5a7c20 */ /* 0x000fe20008410000 */
[----:B--2---:R-:W-:Y:S01]  /*114c0*/  SHF.L.U32 R13, R8, 0x10, RZ ;  /* 0x00000010080d7819 */ /* 0x004fe200000006ff */
        /* <DEDUP_REMOVED lines=19> */
.L_x_317:
[----:B------:R-:W2:Y:S01]  /*11600*/  LDL.LU R8, [R1+0x48] ;  /* 0x0000480001087983 */ /* 0x000ea20000300800 */
[----:B------:R-:W-:Y:S01]  /*11610*/  ISETP.GE.U32.AND P0, PT, R22, UR14, PT ;  /* 0x0000000e16007c0c */ /* 0x000fe2000bf06070 */
[----:B------:R-:W-:Y:S01]  /*11620*/  BSSY B0, `(.L_x_318) ;  /* 0x000001c000007945 */ /* 0x000fe20003800000 */
[----:B------:R-:W-:Y:S02]  /*11630*/  SHF.L.U32 R84, R84, 0x10, RZ ;  /* 0x0000001054547819 */ /* 0x000fe400000006ff */
[----:B------:R-:W-:-:S04]  /*11640*/  ISETP.GE.AND.EX P0, PT, R20, UR15, PT, P0 ;  /* 0x0000000f14007c0c */ /* 0x000fc8000bf06300 */
[----:B------:R-:W-:Y:S02]  /*11650*/  ISETP.LT.U32.AND P0, PT, R7, 0x1c0, !P0 ;  /* 0x000001c00700780c */ /* 0x000fe40004701070 */
[----:B--2---:R-:W-:-:S11]  /*11660*/  SHF.L.U32 R14, R8, 0x10, RZ ;  /* 0x00000010080e7819 */ /* 0x004fd600000006ff */
[----:B------:R-:W-:Y:S05]  /*11670*/  @!P0 BRA `(.L_x_319) ;  /* 0x0000000000588947 */ /* 0x000fea0003800000 */
[----:B0-----:R-:W-:Y:S01]  /*11680*/  IADD3 R11, R6, 0x190, RZ ;  /* 0x00000190060b7810 */ /* 0x001fe20007ffe0ff */
        /* <DEDUP_REMOVED lines=21> */
.L_x_319:
[----:B------:R-:W-:Y:S05]  /*117e0*/  BSYNC B0 ;  /* 0x0000000000007941 */ /* 0x000fea0003800000 */
.L_x_318:
[----:B------:R-:W2:Y:S01]  /*117f0*/  LDL.LU R8, [R1+0x68] ;  /* 0x0000680001087983 */ /* 0x000ea20000300800 */
[----:B------:R-:W-:Y:S01]  /*11800*/  FADD.FTZ R14, R14, -UR23 ;  /* 0x800000170e0e7e21 */ /* 0x000fe20008010000 */
[----:B------:R-:W-:Y:S01]  /*11810*/  IADD3 R20, R35, 0x1a0, RZ ;  /* 0x000001a023147810 */ /* 0x000fe20007ffe0ff */
[----:B------:R-:W-:Y:S01]  /*11820*/  FADD.FTZ R84, R84, -UR23 ;  /* 0x8000001754547e21 */ /* 0x000fe20008010000 */
[----:B------:R-:W-:Y:S01]  /*11830*/  SHF.L.U32 R12, R79, 0x10, RZ ;  /* 0x000000104f0c7819 */ /* 0x000fe200000006ff */
[----:B------:R-:W-:Y:S01]  /*11840*/  FMUL.FTZ R21, R14, UR24 ;  /* 0x000000180e157c20 */ /* 0x000fe20008410000 */
[----:B------:R-:W-:Y:S01]  /*11850*/  SHF.R.S32.HI R22, RZ, 0x1f, R20 ;  /* 0x0000001fff167819 */ /* 0x000fe20000011414 */
[----:B------:R-:W-:Y:S01]  /*11860*/  FMUL.FTZ R84, R84, UR24 ;  /* 0x0000001854547c20 */ /* 0x000fe20008410000 */
[----:B--2---:R-:W-:Y:S01]  /*11870*/  SHF.L.U32 R13, R8, 0x10, RZ ;  /* 0x00000010080d7819 */ /* 0x004fe200000006ff */
[----:B------:R-:W-:Y:S06]  /*11880*/  @!P1 BRA `(.L_x_320) ;  /* 0x0000000000489947 */ /* 0x000fec0003800000 */
[----:B------:R-:W-:Y:S01]  /*11890*/  FFMA.FTZ R8, R21, R28, R30 ;  /* 0x0000001c15087223 */ /* 0x000fe2000001001e */
[----:B01----:R-:W-:-:S03]  /*118a0*/  FFMA.FTZ R9, R84, R29, R31 ;  /* 0x0000001d54097223 */ /* 0x003fc6000001001f */
        /* <DEDUP_REMOVED lines=16> */
.L_x_320:
        /* <DEDUP_REMOVED lines=8> */
[----:B01----:R-:W-:Y:S01]  /*11a30*/  IADD3 R9, R6, 0x1a0, RZ ;  /* 0x000001a006097810 */ /* 0x003fe20007ffe0ff */
        /* <DEDUP_REMOVED lines=21> */
.L_x_322:
[----:B------:R-:W-:Y:S05]  /*11b90*/  BSYNC B0 ;  /* 0x0000000000007941 */ /* 0x000fea0003800000 */
.L_x_321:
[----:B--2---:R-:W2:Y:S01]  /*11ba0*/  LDL.LU R8, [R1+0x64] ;  /* 0x0000640001087983 */ /* 0x004ea20000300800 */
        /* <DEDUP_REMOVED lines=27> */
.L_x_323:
[----:B------:R-:W-:Y:S01]  /*11d60*/  ISETP.GE.U32.AND P0, PT, R18, UR14, PT ;  /* 0x0000000e12007c0c */ /* 0x000fe2000bf06070 */
[----:B------:R-:W-:Y:S01]  /*11d70*/  BSSY B0, `(.L_x_324) ;  /* 0x000001c000007945 */ /* 0x000fe20003800000 */
[----:B------:R-:W-:Y:S02]  /*11d80*/  SHF.L.U32 R12, R4, 0x10, RZ ;  /* 0x00000010040c7819 */ /* 0x000fe400000006ff */
[----:B------:R-:W-:Y:S02]  /*11d90*/  ISETP.GE.AND.EX P0, PT, R20, UR15, PT, P0 ;  /* 0x0000000f14007c0c */ /* 0x000fe4000bf06300 */
[----:B------:R-:W-:Y:S02]  /*11da0*/  SHF.L.U32 R73, R73, 0x10, RZ ;  /* 0x0000001049497819 */ /* 0x000fe400000006ff */
[----:B------:R-:W-:-:S13]  /*11db0*/  ISETP.LT.U32.AND P0, PT, R7, 0x1c0, !P0 ;  /* 0x000001c00700780c */ /* 0x000fda0004701070 */
        /* <DEDUP_REMOVED lines=9> */
[----:B------:R-:W-:Y:S01]  /*11e50*/  MOV R4, UR5 ;  /* 0x0000000500047c02 */ /* 0x000fe20008000f00 */
[----:B------:R-:W-:Y:S02]  /*11e60*/  ULDC.64 UR16, c[0x0][0x210] ;  /* 0x0000840000107ab9 */ /* 0x000fe40000000a00 */
[C---:B------:R-:W-:Y:S02]  /*11e70*/  LEA R8, P0, R10.reuse, UR16, 0x1 ;  /* 0x000000100a087c11 */ /* 0x040fe4000f8008ff */
[----:B------:R-:W-:Y:S01]  /*11e80*/  IADD3 R9, R11, R9, RZ ;  /* 0x000000090b097210 */ /* 0x000fe20007ffe0ff */
[----:B------:R-:W-:Y:S01]  /*11e90*/  FFMA.FTZ R4, R19, R4, UR6 ;  /* 0x0000000613047e23 */ /* 0x000fe20008010004 */
[----:B------:R-:W-:Y:S02]  /*11ea0*/  MOV R11, UR5 ;  /* 0x00000005000b7c02 */ /* 0x000fe40008000f00 */
[----:B------:R-:W-:Y:S01]  /*11eb0*/  LEA.HI.X R9, R10, UR17, R9, 0x1, P0 ;  /* 0x000000110a097c11 */ /* 0x000fe200080f0c09 */
[----:B------:R-:W-:-:S02]  /*11ec0*/  FFMA.FTZ R4, R13, R28, -R4 ;  /* 0x0000001c0d047223 */ /* 0x000fc40000010804 */
[----:B------:R-:W-:-:S04]  /*11ed0*/  FFMA.FTZ R11, R78, R11, UR6 ;  /* 0x000000064e0b7e23 */ /* 0x000fc8000801000b */
[----:B------:R-:W-:Y:S01]  /*11ee0*/  FFMA.FTZ R74, R74, R29, -R11 ;  /* 0x0000001d4a4a7223 */ /* 0x000fe2000001080b */
[----:B------:R-:W-:-:S03]  /*11ef0*/  FMUL.FTZ R11, R4, UR24 ;  /* 0x00000018040b7c20 */ /* 0x000fc60008410000 */
[----:B------:R-:W-:-:S05]  /*11f00*/  FMUL.FTZ R4, R74, UR24 ;  /* 0x000000184a047c20 */ /* 0x000fca0008410000 */
[----:B------:R-:W-:-:S05]  /*11f10*/  F2FP.BF16.F32.PACK_AB R11, R4, R11 ;  /* 0x0000000b040b723e */ /* 0x000fca00000010ff */
[----:B------:R2:W-:Y:S02]  /*11f20*/  STG.E desc[UR20][R8.64], R11 ;  /* 0x0000000b08007986 */ /* 0x0005e4000c101914 */
.L_x_325:
[----:B------:R-:W-:Y:S05]  /*11f30*/  BSYNC B0 ;  /* 0x0000000000007941 */ /* 0x000fea0003800000 */
.L_x_324:
[----:B------:R-:W3:Y:S01]  /*11f40*/  LDL.LU R4, [R1+0x60] ;  /* 0x0000600001047983 */ /* 0x000ee20000300800 */
[----:B------:R-:W-:Y:S01]  /*11f50*/  FADD.FTZ R12, R12, -UR23 ;  /* 0x800000170c0c7e21 */ /* 0x000fe20008010000 */
[----:B------:R-:W-:Y:S01]  /*11f60*/  IADD3 R16, R35, 0x1c0, RZ ;  /* 0x000001c023107810 */ /* 0x000fe20007ffe0ff */
[----:B------:R-:W-:Y:S01]  /*11f70*/  FADD.FTZ R73, R73, -UR23 ;  /* 0x8000001749497e21 */ /* 0x000fe20008010000 */
[----:B------:R-:W-:Y:S01]  /*11f80*/  SHF.L.U32 R70, R70, 0x10, RZ ;  /* 0x0000001046467819 */ /* 0x000fe200000006ff */
[----:B------:R-:W-:Y:S01]  /*11f90*/  FMUL.FTZ R21, R12, UR24 ;  /* 0x000000180c157c20 */ /* 0x000fe20008410000 */
[----:B------:R-:W-:Y:S01]  /*11fa0*/  SHF.R.S32.HI R18, RZ, 0x1f, R16 ;  /* 0x0000001fff127819 */ /* 0x000fe20000011410 */
[----:B------:R-:W-:Y:S01]  /*11fb0*/  FMUL.FTZ R14, R73, UR24 ;  /* 0x00000018490e7c20 */ /* 0x000fe20008410000 */
[----:B---3--:R-:W-:Y:S01]  /*11fc0*/  SHF.L.U32 R13, R4, 0x10, RZ ;  /* 0x00000010040d7819 */ /* 0x008fe200000006ff */
[----:B------:R-:W-:Y:S06]  /*11fd0*/  @!P1 BRA `(.L_x_326) ;  /* 0x0000000000489947 */ /* 0x000fec0003800000 */
[----:B------:R-:W-:Y:S01]  /*11fe0*/  FFMA.FTZ R4, R21, R28, R30 ;  /* 0x0000001c15047223 */ /* 0x000fe2000001001e */
[----:B--2---:R-:W-:-:S03]  /*11ff0*/  FFMA.FTZ R8, R14, R29, R31 ;  /* 0x0000001d0e087223 */ /* 0x004fc6000001001f */
[----:B01----:R-:W-:Y:S01]  /*12000*/  FMUL.FTZ R9, R4, -1.4426950216293334961 ;  /* 0xbfb8aa3b04097820 */ /* 0x003fe20000410000 */
        /* <DEDUP_REMOVED lines=15> */
.L_x_326:
        /* <DEDUP_REMOVED lines=9> */
[----:B--2---:R-:W-:Y:S02]  /*12190*/  MOV R8, R24 ;  /* 0x0000001800087202 */ /* 0x004fe40000000f00 */
[----:B------:R-:W-:Y:S02]  /*121a0*/  SHF.R.S32.HI R3, RZ, 0x1f, R4 ;  /* 0x0000001fff037819 */ /* 0x000fe40000011404 */
[----:B01----:R-:W-:-:S03]  /*121b0*/  MOV R9, R27 ;  /* 0x0000001b00097202 */ /* 0x003fc60000000f00 */
[----:B------:R-:W-:Y:S02]  /*121c0*/  IMAD R3, R3, UR16, RZ ;  /* 0x0000001003037c24 */ /* 0x000fe4000f8e02ff */
[----:B------:R-:W-:-:S04]  /*121d0*/  IMAD.WIDE.U32 R10, R4, UR16, R8 ;  /* 0x00000010040a7c25 */ /* 0x000fc8000f8e0008 */
[----:B------:R-:W-:Y:S01]  /*121e0*/  IMAD R3, R4, UR17, R3 ;  /* 0x0000001104037c24 */ /* 0x000fe2000f8e0203 */
[----:B------:R-:W-:Y:S01]  /*121f0*/  ULDC.64 UR16, c[0x0][0x210] ;  /* 0x0000840000107ab9 */ /* 0x000fe20000000a00 */
[----:B------:R-:W-:Y:S02]  /*12200*/  MOV R4, UR5 ;  /* 0x0000000500047c02 */ /* 0x000fe40008000f00 */
[----:B------:R-:W-:Y:S02]  /*12210*/  LEA R8, P0, R10, UR16, 0x1 ;  /* 0x000000100a087c11 */ /* 0x000fe4000f8008ff */
[----:B------:R-:W-:Y:S01]  /*12220*/  IADD3 R3, R11, R3, RZ ;  /* 0x000000030b037210 */ /* 0x000fe20007ffe0ff */
[----:B------:R-:W-:-:S03]  /*12230*/  FFMA.FTZ R4, R21, R4, UR6 ;  /* 0x0000000615047e23 */ /* 0x000fc60008010004 */
[----:B------:R-:W-:Y:S01]  /*12240*/  LEA.HI.X R9, R10, UR17, R3, 0x1, P0 ;  /* 0x000000110a097c11 */ /* 0x000fe200080f0c03 */
[----:B------:R-:W-:Y:S01]  /*12250*/  FFMA.FTZ R4, R13, R28, -R4 ;  /* 0x0000001c0d047223 */ /* 0x000fe20000010804 */
[----:B------:R-:W-:-:S03]  /*12260*/  MOV R3, UR5 ;  /* 0x0000000500037c02 */ /* 0x000fc60008000f00 */
[----:B------:R-:W-:Y:S02]  /*12270*/  FMUL.FTZ R4, R4, UR24 ;  /* 0x0000001804047c20 */ /* 0x000fe40008410000 */
[----:B------:R-:W-:-:S04]  /*12280*/  FFMA.FTZ R3, R14, R3, UR6 ;  /* 0x000000060e037e23 */ /* 0x000fc80008010003 */
[----:B------:R-:W-:-:S04]  /*12290*/  FFMA.FTZ R3, R70, R29, -R3 ;  /* 0x0000001d46037223 */ /* 0x000fc80000010803 */
[----:B------:R-:W-:-:S05]  /*122a0*/  FMUL.FTZ R3, R3, UR24 ;  /* 0x0000001803037c20 */ /* 0x000fca0008410000 */
[----:B------:R-:W-:-:S05]  /*122b0*/  F2FP.BF16.F32.PACK_AB R3, R3, R4 ;  /* 0x000000040303723e */ /* 0x000fca00000010ff */
[----:B------:R3:W-:Y:S02]  /*122c0*/  STG.E desc[UR20][R8.64], R3 ;  /* 0x0000000308007986 */ /* 0x0007e4000c101914 */
.L_x_328:
[----:B------:R-:W-:Y:S05]  /*122d0*/  BSYNC B0 ;  /* 0x0000000000007941 */ /* 0x000fea0003800000 */
.L_x_327:
[----:B---3--:R-:W0:Y:S01]  /*122e0*/  LDL.LU R3, [R1+0x5c] ;  /* 0x00005c0001037983 */ /* 0x008e220000300800 */
[----:B------:R-:W-:Y:S01]  /*122f0*/  FADD.FTZ R12, R12, -UR23 ;  /* 0x800000170c0c7e21 */ /* 0x000fe20008010000 */
[----:B------:R-:W-:Y:S01]  /*12300*/  IADD3 R18, R35, 0x1d0, RZ ;  /* 0x000001d023127810 */ /* 0x000fe20007ffe0ff */
[----:B------:R-:W-:Y:S01]  /*12310*/  FADD.FTZ R53, R53, -UR23 ;  /* 0x8000001735357e21 */ /* 0x000fe20008010000 */
[----:B------:R-:W-:Y:S01]  /*12320*/  SHF.L.U32 R4, R43, 0x10, RZ ;  /* 0x000000102b047819 */ /* 0x000fe200000006ff */
[----:B------:R-:W-:Y:S01]  /*12330*/  FMUL.FTZ R17, R12, UR24 ;  /* 0x000000180c117c20 */ /* 0x000fe20008410000 */
[----:B------:R-:W-:Y:S01]  /*12340*/  SHF.R.S32.HI R19, RZ, 0x1f, R18 ;  /* 0x0000001fff137819 */ /* 0x000fe20000011412 */
[----:B------:R-:W-:Y:S01]  /*12350*/  FMUL.FTZ R16, R53, UR24 ;  /* 0x0000001835107c20 */ /* 0x000fe20008410000 */
[----:B012---:R-:W-:Y:S01]  /*12360*/  SHF.L.U32 R11, R3, 0x10, RZ ;  /* 0x00000010030b7819 */ /* 0x007fe200000006ff */
        /* <DEDUP_REMOVED lines=19> */
.L_x_329:
        /* <DEDUP_REMOVED lines=24> */
[----:B------:R-:W-:Y:S01]  /*12620*/  FFMA.FTZ R8, R11, R28, -R8 ;  /* 0x0000001c0b087223 */ /* 0x000fe20000010808 */
[----:B------:R-:W-:-:S03]  /*12630*/  FMUL.FTZ R4, R4, UR24 ;  /* 0x0000001804047c20 */ /* 0x000fc60008410000 */
[----:B------:R-:W-:-:S05]  /*12640*/  FMUL.FTZ R9, R8, UR24 ;  /* 0x0000001808097c20 */ /* 0x000fca0008410000 */
[----:B------:R-:W-:-:S05]  /*12650*/  F2FP.BF16.F32.PACK_AB R9, R4, R9 ;  /* 0x000000090409723e */ /* 0x000fca00000010ff */
[----:B------:R0:W-:Y:S02]  /*12660*/  STG.E desc[UR20][R2.64], R9 ;  /* 0x0000000902007986 */ /* 0x0001e4000c101914 */
.L_x_331:
[----:B------:R-:W-:Y:S05]  /*12670*/  BSYNC B0 ;  /* 0x0000000000007941 */ /* 0x000fea0003800000 */
.L_x_330:
[----:B0-----:R-:W2:Y:S01]  /*12680*/  LDL.LU R2, [R1+0x58] ;  /* 0x0000580001027983 */ /* 0x001ea20000300800 */
        /* <DEDUP_REMOVED lines=27> */
.L_x_332:
        /* <DEDUP_REMOVED lines=29> */
.L_x_334:
[----:B------:R-:W-:Y:S05]  /*12a10*/  BSYNC B0 ;  /* 0x0000000000007941 */ /* 0x000fea0003800000 */
.L_x_333:
[----:B------:R-:W0:Y:S01]  /*12a20*/  LDL.LU R0, [R1+0x54] ;  /* 0x0000540001007983 */ /* 0x000e220000300800 */
[----:B------:R-:W-:Y:S01]  /*12a30*/  IADD3 R17, R6, 0x1f0, RZ ;  /* 0x000001f006117810 */ /* 0x000fe20007ffe0ff */
[----:B------:R-:W-:Y:S01]  /*12a40*/  FADD.FTZ R10, R10, -UR23 ;  /* 0x800000170a0a7e21 */ /* 0x000fe20008010000 */
[----:B------:R-:W-:Y:S01]  /*12a50*/  FADD.FTZ R38, R38, -UR23 ;  /* 0x8000001726267e21 */ /* 0x000fe20008010000 */
[----:B------:R-:W-:Y:S02]  /*12a60*/  SHF.L.U32 R36, R36, 0x10, RZ ;  /* 0x0000001024247819 */ /* 0x000fe400000006ff */
[----:B------:R-:W-:Y:S01]  /*12a70*/  SHF.R.S32.HI R12, RZ, 0x1f, R17 ;  /* 0x0000001fff0c7819 */ /* 0x000fe20000011411 */
[----:B------:R-:W-:Y:S01]  /*12a80*/  FMUL.FTZ R15, R10, UR24 ;  /* 0x000000180a0f7c20 */ /* 0x000fe20008410000 */
[----:B------:R-:W-:Y:S01]  /*12a90*/  FMUL.FTZ R38, R38, UR24 ;  /* 0x0000001826267c20 */ /* 0x000fe20008410000 */
[----:B0-----:R-:W-:Y:S01]  /*12aa0*/  SHF.L.U32 R9, R0, 0x10, RZ ;  /* 0x0000001000097819 */ /* 0x001fe200000006ff */
        /* <DEDUP_REMOVED lines=19> */
.L_x_335:
[----:B------:R-:W-:Y:S01]  /*12be0*/  ISETP.GE.U32.AND P0, PT, R17, UR14, PT ;  /* 0x0000000e11007c0c */ /* 0x000fe2000bf06070 */
[----:B------:R-:W-:Y:S03]  /*12bf0*/  BSSY B0, `(.L_x_336) ;  /* 0x0000017000007945 */ /* 0x000fe60003800000 */
[----:B------:R-:W-:-:S04]  /*12c00*/  ISETP.GE.AND.EX P0, PT, R12, UR15, PT, P0 ;  /* 0x0000000f0c007c0c */ /* 0x000fc8000bf06300 */
[----:B------:R-:W-:-:S13]  /*12c10*/  ISETP.GT.U32.OR P0, PT, R7, 0x1bf, P0 ;  /* 0x000001bf0700780c */ /* 0x000fda0000704470 */
[----:B------:R-:W-:Y:S05]  /*12c20*/  @P0 BRA `(.L_x_337) ;  /* 0x00000000004c0947 */ /* 0x000fea0003800000 */
[----:B------:R-:W-:Y:S01]  /*12c30*/  ULDC.64 UR14, c[0x0][0x288] ;  /* 0x0000a200000e7ab9 */ /* 0x000fe20000000a00 */
[----:B------:R-:W-:Y:S01]  /*12c40*/  MOV R11, UR5 ;  /* 0x00000005000b7c02 */ /* 0x000fe20008000f00 */
[----:B------:R-:W-:Y:S01]  /*12c50*/  IMAD R0, R12, UR14, RZ ;  /* 0x0000000e0c007c24 */ /* 0x000fe2000f8e02ff */
[----:B------:R-:W-:-:S03]  /*12c60*/  MOV R25, R27 ;  /* 0x0000001b00197202 */ /* 0x000fc60000000f00 */
[C---:B------:R-:W-:Y:S01]  /*12c70*/  IMAD R3, R17.reuse, UR15, R0 ;  /* 0x0000000f11037c24 */ /* 0x040fe2000f8e0200 */
[----:B------:R-:W-:Y:S01]  /*12c80*/  MOV R0, UR5 ;  /* 0x0000000500007c02 */ /* 0x000fe20008000f00 */
[----:B------:R-:W-:Y:S01]  /*12c90*/  FFMA.FTZ R11, R38, R11, UR6 ;  /* 0x00000006260b7e23 */ /* 0x000fe2000801000b */
[----:B------:R-:W-:Y:S01]  /*12ca0*/  IMAD.WIDE.U32 R24, R17, UR14, R24 ;  /* 0x0000000e11187c25 */ /* 0x000fe2000f8e0018 */
[----:B------:R-:W-:-:S03]  /*12cb0*/  ULDC.64 UR14, c[0x0][0x210] ;  /* 0x00008400000e7ab9 */ /* 0x000fc60000000a00 */
[----:B------:R-:W-:Y:S01]  /*12cc0*/  FFMA.FTZ R0, R15, R0, UR6 ;  /* 0x000000060f007e23 */ /* 0x000fe20008010000 */
[----:B------:R-:W-:Y:S01]  /*12cd0*/  FFMA.FTZ R11, R36, R29, -R11 ;  /* 0x0000001d240b7223 */ /* 0x000fe2000001080b */
[----:B------:R-:W-:Y:S02]  /*12ce0*/  IADD3 R3, R25, R3, RZ ;  /* 0x0000000319037210 */ /* 0x000fe40007ffe0ff */
[----:B------:R-:W-:Y:S01]  /*12cf0*/  FFMA.FTZ R0, R9, R28, -R0 ;  /* 0x0000001c09007223 */ /* 0x000fe20000010800 */
[----:B------:R-:W-:Y:S01]  /*12d00*/  FMUL.FTZ R9, R11, UR24 ;  /* 0x000000180b097c20 */ /* 0x000fe20008410000 */
[----:B------:R-:W-:Y:S02]  /*12d10*/  LEA R2, P0, R24, UR14, 0x1 ;  /* 0x0000000e18027c11 */ /* 0x000fe4000f8008ff */
[----:B------:R-:W-:Y:S02]  /*12d20*/  FMUL.FTZ R0, R0, UR24 ;  /* 0x0000001800007c20 */ /* 0x000fe40008410000 */
[----:B------:R-:W-:-:S03]  /*12d30*/  LEA.HI.X R3, R24, UR15, R3, 0x1, P0 ;  /* 0x0000000f18037c11 */ /* 0x000fc600080f0c03 */
[----:B------:R-:W-:-:S05]  /*12d40*/  F2FP.BF16.F32.PACK_AB R9, R9, R0 ;  /* 0x000000000909723e */ /* 0x000fca00000010ff */
[----:B------:R0:W-:Y:S02]  /*12d50*/  STG.E desc[UR20][R2.64], R9 ;  /* 0x0000000902007986 */ /* 0x0001e4000c101914 */
.L_x_337:
[----:B------:R-:W-:Y:S05]  /*12d60*/  BSYNC B0 ;  /* 0x0000000000007941 */ /* 0x000fea0003800000 */
.L_x_336:
[----:B------:R-:W-:Y:S01]  /*12d70*/  ULDC UR6, c[0x0][0x2a0] ;  /* 0x0000a80000067ab9 */ /* 0x000fe20000000800 */
[----:B------:R-:W-:Y:S01]  /*12d80*/  ULDC UR7, c[0x0][0x270] ;  /* 0x00009c0000077ab9 */ /* 0x000fe20000000800 */
[----:B------:R-:W-:Y:S01]  /*12d90*/  ULDC UR5, c[0x0][0x10] ;  /* 0x0000040000057ab9 */ /* 0x000fe20000000800 */
[----:B------:R-:W-:Y:S02]  /*12da0*/  UIMAD UR6, UR6, UR7, URZ ;  /* 0x00000007060672a4 */ /* 0x000fe4000f8e023f */
[----:B------:R-:W-:Y:S02]  /*12db0*/  UIADD3 UR12, UR5, UR12, URZ ;  /* 0x0000000c050c7290 */ /* 0x000fe4000fffe03f */
[----:B------:R-:W-:Y:S02]  /*12dc0*/  UIADD3 UR4, UR4, 0x1, URZ ;  /* 0x0000000104047890 */ /* 0x000fe4000fffe03f */
[----:B------:R-:W-:-:S06]  /*12dd0*/  UISETP.GE.AND UP0, UPT, UR12, UR6, UPT ;  /* 0x000000060c00728c */ /* 0x000fcc000bf06270 */
[----:B------:R-:W-:-:S13]  /*12de0*/  PLOP3.LUT P0, PT, PT, PT, UP0, 0x40, 0x0 ;  /* 0x000000000000781c */ /* 0x000fda0003f0e808 */
[----:B------:R-:W-:Y:S05]  /*12df0*/  @P0 BRA `(.L_x_338) ;  /* 0xfffffedc00580947 */ /* 0x000fea000383ffff */
.L_x_191:
[----:B------:R-:W1:Y:S01]  /*12e00*/  LDC R4, c[0x0][0xc] ;  /* 0x00000300ff047b82 */ /* 0x000e620000000800 */
[----:B------:R-:W-:Y:S01]  /*12e10*/  ISETP.NE.AND P1, PT, R7, RZ, PT ;  /* 0x000000ff0700720c */ /* 0x000fe20003f25270 */
[----:B------:R-:W-:Y:S06]  /*12e20*/  BSSY B0, `(.L_x_339) ;  /* 0x0000011000007945 */ /* 0x000fec0003800000 */
[----:B0-----:R-:W0:Y:S08]  /*12e30*/  LDC R9, c[0x0][0x10] ;  /* 0x00000400ff097b82 */ /* 0x001e300000000800 */
[----:B------:R-:W2:Y:S01]  /*12e40*/  LDC.64 R2, c[0x0][0x258] ;  /* 0x00009600ff027b82 */ /* 0x000ea20000000a00 */
[----:B-1----:R-:W-:-:S02]  /*12e50*/  ISETP.NE.AND P0, PT, R4, 0x1, PT ;  /* 0x000000010400780c */ /* 0x002fc40003f05270 */
[----:B0-----:R-:W-:-:S04]  /*12e60*/  SHF.L.U32 R0, R9, 0x1, RZ ;  /* 0x0000000109007819 */ /* 0x001fc800000006ff */
[----:B------:R-:W-:-:S05]  /*12e70*/  SEL R5, R0, RZ, P0 ;  /* 0x000000ff00057207 */ /* 0x000fca0000000000 */
[----:B--2---:R-:W-:Y:S01]  /*12e80*/  IMAD.WIDE.U32 R2, R5, 0x4, R2 ;  /* 0x0000000405027825 */ /* 0x004fe200078e0002 */
        /* <DEDUP_REMOVED lines=10> */
.L_x_340:
[----:B------:R-:W-:Y:S05]  /*12f30*/  BSYNC B0 ;  /* 0x0000000000007941 */ /* 0x000fea0003800000 */
.L_x_339:
        /* <DEDUP_REMOVED lines=11> */
.L_x_342:
[----:B------:R-:W2:Y:S04]  /*12ff0*/  LDG.E.STRONG.GPU R5, desc[UR20][R2.64] ;  /* 0x0000001402057981 */ /* 0x000ea8000c1ef900 */
[----:B--2---:R-:W-:Y:S01]  /*13000*/  CCTL.IVALL ;  /* 0x00000000ff00798f */ /* 0x004fe20002000000 */
[----:B------:R-:W-:Y:S05]  /*13010*/  YIELD ;  /* 0x0000000000007946 */ /* 0x000fea0003800000 */
[----:B------:R-:W-:-:S13]  /*13020*/  ISETP.NE.AND P0, PT, R5, R0, PT ;  /* 0x000000000500720c */ /* 0x000fda0003f05270 */
[----:B------:R-:W-:Y:S05]  /*13030*/  @P0 BRA `(.L_x_342) ;  /* 0xfffffffc00ec0947 */ /* 0x000fea000383ffff */
.L_x_341:
[----:B------:R-:W-:Y:S05]  /*13040*/  WARPSYNC.ALL ;  /* 0x0000000000007948 */ /* 0x000fea0003800000 */
[----:B------:R-:W0:Y:S08]  /*13050*/  LDC.64 R24, c[0x0][0x288] ;  /* 0x0000a200ff187b82 */ /* 0x000e300000000a00 */
[----:B------:R-:W-:Y:S01]  /*13060*/  BAR.SYNC.DEFER_BLOCKING 0x0 ;  /* 0x0000000000007b1d */ /* 0x000fe20000010000 */
[----:B0-----:R-:W-:-:S04]  /*13070*/  LEA.HI R0, P0, R25, R24, RZ, 0x1 ;  /* 0x0000001819007211 */ /* 0x001fc800078108ff */
[----:B------:R-:W-:-:S04]  /*13080*/  IADD3.X R3, RZ, R25, RZ, P0, !PT ;  /* 0x00000019ff037210 */ /* 0x000fc800007fe4ff */
        /* <DEDUP_REMOVED lines=8> */
[----:B------:R-:W0:Y:S01]  /*13110*/  LDC.64 R16, c[0x0][0x218] ;  /* 0x00008600ff107b82 */ /* 0x000e220000000a00 */
[----:B------:R-:W-:Y:S01]  /*13120*/  SHF.L.U64.HI R25, R24, 0x2, R25 ;  /* 0x0000000218197819 */ /* 0x000fe20000010219 */
[----:B------:R-:W-:Y:S01]  /*13130*/  ULDC.64 UR4, c[0x0][0x268] ;  /* 0x00009a0000047ab9 */ /* 0x000fe20000000a00 */
[----:B------:R-:W-:Y:S02]  /*13140*/  IADD3 R5, R3, R5, RZ ;  /* 0x0000000503057210 */ /* 0x000fe40007ffe0ff */
[----:B------:R-:W-:Y:S02]  /*13150*/  SHF.L.U64.HI R33, R6, 0x2, R27 ;  /* 0x0000000206217819 */ /* 0x000fe4000001021b */
[----:B------:R-:W-:Y:S01]  /*13160*/  LEA.HI R2, P0, R5, R2, RZ, 0x1 ;  /* 0x0000000205027211 */ /* 0x000fe200078108ff */
[----:B------:R-:W1:Y:S03]  /*13170*/  LDC.64 R18, c[0x0][0x220] ;  /* 0x00008800ff127b82 */ /* 0x000e660000000a00 */
[----:B------:R-:W-:-:S04]  /*13180*/  IADD3.X R5, RZ, R5, RZ, P0, !PT ;  /* 0x00000005ff057210 */ /* 0x000fc800007fe4ff */
[--C-:B------:R-:W-:Y:S02]  /*13190*/  SHF.R.S64 R29, R2, 0x1, R5.reuse ;  /* 0x00000001021d7819 */ /* 0x100fe40000001005 */
[----:B------:R-:W-:-:S04]  /*131a0*/  SHF.R.S32.HI R2, RZ, 0x1, R5 ;  /* 0x00000001ff027819 */ /* 0x000fc80000011405 */
[----:B------:R-:W-:-:S07]  /*131b0*/  SHF.L.U64.HI R31, R29, 0x2, R2 ;  /* 0x000000021d1f7819 */ /* 0x000fce0000010202 */
.L_x_343:
[----:B------:R-:W-:-:S04]  /*131c0*/  LEA R8, P0, R7, UR4, 0x2 ;  /* 0x0000000407087c11 */ /* 0x000fc8000f8010ff */
[----:B------:R-:W-:Y:S02]  /*131d0*/  LEA.HI.X R9, R7, UR5, R0, 0x2, P0 ;  /* 0x0000000507097c11 */ /* 0x000fe400080f1400 */
[-C--:B------:R-:W-:Y:S02]  /*131e0*/  LEA R10, P0, R6, R8.reuse, 0x2 ;  /* 0x00000008060a7211 */ /* 0x080fe400078010ff */
[-C--:B------:R-:W-:Y:S01]  /*131f0*/  LEA R14, P1, R24, R8.reuse, 0x2 ;  /* 0x00000008180e7211 */ /* 0x080fe200078210ff */
[----:B--2---:R-:W2:Y:S01]  /*13200*/  LDG.E R20, desc[UR20][R8.64] ;  /* 0x0000001408147981 */ /* 0x004ea2000c1e1900 */
[----:B------:R-:W-:Y:S02]  /*13210*/  LEA R12, P2, R29, R8, 0x2 ;  /* 0x000000081d0c7211 */ /* 0x000fe400078410ff */
[----:B------:R-:W-:Y:S02]  /*13220*/  IADD3.X R11, R9, R33, RZ, P0, !PT ;  /* 0x00000021090b7210 */ /* 0x000fe400007fe4ff */
[----:B------:R-:W-:-:S02]  /*13230*/  IADD3.X R15, R25, R9, RZ, P1, !PT ;  /* 0x00000009190f7210 */ /* 0x000fc40000ffe4ff */
[----:B------:R-:W-:Y:S01]  /*13240*/  IADD3.X R13, R9, R31, RZ, P2, !PT ;  /* 0x0000001f090d7210 */ /* 0x000fe200017fe4ff */
[----:B------:R-:W2:Y:S04]  /*13250*/  LDG.E R21, desc[UR20][R10.64] ;  /* 0x000000140a157981 */ /* 0x000ea8000c1e1900 */
[----:B------:R-:W3:Y:S04]  /*13260*/  LDG.E R22, desc[UR20][R14.64] ;  /* 0x000000140e167981 */ /* 0x000ee8000c1e1900 */
[----:B------:R-:W3:Y:S01]  /*13270*/  LDG.E R23, desc[UR20][R12.64] ;  /* 0x000000140c177981 */ /* 0x000ee2000c1e1900 */
[----:B------:R-:W-:-:S02]  /*13280*/  SHF.L.U32 R5, R7, 0x1, RZ ;  /* 0x0000000107057819 */ /* 0x000fc400000006ff */
[----:B------:R-:W-:-:S03]  /*13290*/  IADD3 R7, R7, 0x1c0, RZ ;  /* 0x000001c007077810 */ /* 0x000fc60007ffe0ff */
[----:B0-----:R-:W-:-:S04]  /*132a0*/  IMAD.WIDE R2, R5, 0x4, R16 ;  /* 0x0000000405027825 */ /* 0x001fc800078e0210 */
[----:B-1----:R-:W-:Y:S01]  /*132b0*/  IMAD.WIDE R4, R5, 0x4, R18 ;  /* 0x0000000405047825 */ /* 0x002fe200078e0212 */
[----:B------:R-:W-:Y:S02]  /*132c0*/  ISETP.GT.U32.AND P0, PT, R6, R7, PT ;  /* 0x000000070600720c */ /* 0x000fe40003f04070 */
[----:B------:R-:W-:-:S04]  /*132d0*/  SHF.R.S32.HI R0, RZ, 0x1f, R7 ;  /* 0x0000001fff007819 */ /* 0x000fc80000011407 */
[----:B------:R-:W-:Y:S01]  /*132e0*/  ISETP.GT.AND.EX P0, PT, R27, R0, PT, P0 ;  /* 0x000000001b00720c */ /* 0x000fe20003f04300 */
[----:B--2---:R2:W-:Y:S04]  /*132f0*/  STG.E.64 desc[UR20][R2.64], R20 ;  /* 0x0000001402007986 */ /* 0x0045e8000c101b14 */
[----:B---3--:R2:W-:Y:S08]  /*13300*/  STG.E.64 desc[UR20][R4.64], R22 ;  /* 0x0000001604007986 */ /* 0x0085f0000c101b14 */
[----:B------:R-:W-:Y:S05]  /*13310*/  @P0 BRA `(.L_x_343) ;  /* 0xfffffffc00a80947 */ /* 0x000fea000383ffff */
[----:B------:R-:W-:Y:S05]  /*13320*/  EXIT ;  /* 0x000000000000794d */ /* 0x000fea0003800000 */
.L_x_344:
        /* <DEDUP_REMOVED lines=13> */
.L_x_5144:


//--------------------- .text._Z35group_norm_nhwc_bwd_one_pass_kernelI11Bf16IOBf16WLi64ELi56ELi448EEv26Group_norm_nhwc_bwd_params --------------------------
	.section	.text._Z35group_norm_nhwc_bwd_one_pass_kernelI11Bf16IOBf16WLi64ELi56ELi448EEv26Group_norm_nhwc_bwd_params,"ax",@progbits
	.align	128
        .global         _Z35group_norm_nhwc_bwd_one_pass_kernelI11Bf16IOBf16WLi64ELi56ELi448EEv26Group_norm_nhwc_bwd_params
        .type           _Z35group_norm_nhwc_bwd_one_pass_kernelI11Bf16IOBf16WLi64ELi56ELi448EEv26Group_norm_nhwc_bwd_params,@function
        .size           _Z35group_norm_nhwc_bwd_one_pass_kernelI11Bf16IOBf16WLi64ELi56ELi448EEv26Group_norm_nhwc_bwd_params,(.L_x_5145 - _Z35group_norm_nhwc_bwd_one_pass_kernelI11Bf16IOBf16WLi64ELi56ELi448EEv26Group_norm_nhwc_bwd_params)
        .other          _Z35group_norm_nhwc_bwd_one_pass_kernelI11Bf16IOBf16WLi64ELi56ELi448EEv26Group_norm_nhwc_bwd_params,@"STO_CUDA_ENTRY STV_DEFAULT"
_Z35group_norm_nhwc_bwd_one_pass_kernelI11Bf16IOBf16WLi64ELi56ELi448EEv26Group_norm_nhwc_bwd_params:
.text._Z35group_norm_nhwc_bwd_one_pass_kernelI11Bf16IOBf16WLi64ELi56ELi448EEv26Group_norm_nhwc_bwd_params:
        /* <DEDUP_REMOVED lines=16> */
[----:B------:R-:W-:Y:S01]  /*0100*/  IMAD.WIDE.U32 R2, R2, 0x24924925, RZ ;  /* 0x2492492502027825 */ /* 0x000fe200078e00ff */
[----:B------:R-:W-:Y:S01]  /*0110*/  UIMAD UR11, UR13, 0x3, URZ ;  /* 0x000000030d0b78a4 */ /* 0x000fe2000f8e023f */
[----:B------:R-:W2:Y:S01]  /*0120*/  S2UR UR8, SR_CgaCtaId ;  /* 0x00000000000879c3 */ /* 0x000ea20000008800 */
[----:B------:R-:W-:Y:S01]  /*0130*/  ULEA.HI UR9, UP0, UR13, UR12, URZ, 0x1 ;  /* 0x0000000c0d097291 */ /* 0x000fe2000f81083f */
[----:B------:R-:W-:Y:S01]  /*0140*/  IMAD R53, R3, -0x1c, R52 ;  /* 0xffffffe403357824 */ /* 0x000fe200078e0234 */
[----:B------:R-:W-:Y:S01]  /*0150*/  UIADD3 UR7, UR7, UR11, URZ ;  /* 0x0000000b07077290 */ /* 0x000fe2000fffe03f */
[----:B------:R-:W-:Y:S01]  /*0160*/  LEA.HI R9, R9, R52, RZ, 0x5 ;  /* 0x0000003409097211 */ /* 0x000fe200078f28ff */
[----:B------:R-:W-:Y:S01]  /*0170*/  UMOV UR5, 0x400 ;  /* 0x0000040000057882 */ /* 0x000fe20000000000 */
[----:B------:R-:W-:Y:S01]  /*0180*/  UIADD3.X UR10, URZ, UR13, URZ, UP0, !UPT ;  /* 0x0000000d3f0a7290 */ /* 0x000fe200087fe43f */
[----:B------:R-:W-:Y:S01]  /*0190*/  ISETP.GE.U32.AND P2, PT, R52, 0x1c0, PT ;  /* 0x000001c03400780c */ /* 0x000fe20003f46070 */
[----:B------:R-:W-:Y:S01]  /*01a0*/  HFMA2.MMA R45, -RZ, RZ, 0, 0 ;  /* 0x00000000ff2d7435 */ /* 0x000fe200000001ff */
[----:B------:R-:W-:Y:S01]  /*01b0*/  ULDC.64 UR12, c[0x0][0x290] ;  /* 0x0000a400000c7ab9 */ /* 0x000fe20000000a00 */
[----:B------:R-:W-:Y:S01]  /*01c0*/  SHF.R.S32.HI R6, RZ, 0x5, R9 ;  /* 0x00000005ff067819 */ /* 0x000fe20000011409 */
[----:B------:R-:W-:Y:S01]  /*01d0*/  USHF.R.S64 UR9, UR9, 0x1, UR10 ;  /* 0x0000000109097899 */ /* 0x000fe2000800100a */
[----:B------:R-:W-:-:S02]  /*01e0*/  MOV R44, R0 ;  /* 0x00000000002c7202 */ /* 0x000fc40000000f00 */
[----:B------:R-:W-:Y:S01]  /*01f0*/  SHF.L.U32 R53, R53, 0x1, RZ ;  /* 0x0000000135357819 */ /* 0x000fe200000006ff */
[----:B0-----:R-:W-:Y:S02]  /*0200*/  IMAD R51, R51, UR16, R3 ;  /* 0x0000001033337c24 */ /* 0x001fe4000f8e0203 */
[----:B------:R-:W0:Y:S03]  /*0210*/  LDC R3, c[0x0][0x10] ;  /* 0x00000400ff037b82 */ /* 0x000e260000000800 */
[C---:B------:R-:W-:Y:S02]  /*0220*/  IADD3 R49, R51.reuse, 0x10, RZ ;  /* 0x0000001033317810 */ /* 0x040fe40007ffe0ff */
[----:B------:R-:W-:Y:S01]  /*0230*/  ISETP.LT.U32.AND P1, PT, R51, UR12, PT ;  /* 0x0000000c33007c0c */ /* 0x000fe2000bf21070 */
[----:B--2---:R-:W-:Y:S01]  /*0240*/  ULEA UR5, UR8, UR5, 0x18 ;  /* 0x0000000508057291 */ /* 0x004fe2000f8ec03f */
[----:B------:R-:W-:Y:S01]  /*0250*/  SHF.R.S32.HI R5, RZ, 0x1f, R51 ;  /* 0x0000001fff057819 */ /* 0x000fe20000011433 */
[----:B------:R-:W2:Y:S01]  /*0260*/  LDC R2, c[0x0][0xc] ;  /* 0x00000300ff027b82 */ /* 0x000ea20000000800 */
[----:B------:R-:W-:Y:S01]  /*0270*/  ULEA.HI UR8, UP0, UR7, UR6, URZ, 0x1 ;  /* 0x0000000607087291 */ /* 0x000fe2000f81083f */
[----:B------:R-:W-:Y:S01]  /*0280*/  ISETP.LT.U32.AND P0, PT, R49, UR12, PT ;  /* 0x0000000c31007c0c */ /* 0x000fe2000bf01070 */
[----:B------:R-:W-:Y:S01]  /*0290*/  ULDC.U8 UR12, c[0x0][0x2a4] ;  /* 0x0000a900000c7ab9 */ /* 0x000fe20000000000 */
[----:B------:R-:W-:Y:S01]  /*02a0*/  SHF.R.S32.HI R7, RZ, 0x1f, R49 ;  /* 0x0000001fff077819 */ /* 0x000fe20000011431 */
[----:B------:R-:W-:Y:S01]  /*02b0*/  UIADD3.X UR6, URZ, UR7, URZ, UP0, !UPT ;  /* 0x000000073f067290 */ /* 0x000fe200087fe43f */
[C---:B------:R-:W-:Y:S01]  /*02c0*/  IADD3 R48, R51.reuse, 0x20, RZ ;  /* 0x0000002033307810 */ /* 0x040fe20007ffe0ff */
[----:B------:R-:W-:Y:S01]  /*02d0*/  USHF.R.S32.HI UR7, URZ, 0x1, UR10 ;  /* 0x000000013f077899 */ /* 0x000fe2000801140a */
[----:B------:R-:W-:Y:S01]  /*02e0*/  IADD3 R46, R51, 0x30, RZ ;  /* 0x00000030332e7810 */ /* 0x000fe20007ffe0ff */
[----:B------:R-:W-:Y:S01]  /*02f0*/  USHF.R.S64 UR8, UR8, 0x1, UR6 ;  /* 0x0000000108087899 */ /* 0x000fe20008001006 */
[----:B------:R-:W-:Y:S01]  /*0300*/  ISETP.LT.AND.EX P1, PT, R5, UR13, !P2, P1 ;  /* 0x0000000d05007c0c */ /* 0x000fe2000d721310 */
[----:B------:R-:W-:Y:S01]  /*0310*/  USHF.R.S32.HI UR6, URZ, 0x1, UR6 ;  /* 0x000000013f067899 */ /* 0x000fe20008011406 */
[----:B------:R-:W-:Y:S01]  /*0320*/  ISETP.LT.AND.EX P2, PT, R7, UR13, !P2, P0 ;  /* 0x0000000d07007c0c */ /* 0x000fe2000d741300 */
[----:B------:R-:W-:Y:S01]  /*0330*/  USHF.L.U64.HI UR7, UR9, 0x2, UR7 ;  /* 0x0000000209077899 */ /* 0x000fe20008010207 */
[----:B------:R-:W-:Y:S01]  /*0340*/  LEA R6, R6, UR5, 0x3 ;  /* 0x0000000506067c11 */ /* 0x000fe2000f8e18ff */
[----:B------:R-:W-:Y:S01]  /*0350*/  USHF.L.U64.HI UR6, UR8, 0x2, UR6 ;  /* 0x0000000208067899 */ /* 0x000fe20008010206 */
[----:B0-----:R-:W-:Y:S01]  /*0360*/  IMAD R50, R3, UR16, R0 ;  /* 0x0000001003327c24 */ /* 0x001fe2000f8e0200 */
[----:B------:R-:W-:-:S02]  /*0370*/  SHF.R.S32.HI R9, RZ, 0x1f, R48 ;  /* 0x0000001fff097819 */ /* 0x000fc40000011430 */
[----:B------:R-:W-:Y:S02]  /*0380*/  SHF.R.S32.HI R11, RZ, 0x1f, R46 ;  /* 0x0000001fff0b7819 */ /* 0x000fe4000001142e */
[----:B-12---:R-:W-:-:S07]  /*0390*/  LOP3.LUT R47, R2, 0x3, RZ, 0xc0, !PT ;  /* 0x00000003022f7812 */ /* 0x006fce00078ec0ff */
.L_x_380:
[----:B0-----:R-:W0:Y:S01]  /*03a0*/  LDC R19, c[0x0][0x2a0] ;  /* 0x0000a800ff137b82 */ /* 0x001e220000000800 */
[----:B------:R-:W-:Y:S01]  /*03b0*/  ISETP.GE.AND P3, PT, R44, RZ, PT ;  /* 0x000000ff2c00720c */ /* 0x000fe20003f66270 */
[----:B------:R-:W-:Y:S01]  /*03c0*/  ULDC.64 UR10, c[0x0][0x298] ;  /* 0x0000a600000a7ab9 */ /* 0x000fe20000000a00 */
[----:B-12---:R-:W-:Y:S02]  /*03d0*/  SHF.R.U32.HI R16, RZ, 0x2, R52 ;  /* 0x00000002ff107819 */ /* 0x006fe40000011634 */
[----:B------:R-:W-:-:S03]  /*03e0*/  SHF.R.S32.HI R21, RZ, 0x1f, R53 ;  /* 0x0000001fff157819 */ /* 0x000fc60000011435 */
[----:B------:R-:W1:Y:S01]  /*03f0*/  LDC R23, c[0x0][0x2ac] ;  /* 0x0000ab00ff177b82 */ /* 0x000e620000000800 */
[----:B------:R-:W-:-:S07]  /*0400*/  CS2R R42, SRZ ;  /* 0x00000000002a7805 */ /* 0x000fce000001ff00 */
[----:B------:R-:W2:Y:S01]  /*0410*/  @P2 LDC.64 R26, c[0x0][0x230] ;  /* 0x00008c00ff1a2b82 */ /* 0x000ea20000000a00 */
[----:B0--3--:R-:W-:-:S07]  /*0420*/  IABS R15, R19 ;  /* 0x00000013000f7213 */ /* 0x009fce0000000000 */
        /* <DEDUP_REMOVED lines=10> */
[----:B------:R-:W-:-:S05]  /*04d0*/  LOP3.LUT R17, RZ, R19, RZ, 0x33, !PT ;  /* 0x00000013ff117212 */ /* 0x000fca00078e33ff */
[----:B------:R-:W-:-:S05]  /*04e0*/  IMAD.HI.U32 R13, R13, R10, RZ ;  /* 0x0000000a0d0d7227 */ /* 0x000fca00078e00ff */
[----:B------:R-:W-:-:S05]  /*04f0*/  IADD3 R8, -R13, RZ, RZ ;  /* 0x000000ff0d087210 */ /* 0x000fca0007ffe1ff */
[----:B------:R-:W-:Y:S01]  /*0500*/  IMAD R8, R15, R8, R10 ;  /* 0x000000080f087224 */ /* 0x000fe200078e020a */
[----:B------:R-:W-:-:S04]  /*0510*/  LOP3.LUT R10, R44, R19, RZ, 0x3c, !PT ;  /* 0x000000132c0a7212 */ /* 0x000fc800078e3cff */
[----:B------:R-:W-:Y:S02]  /*0520*/  ISETP.GT.U32.AND P5, PT, R15, R8, PT ;  /* 0x000000080f00720c */ /* 0x000fe40003fa4070 */
[----:B------:R-:W-:-:S11]  /*0530*/  ISETP.GE.AND P4, PT, R10, RZ, PT ;  /* 0x000000ff0a00720c */ /* 0x000fd60003f86270 */
        /* <DEDUP_REMOVED lines=17> */
[----:B------:R-:W-:Y:S02]  /*0650*/  IADD3 R56, P0, R53, R30, RZ ;  /* 0x0000001e35387210 */ /* 0x000fe40007f1e0ff */
[----:B------:R-:W-:Y:S01]  /*0660*/  SHF.R.S32.HI R10, RZ, 0x1f, R19 ;  /* 0x0000001fff0a7819 */ /* 0x000fe20000011413 */
[----:B-1----:R-:W-:Y:S01]  /*0670*/  IMAD R8, R23, UR16, R17 ;  /* 0x0000001017087c24 */ /* 0x002fe2000f8e0211 */
[----:B------:R-:W-:Y:S02]  /*0680*/  LEA.HI.X.SX32 R57, R30, R21, 0x1, P0 ;  /* 0x000000151e397211 */ /* 0x000fe400000f0eff */
[----:B------:R-:W1:Y:S01]  /*0690*/  @P1 LDC.64 R20, c[0x0][0x230] ;  /* 0x00008c00ff141b82 */ /* 0x000e620000000a00 */
[----:B------:R-:W-:Y:S01]  /*06a0*/  IMAD R16, R10, UR10, RZ ;  /* 0x0000000a0a107c24 */ /* 0x000fe2000f8e02ff */
[----:B------:R-:W-:Y:S01]  /*06b0*/  IADD3 R10, R8, 0x20, RZ ;  /* 0x00000020080a7810 */ /* 0x000fe20007ffe0ff */
[----:B------:R-:W-:-:S04]  /*06c0*/  IMAD.WIDE.U32 R56, R19, UR10, R56 ;  /* 0x0000000a13387c25 */ /* 0x000fc8000f8e0038 */
[----:B------:R-:W-:Y:S01]  /*06d0*/  IMAD R59, R19, UR11, R16 ;  /* 0x0000000b133b7c24 */ /* 0x000fe2000f8e0210 */
[----:B------:R-:W-:Y:S01]  /*06e0*/  ULDC.64 UR10, c[0x0][0x290] ;  /* 0x0000a400000a7ab9 */ /* 0x000fe20000000a00 */
[----:B---3--:R-:W-:Y:S01]  /*06f0*/  IMAD.WIDE R16, R44, 0x8, R14 ;  /* 0x000000082c107825 */ /* 0x008fe200078e020e */
[----:B------:R-:W-:Y:S01]  /*0700*/  ISETP.GE.U32.AND P0, PT, R10, UR10, PT ;  /* 0x0000000a0a007c0c */ /* 0x000fe2000bf06070 */
[----:B------:R-:W3:Y:S01]  /*0710*/  @P1 LDC.64 R14, c[0x0][0x228] ;  /* 0x00008a00ff0e1b82 */ /* 0x000ee20000000a00 */
[----:B------:R-:W-:Y:S01]  /*0720*/  SHF.R.S32.HI R10, RZ, 0x1f, R10 ;  /* 0x0000001fff0a7819 */ /* 0x000fe2000001140a */
[----:B----4-:R-:W-:Y:S01]  /*0730*/  @P1 IMAD R18, R5, R12, RZ ;  /* 0x0000000c05121224 */ /* 0x010fe200078e02ff */
[----:B------:R-:W-:Y:S01]  /*0740*/  IADD3 R59, R57, R59, RZ ;  /* 0x0000003b393b7210 */ /* 0x000fe20007ffe0ff */
[----:B------:R-:W4:Y:S01]  /*0750*/  LDG.E.64 R16, desc[UR14][R16.64] ;  /* 0x0000000e10107981 */ /* 0x000f22000c1e1b00 */
[----:B------:R-:W-:Y:S01]  /*0760*/  ISETP.GE.AND.EX P0, PT, R10, UR11, PT, P0 ;  /* 0x0000000b0a007c0c */ /* 0x000fe2000bf06300 */
[----:B------:R-:W-:Y:S01]  /*0770*/  @P1 IMAD R23, R51, R13, R18 ;  /* 0x0000000d33171224 */ /* 0x000fe200078e0212 */
[----:B------:R-:W-:Y:S01]  /*0780*/  IADD3 R8, R8, 0x30, RZ ;  /* 0x0000003008087810 */ /* 0x000fe20007ffe0ff */
[----:B------:R-:W2:Y:S01]  /*0790*/  @P2 LDC.64 R18, c[0x0][0x288] ;  /* 0x0000a200ff122b82 */ /* 0x000ea20000000a00 */
[----:B------:R-:W-:-:S02]  /*07a0*/  ISETP.LT.U32.AND P0, PT, R52, 0x1c0, !P0 ;  /* 0x000001c03400780c */ /* 0x000fc40004701070 */
[----:B------:R-:W-:Y:S02]  /*07b0*/  @P1 MOV R58, R56 ;  /* 0x00000038003a1202 */ /* 0x000fe40000000f00 */
[----:B------:R-:W-:Y:S02]  /*07c0*/  ISETP.GE.U32.AND P3, PT, R8, UR10, PT ;  /* 0x0000000a08007c0c */ /* 0x000fe4000bf66070 */
[----:B------:R-:W-:Y:S01]  /*07d0*/  SHF.R.S32.HI R8, RZ, 0x1f, R8 ;  /* 0x0000001fff087819 */ /* 0x000fe20000011408 */
[----:B------:R-:W-:-:S03]  /*07e0*/  @P1 IMAD.WIDE.U32 R12, R51, R12, R58 ;  /* 0x0000000c330c1225 */ /* 0x000fc600078e003a */
[----:B------:R-:W-:Y:S02]  /*07f0*/  ISETP.GE.AND.EX P3, PT, R8, UR11, PT, P3 ;  /* 0x0000000b08007c0c */ /* 0x000fe4000bf66330 */
[----:B------:R-:W-:Y:S01]  /*0800*/  @P1 IADD3 R13, R13, R23, RZ ;  /* 0x000000170d0d1210 */ /* 0x000fe20007ffe0ff */
[----:B------:R-:W0:Y:S01]  /*0810*/  @P0 LDC.64 R28, c[0x0][0x288] ;  /* 0x0000a200ff1c0b82 */ /* 0x000e220000000a00 */
[----:B------:R-:W-:Y:S02]  /*0820*/  @P1 SHF.L.U32 R23, R12, 0x1, RZ ;  /* 0x000000010c171819 */ /* 0x000fe400000006ff */
[----:B------:R-:W-:Y:S02]  /*0830*/  ISETP.LT.U32.AND P3, PT, R52, 0x1c0, !P3 ;  /* 0x000001c03400780c */ /* 0x000fe40005f61070 */
[----:B------:R-:W-:Y:S02]  /*0840*/  @P1 SHF.L.U64.HI R8, R12, 0x1, R13 ;  /* 0x000000010c081819 */ /* 0x000fe4000001020d */
[----:B-1----:R-:W-:-:S04]  /*0850*/  @P1 IADD3 R20, P4, R23, R20, RZ ;  /* 0x0000001417141210 */ /* 0x002fc80007f9e0ff */
[C---:B------:R-:W-:Y:S01]  /*0860*/  @P1 IADD3.X R21, R8.reuse, R21, RZ, P4, !PT ;  /* 0x0000001508151210 */ /* 0x040fe200027fe4ff */
[----:B--2---:R-:W-:Y:S01]  /*0870*/  @P2 IMAD R10, R7, R18, RZ ;  /* 0x00000012070a2224 */ /* 0x004fe200078e02ff */
[----:B---3--:R-:W-:Y:S02]  /*0880*/  @P1 IADD3 R14, P4, R23, R14, RZ ;  /* 0x0000000e170e1210 */ /* 0x008fe40007f9e0ff */
[----:B------:R-:W-:Y:S02]  /*0890*/  CS2R R40, SRZ ;  /* 0x0000000000287805 */ /* 0x000fe4000001ff00 */
[----:B------:R-:W-:Y:S01]  /*08a0*/  CS2R R38, SRZ ;  /* 0x0000000000267805 */ /* 0x000fe2000001ff00 */
[----:B------:R1:W5:Y:S01]  /*08b0*/  @P1 LDG.E R42, desc[UR14][R20.64] ;  /* 0x0000000e142a1981 */ /* 0x000362000c1e1900 */
[----:B------:R-:W2:Y:S01]  /*08c0*/  @P3 LDC.64 R12, c[0x0][0x288] ;  /* 0x0000a200ff0c3b82 */ /* 0x000ea20000000a00 */
[----:B------:R-:W-:Y:S01]  /*08d0*/  @P2 IMAD R31, R49, R19, R10 ;  /* 0x00000013311f2224 */ /* 0x000fe200078e020a */
[----:B------:R-:W-:-:S05]  /*08e0*/  @P1 IADD3.X R15, R8, R15, RZ, P4, !PT ;  /* 0x0000000f080f1210 */ /* 0x000fca00027fe4ff */
[----:B------:R3:W5:Y:S01]  /*08f0*/  @P1 LDG.E R41, desc[UR14][R14.64] ;  /* 0x0000000e0e291981 */ /* 0x000762000c1e1900 */
[----:B------:R-:W2:Y:S01]  /*0900*/  @P0 LDC.64 R22, c[0x0][0x230] ;  /* 0x00008c00ff160b82 */ /* 0x000ea20000000a00 */
[----:B-1----:R-:W-:Y:S02]  /*0910*/  @P2 MOV R20, R56 ;  /* 0x0000003800142202 */ /* 0x002fe40000000f00 */
[----:B------:R-:W-:-:S03]  /*0920*/  @P2 MOV R21, R59 ;  /* 0x0000003b00152202 */ /* 0x000fc60000000f00 */
[----:B------:R-:W-:Y:S01]  /*0930*/  @P2 IMAD.WIDE.U32 R18, R49, R18, R20 ;  /* 0x0000001231122225 */ /* 0x000fe200078e0014 */
[----:B---3--:R-:W-:Y:S02]  /*0940*/  @P0 MOV R14, R56 ;  /* 0x00000038000e0202 */ /* 0x008fe40000000f00 */
[----:B------:R-:W-:Y:S01]  /*0950*/  @P0 MOV R15, R59 ;  /* 0x0000003b000f0202 */ /* 0x000fe20000000f00 */
[----:B0-----:R-:W-:Y:S01]  /*0960*/  @P0 IMAD R10, R9, R28, RZ ;  /* 0x0000001c090a0224 */ /* 0x001fe200078e02ff */
[----:B------:R-:W-:Y:S02]  /*0970*/  @P2 SHF.L.U32 R21, R18, 0x1, RZ ;  /* 0x0000000112152819 */ /* 0x000fe400000006ff */
[----:B------:R-:W-:Y:S01]  /*0980*/  @P2 IADD3 R19, R19, R31, RZ ;  /* 0x0000001f13132210 */ /* 0x000fe20007ffe0ff */
[C---:B------:R-:W-:Y:S01]  /*0990*/  @P0 IMAD R31, R48.reuse, R29, R10 ;  /* 0x0000001d301f0224 */ /* 0x040fe200078e020a */
[C---:B------:R-:W-:Y:S01]  /*09a0*/  @P2 IADD3 R26, P4, R21.reuse, R26, RZ ;  /* 0x0000001a151a2210 */ /* 0x040fe20007f9e0ff */
[----:B------:R-:W-:Y:S01]  /*09b0*/  @P0 IMAD.WIDE.U32 R28, R48, R28, R14 ;  /* 0x0000001c301c0225 */ /* 0x000fe200078e000e */
[----:B------:R-:W-:Y:S01]  /*09c0*/  @P2 IADD3 R24, P5, R21, R24, RZ ;  /* 0x0000001815182210 */ /* 0x000fe20007fbe0ff */
[----:B------:R-:W0:Y:S01]  /*09d0*/  @P3 LDC.64 R14, c[0x0][0x228] ;  /* 0x00008a00ff0e3b82 */ /* 0x000e220000000a00 */
[----:B------:R-:W-:-:S02]  /*09e0*/  @P2 SHF.L.U64.HI R8, R18, 0x1, R19 ;  /* 0x0000000112082819 */ /* 0x000fc40000010213 */
[----:B------:R-:W-:-:S05]  /*09f0*/  @P0 IADD3 R29, R29, R31, RZ ;  /* 0x0000001f1d1d0210 */ /* 0x000fca0007ffe0ff */
[----:B------:R-:W1:Y:S01]  /*0a00*/  @P3 LDC.64 R20, c[0x0][0x230] ;  /* 0x00008c00ff143b82 */ /* 0x000e620000000a00 */
[C---:B------:R-:W-:Y:S02]  /*0a10*/  @P2 IADD3.X R27, R8.reuse, R27, RZ, P4, !PT ;  /* 0x0000001b081b2210 */ /* 0x040fe400027fe4ff */
[----:B------:R-:W-:Y:S01]  /*0a20*/  @P2 IADD3.X R25, R8, R25, RZ, P5, !PT ;  /* 0x0000001908192210 */ /* 0x000fe20002ffe4ff */
[----:B--2---:R-:W-:Y:S01]  /*0a30*/  @P3 IMAD R10, R11, R12, RZ ;  /* 0x0000000c0b0a3224 */ /* 0x004fe200078e02ff */
[C---:B------:R-:W-:Y:S01]  /*0a40*/  @P0 SHF.L.U32 R31, R28.reuse, 0x1, RZ ;  /* 0x000000011c1f0819 */ /* 0x040fe200000006ff */
[----:B------:R2:W5:Y:S01]  /*0a50*/  @P2 LDG.E R43, desc[UR14][R26.64] ;  /* 0x0000000e1a2b2981 */ /* 0x000562000c1e1900 */
[----:B------:R-:W-:Y:S01]  /*0a60*/  @P0 SHF.L.U64.HI R8, R28, 0x1, R29 ;  /* 0x000000011c080819 */ /* 0x000fe2000001021d */
[----:B------:R-:W3:Y:S01]  /*0a70*/  @P0 LDC.64 R18, c[0x0][0x228] ;  /* 0x00008a00ff120b82 */ /* 0x000ee20000000a00 */
[----:B------:R-:W-:Y:S01]  /*0a80*/  @P3 MOV R28, R56 ;  /* 0x00000038001c3202 */ /* 0x000fe20000000f00 */
[----:B------:R2:W5:Y:S01]  /*0a90*/  @P2 LDG.E R40, desc[UR14][R24.64] ;  /* 0x0000000e18282981 */ /* 0x000562000c1e1900 */
[----:B------:R-:W-:Y:S01]  /*0aa0*/  @P3 MOV R29, R59 ;  /* 0x0000003b001d3202 */ /* 0x000fe20000000f00 */
[----:B------:R-:W-:-:S02]  /*0ab0*/  @P3 IMAD R33, R46, R13, R10 ;  /* 0x0000000d2e213224 */ /* 0x000fc400078e020a */
[----:B------:R-:W-:-:S05]  /*0ac0*/  @P3 IMAD.WIDE.U32 R12, R46, R12, R28 ;  /* 0x0000000c2e0c3225 */ /* 0x000fca00078e001c */
[----:B------:R-:W-:Y:S02]  /*0ad0*/  @P3 IADD3 R29, R13, R33, RZ ;  /* 0x000000210d1d3210 */ /* 0x000fe40007ffe0ff */
[C---:B------:R-:W-:Y:S02]  /*0ae0*/  @P3 SHF.L.U32 R13, R12.reuse, 0x1, RZ ;  /* 0x000000010c0d3819 */ /* 0x040fe400000006ff */
[----:B------:R-:W-:Y:S02]  /*0af0*/  @P3 SHF.L.U64.HI R12, R12, 0x1, R29 ;  /* 0x000000010c0c3819 */ /* 0x000fe4000001021d */
[C---:B-1----:R-:W-:Y:S02]  /*0b00*/  @P3 IADD3 R20, P5, R13.reuse, R20, RZ ;  /* 0x000000140d143210 */ /* 0x042fe40007fbe0ff */
[----:B0-----:R-:W-:Y:S02]  /*0b10*/  @P3 IADD3 R14, P6, R13, R14, RZ ;  /* 0x0000000e0d0e3210 */ /* 0x001fe40007fde0ff */
[----:B------:R-:W-:-:S02]  /*0b20*/  @P3 IADD3.X R21, R12, R21, RZ, P5, !PT ;  /* 0x000000150c153210 */ /* 0x000fc40002ffe4ff */
[----:B------:R-:W-:Y:S02]  /*0b30*/  @P3 IADD3.X R15, R12, R15, RZ, P6, !PT ;  /* 0x0000000f0c0f3210 */ /* 0x000fe400037fe4ff */
[----:B------:R-:W-:Y:S01]  /*0b40*/  CS2R R12, SRZ ;  /* 0x00000000000c7805 */ /* 0x000fe2000001ff00 */
[----:B------:R2:W5:Y:S05]  /*0b50*/  @P3 LDG.E R39, desc[UR14][R20.64] ;  /* 0x0000000e14273981 */ /* 0x00056a000c1e1900 */
[----:B------:R2:W5:Y:S01]  /*0b60*/  @P3 LDG.E R12, desc[UR14][R14.64] ;  /* 0x0000000e0e0c3981 */ /* 0x000562000c1e1900 */
[----:B------:R-:W-:-:S04]  /*0b70*/  @P0 IADD3 R22, P4, R31, R22, RZ ;  /* 0x000000161f160210 */ /* 0x000fc80007f9e0ff */
[C---:B------:R-:W-:Y:S02]  /*0b80*/  @P0 IADD3.X R23, R8.reuse, R23, RZ, P4, !PT ;  /* 0x0000001708170210 */ /* 0x040fe400027fe4ff */
[----:B---3--:R-:W-:Y:S02]  /*0b90*/  @P0 IADD3 R18, P4, R31, R18, RZ ;  /* 0x000000121f120210 */ /* 0x008fe40007f9e0ff */
[----:B------:R-:W-:Y:S01]  /*0ba0*/  CS2R R36, SRZ ;  /* 0x0000000000247805 */ /* 0x000fe2000001ff00 */
[----:B------:R2:W5:Y:S01]  /*0bb0*/  @P0 LDG.E R38, desc[UR14][R22.64] ;  /* 0x0000000e16260981 */ /* 0x000562000c1e1900 */
[----:B------:R-:W-:-:S05]  /*0bc0*/  @P0 IADD3.X R19, R8, R19, RZ, P4, !PT ;  /* 0x0000001308130210 */ /* 0x000fca00027fe4ff */
[----:B------:R2:W5:Y:S01]  /*0bd0*/  @P0 LDG.E R36, desc[UR14][R18.64] ;  /* 0x0000000e12240981 */ /* 0x000562000c1e1900 */
[----:B------:R-:W-:Y:S01]  /*0be0*/  UMOV UR11, 0x3f800000 ;  /* 0x3f800000000b7882 */ /* 0x000fe20000000000 */
[----:B------:R-:W-:Y:S01]  /*0bf0*/  BSSY B0, `(.L_x_346) ;  /* 0x0000020000007945 */ /* 0x000fe20003800000 */
[----:B------:R-:W-:Y:S02]  /*0c00*/  MOV R10, RZ ;  /* 0x000000ff000a7202 */ /* 0x000fe40000000f00 */
[----:B----4-:R-:W-:-:S13]  /*0c10*/  R2UR UR13, R16 ;  /* 0x00000000100d72ca */ /* 0x010fda00000e0000 */
        /* <DEDUP_REMOVED lines=8> */
[----:B------:R-:W-:Y:S02]  /*0ca0*/  MOV R8, RZ ;  /* 0x000000ff00087202 */ /* 0x000fe40000000f00 */
[----:B0-----:R-:W-:Y:S02]  /*0cb0*/  @P0 R2UR UR5, R16 ;  /* 0x00000000100502ca */ /* 0x001fe400000e0000 */
[----:B------:R-:W-:-:S11]  /*0cc0*/  ISETP.GT.U32.AND P0, PT, R52, 0x1bf, PT ;  /* 0x000001bf3400780c */ /* 0x000fd60003f04070 */
[----:B------:R-:W-:Y:S02]  /*0cd0*/  @UP0 UMOV UR11, UR5 ;  /* 0x00000005000b0c82 */ /* 0x000fe40008000000 */
[----:B--2---:R-:W-:Y:S05]  /*0ce0*/  @P0 BRA `(.L_x_347) ;  /* 0x0000000000400947 */ /* 0x004fea0003800000 */
[----:B------:R-:W-:Y:S01]  /*0cf0*/  ISETP.NE.AND P0, PT, RZ, UR12, PT ;  /* 0x0000000cff007c0c */ /* 0x000fe2000bf05270 */
[----:B------:R-:W0:Y:S01]  /*0d00*/  LDC.64 R16, c[0x0][0x238] ;  /* 0x00008e00ff107b82 */ /* 0x000e220000000a00 */
[----:B------:R-:W-:-:S04]  /*0d10*/  IADD3 R13, R53, R30, RZ ;  /* 0x0000001e350d7210 */ /* 0x000fc80007ffe0ff */
[----:B------:R-:W-:-:S07]  /*0d20*/  SHF.R.S32.HI R18, RZ, 0x1f, R13 ;  /* 0x0000001fff127819 */ /* 0x000fce000001140d */
[----:B------:R-:W1:Y:S01]  /*0d30*/  @P0 LDC.64 R14, c[0x0][0x240] ;  /* 0x00009000ff0e0b82 */ /* 0x000e620000000a00 */
[----:B0-----:R-:W-:-:S05]  /*0d40*/  IMAD.WIDE R16, R13, 0x2, R16 ;  /* 0x000000020d107825 */ /* 0x001fca00078e0210 */
[----:B------:R-:W2:Y:S01]  /*0d50*/  LDG.E.U16 R37, desc[UR14][R16.64] ;  /* 0x0000000e10257981 */ /* 0x000ea2000c1e1500 */
[----:B-1----:R-:W-:-:S04]  /*0d60*/  @P0 LEA R14, P3, R13, R14, 0x1 ;  /* 0x0000000e0d0e0211 */ /* 0x002fc800078608ff */
[----:B------:R-:W-:Y:S02]  /*0d70*/  @P0 LEA.HI.X R15, R13, R15, R18, 0x1, P3 ;  /* 0x0000000f0d0f0211 */ /* 0x000fe400018f0c12 */
[----:B------:R-:W3:Y:S04]  /*0d80*/  LDG.E.U16 R13, desc[UR14][R16.64+0x2] ;  /* 0x0000020e100d7981 */ /* 0x000ee8000c1e1500 */
[----:B------:R-:W4:Y:S04]  /*0d90*/  @P0 LDG.E.U16 R19, desc[UR14][R14.64] ;  /* 0x0000000e0e130981 */ /* 0x000f28000c1e1500 */
[----:B------:R-:W4:Y:S01]  /*0da0*/  @P0 LDG.E.U16 R18, desc[UR14][R14.64+0x2] ;  /* 0x0000020e0e120981 */ /* 0x000f22000c1e1500 */
[----:B--2---:R-:W-:-:S02]  /*0db0*/  SHF.L.U32 R37, R37, 0x10, RZ ;  /* 0x0000001025257819 */ /* 0x004fc400000006ff */
[----:B---3--:R-:W-:Y:S02]  /*0dc0*/  SHF.L.U32 R13, R13, 0x10, RZ ;  /* 0x000000100d0d7819 */ /* 0x008fe400000006ff */
[----:B----4-:R-:W-:Y:S02]  /*0dd0*/  @P0 SHF.L.U32 R10, R19, 0x10, RZ ;  /* 0x00000010130a0819 */ /* 0x010fe400000006ff */
[----:B------:R-:W-:-:S07]  /*0de0*/  @P0 SHF.L.U32 R8, R18, 0x10, RZ ;  /* 0x0000001012080819 */ /* 0x000fce00000006ff */
.L_x_347:
[----:B------:R-:W-:Y:S05]  /*0df0*/  BSYNC B0 ;  /* 0x0000000000007941 */ /* 0x000fea0003800000 */
.L_x_346:
[----:B------:R-:W-:Y:S02]  /*0e00*/  ISETP.NE.AND P4, PT, RZ, UR12, PT ;  /* 0x0000000cff007c0c */ /* 0x000fe4000bf85270 */
[C---:B-----5:R-:W-:Y:S02]  /*0e10*/  PRMT R15, R42.reuse, 0x7632, R15 ;  /* 0x000076322a0f7816 */ /* 0x060fe4000000000f */
[----:B------:R-:W-:Y:S02]  /*0e20*/  SHF.L.U32 R17, R42, 0x10, RZ ;  /* 0x000000102a117819 */ /* 0x000fe400000006ff */
[----:B------:R-:W-:Y:S02]  /*0e30*/  PRMT R19, R43, 0x7632, R19 ;  /* 0x000076322b137816 */ /* 0x000fe40000000013 */
[----:B------:R-:W-:Y:S01]  /*0e40*/  SHF.L.U32 R15, R15, 0x10, RZ ;  /* 0x000000100f0f7819 */ /* 0x000fe200000006ff */
[----:B------:R-:W-:Y:S01]  /*0e50*/  FADD.FTZ R17, R17, -UR13 ;  /* 0x8000000d11117e21 */ /* 0x000fe20008010000 */
[----:B------:R-:W-:-:S02]  /*0e60*/  SHF.L.U32 R21, R43, 0x10, RZ ;  /* 0x000000102b157819 */ /* 0x000fc400000006ff */
[----:B------:R-:W-:Y:S01]  /*0e70*/  SHF.L.U32 R27, R19, 0x10, RZ ;  /* 0x00000010131b7819 */ /* 0x000fe200000006ff */
[----:B------:R-:W-:Y:S01]  /*0e80*/  FADD.FTZ R19, R15, -UR13 ;  /* 0x8000000d0f137e21 */ /* 0x000fe20008010000 */
[----:B------:R-:W-:Y:S01]  /*0e90*/  PRMT R18, R41, 0x7632, R18 ;  /* 0x0000763229127816 */ /* 0x000fe20000000012 */
[----:B------:R-:W-:Y:S01]  /*0ea0*/  FMUL.FTZ R15, R17, UR11 ;  /* 0x0000000b110f7c20 */ /* 0x000fe20008410000 */
[C---:B------:R-:W-:Y:S01]  /*0eb0*/  PRMT R20, R40.reuse, 0x7632, R20 ;  /* 0x0000763228147816 */ /* 0x040fe20000000014 */
[----:B------:R-:W-:Y:S01]  /*0ec0*/  FADD.FTZ R29, R21, -UR13 ;  /* 0x8000000d151d7e21 */ /* 0x000fe20008010000 */
[----:B------:R-:W-:Y:S01]  /*0ed0*/  SHF.L.U32 R14, R41, 0x10, RZ ;  /* 0x00000010290e7819 */ /* 0x000fe200000006ff */
[----:B------:R-:W-:Y:S01]  /*0ee0*/  FMUL.FTZ R17, R19, UR11 ;  /* 0x0000000b13117c20 */ /* 0x000fe20008410000 */
[----:B------:R-:W-:Y:S02]  /*0ef0*/  SHF.L.U32 R16, R40, 0x10, RZ ;  /* 0x0000001028107819 */ /* 0x000fe400000006ff */
        /* <DEDUP_REMOVED lines=21> */
.L_x_348:
        /* <DEDUP_REMOVED lines=26> */
.L_x_349:
        /* <DEDUP_REMOVED lines=8> */
[----:B------:R-:W-:Y:S02]  /*1270*/  SHF.L.U32 R24, R22, 0x10, RZ ;  /* 0x0000001016187819 */ /* 0x000fe400000006ff */
[C---:B------:R-:W-:Y:S01]  /*1280*/  PRMT R25, R36.reuse, 0x7632, R25 ;  /* 0x0000763224197816 */ /* 0x040fe20000000019 */
[----:B------:R-:W-:Y:S01]  /*1290*/  FADD.FTZ R23, R23, -UR13 ;  /* 0x8000000d17177e21 */ /* 0x000fe20008010000 */
[----:B------:R-:W-:Y:S01]  /*12a0*/  SHF.L.U32 R22, R36, 0x10, RZ ;  /* 0x0000001024167819 */ /* 0x000fe200000006ff */
[----:B------:R-:W-:Y:S01]  /*12b0*/  FADD.FTZ R29, R24, -UR13 ;  /* 0x8000000d181d7e21 */ /* 0x000fe20008010000 */
        /* <DEDUP_REMOVED lines=23> */
.L_x_350:
[----:B------:R-:W-:Y:S01]  /*1430*/  FFMA.FTZ R32, R21, R30, R26 ;  /* 0x0000001e15207223 */ /* 0x000fe2000001001a */
[----:B------:R-:W-:Y:S01]  /*1440*/  FADD.FTZ R27, R30, R27 ;  /* 0x0000001b1e1b7221 */ /* 0x000fe20000010000 */
[----:B------:R-:W-:Y:S01]  /*1450*/  FMUL.FTZ R26, R22, R37 ;  /* 0x00000025161a7220 */ /* 0x000fe20000410000 */
        /* <DEDUP_REMOVED lines=31> */
.L_x_351:
        /* <DEDUP_REMOVED lines=12> */
[----:B------:R-:W-:Y:S01]  /*1710*/  FFMA.FTZ R14, R17, R18, RZ ;  /* 0x00000012110e7223 */ /* 0x000fe200000100ff */
[----:B------:R-:W-:Y:S01]  /*1720*/  FADD.FTZ R17, RZ, R18 ;  /* 0x00000012ff117221 */ /* 0x000fe20000010000 */
[----:B------:R-:W1:Y:S01]  /*1730*/  SHFL.DOWN PT, R30, R27, 0x1, 0x1f ;  /* 0x08201f001b1e7f89 */ /* 0x000e6200000e0000 */
[----:B------:R-:W-:Y:S01]  /*1740*/  UMOV UR10, 0x400 ;  /* 0x00000400000a7882 */ /* 0x000fe20000000000 */
[----:B------:R-:W-:Y:S01]  /*1750*/  FFMA.FTZ R32, R19, R16, R32 ;  /* 0x0000001013207223 */ /* 0x000fe20000010020 */
[----:B------:R-:W-:Y:S01]  /*1760*/  UIADD3 UR5, UR10, 0x90, URZ ;  /* 0x000000900a057890 */ /* 0x000fe2000fffe03f */
[----:B------:R-:W2:Y:S01]  /*1770*/  SHFL.DOWN PT, R31, R28, 0x1, 0x1f ;  /* 0x08201f001c1f7f89 */ /* 0x000ea200000e0000 */
[----:B------:R-:W-:Y:S01]  /*1780*/  FADD.FTZ R15, R15, R16 ;  /* 0x000000100f0f7221 */ /* 0x000fe20000010000 */
[----:B------:R-:W-:Y:S01]  /*1790*/  FFMA.FTZ R14, R21, R20, R14 ;  /* 0x00000014150e7223 */ /* 0x000fe2000001000e */
[----:B------:R-:W-:Y:S01]  /*17a0*/  FADD.FTZ R17, R17, R20 ;  /* 0x0000001411117221 */ /* 0x000fe20000010000 */
[----:B------:R-:W-:Y:S01]  /*17b0*/  FFMA.FTZ R32, R23, R22, R32 ;  /* 0x0000001617207223 */ /* 0x000fe20000010020 */
[C---:B------:R-:W-:Y:S01]  /*17c0*/  ISETP.NE.AND P3, PT, R52.reuse, RZ, PT ;  /* 0x000000ff3400720c */ /* 0x040fe20003f65270 */
[----:B------:R-:W-:Y:S01]  /*17d0*/  FADD.FTZ R15, R15, R22 ;  /* 0x000000160f0f7221 */ /* 0x000fe20000010000 */
[----:B------:R-:W-:Y:S01]  /*17e0*/  FFMA.FTZ R14, R25, R24, R14 ;  /* 0x00000018190e7223 */ /* 0x000fe2000001000e */
[----:B------:R-:W-:Y:S01]  /*17f0*/  FADD.FTZ R17, R17, R24 ;  /* 0x0000001811117221 */ /* 0x000fe20000010000 */
[----:B------:R-:W-:Y:S01]  /*1800*/  FFMA.FTZ R32, R29, R34, R32 ;  /* 0x000000221d207223 */ /* 0x000fe20000010020 */
[----:B------:R-:W-:Y:S01]  /*1810*/  FADD.FTZ R34, R15, R34 ;  /* 0x000000220f227221 */ /* 0x000fe20000010000 */
[----:B------:R-:W-:Y:S01]  /*1820*/  FFMA.FTZ R33, R33, R26, R14 ;  /* 0x0000001a21217223 */ /* 0x000fe2000001000e */
[----:B------:R-:W-:Y:S01]  /*1830*/  FADD.FTZ R35, R17, R26 ;  /* 0x0000001a11237221 */ /* 0x000fe20000010000 */
[----:B0-----:R-:W-:Y:S01]  /*1840*/  ULEA UR5, UR17, UR5, 0x18 ;  /* 0x0000000511057291 */ /* 0x001fe2000f8ec03f */
[----:B------:R-:W-:Y:S01]  /*1850*/  BSSY B0, `(.L_x_352) ;  /* 0x0000042000007945 */ /* 0x000fe20003800000 */
[----:B------:R-:W-:-:S04]  /*1860*/  ISETP.GT.U32.AND P5, PT, R52, 0x1b, PT ;  /* 0x0000001b3400780c */ /* 0x000fc80003fa4070 */
[----:B------:R-:W-:Y:S01]  /*1870*/  LEA R54, R52, UR5, 0x4 ;  /* 0x0000000534367c11 */ /* 0x000fe2000f8e20ff */
[----:B-1----:R-:W-:Y:S01]  /*1880*/  @!P0 FADD.FTZ R27, R27, R30 ;  /* 0x0000001e1b1b8221 */ /* 0x002fe20000010000 */
[----:B--2---:R-:W-:-:S04]  /*1890*/  @!P0 FADD.FTZ R28, R28, R31 ;  /* 0x0000001f1c1c8221 */ /* 0x004fc80000010000 */
[----:B------:R-:W0:Y:S01]  /*18a0*/  SHFL.DOWN PT, R30, R27, 0x2, 0x1f ;  /* 0x08401f001b1e7f89 */ /* 0x000e2200000e0000 */
[----:B------:R-:W-:-:S03]  /*18b0*/  ISETP.GT.AND P0, PT, R4, 0x1d, PT ;  /* 0x0000001d0400780c */ /* 0x000fc60003f04270 */
[----:B------:R-:W1:Y:S04]  /*18c0*/  SHFL.DOWN PT, R31, R28, 0x2, 0x1f ;  /* 0x08401f001c1f7f89 */ /* 0x000e6800000e0000 */
[----:B------:R-:W-:Y:S06]  /*18d0*/  STS.128 [R54], R32 ;  /* 0x0000002036007388 */ /* 0x000fec0000000c00 */
        /* <DEDUP_REMOVED lines=17> */
[----:B------:R-:W-:-:S03]  /*19f0*/  ISETP.NE.AND P0, PT, R4, RZ, PT ;  /* 0x000000ff0400720c */ /* 0x000fc60003f05270 */
[----:B------:R-:W-:Y:S02]  /*1a00*/  MOV R14, R27 ;  /* 0x0000001b000e7202 */ /* 0x000fe40000000f00 */
[----:B------:R-:W-:-:S08]  /*1a10*/  MOV R15, R28 ;  /* 0x0000001c000f7202 */ /* 0x000fd00000000f00 */
        /* <DEDUP_REMOVED lines=37> */
.L_x_353:
[----:B------:R-:W-:Y:S05]  /*1c70*/  BSYNC B0 ;  /* 0x0000000000007941 */ /* 0x000fea0003800000 */
.L_x_352:
[----:B------:R-:W-:Y:S06]  /*1c80*/  BAR.SYNC.DEFER_BLOCKING 0x0 ;  /* 0x0000000000007b1d */ /* 0x000fec0000010000 */
[----:B------:R-:W-:Y:S04]  /*1c90*/  BSSY B0, `(.L_x_354) ;  /* 0x000004d000007945 */ /* 0x000fe80003800000 */
[----:B------:R-:W-:Y:S05]  /*1ca0*/  @P5 BRA `(.L_x_355) ;  /* 0x00000004002c5947 */ /* 0x000fea0003800000 */
[----:B------:R-:W1:Y:S04]  /*1cb0*/  LDS.128 R20, [R54+0x1c0] ;  /* 0x0001c00036147984 */ /* 0x000e680000000c00 */
[----:B------:R-:W2:Y:S04]  /*1cc0*/  LDS.128 R24, [R54+0x380] ;  /* 0x0003800036187984 */ /* 0x000ea80000000c00 */
[----:B------:R-:W3:Y:S01]  /*1cd0*/  LDS.128 R16, [R54+0x540] ;  /* 0x0005400036107984 */ /* 0x000ee20000000c00 */
        /* <DEDUP_REMOVED lines=13> */
[----:B------:R-:W-:Y:S01]  /*1db0*/  FADD.FTZ R32, R32, R19 ;  /* 0x0000001320207221 */ /* 0x000fe20000010000 */
[----:B------:R-:W3:Y:S04]  /*1dc0*/  LDS.128 R24, [R54+0xa80] ;  /* 0x000a800036187984 */ /* 0x000ee80000000c00 */
[----:B------:R-:W4:Y:S01]  /*1dd0*/  LDS.128 R16, [R54+0xc40] ;  /* 0x000c400036107984 */ /* 0x000f220000000c00 */
[----:B-1----:R-:W-:Y:S01]  /*1de0*/  FADD.FTZ R33, R33, R20 ;  /* 0x0000001421217221 */ /* 0x002fe20000010000 */
[----:B------:R-:W-:Y:S01]  /*1df0*/  FADD.FTZ R34, R34, R21 ;  /* 0x0000001522227221 */ /* 0x000fe20000010000 */
[----:B------:R-:W-:Y:S01]  /*1e00*/  FADD.FTZ R35, R35, R22 ;  /* 0x0000001623237221 */ /* 0x000fe20000010000 */
[----:B------:R-:W-:-:S02]  /*1e10*/  FADD.FTZ R32, R32, R23 ;  /* 0x0000001720207221 */ /* 0x000fc40000010000 */
[----:B------:R-:W1:Y:S01]  /*1e20*/  LDS.128 R20, [R54+0xe00] ;  /* 0x000e000036147984 */ /* 0x000e620000000c00 */
[----:B--2---:R-:W-:Y:S01]  /*1e30*/  FADD.FTZ R33, R33, R28 ;  /* 0x0000001c21217221 */ /* 0x004fe20000010000 */
        /* <DEDUP_REMOVED lines=8> */
[----:B----4-:R-:W-:Y:S01]  /*1ec0*/  FADD.FTZ R33, R33, R16 ;  /* 0x0000001021217221 */ /* 0x010fe20000010000 */
[----:B------:R-:W3:Y:S01]  /*1ed0*/  LDS.128 R24, [R54+0x1180] ;  /* 0x0011800036187984 */ /* 0x000ee20000000c00 */
[----:B------:R-:W-:Y:S01]  /*1ee0*/  FADD.FTZ R34, R34, R17 ;  /* 0x0000001122227221 */ /* 0x000fe20000010000 */
[----:B------:R-:W-:Y:S01]  /*1ef0*/  FADD.FTZ R35, R35, R18 ;  /* 0x0000001223237221 */ /* 0x000fe20000010000 */
[----:B------:R-:W-:-:S02]  /*1f00*/  FADD.FTZ R32, R32, R19 ;  /* 0x0000001320207221 */ /* 0x000fc40000010000 */
[----:B------:R-:W4:Y:S01]  /*1f10*/  LDS.128 R16, [R54+0x1340] ;  /* 0x0013400036107984 */ /* 0x000f220000000c00 */
[----:B-1----:R-:W-:Y:S01]  /*1f20*/  FADD.FTZ R33, R33, R20 ;  /* 0x0000001421217221 */ /* 0x002fe20000010000 */
[----:B------:R-:W-:Y:S01]  /*1f30*/  FADD.FTZ R34, R34, R21 ;  /* 0x0000001522227221 */ /* 0x000fe20000010000 */
[----:B------:R-:W-:Y:S01]  /*1f40*/  FADD.FTZ R35, R35, R22 ;  /* 0x0000001623237221 */ /* 0x000fe20000010000 */
[----:B------:R-:W-:Y:S02]  /*1f50*/  FADD.FTZ R32, R32, R23 ;  /* 0x0000001720207221 */ /* 0x000fe40000010000 */
[----:B------:R-:W1:Y:S01]  /*1f60*/  LDS.128 R20, [R54+0x1500] ;  /* 0x0015000036147984 */ /* 0x000e620000000c00 */
        /* <DEDUP_REMOVED lines=8> */
[----:B------:R-:W-:Y:S01]  /*1ff0*/  LDS.128 R28, [R54+0x1880] ;  /* 0x00188000361c7984 */ /* 0x000fe20000000c00 */
[----:B----4-:R-:W-:Y:S01]  /*2000*/  FADD.FTZ R61, R33, R16 ;  /* 0x00000010213d7221 */ /* 0x010fe20000010000 */
[----:B------:R-:W-:Y:S01]  /*2010*/  FADD.FTZ R16, R34, R17 ;  /* 0x0000001122107221 */ /* 0x000fe20000010000 */
[----:B------:R-:W-:Y:S01]  /*2020*/  FADD.FTZ R17, R35, R18 ;  /* 0x0000001223117221 */ /* 0x000fe20000010000 */
[----:B------:R-:W2:Y:S01]  /*2030*/  LDS.128 R24, [R54+0x16c0] ;  /* 0x0016c00036187984 */ /* 0x000ea20000000c00 */
[----:B------:R-:W-:-:S03]  /*2040*/  FADD.FTZ R60, R60, R19 ;  /* 0x000000133c3c7221 */ /* 0x000fc60000010000 */
[----:B------:R-:W3:Y:S01]  /*2050*/  LDS.128 R32, [R54+0x1a40] ;  /* 0x001a400036207984 */ /* 0x000ee20000000c00 */
        /* <DEDUP_REMOVED lines=8> */
[----:B------:R-:W-:Y:S01]  /*20e0*/  FADD.FTZ R61, R61, R28 ;  /* 0x0000001c3d3d7221 */ /* 0x000fe20000010000 */
[----:B------:R-:W-:Y:S01]  /*20f0*/  FADD.FTZ R16, R16, R29 ;  /* 0x0000001d10107221 */ /* 0x000fe20000010000 */
[----:B------:R-:W-:Y:S01]  /*2100*/  FADD.FTZ R17, R17, R30 ;  /* 0x0000001e11117221 */ /* 0x000fe20000010000 */
[----:B------:R-:W-:Y:S01]  /*2110*/  FADD.FTZ R60, R60, R31 ;  /* 0x0000001f3c3c7221 */ /* 0x000fe20000010000 */
[----:B---3--:R-:W-:Y:S01]  /*2120*/  FADD.FTZ R32, R61, R32 ;  /* 0x000000203d207221 */ /* 0x008fe20000010000 */
[----:B------:R-:W-:Y:S01]  /*2130*/  FADD.FTZ R33, R16, R33 ;  /* 0x0000002110217221 */ /* 0x000fe20000010000 */
[----:B------:R-:W-:Y:S01]  /*2140*/  FADD.FTZ R34, R17, R34 ;  /* 0x0000002211227221 */ /* 0x000fe20000010000 */
[----:B------:R-:W-:-:S07]  /*2150*/  FADD.FTZ R35, R60, R35 ;  /* 0x000000233c237221 */ /* 0x000fce0000010000 */
.L_x_355:
[----:B------:R-:W-:Y:S05]  /*2160*/  BSYNC B0 ;  /* 0x0000000000007941 */ /* 0x000fea0003800000 */
.L_x_354:
        /* <DEDUP_REMOVED lines=20> */
.L_x_357:
[----:B------:R-:W-:Y:S05]  /*22b0*/  BSYNC B0 ;  /* 0x0000000000007941 */ /* 0x000fea0003800000 */
.L_x_356:
[----:B------:R-:W-:Y:S02]  /*22c0*/  PRMT R29, R41, 0x7632, R29 ;  /* 0x00007632291d7816 */ /* 0x000fe4000000001d */
[----:B------:R-:W-:Y:S02]  /*22d0*/  PRMT R28, R43, 0x7632, R28 ;  /* 0x000076322b1c7816 */ /* 0x000fe4000000001c */
[----:B--2---:R-:W-:Y:S02]  /*22e0*/  PRMT R27, R40, 0x7632, R27 ;  /* 0x00007632281b7816 */ /* 0x004fe4000000001b */
[----:B------:R-:W-:Y:S02]  /*22f0*/  PRMT R26, R38, 0x7632, R26 ;  /* 0x00007632261a7816 */ /* 0x000fe4000000001a */
[----:B------:R-:W-:Y:S02]  /*2300*/  PRMT R25, R36, 0x7632, R25 ;  /* 0x0000763224197816 */ /* 0x000fe40000000019 */
[----:B------:R-:W-:-:S02]  /*2310*/  PRMT R24, R39, 0x7632, R24 ;  /* 0x0000763227187816 */ /* 0x000fc40000000018 */
[----:B------:R-:W-:Y:S01]  /*2320*/  PRMT R23, R12, 0x7632, R23 ;  /* 0x000076320c177816 */ /* 0x000fe20000000017 */
[----:B------:R-:W-:Y:S06]  /*2330*/  @!P0 BRA `(.L_x_358) ;  /* 0x00000010007c8947 */ /* 0x000fec0003800000 */
[----:B------:R-:W1:Y:S01]  /*2340*/  LDC.64 R16, c[0x0][0x258] ;  /* 0x00009600ff107b82 */ /* 0x000e620000000a00 */
[----:B------:R-:W-:-:S05]  /*2350*/  LOP3.LUT R18, R45, 0x1, RZ, 0xc0, !PT ;  /* 0x000000012d127812 */ /* 0x000fca00078ec0ff */
[----:B------:R-:W-:Y:S02]  /*2360*/  IMAD R19, R18, R3, RZ ;  /* 0x0000000312137224 */ /* 0x000fe400078e02ff */
[----:B------:R-:W2:Y:S02]  /*2370*/  LDC.64 R32, c[0x0][0x260] ;  /* 0x00009800ff207b82 */ /* 0x000ea40000000a00 */
[C---:B------:R-:W-:Y:S01]  /*2380*/  IMAD R18, R19.reuse, R2, RZ ;  /* 0x0000000213127224 */ /* 0x040fe200078e02ff */
[----:B------:R-:W-:-:S04]  /*2390*/  IADD3 R19, R19, R0, RZ ;  /* 0x0000000013137210 */ /* 0x000fc80007ffe0ff */
[----:B------:R-:W-:Y:S01]  /*23a0*/  SHF.L.U32 R21, R18, 0x1, RZ ;  /* 0x0000000112157819 */ /* 0x000fe200000006ff */
[----:B-1----:R-:W-:-:S04]  /*23b0*/  IMAD.WIDE.U32 R16, R19, 0x4, R16 ;  /* 0x0000000413107825 */ /* 0x002fc800078e0010 */
[----:B--2---:R-:W-:Y:S01]  /*23c0*/  IMAD.WIDE R32, R21, 0x4, R32 ;  /* 0x0000000415207825 */ /* 0x004fe200078e0220 */
[----:B------:R-:W-:Y:S06]  /*23d0*/  @P3 BRA `(.L_x_359) ;  /* 0x0000000000603947 */ /* 0x000fec0003800000 */
[----:B------:R-:W1:Y:S01]  /*23e0*/  S2R R4, SR_LANEID ;  /* 0x0000000000047919 */ /* 0x000e620000000000 */
[----:B------:R-:W-:Y:S01]  /*23f0*/  HFMA2.MMA R20, -RZ, RZ, 0, 5.9604644775390625e-08 ;  /* 0x00000001ff147435 */ /* 0x000fe200000001ff */
[----:B------:R-:W-:Y:S01]  /*2400*/  VOTEU.ANY UR5, UPT, PT ;  /* 0x0000000000057886 */ /* 0x000fe200038e0100 */
[----:B------:R-:W-:Y:S01]  /*2410*/  LOP3.LUT P0, RZ, R45, 0x2, RZ, 0xc0, !PT ;  /* 0x000000022dff7812 */ /* 0x000fe2000780c0ff */
[----:B------:R-:W-:Y:S01]  /*2420*/  UFLO.U32 UR10, UR5 ;  /* 0x00000005000a72bd */ /* 0x000fe200080e0000 */
[----:B------:R-:W-:Y:S01]  /*2430*/  LEA R18, P6, R50, R32, 0x3 ;  /* 0x0000002032127211 */ /* 0x000fe200078c18ff */
[----:B------:R-:W-:Y:S01]  /*2440*/  UPOPC UR5, UR5 ;  /* 0x00000005000572bf */ /* 0x000fe20008000000 */
[----:B------:R-:W-:Y:S02]  /*2450*/  SEL R31, R2, RZ, !P0 ;  /* 0x000000ff021f7207 */ /* 0x000fe40004000000 */
[----:B------:R-:W-:Y:S02]  /*2460*/  LEA.HI.X R19, R50, R33, RZ, 0x3, P6 ;  /* 0x0000002132137211 */ /* 0x000fe400030f1cff */
[----:B------:R-:W-:-:S02]  /*2470*/  SEL R20, R20, 0xffffffff, !P0 ;  /* 0xffffffff14147807 */ /* 0x000fc40004000000 */
[----:B------:R-:W-:Y:S01]  /*2480*/  ISETP.NE.AND P0, PT, R31, -0x1, PT ;  /* 0xffffffff1f00780c */ /* 0x000fe20003f05270 */
[----:B------:R2:W-:Y:S02]  /*2490*/  STG.E.64 desc[UR14][R18.64], R14 ;  /* 0x0000000e12007986 */ /* 0x0005e4000c101b0e */
[----:B------:R-:W-:Y:S01]  /*24a0*/  IMAD R21, R20, UR5, RZ ;  /* 0x0000000514157c24 */ /* 0x000fe2000f8e02ff */
[----:B-1----:R-:W-:-:S13]  /*24b0*/  ISETP.EQ.U32.AND P5, PT, R4, UR10, PT ;  /* 0x0000000a04007c0c */ /* 0x002fda000bfa2070 */
[----:B------:R-:W-:Y:S06]  /*24c0*/  @P5 MEMBAR.ALL.GPU ;  /* 0x0000000000005992 */ /* 0x000fec000000a000 */
[----:B------:R-:W-:-:S00]  /*24d0*/  @P5 ERRBAR ;  /* 0x00000000000059ab */ /* 0x000fc00000000000 */
[----:B------:R-:W-:Y:S06]  /*24e0*/  @P5 CGAERRBAR ;  /* 0x00000000000055ab */ /* 0x000fec0000000000 */
[----:B------:R2:W-:Y:S01]  /*24f0*/  @P5 REDG.E.ADD.S32.STRONG.GPU desc[UR14][R16.64], R21 ;  /* 0x000000151000598e */ /* 0x0005e2000c10e38e */
[----:B------:R-:W-:Y:S05]  /*2500*/  @!P0 BRA `(.L_x_359) ;  /* 0x0000000000148947 */ /* 0x000fea0003800000 */
.L_x_360:
[----:B--2---:R-:W2:Y:S04]  /*2510*/  LDG.E.STRONG.GPU R18, desc[UR14][R16.64] ;  /* 0x0000000e10127981 */ /* 0x004ea8000c1ef900 */
[----:B--2---:R-:W-:Y:S01]  /*2520*/  CCTL.IVALL ;  /* 0x00000000ff00798f */ /* 0x004fe20002000000 */
[----:B------:R-:W-:Y:S05]  /*2530*/  YIELD ;  /* 0x0000000000007946 */ /* 0x000fea0003800000 */
[----:B------:R-:W-:-:S13]  /*2540*/  ISETP.NE.AND P0, PT, R18, R31, PT ;  /* 0x0000001f1200720c */ /* 0x000fda0003f05270 */
[----:B------:R-:W-:Y:S05]  /*2550*/  @P0 BRA `(.L_x_360) ;  /* 0xfffffffc00ec0947 */ /* 0x000fea000383ffff */
.L_x_359:
[----:B------:R-:W-:Y:S01]  /*2560*/  ISETP.NE.AND P0, PT, R2, RZ, PT ;  /* 0x000000ff0200720c */ /* 0x000fe20003f05270 */
[----:B------:R-:W-:Y:S05]  /*2570*/  WARPSYNC.ALL ;  /* 0x0000000000007948 */ /* 0x000fea0003800000 */
[----:B------:R-:W-:Y:S07]  /*2580*/  BAR.SYNC.DEFER_BLOCKING 0x0 ;  /* 0x0000000000007b1d */ /* 0x000fee0000010000 */
[----:B------:R-:W-:Y:S05]  /*2590*/  @!P0 BRA `(.L_x_358) ;  /* 0x0000000c00e48947 */ /* 0x000fea0003800000 */
[----:B--2---:R-:W-:Y:S02]  /*25a0*/  IADD3 R16, R2, -0x1, RZ ;  /* 0xffffffff02107810 */ /* 0x004fe40007ffe0ff */
        /* <DEDUP_REMOVED lines=11> */
.L_x_364:
[C---:B------:R-:W-:Y:S02]  /*2660*/  ISETP.EQ.OR P5, PT, R31.reuse, UR16, P3 ;  /* 0x000000101f007c0c */ /* 0x040fe40009fa2670 */
[----:B------:R-:W-:-:S04]  /*2670*/  IADD3 R19, R31, 0x1, RZ ;  /* 0x000000011f137810 */ /* 0x000fc80007ffe0ff */
[----:B------:R-:W-:-:S07]  /*2680*/  ISETP.EQ.OR P6, PT, R19, UR16, P3 ;  /* 0x0000001013007c0c */ /* 0x000fce0009fc2670 */
[----:B------:R-:W-:-:S04]  /*2690*/  @!P5 IMAD R17, R3, R31, R0 ;  /* 0x0000001f0311d224 */ /* 0x000fc800078e0200 */
[----:B------:R-:W-:-:S04]  /*26a0*/  @!P5 IMAD.WIDE.U32 R16, R17, 0x8, R32 ;  /* 0x000000081110d825 */ /* 0x000fc800078e0020 */
[----:B------:R-:W-:Y:S02]  /*26b0*/  @!P6 IMAD R19, R3, R19, R0 ;  /* 0x000000130313e224 */ /* 0x000fe400078e0200 */
[----:B------:R-:W0:Y:S02]  /*26c0*/  @!P5 LDG.E.64 R16, desc[UR14][R16.64] ;  /* 0x0000000e1010d981 */ /* 0x000e24000c1e1b00 */
[----:B------:R-:W-:-:S06]  /*26d0*/  @!P6 IMAD.WIDE.U32 R18, R19, 0x8, R32 ;  /* 0x000000081312e825 */ /* 0x000fcc00078e0020 */
[----:B------:R-:W2:Y:S01]  /*26e0*/  @!P6 LDG.E.64 R18, desc[UR14][R18.64] ;  /* 0x0000000e1212e981 */ /* 0x000ea2000c1e1b00 */
[C---:B------:R-:W-:Y:S02]  /*26f0*/  IADD3 R20, R31.reuse, 0x2, RZ ;  /* 0x000000021f147810 */ /* 0x040fe40007ffe0ff */
[----:B------:R-:W-:Y:S01]  /*2700*/  IADD3 R21, R31, 0x3, RZ ;  /* 0x000000031f157810 */ /* 0x000fe20007ffe0ff */
[----:B0-----:R-:W-:Y:S01]  /*2710*/  @!P5 FADD.FTZ R14, R14, R16 ;  /* 0x000000100e0ed221 */ /* 0x001fe20000010000 */
[----:B------:R-:W-:Y:S01]  /*2720*/  @!P5 FADD.FTZ R15, R15, R17 ;  /* 0x000000110f0fd221 */ /* 0x000fe20000010000 */
[----:B------:R-:W-:Y:S02]  /*2730*/  ISETP.EQ.OR P5, PT, R20, UR16, P3 ;  /* 0x0000001014007c0c */ /* 0x000fe40009fa2670 */
[----:B--2---:R-:W-:Y:S01]  /*2740*/  @!P6 FADD.FTZ R14, R14, R18 ;  /* 0x000000120e0ee221 */ /* 0x004fe20000010000 */
        /* <DEDUP_REMOVED lines=100> */
.L_x_363:
        /* <DEDUP_REMOVED lines=12> */
[C---:B------:R-:W-:Y:S02]  /*2e50*/  IADD3 R21, R31.reuse, 0x3, RZ ;  /* 0x000000031f157810 */ /* 0x040fe40007ffe0ff */
[----:B------:R-:W-:Y:S02]  /*2e60*/  ISETP.EQ.OR P0, PT, R20, UR16, P3 ;  /* 0x0000001014007c0c */ /* 0x000fe40009f02670 */
[----:B------:R-:W-:Y:S01]  /*2e70*/  IADD3 R31, R31, 0x4, RZ ;  /* 0x000000041f1f7810 */ /* 0x000fe20007ffe0ff */
[----:B0-----:R-:W-:Y:S01]  /*2e80*/  @!P6 FADD.FTZ R14, R14, R16 ;  /* 0x000000100e0ee221 */ /* 0x001fe20000010000 */
[----:B------:R-:W-:Y:S01]  /*2e90*/  @!P6 FADD.FTZ R15, R15, R17 ;  /* 0x000000110f0fe221 */ /* 0x000fe20000010000 */
[----:B------:R-:W-:-:S08]  /*2ea0*/  ISETP.EQ.OR P6, PT, R21, UR16, P3 ;  /* 0x0000001015007c0c */ /* 0x000fd00009fc2670 */
[----:B------:R-:W-:-:S04]  /*2eb0*/  @!P0 IMAD R17, R3, R20, R0 ;  /* 0x0000001403118224 */ /* 0x000fc800078e0200 */
[----:B------:R-:W-:-:S04]  /*2ec0*/  @!P0 IMAD.WIDE.U32 R16, R17, 0x8, R32 ;  /* 0x0000000811108825 */ /* 0x000fc800078e0020 */
[----:B--2---:R-:W-:Y:S01]  /*2ed0*/  @!P5 FADD.FTZ R14, R14, R18 ;  /* 0x000000120e0ed221 */ /* 0x004fe20000010000 */
        /* <DEDUP_REMOVED lines=40> */
.L_x_365:
[----:B------:R-:W-:-:S13]  /*3160*/  ISETP.NE.OR P0, PT, R30, RZ, P0 ;  /* 0x000000ff1e00720c */ /* 0x000fda0000705670 */
[----:B------:R-:W-:Y:S05]  /*3170*/  @!P0 BRA `(.L_x_361) ;  /* 0x00000000007c8947 */ /* 0x000fea0003800000 */
.L_x_362:
[----:B------:R-:W-:-:S13]  /*3180*/  ISETP.EQ.OR P6, PT, R31, UR16, P3 ;  /* 0x000000101f007c0c */ /* 0x000fda0009fc2670 */
[----:B------:R-:W-:-:S04]  /*3190*/  @!P6 IMAD R17, R3, R31, R0 ;  /* 0x0000001f0311e224 */ /* 0x000fc800078e0200 */
[----:B------:R-:W-:-:S06]  /*31a0*/  @!P6 IMAD.WIDE.U32 R16, R17, 0x8, R32 ;  /* 0x000000081110e825 */ /* 0x000fcc00078e0020 */
[----:B------:R-:W0:Y:S01]  /*31b0*/  @!P6 LDG.E.64 R16, desc[UR14][R16.64] ;  /* 0x0000000e1010e981 */ /* 0x000e22000c1e1b00 */
[C---:B------:R-:W-:Y:S02]  /*31c0*/  IADD3 R19, R31.reuse, 0x1, RZ ;  /* 0x000000011f137810 */ /* 0x040fe40007ffe0ff */
[----:B------:R-:W-:Y:S02]  /*31d0*/  IADD3 R21, R31, 0x2, RZ ;  /* 0x000000021f157810 */ /* 0x000fe40007ffe0ff */
[----:B------:R-:W-:Y:S02]  /*31e0*/  ISETP.EQ.OR P0, PT, R19, UR16, P3 ;  /* 0x0000001013007c0c */ /* 0x000fe40009f02670 */
[----:B------:R-:W-:Y:S02]  /*31f0*/  IADD3 R35, R31, 0x3, RZ ;  /* 0x000000031f237810 */ /* 0x000fe40007ffe0ff */
[----:B------:R-:W-:-:S09]  /*3200*/  ISETP.EQ.OR P5, PT, R21, UR16, P3 ;  /* 0x0000001015007c0c */ /* 0x000fd20009fa2670 */
[----:B------:R-:W-:-:S04]  /*3210*/  @!P0 IMAD R19, R3, R19, R0 ;  /* 0x0000001303138224 */ /* 0x000fc800078e0200 */
[----:B------:R-:W-:Y:S02]  /*3220*/  @!P5 IMAD R21, R3, R21, R0 ;  /* 0x000000150315d224 */ /* 0x000fe400078e0200 */
[----:B0-----:R-:W-:Y:S01]  /*3230*/  @!P6 FADD.FTZ R14, R14, R16 ;  /* 0x000000100e0ee221 */ /* 0x001fe20000010000 */
        /* <DEDUP_REMOVED lines=19> */
.L_x_361:
        /* <DEDUP_REMOVED lines=8> */
[----:B------:R-:W0:Y:S02]  /*33f0*/  LDG.E.64 R16, desc[UR14][R16.64] ;  /* 0x0000000e10107981 */ /* 0x000e24000c1e1b00 */
[----:B0-----:R-:W-:Y:S01]  /*3400*/  FADD.FTZ R14, R14, R16 ;  /* 0x000000100e0e7221 */ /* 0x001fe20000010000 */
[----:B------:R-:W-:-:S07]  /*3410*/  FADD.FTZ R15, R15, R17 ;  /* 0x000000110f0f7221 */ /* 0x000fce0000010000 */
.L_x_367:
[----:B------:R-:W-:Y:S05]  /*3420*/  BSYNC B0 ;  /* 0x0000000000007941 */ /* 0x000fea0003800000 */
.L_x_366:
        /* <DEDUP_REMOVED lines=10> */
[----:B------:R-:W0:Y:S04]  /*34d0*/  @!P5 LDG.E.64 R16, desc[UR14][R16.64] ;  /* 0x0000000e1010d981 */ /* 0x000e28000c1e1b00 */
[----:B------:R-:W2:Y:S01]  /*34e0*/  @!P0 LDG.E.64 R18, desc[UR14][R18.64] ;  /* 0x0000000e12128981 */ /* 0x000ea2000c1e1b00 */
[----:B0-----:R-:W-:Y:S01]  /*34f0*/  @!P5 FADD.FTZ R14, R14, R16 ;  /* 0x000000100e0ed221 */ /* 0x001fe20000010000 */
[----:B------:R-:W-:-:S03]  /*3500*/  @!P5 FADD.FTZ R15, R15, R17 ;  /* 0x000000110f0fd221 */ /* 0x000fc60000010000 */
[----:B--2---:R-:W-:Y:S01]  /*3510*/  @!P0 FADD.FTZ R14, R14, R18 ;  /* 0x000000120e0e8221 */ /* 0x004fe20000010000 */
[----:B------:R-:W-:-:S07]  /*3520*/  @!P0 FADD.FTZ R15, R15, R19 ;  /* 0x000000130f0f8221 */ /* 0x000fce0000010000 */
.L_x_358:
[----:B------:R-:W1:Y:S01]  /*3530*/  S2UR UR10, SR_CgaCtaId ;  /* 0x00000000000a79c3 */ /* 0x000e620000008800 */
[----:B------:R-:W-:Y:S01]  /*3540*/  UMOV UR5, 0x400 ;  /* 0x0000040000057882 */ /* 0x000fe20000000000 */
[----:B--2---:R-:W-:Y:S01]  /*3550*/  SHF.R.U32.HI R18, RZ, 0x2, R52 ;  /* 0x00000002ff127819 */ /* 0x004fe20000011634 */
[----:B------:R-:W-:Y:S01]  /*3560*/  ULDC.64 UR18, c[0x0][0x290] ;  /* 0x0000a40000127ab9 */ /* 0x000fe20000000a00 */
[----:B------:R-:W-:Y:S02]  /*3570*/  SHF.L.U32 R42, R42, 0x10, RZ ;  /* 0x000000102a2a7819 */ /* 0x000fe400000006ff */
[----:B------:R-:W-:Y:S01]  /*3580*/  SHF.L.U32 R22, R22, 0x10, RZ ;  /* 0x0000001016167819 */ /* 0x000fe200000006ff */
[----:B------:R-:W-:Y:S01]  /*3590*/  IMAD.WIDE.U32 R18, R18, 0x24924925, RZ ;  /* 0x2492492512127825 */ /* 0x000fe200078e00ff */
[----:B------:R-:W2:Y:S03]  /*35a0*/  LDC R21, c[0x0][0x2ac] ;  /* 0x0000ab00ff157b82 */ /* 0x000ea60000000800 */
[----:B------:R-:W-:Y:S01]  /*35b0*/  FADD.FTZ R42, R42, -UR13 ;  /* 0x8000000d2a2a7e21 */ /* 0x000fe20008010000 */
[----:B------:R-:W-:Y:S01]  /*35c0*/  SHF.L.U32 R43, R43, 0x10, RZ ;  /* 0x000000102b2b7819 */ /* 0x000fe200000006ff */
[----:B------:R-:W-:Y:S01]  /*35d0*/  FADD.FTZ R22, R22, -UR13 ;  /* 0x8000000d16167e21 */ /* 0x000fe20008010000 */
[----:B------:R-:W-:Y:S01]  /*35e0*/  SHF.L.U32 R28, R28, 0x10, RZ ;  /* 0x000000101c1c7819 */ /* 0x000fe200000006ff */
[----:B------:R-:W-:-:S02]  /*35f0*/  FMUL.FTZ R33, R42, UR11 ;  /* 0x0000000b2a217c20 */ /* 0x000fc40008410000 */
[----:B------:R-:W-:Y:S01]  /*3600*/  FMUL.FTZ R31, R22, UR11 ;  /* 0x0000000b161f7c20 */ /* 0x000fe20008410000 */
[----:B-1----:R-:W-:Y:S01]  /*3610*/  ULEA UR5, UR10, UR5, 0x18 ;  /* 0x000000050a057291 */ /* 0x002fe2000f8ec03f */
[----:B--2---:R-:W-:-:S08]  /*3620*/  IMAD R18, R21, UR16, R19 ;  /* 0x0000001015127c24 */ /* 0x004fd0000f8e0213 */
[----:B------:R0:W-:Y:S01]  /*3630*/  @!P3 STS.64 [UR5+0x88], R14 ;  /* 0x0000880eff00b988 */ /* 0x0001e20008000a05 */
[----:B------:R-:W-:Y:S01]  /*3640*/  BAR.SYNC.DEFER_BLOCKING 0x0 ;  /* 0x0000000000007b1d */ /* 0x000fe20000010000 */
[C---:B------:R-:W-:Y:S02]  /*3650*/  IADD3 R19, R18.reuse, 0x20, RZ ;  /* 0x0000002012137810 */ /* 0x040fe40007ffe0ff */
[----:B------:R-:W-:Y:S02]  /*3660*/  IADD3 R18, R18, 0x30, RZ ;  /* 0x0000003012127810 */ /* 0x000fe40007ffe0ff */
[----:B------:R-:W-:Y:S02]  /*3670*/  ISETP.GE.U32.AND P0, PT, R19, UR18, PT ;  /* 0x0000001213007c0c */ /* 0x000fe4000bf06070 */
[----:B------:R-:W-:Y:S02]  /*3680*/  ISETP.GE.U32.AND P3, PT, R18, UR18, PT ;  /* 0x0000001212007c0c */ /* 0x000fe4000bf66070 */
[----:B------:R-:W-:-:S02]  /*3690*/  SHF.R.S32.HI R19, RZ, 0x1f, R19 ;  /* 0x0000001fff137819 */ /* 0x000fc40000011413 */
[----:B------:R-:W-:Y:S02]  /*36a0*/  SHF.R.S32.HI R18, RZ, 0x1f, R18 ;  /* 0x0000001fff127819 */ /* 0x000fe40000011412 */
[----:B------:R-:W-:Y:S02]  /*36b0*/  ISETP.GE.AND.EX P0, PT, R19, UR19, PT, P0 ;  /* 0x0000001313007c0c */ /* 0x000fe4000bf06300 */
[----:B------:R-:W-:Y:S02]  /*36c0*/  ISETP.GE.AND.EX P3, PT, R18, UR19, PT, P3 ;  /* 0x0000001312007c0c */ /* 0x000fe4000bf66330 */
[----:B0-----:R-:W-:Y:S01]  /*36d0*/  SHF.L.U32 R14, R41, 0x10, RZ ;  /* 0x00000010290e7819 */ /* 0x001fe200000006ff */
[----:B------:R-:W0:Y:S01]  /*36e0*/  LDS.64 R16, [UR5+0x88] ;  /* 0x00008805ff107984 */ /* 0x000e220008000a00 */
[----:B------:R-:W-:Y:S02]  /*36f0*/  ULDC UR5, c[0x0][0x2bc] ;  /* 0x0000af0000057ab9 */ /* 0x000fe40000000800 */
[----:B0-----:R-:W-:Y:S01]  /*3700*/  FMUL.FTZ R18, R16, UR5 ;  /* 0x0000000510127c20 */ /* 0x001fe20008410000 */
        /* <DEDUP_REMOVED lines=21> */
.L_x_368:
        /* <DEDUP_REMOVED lines=20> */
.L_x_370:
[----:B------:R-:W-:Y:S05]  /*39a0*/  BSYNC B0 ;  /* 0x0000000000007941 */ /* 0x000fea0003800000 */
.L_x_369:
        /* <DEDUP_REMOVED lines=25> */
.L_x_371:
[----:B------:R-:W-:Y:S04]  /*3b40*/  BSSY B0, `(.L_x_372) ;  /* 0x0000014000007945 */ /* 0x000fe80003800000 */
[----:B------:R-:W-:Y:S05]  /*3b50*/  @!P2 BRA `(.L_x_373) ;  /* 0x000000000048a947 */ /* 0x000fea0003800000 */
[C-C-:B0-----:R-:W-:Y:S01]  /*3b60*/  FFMA.FTZ R15, R18.reuse, R43, R19.reuse ;  /* 0x0000002b120f7223 */ /* 0x141fe20000010013 */
[----:B------:R-:W-:Y:S01]  /*3b70*/  FFMA.FTZ R17, R18, R30, R19 ;  /* 0x0000001e12117223 */ /* 0x000fe20000010013 */
        /* <DEDUP_REMOVED lines=16> */
.L_x_373:
[----:B------:R-:W-:Y:S05]  /*3c80*/  BSYNC B0 ;  /* 0x0000000000007941 */ /* 0x000fea0003800000 */
.L_x_372:
[----:B------:R-:W-:Y:S02]  /*3c90*/  SHF.L.U32 R38, R38, 0x10, RZ ;  /* 0x0000001026267819 */ /* 0x000fe400000006ff */
[----:B------:R-:W-:Y:S02]  /*3ca0*/  SHF.L.U32 R26, R26, 0x10, RZ ;  /* 0x000000101a1a7819 */ /* 0x000fe400000006ff */
[----:B------:R-:W-:Y:S01]  /*3cb0*/  SHF.L.U32 R36, R36, 0x10, RZ ;  /* 0x0000001024247819 */ /* 0x000fe200000006ff */
        /* <DEDUP_REMOVED lines=28> */
.L_x_374:
[----:B------:R-:W-:Y:S04]  /*3e80*/  BSSY B0, `(.L_x_375) ;  /* 0x0000014000007945 */ /* 0x000fe80003800000 */
[----:B------:R-:W-:Y:S05]  /*3e90*/  @!P0 BRA `(.L_x_376) ;  /* 0x0000000000488947 */ /* 0x000fea0003800000 */
[C-C-:B01----:R-:W-:Y:S01]  /*3ea0*/  FFMA.FTZ R15, R18.reuse, R29, R19.reuse ;  /* 0x0000001d120f7223 */ /* 0x143fe20000010013 */
[----:B------:R-:W-:Y:S01]  /*3eb0*/  FFMA.FTZ R17, R18, R28, R19 ;  /* 0x0000001c12117223 */ /* 0x000fe20000010013 */
[----:B------:R-:W-:Y:S02]  /*3ec0*/  ULDC.64 UR18, c[0x0][0x288] ;  /* 0x0000a20000127ab9 */ /* 0x000fe40000000a00 */
[----:B------:R-:W-:Y:S01]  /*3ed0*/  FFMA.FTZ R36, R36, R37, -R15 ;  /* 0x0000002524247223 */ /* 0x000fe2000001080f */
[----:B------:R-:W-:Y:S01]  /*3ee0*/  FFMA.FTZ R17, R14, R13, -R17 ;  /* 0x0000000d0e117223 */ /* 0x000fe20000010811 */
[----:B------:R-:W-:Y:S01]  /*3ef0*/  MOV R14, R56 ;  /* 0x00000038000e7202 */ /* 0x000fe20000000f00 */
[----:B------:R-:W-:Y:S01]  /*3f00*/  IMAD R21, R9, UR18, RZ ;  /* 0x0000001209157c24 */ /* 0x000fe2000f8e02ff */
[----:B------:R-:W-:Y:S01]  /*3f10*/  MOV R15, R59 ;  /* 0x0000003b000f7202 */ /* 0x000fe20000000f00 */
[----:B------:R-:W-:Y:S02]  /*3f20*/  FMUL.FTZ R20, R17, UR11 ;  /* 0x0000000b11147c20 */ /* 0x000fe40008410000 */
[----:B------:R-:W-:-:S02]  /*3f30*/  IMAD R25, R48, UR19, R21 ;  /* 0x0000001330197c24 */ /* 0x000fc4000f8e0215 */
[----:B------:R-:W-:Y:S01]  /*3f40*/  FMUL.FTZ R21, R36, UR11 ;  /* 0x0000000b24157c20 */ /* 0x000fe20008410000 */
[----:B------:R-:W-:Y:S01]  /*3f50*/  IMAD.WIDE.U32 R14, R48, UR18, R14 ;  /* 0x00000012300e7c25 */ /* 0x000fe2000f8e000e */
[----:B------:R-:W-:Y:S02]  /*3f60*/  ULDC.64 UR18, c[0x0][0x210] ;  /* 0x0000840000127ab9 */ /* 0x000fe40000000a00 */
[----:B------:R-:W-:Y:S02]  /*3f70*/  LEA R16, P0, R14, UR18, 0x1 ;  /* 0x000000120e107c11 */ /* 0x000fe4000f8008ff */
[----:B------:R-:W-:Y:S02]  /*3f80*/  IADD3 R25, R15, R25, RZ ;  /* 0x000000190f197210 */ /* 0x000fe40007ffe0ff */
[----:B------:R-:W-:Y:S02]  /*3f90*/  F2FP.BF16.F32.PACK_AB R15, R20, R21 ;  /* 0x00000015140f723e */ /* 0x000fe400000010ff */
[----:B------:R-:W-:-:S05]  /*3fa0*/  LEA.HI.X R17, R14, UR19, R25, 0x1, P0 ;  /* 0x000000130e117c11 */ /* 0x000fca00080f0c19 */
[----:B------:R2:W-:Y:S02]  /*3fb0*/  STG.E desc[UR14][R16.64], R15 ;  /* 0x0000000f10007986 */ /* 0x0005e4000c10190e */
.L_x_376:
[----:B------:R-:W-:Y:S05]  /*3fc0*/  BSYNC B0 ;  /* 0x0000000000007941 */ /* 0x000fea0003800000 */
.L_x_375:
[----:B------:R-:W-:Y:S01]  /*3fd0*/  FADD.FTZ R39, R39, -UR13 ;  /* 0x8000000d27277e21 */ /* 0x000fe20008010000 */
[----:B------:R-:W-:Y:S01]  /*3fe0*/  FADD.FTZ R24, R24, -UR13 ;  /* 0x8000000d18187e21 */ /* 0x000fe20008010000 */
[----:B------:R-:W-:Y:S02]  /*3ff0*/  SHF.L.U32 R12, R12, 0x10, RZ ;  /* 0x000000100c0c7819 */ /* 0x000fe400000006ff */
[----:B------:R-:W-:Y:S01]  /*4000*/  SHF.L.U32 R14, R23, 0x10, RZ ;  /* 0x00000010170e7819 */ /* 0x000fe200000006ff */
[----:B------:R-:W-:Y:S01]  /*4010*/  FMUL.FTZ R39, R39, UR11 ;  /* 0x0000000b27277c20 */ /* 0x000fe20008410000 */
[----:B------:R-:W-:Y:S01]  /*4020*/  FMUL.FTZ R24, R24, UR11 ;  /* 0x0000000b18187c20 */ /* 0x000fe20008410000 */
[----:B------:R-:W-:Y:S06]  /*4030*/  @!P4 BRA `(.L_x_377) ;  /* 0x000000000048c947 */ /* 0x000fec0003800000 */
[----:B------:R-:W-:Y:S01]  /*4040*/  FFMA.FTZ R8, R24, R13, R8 ;  /* 0x0000000d18087223 */ /* 0x000fe20000010008 */
[----:B------:R-:W-:-:S03]  /*4050*/  FFMA.FTZ R10, R39, R37, R10 ;  /* 0x00000025270a7223 */ /* 0x000fc6000001000a */
[----:B------:R-:W-:Y:S01]  /*4060*/  FMUL.FTZ R20, R8, -1.4426950216293334961 ;  /* 0xbfb8aa3b08147820 */ /* 0x000fe20000410000 */
[----:B012---:R-:W-:-:S05]  /*4070*/  FMUL.FTZ R15, R10, -1.4426950216293334961 ;  /* 0xbfb8aa3b0a0f7820 */ /* 0x007fca0000410000 */
        /* <DEDUP_REMOVED lines=14> */
.L_x_377:
[----:B------:R-:W-:Y:S04]  /*4160*/  BSSY B0, `(.L_x_378) ;  /* 0x0000013000007945 */ /* 0x000fe80003800000 */
[----:B------:R-:W-:Y:S05]  /*4170*/  @!P3 BRA `(.L_x_379) ;  /* 0x000000000044b947 */ /* 0x000fea0003800000 */
[----:B------:R-:W-:Y:S01]  /*4180*/  ULDC.64 UR18, c[0x0][0x288] ;  /* 0x0000a20000127ab9 */ /* 0x000fe20000000a00 */
[C-C-:B012---:R-:W-:Y:S01]  /*4190*/  FFMA.FTZ R15, R18.reuse, R39, R19.reuse ;  /* 0x00000027120f7223 */ /* 0x147fe20000010013 */
[----:B------:R-:W-:Y:S01]  /*41a0*/  MOV R57, R59 ;  /* 0x0000003b00397202 */ /* 0x000fe20000000f00 */
[----:B------:R-:W-:Y:S01]  /*41b0*/  FFMA.FTZ R19, R18, R24, R19 ;  /* 0x0000001812137223 */ /* 0x000fe20000010013 */
[----:B------:R-:W-:Y:S02]  /*41c0*/  IMAD R17, R11, UR18, RZ ;  /* 0x000000120b117c24 */ /* 0x000fe4000f8e02ff */
[----:B------:R-:W-:Y:S01]  /*41d0*/  FFMA.FTZ R15, R12, R37, -R15 ;  /* 0x000000250c0f7223 */ /* 0x000fe2000001080f */
[----:B------:R-:W-:Y:S01]  /*41e0*/  FFMA.FTZ R19, R14, R13, -R19 ;  /* 0x0000000d0e137223 */ /* 0x000fe20000010813 */
[----:B------:R-:W-:-:S04]  /*41f0*/  IMAD.WIDE.U32 R56, R46, UR18, R56 ;  /* 0x000000122e387c25 */ /* 0x000fc8000f8e0038 */
[----:B------:R-:W-:Y:S01]  /*4200*/  FMUL.FTZ R15, R15, UR11 ;  /* 0x0000000b0f0f7c20 */ /* 0x000fe20008410000 */
        /* <DEDUP_REMOVED lines=8> */
.L_x_379:
[----:B------:R-:W-:Y:S05]  /*4290*/  BSYNC B0 ;  /* 0x0000000000007941 */ /* 0x000fea0003800000 */
.L_x_378:
[----:B------:R-:W-:Y:S02]  /*42a0*/  IADD3 R44, R3, R44, RZ ;  /* 0x0000002c032c7210 */ /* 0x000fe40007ffe0ff */
[----:B------:R-:W-:Y:S02]  /*42b0*/  IADD3 R45, R45, 0x1, RZ ;  /* 0x000000012d2d7810 */ /* 0x000fe40007ffe0ff */
[----:B------:R-:W-:-:S13]  /*42c0*/  ISETP.GE.AND P0, PT, R44, UR4, PT ;  /* 0x000000042c007c0c */ /* 0x000fda000bf06270 */
[----:B------:R-:W-:Y:S05]  /*42d0*/  @!P0 BRA `(.L_x_380) ;  /* 0xffffffc000308947 */ /* 0x000fea000383ffff */
.L_x_345:
[----:B------:R-:W4:Y:S01]  /*42e0*/  LDC R6, c[0x0][0xc] ;  /* 0x00000300ff067b82 */ /* 0x000f220000000800 */
[----:B------:R-:W-:Y:S01]  /*42f0*/  ISETP.NE.AND P2, PT, R52, RZ, PT ;  /* 0x000000ff3400720c */ /* 0x000fe20003f45270 */
[----:B------:R-:W-:Y:S06]  /*4300*/  BSSY B0, `(.L_x_381) ;  /* 0x0000015000007945 */ /* 0x000fec0003800000 */
[----:B------:R-:W5:Y:S08]  /*4310*/  LDC R7, c[0x0][0x10] ;  /* 0x00000400ff077b82 */ /* 0x000f700000000800 */
[----:B------:R-:W0:Y:S01]  /*4320*/  LDC.64 R2, c[0x0][0x258] ;  /* 0x00009600ff027b82 */ /* 0x000e220000000a00 */
[----:B----4-:R-:W-:-:S02]  /*4330*/  IADD3 R4, R6, -0x1, RZ ;  /* 0xffffffff06047810 */ /* 0x010fc40007ffe0ff */
[----:B------:R-:W-:Y:S02]  /*4340*/  ISETP.NE.AND P1, PT, R6, 0x1, PT ;  /* 0x000000010600780c */ /* 0x000fe40003f25270 */
[----:B------:R-:W-:Y:S02]  /*4350*/  ISETP.NE.AND P0, PT, R4, UR16, PT ;  /* 0x0000001004007c0c */ /* 0x000fe4000bf05270 */
[C---:B-----5:R-:W-:Y:S02]  /*4360*/  IADD3 R5, R7.reuse, -0x1, RZ ;  /* 0xffffffff07057810 */ /* 0x060fe40007ffe0ff */
[----:B------:R-:W-:Y:S02]  /*4370*/  SHF.L.U32 R4, R7, 0x1, RZ ;  /* 0x0000000107047819 */ /* 0x000fe400000006ff */
[----:B------:R-:W-:Y:S02]  /*4380*/  ISETP.NE.OR P0, PT, R0, R5, P0 ;  /* 0x000000050000720c */ /* 0x000fe40000705670 */
[----:B------:R-:W-:-:S05]  /*4390*/  SEL R5, R4, RZ, P1 ;  /* 0x000000ff04057207 */ /* 0x000fca0000800000 */
[----:B0-----:R-:W-:Y:S01]  /*43a0*/  IMAD.WIDE.U32 R2, R5, 0x4, R2 ;  /* 0x0000000405027825 */ /* 0x001fe200078e0002 */
[----:B------:R-:W-:Y:S06]  /*43b0*/  @P2 BRA `(.L_x_382) ;  /* 0x0000000000242947 */ /* 0x000fec0003800000 */
[----:B------:R-:W0:Y:S01]  /*43c0*/  S2R R0, SR_LANEID ;  /* 0x0000000000007919 */ /* 0x000e220000000000 */
[----:B------:R-:W-:Y:S02]  /*43d0*/  VOTEU.ANY UR4, UPT, PT ;  /* 0x0000000000047886 */ /* 0x000fe400038e0100 */
[----:B------:R-:W-:Y:S02]  /*43e0*/  UFLO.U32 UR5, UR4 ;  /* 0x00000004000572bd */ /* 0x000fe400080e0000 */
[----:B------:R-:W4:Y:S04]  /*43f0*/  POPC R5, UR4 ;  /* 0x0000000400057d09 */ /* 0x000f280008000000 */
[----:B0-----:R-:W-:-:S13]  /*4400*/  ISETP.EQ.U32.AND P1, PT, R0, UR5, PT ;  /* 0x0000000500007c0c */ /* 0x001fda000bf22070 */
[----:B------:R-:W-:Y:S06]  /*4410*/  @P1 MEMBAR.ALL.GPU ;  /* 0x0000000000001992 */ /* 0x000fec000000a000 */
[----:B------:R-:W-:-:S00]  /*4420*/  @P1 ERRBAR ;  /* 0x00000000000019ab */ /* 0x000fc00000000000 */
[----:B------:R-:W-:Y:S06]  /*4430*/  @P1 CGAERRBAR ;  /* 0x00000000000015ab */ /* 0x000fec0000000000 */
[----:B----4-:R0:W-:Y:S02]  /*4440*/  @P1 REDG.E.ADD.S32.STRONG.GPU desc[UR14][R2.64], R5 ;  /* 0x000000050200198e */ /* 0x0101e4000c10e38e */
.L_x_382:
[----:B------:R-:W-:Y:S05]  /*4450*/  BSYNC B0 ;  /* 0x0000000000007941 */ /* 0x000fea0003800000 */
.L_x_381:
[----:B------:R-:W-:Y:S05]  /*4460*/  @P0 EXIT ;  /* 0x000000000000094d */ /* 0x000fea0003800000 */
[----:B------:R-:W-:Y:S05]  /*4470*/  @P2 BRA `(.L_x_383) ;  /* 0x0000000000202947 */ /* 0x000fea0003800000 */
[----:B------:R-:W-:-:S05]  /*4480*/  IMAD R0, R6, R7, RZ ;  /* 0x0000000706007224 */ /* 0x000fca00078e02ff */
[----:B------:R-:W-:-:S13]  /*4490*/  ISETP.NE.AND P0, PT, R0, -0x1, PT ;  /* 0xffffffff0000780c */ /* 0x000fda0003f05270 */
[----:B------:R-:W-:Y:S05]  /*44a0*/  @!P0 BRA `(.L_x_383) ;  /* 0x0000000000148947 */ /* 0x000fea0003800000 */
.L_x_384:
[----:B0-----:R-:W4:Y:S04]  /*44b0*/  LDG.E.STRONG.GPU R5, desc[UR14][R2.64] ;  /* 0x0000000e02057981 */ /* 0x001f28000c1ef900 */
[----:B----4-:R-:W-:Y:S01]  /*44c0*/  CCTL.IVALL ;  /* 0x00000000ff00798f */ /* 0x010fe20002000000 */
[----:B------:R-:W-:Y:S05]  /*44d0*/  YIELD ;  /* 0x0000000000007946 */ /* 0x000fea0003800000 */
[----:B------:R-:W-:-:S13]  /*44e0*/  ISETP.NE.AND P0, PT, R5, R0, PT ;  /* 0x000000000500720c */ /* 0x000fda0003f05270 */
[----:B------:R-:W-:Y:S05]  /*44f0*/  @P0 BRA `(.L_x_384) ;  /* 0xfffffffc00ec0947 */ /* 0x000fea000383ffff */
.L_x_383:
[----:B------:R-:W-:Y:S05]  /*4500*/  WARPSYNC.ALL ;  /* 0x0000000000007948 */ /* 0x000fea0003800000 */
[----:B------:R-:W4:Y:S08]  /*4510*/  LDC.64 R22, c[0x0][0x288] ;  /* 0x0000a200ff167b82 */ /* 0x000f300000000a00 */
[----:B------:R-:W-:Y:S01]  /*4520*/  BAR.SYNC.DEFER_BLOCKING 0x0 ;  /* 0x0000000000007b1d */ /* 0x000fe20000010000 */
[----:B----4-:R-:W-:-:S04]  /*4530*/  LEA.HI R0, P0, R23, R22, RZ, 0x1 ;  /* 0x0000001617007211 */ /* 0x010fc800078108ff */
[----:B0-----:R-:W-:-:S04]  /*4540*/  IADD3.X R3, RZ, R23, RZ, P0, !PT ;  /* 0x00000017ff037210 */ /* 0x001fc800007fe4ff */
        /* <DEDUP_REMOVED lines=8> */
[----:B-123--:R-:W0:Y:S01]  /*45d0*/  LDC.64 R14, c[0x0][0x218] ;  /* 0x00008600ff0e7b82 */ /* 0x00ee220000000a00 */
        /* <DEDUP_REMOVED lines=10> */
.L_x_385:
[----:B------:R-:W-:-:S04]  /*4680*/  LEA R6, P0, R52, UR4, 0x2 ;  /* 0x0000000434067c11 */ /* 0x000fc8000f8010ff */
[----:B------:R-:W-:Y:S02]  /*4690*/  LEA.HI.X R7, R52, UR5, R0, 0x2, P0 ;  /* 0x0000000534077c11 */ /* 0x000fe400080f1400 */
[-C--:B------:R-:W-:Y:S02]  /*46a0*/  LEA R8, P0, R25, R6.reuse, 0x2 ;  /* 0x0000000619087211 */ /* 0x080fe400078010ff */
[-C--:B------:R-:W-:Y:S01]  /*46b0*/  LEA R12, P2, R29, R6.reuse, 0x2 ;  /* 0x000000061d0c7211 */ /* 0x080fe200078410ff */
[----:B------:R-:W2:Y:S01]  /*46c0*/  LDG.E R0, desc[UR14][R6.64] ;  /* 0x0000000e06007981 */ /* 0x000ea2000c1e1900 */
[----:B------:R-:W-:Y:S02]  /*46d0*/  LEA R10, P1, R22, R6, 0x2 ;  /* 0x00000006160a7211 */ /* 0x000fe400078210ff */
[C---:B------:R-:W-:Y:S02]  /*46e0*/  IADD3.X R9, R7.reuse, R33, RZ, P0, !PT ;  /* 0x0000002107097210 */ /* 0x040fe400007fe4ff */
[----:B------:R-:W-:-:S02]  /*46f0*/  IADD3.X R13, R7, R31, RZ, P2, !PT ;  /* 0x0000001f070d7210 */ /* 0x000fc400017fe4ff */
[----:B------:R-:W-:Y:S02]  /*4700*/  IADD3.X R11, R23, R7, RZ, P1, !PT ;  /* 0x00000007170b7210 */ /* 0x000fe40000ffe4ff */
        /* <DEDUP_REMOVED lines=8> */
[----:B--2---:R-:W-:Y:S02]  /*4790*/  F2FP.BF16.F32.PACK_AB R19, R9, R0 ;  /* 0x000000000913723e */ /* 0x004fe400000010ff */
[----:B------:R-:W-:Y:S02]  /*47a0*/  SHF.R.S32.HI R0, RZ, 0x1f, R52 ;  /* 0x0000001fff007819 */ /* 0x000fe40000011434 */
[----:B---3--:R-:W-:Y:S01]  /*47b0*/  F2FP.BF16.F32.PACK_AB R21, R13, R10 ;  /* 0x0000000a0d15723e */ /* 0x008fe200000010ff */
[----:B------:R2:W-:Y:S04]  /*47c0*/  STG.E desc[UR14][R2.64], R19 ;  /* 0x0000001302007986 */ /* 0x0005e8000c10190e */
[----:B------:R2:W-:Y:S01]  /*47d0*/  STG.E desc[UR14][R4.64], R21 ;  /* 0x0000001504007986 */ /* 0x0005e2000c10190e */
[----:B------:R-:W-:-:S13]  /*47e0*/  ISETP.GT.AND.EX P0, PT, R27, R0, PT, P0 ;  /* 0x000000001b00720c */ /* 0x000fda0003f04300 */
[----:B--2---:R-:W-:Y:S05]  /*47f0*/  @P0 BRA `(.L_x_385) ;  /* 0xfffffffc00a00947 */ /* 0x004fea000383ffff */
[----:B------:R-:W-:Y:S05]  /*4800*/  EXIT ;  /* 0x000000000000794d */ /* 0x000fea0003800000 */
.L_x_386:
        /* <DEDUP_REMOVED lines=15> */
.L_x_5145:


//--------------------- .text._Z35group_norm_nhwc_bwd_one_pass_kernelI11Bf16IOBf16WLi128ELi56ELi448EEv26Group_norm_nhwc_bwd_params --------------------------
	.section	.text._Z35group_norm_nhwc_bwd_one_pass_kernelI11Bf16IOBf16WLi128ELi56ELi448EEv26Group_norm_nhwc_bwd_params,"ax",@progbits
	.align	128
        .global         _Z35group_norm_nhwc_bwd_one_pass_kernelI11Bf16IOBf16WLi128ELi56ELi448EEv26Group_norm_nhwc_bwd_params
        .type           _Z35group_norm_nhwc_bwd_one_pass_kernelI11Bf16IOBf16WLi128ELi56ELi448EEv26Group_norm_nhwc_bwd_params,@function
        .size           _Z35group_norm_nhwc_bwd_one_pass_kernelI11Bf16IOBf16WLi128ELi56ELi448EEv26Group_norm_nhwc_bwd_params,(.L_x_5146 - _Z35group_norm_nhwc_bwd_one_pass_kernelI11Bf16IOBf16WLi128ELi56ELi448EEv26Group_norm_nhwc_bwd_params)
        .other          _Z35group_norm_nhwc_bwd_one_pass_kernelI11Bf16IOBf16WLi128ELi56ELi448EEv26Group_norm_nhwc_bwd_params,@"STO_CUDA_ENTRY STV_DEFAULT"
_Z35group_norm_nhwc_bwd_one_pass_kernelI11Bf16IOBf16WLi128ELi56ELi448EEv26Group_norm_nhwc_bwd_params:
.text._Z35group_norm_nhwc_bwd_one_pass_kernelI11Bf16IOBf16WLi128ELi56ELi448EEv26Group_norm_nhwc_bwd_params:
        /* <DEDUP_REMOVED lines=70> */
.L_x_438:
        /* <DEDUP_REMOVED lines=10> */
[----:B------:R-:W-:-:S03]  /*0500*/  SHF.R.S32.HI R41, RZ, 0x1f, R60 ;  /* 0x0000001fff297819 */ /* 0x000fc6000001143c */
[----:B--2---:R-:W2:Y:S01]  /*0510*/  @P6 LDC.64 R38, c[0x0][0x230] ;  /* 0x00008c00ff266b82 */ /* 0x004ea20000000a00 */
[----:B0-----:R-:W-:-:S07]  /*0520*/  IABS R6, R8 ;  /* 0x0000000800067213 */ /* 0x001fce0000000000 */
[----:B------:R-:W0:Y:S01]  /*0530*/  @P6 LDC.64 R36, c[0x0][0x228] ;  /* 0x00008a00ff246b82 */ /* 0x000e220000000a00 */
[----:B------:R-:W3:Y:S07]  /*0540*/  I2F.RP R3, R6 ;  /* 0x0000000600037306 */ /* 0x000eee0000209400 */
[----:B------:R-:W4:Y:S08]  /*0550*/  @P5 LDC.64 R34, c[0x0][0x230] ;  /* 0x00008c00ff225b82 */ /* 0x000f300000000a00 */
[----:B------:R-:W4:Y:S01]  /*0560*/  @P5 LDC.64 R32, c[0x0][0x228] ;  /* 0x00008a00ff205b82 */ /* 0x000f220000000a00 */
[----:B---3--:R-:W3:Y:S07]  /*0570*/  MUFU.RCP R3, R3 ;  /* 0x0000000300037308 */ /* 0x008eee0000001000 */
[----:B------:R-:W4:Y:S08]  /*0580*/  @P4 LDC.64 R30, c[0x0][0x230] ;  /* 0x00008c00ff1e4b82 */ /* 0x000f300000000a00 */
[----:B------:R-:W4:Y:S01]  /*0590*/  @P4 LDC.64 R28, c[0x0][0x228] ;  /* 0x00008a00ff1c4b82 */ /* 0x000f220000000a00 */
[----:B---3--:R-:W-:-:S04]  /*05a0*/  IADD3 R4, R3, 0xffffffe, RZ ;  /* 0x0ffffffe03047810 */ /* 0x008fc80007ffe0ff */
[----:B------:R3:W1:Y:S03]  /*05b0*/  F2I.FTZ.U32.TRUNC.NTZ R5, R4 ;  /* 0x0000000400057305 */ /* 0x000666000021f000 */
[----:B------:R-:W4:Y:S01]  /*05c0*/  @P3 LDC.64 R26, c[0x0][0x230] ;  /* 0x00008c00ff1a3b82 */ /* 0x000f220000000a00 */
[----:B---3--:R-:W-:-:S07]  /*05d0*/  HFMA2.MMA R4, -RZ, RZ, 0, 0 ;  /* 0x00000000ff047435 */ /* 0x008fce00000001ff */
[----:B------:R-:W3:Y:S01]  /*05e0*/  @P3 LDC.64 R24, c[0x0][0x228] ;  /* 0x00008a00ff183b82 */ /* 0x000ee20000000a00 */
[----:B-1----:R-:W-:-:S07]  /*05f0*/  IADD3 R7, RZ, -R5, RZ ;  /* 0x80000005ff077210 */ /* 0x002fce0007ffe0ff */
[----:B------:R-:W1:Y:S01]  /*0600*/  @P2 LDC.64 R22, c[0x0][0x230] ;  /* 0x00008c00ff162b82 */ /* 0x000e620000000a00 */
[----:B------:R-:W-:-:S04]  /*0610*/  IMAD R7, R7, R6, RZ ;  /* 0x0000000607077224 */ /* 0x000fc800078e02ff */
[----:B------:R-:W-:Y:S01]  /*0620*/  IMAD.HI.U32 R5, R5, R7, R4 ;  /* 0x0000000705057227 */ /* 0x000fe200078e0004 */
[----:B------:R-:W-:Y:S02]  /*0630*/  MOV R7, R9 ;  /* 0x0000000900077202 */ /* 0x000fe40000000f00 */
[----:B------:R-:W1:Y:S03]  /*0640*/  @P2 LDC.64 R20, c[0x0][0x228] ;  /* 0x00008a00ff142b82 */ /* 0x000e660000000a00 */
[----:B------:R-:W-:-:S05]  /*0650*/  IMAD.HI.U32 R5, R5, R7, RZ ;  /* 0x0000000705057227 */ /* 0x000fca00078e00ff */
[----:B------:R-:W-:-:S05]  /*0660*/  IADD3 R3, -R5, RZ, RZ ;  /* 0x000000ff05037210 */ /* 0x000fca0007ffe1ff */
[----:B------:R-:W-:Y:S01]  /*0670*/  IMAD R3, R6, R3, R7 ;  /* 0x0000000306037224 */ /* 0x000fe200078e0207 */
[----:B------:R-:W-:-:S04]  /*0680*/  SHF.R.S32.HI R7, RZ, 0x1f, R55 ;  /* 0x0000001fff077819 */ /* 0x000fc80000011437 */
        /* <DEDUP_REMOVED lines=9> */
[----:B------:R-:W-:Y:S02]  /*0720*/  ISETP.LE.AND P0, PT, RZ, UR6, PT ;  /* 0x00000006ff007c0c */ /* 0x000fe4000bf03270 */
[----:B------:R-:W-:-:S11]  /*0730*/  MOV R6, R5 ;  /* 0x0000000500067202 */ /* 0x000fd60000000f00 */
[----:B------:R-:W-:Y:S02]  /*0740*/  @!P0 IADD3 R4, -R4, RZ, RZ ;  /* 0x000000ff04048210 */ /* 0x000fe40007ffe1ff */
[----:B------:R-:W-:Y:S02]  /*0750*/  ISETP.GE.AND P0, PT, R3, RZ, PT ;  /* 0x000000ff0300720c */ /* 0x000fe40003f06270 */
[----:B------:R-:W-:-:S11]  /*0760*/  LOP3.LUT R3, RZ, R8, RZ, 0x33, !PT ;  /* 0x00000008ff037212 */ /* 0x000fd600078e33ff */
[----:B------:R-:W-:Y:S02]  /*0770*/  @!P0 IADD3 R6, -R6, RZ, RZ ;  /* 0x000000ff06068210 */ /* 0x000fe40007ffe1ff */
[----:B------:R-:W-:-:S04]  /*0780*/  ISETP.NE.AND P0, PT, R8, RZ, PT ;  /* 0x000000ff0800720c */ /* 0x000fc80003f05270 */
[C---:B------:R-:W-:Y:S02]  /*0790*/  SEL R54, R3.reuse, R4, !P0 ;  /* 0x0000000403367207 */ /* 0x040fe40004000000 */
[----:B------:R-:W2:Y:S01]  /*07a0*/  @P6 LDC.64 R4, c[0x0][0x288] ;  /* 0x0000a200ff046b82 */ /* 0x000ea20000000a00 */
[----:B------:R-:W-:Y:S02]  /*07b0*/  SEL R3, R3, R6, !P0 ;  /* 0x0000000603037207 */ /* 0x000fe40004000000 */
[----:B------:R-:W-:Y:S02]  /*07c0*/  IMAD R8, R54, 0x38, RZ ;  /* 0x0000003836087824 */ /* 0x000fe400078e02ff */
[----:B------:R-:W-:-:S03]  /*07d0*/  SHF.R.S32.HI R6, RZ, 0x1f, R3 ;  /* 0x0000001fff067819 */ /* 0x000fc60000011403 */
[----:B------:R-:W-:Y:S02]  /*07e0*/  IADD3 R10, P0, R55, R8, RZ ;  /* 0x00000008370a7210 */ /* 0x000fe40007f1e0ff */
[----:B------:R-:W-:Y:S02]  /*07f0*/  IMAD R6, R6, UR12, RZ ;  /* 0x0000000c06067c24 */ /* 0x000fe4000f8e02ff */
[----:B------:R-:W-:Y:S02]  /*0800*/  LEA.HI.X.SX32 R11, R8, R7, 0x1, P0 ;  /* 0x00000007080b7211 */ /* 0x000fe400000f0eff */
[C---:B------:R-:W-:Y:S02]  /*0810*/  IMAD R13, R3.reuse, UR13, R6 ;  /* 0x0000000d030d7c24 */ /* 0x040fe4000f8e0206 */
[----:B------:R-:W4:Y:S01]  /*0820*/  @P4 LDC.64 R6, c[0x0][0x288] ;  /* 0x0000a200ff064b82 */ /* 0x000f220000000a00 */
[----:B------:R-:W-:Y:S01]  /*0830*/  IMAD.WIDE.U32 R10, R3, UR12, R10 ;  /* 0x0000000c030a7c25 */ /* 0x000fe2000f8e000a */
[----:B------:R-:W-:-:S04]  /*0840*/  ULDC.64 UR12, c[0x0][0x290] ;  /* 0x0000a400000c7ab9 */ /* 0x000fc80000000a00 */
[----:B------:R-:W-:Y:S01]  /*0850*/  IADD3 R13, R11, R13, RZ ;  /* 0x0000000d0b0d7210 */ /* 0x000fe20007ffe0ff */
[----:B--2---:R-:W-:Y:S01]  /*0860*/  @P6 IMAD R3, R16, R4, RZ ;  /* 0x0000000410036224 */ /* 0x004fe200078e02ff */
[----:B------:R-:W-:Y:S02]  /*0870*/  @P6 MOV R12, R10 ;  /* 0x0000000a000c6202 */ /* 0x000fe40000000f00 */
[----:B------:R-:W-:Y:S01]  /*0880*/  SHF.R.S32.HI R16, RZ, 0x1f, R65 ;  /* 0x0000001fff107819 */ /* 0x000fe20000011441 */
[C---:B------:R-:W-:Y:S02]  /*0890*/  @P6 IMAD R3, R2.reuse, R5, R3 ;  /* 0x0000000502036224 */ /* 0x040fe400078e0203 */
[----:B------:R-:W-:-:S04]  /*08a0*/  @P6 IMAD.WIDE.U32 R4, R2, R4, R12 ;  /* 0x0000000402046225 */ /* 0x000fc800078e000c */
[----:B------:R-:W-:Y:S01]  /*08b0*/  @P5 IMAD R18, R16, R14, RZ ;  /* 0x0000000e10125224 */ /* 0x000fe200078e02ff */
[----:B------:R-:W-:Y:S02]  /*08c0*/  @P6 IADD3 R5, R5, R3, RZ ;  /* 0x0000000305056210 */ /* 0x000fe40007ffe0ff */
[C---:B------:R-:W-:Y:S01]  /*08d0*/  @P6 SHF.L.U32 R3, R4.reuse, 0x1, RZ ;  /* 0x0000000104036819 */ /* 0x040fe200000006ff */
[----:B------:R-:W-:Y:S01]  /*08e0*/  @P5 IMAD R9, R65, R15, R18 ;  /* 0x0000000f41095224 */ /* 0x000fe200078e0212 */
[----:B------:R-:W-:Y:S02]  /*08f0*/  @P6 SHF.L.U64.HI R16, R4, 0x1, R5 ;  /* 0x0000000104106819 */ /* 0x000fe40000010205 */
[----:B------:R-:W-:Y:S02]  /*0900*/  @P5 MOV R4, R10 ;  /* 0x0000000a00045202 */ /* 0x000fe40000000f00 */
[----:B------:R-:W-:Y:S02]  /*0910*/  @P5 MOV R5, R13 ;  /* 0x0000000d00055202 */ /* 0x000fe40000000f00 */
[----:B------:R-:W-:Y:S01]  /*0920*/  @P6 IADD3 R38, P0, R3, R38, RZ ;  /* 0x0000002603266210 */ /* 0x000fe20007f1e0ff */
[----:B------:R-:W-:-:S03]  /*0930*/  @P5 IMAD.WIDE.U32 R14, R65, R14, R4 ;  /* 0x0000000e410e5225 */ /* 0x000fc600078e0004 */
[C---:B------:R-:W-:Y:S01]  /*0940*/  @P6 IADD3.X R39, R16.reuse, R39, RZ, P0, !PT ;  /* 0x0000002710276210 */ /* 0x040fe200007fe4ff */
[----:B------:R-:W2:Y:S01]  /*0950*/  @P3 LDC.64 R4, c[0x0][0x288] ;  /* 0x0000a200ff043b82 */ /* 0x000ea20000000a00 */
[----:B0-----:R-:W-:Y:S02]  /*0960*/  @P6 IADD3 R36, P0, R3, R36, RZ ;  /* 0x0000002403246210 */ /* 0x001fe40007f1e0ff */
[----:B------:R-:W-:Y:S01]  /*0970*/  @P5 IADD3 R9, R15, R9, RZ ;  /* 0x000000090f095210 */ /* 0x000fe20007ffe0ff */
[----:B----4-:R-:W-:Y:S01]  /*0980*/  @P4 IMAD R15, R17, R6, RZ ;  /* 0x00000006110f4224 */ /* 0x010fe200078e02ff */
[----:B------:R-:W-:Y:S02]  /*0990*/  @P6 IADD3.X R37, R16, R37, RZ, P0, !PT ;  /* 0x0000002510256210 */ /* 0x000fe400007fe4ff */
[----:B------:R-:W-:Y:S01]  /*09a0*/  @P5 SHF.L.U64.HI R16, R14, 0x1, R9 ;  /* 0x000000010e105819 */ /* 0x000fe20000010209 */
[----:B------:R-:W-:Y:S01]  /*09b0*/  @P4 IMAD R9, R64, R7, R15 ;  /* 0x0000000740094224 */ /* 0x000fe200078e020f */
[----:B------:R-:W-:-:S02]  /*09c0*/  @P5 SHF.L.U32 R3, R14, 0x1, RZ ;  /* 0x000000010e035819 */ /* 0x000fc400000006ff */
[----:B------:R-:W-:Y:S02]  /*09d0*/  @P4 MOV R14, R10 ;  /* 0x0000000a000e4202 */ /* 0x000fe40000000f00 */
[----:B------:R-:W-:Y:S02]  /*09e0*/  @P4 MOV R15, R13 ;  /* 0x0000000d000f4202 */ /* 0x000fe40000000f00 */
[C---:B------:R-:W-:Y:S02]  /*09f0*/  @P5 IADD3 R34, P0, R3.reuse, R34, RZ ;  /* 0x0000002203225210 */ /* 0x040fe40007f1e0ff */
[----:B------:R-:W-:Y:S01]  /*0a00*/  SHF.R.S32.HI R17, RZ, 0x1f, R63 ;  /* 0x0000001fff117819 */ /* 0x000fe2000001143f */
[----:B------:R-:W-:Y:S01]  /*0a10*/  @P4 IMAD.WIDE.U32 R6, R64, R6, R14 ;  /* 0x0000000640064225 */ /* 0x000fe200078e000e */
[----:B------:R-:W-:Y:S01]  /*0a20*/  @P5 IADD3.X R35, R16, R35, RZ, P0, !PT ;  /* 0x0000002310235210 */ /* 0x000fe200007fe4ff */
[----:B------:R-:W0:Y:S01]  /*0a30*/  @P2 LDC.64 R14, c[0x0][0x288] ;  /* 0x0000a200ff0e2b82 */ /* 0x000e220000000a00 */
[----:B------:R-:W-:-:S02]  /*0a40*/  @P5 IADD3 R32, P0, R3, R32, RZ ;  /* 0x0000002003205210 */ /* 0x000fc40007f1e0ff */
[----:B------:R-:W-:Y:S02]  /*0a50*/  @P4 IADD3 R7, R7, R9, RZ ;  /* 0x0000000907074210 */ /* 0x000fe40007ffe0ff */
[----:B------:R-:W-:Y:S02]  /*0a60*/  @P4 SHF.L.U32 R3, R6, 0x1, RZ ;  /* 0x0000000106034819 */ /* 0x000fe400000006ff */
[----:B------:R-:W-:Y:S01]  /*0a70*/  @P5 IADD3.X R33, R16, R33, RZ, P0, !PT ;  /* 0x0000002110215210 */ /* 0x000fe200007fe4ff */
[----:B--2---:R-:W-:Y:S01]  /*0a80*/  @P3 IMAD R16, R17, R4, RZ ;  /* 0x0000000411103224 */ /* 0x004fe200078e02ff */
[----:B------:R-:W-:Y:S02]  /*0a90*/  @P4 SHF.L.U64.HI R18, R6, 0x1, R7 ;  /* 0x0000000106124819 */ /* 0x000fe40000010207 */
[----:B------:R-:W-:Y:S01]  /*0aa0*/  @P4 IADD3 R30, P0, R3, R30, RZ ;  /* 0x0000001e031e4210 */ /* 0x000fe20007f1e0ff */
[----:B------:R-:W2:Y:S01]  /*0ab0*/  @P1 LDC.64 R6, c[0x0][0x288] ;  /* 0x0000a200ff061b82 */ /* 0x000ea20000000a00 */
[----:B------:R-:W-:-:S02]  /*0ac0*/  @P3 MOV R17, R13 ;  /* 0x0000000d00113202 */ /* 0x000fc40000000f00 */
[C---:B------:R-:W-:Y:S02]  /*0ad0*/  @P4 IADD3.X R31, R18.reuse, R31, RZ, P0, !PT ;  /* 0x0000001f121f4210 */ /* 0x040fe400007fe4ff */
[----:B------:R-:W-:Y:S01]  /*0ae0*/  @P4 IADD3 R28, P0, R3, R28, RZ ;  /* 0x0000001c031c4210 */ /* 0x000fe20007f1e0ff */
[----:B------:R-:W-:Y:S01]  /*0af0*/  @P3 IMAD R3, R63, R5, R16 ;  /* 0x000000053f033224 */ /* 0x000fe200078e0210 */
[----:B------:R-:W-:Y:S02]  /*0b00*/  @P3 MOV R16, R10 ;  /* 0x0000000a00103202 */ /* 0x000fe40000000f00 */
[----:B------:R-:W-:-:S03]  /*0b10*/  @P4 IADD3.X R29, R18, R29, RZ, P0, !PT ;  /* 0x0000001d121d4210 */ /* 0x000fc600007fe4ff */
[----:B------:R-:W-:-:S05]  /*0b20*/  @P3 IMAD.WIDE.U32 R4, R63, R4, R16 ;  /* 0x000000043f043225 */ /* 0x000fca00078e0010 */
[----:B------:R-:W-:Y:S01]  /*0b30*/  @P3 IADD3 R3, R5, R3, RZ ;  /* 0x0000000305033210 */ /* 0x000fe20007ffe0ff */
[----:B0-----:R-:W-:Y:S01]  /*0b40*/  @P2 IMAD R5, R19, R14, RZ ;  /* 0x0000000e13052224 */ /* 0x001fe200078e02ff */
[C---:B------:R-:W-:Y:S01]  /*0b50*/  @P3 SHF.L.U32 R9, R4.reuse, 0x1, RZ ;  /* 0x0000000104093819 */ /* 0x040fe200000006ff */
[----:B------:R-:W0:Y:S01]  /*0b60*/  @P1 LDC.64 R18, c[0x0][0x230] ;  /* 0x00008c00ff121b82 */ /* 0x000e220000000a00 */
[----:B------:R-:W-:Y:S01]  /*0b70*/  @P3 SHF.L.U64.HI R16, R4, 0x1, R3 ;  /* 0x0000000104103819 */ /* 0x000fe20000010203 */
[----:B------:R-:W-:Y:S01]  /*0b80*/  @P2 IMAD R17, R62, R15, R5 ;  /* 0x0000000f3e112224 */ /* 0x000fe200078e0205 */
[----:B------:R-:W-:Y:S01]  /*0b90*/  @P2 MOV R4, R10 ;  /* 0x0000000a00042202 */ /* 0x000fe20000000f00 */
[----:B--2---:R-:W-:Y:S01]  /*0ba0*/  @P1 IMAD R40, R40, R6, RZ ;  /* 0x0000000628281224 */ /* 0x004fe200078e02ff */
[----:B------:R-:W-:Y:S02]  /*0bb0*/  @P2 MOV R5, R13 ;  /* 0x0000000d00052202 */ /* 0x000fe40000000f00 */
[----:B------:R-:W-:Y:S01]  /*0bc0*/  @P3 IADD3 R26, P0, R9, R26, RZ ;  /* 0x0000001a091a3210 */ /* 0x000fe20007f1e0ff */
[----:B------:R-:W2:Y:S01]  /*0bd0*/  LDC R3, c[0x0][0x2ac] ;  /* 0x0000ab00ff037b82 */ /* 0x000ea20000000800 */
[----:B------:R-:W-:-:S02]  /*0be0*/  @P2 IMAD.WIDE.U32 R14, R62, R14, R4 ;  /* 0x0000000e3e0e2225 */ /* 0x000fc400078e0004 */
[C---:B------:R-:W-:Y:S02]  /*0bf0*/  @P3 IADD3.X R27, R16.reuse, R27, RZ, P0, !PT ;  /* 0x0000001b101b3210 */ /* 0x040fe400007fe4ff */
[----:B---3--:R-:W-:Y:S02]  /*0c00*/  @P3 IADD3 R24, P0, R9, R24, RZ ;  /* 0x0000001809183210 */ /* 0x008fe40007f1e0ff */
[----:B------:R-:W-:Y:S01]  /*0c10*/  @P2 IADD3 R15, R15, R17, RZ ;  /* 0x000000110f0f2210 */ /* 0x000fe20007ffe0ff */
[----:B------:R-:W3:Y:S01]  /*0c20*/  @P1 LDC.64 R4, c[0x0][0x228] ;  /* 0x00008a00ff041b82 */ /* 0x000ee20000000a00 */
[----:B------:R-:W-:Y:S01]  /*0c30*/  @P3 IADD3.X R25, R16, R25, RZ, P0, !PT ;  /* 0x0000001910193210 */ /* 0x000fe200007fe4ff */
[----:B------:R-:W-:Y:S01]  /*0c40*/  @P1 IMAD R17, R61, R7, R40 ;  /* 0x000000073d111224 */ /* 0x000fe200078e0228 */
[C---:B------:R-:W-:Y:S02]  /*0c50*/  @P2 SHF.L.U32 R9, R14.reuse, 0x1, RZ ;  /* 0x000000010e092819 */ /* 0x040fe400000006ff */
[----:B------:R-:W-:-:S02]  /*0c60*/  @P2 SHF.L.U64.HI R16, R14, 0x1, R15 ;  /* 0x000000010e102819 */ /* 0x000fc4000001020f */
[----:B------:R-:W-:Y:S02]  /*0c70*/  @P1 MOV R14, R10 ;  /* 0x0000000a000e1202 */ /* 0x000fe40000000f00 */
[----:B------:R-:W-:Y:S02]  /*0c80*/  @P1 MOV R15, R13 ;  /* 0x0000000d000f1202 */ /* 0x000fe40000000f00 */
[----:B-1----:R-:W-:Y:S01]  /*0c90*/  @P2 IADD3 R22, P0, R9, R22, RZ ;  /* 0x0000001609162210 */ /* 0x002fe20007f1e0ff */
[----:B------:R-:W-:Y:S01]  /*0ca0*/  @P1 IMAD.WIDE.U32 R6, R61, R6, R14 ;  /* 0x000000063d061225 */ /* 0x000fe200078e000e */
[----:B------:R-:W-:Y:S02]  /*0cb0*/  SHF.R.U32.HI R14, RZ, 0x2, R0 ;  /* 0x00000002ff0e7819 */ /* 0x000fe40000011600 */
[----:B------:R-:W-:Y:S02]  /*0cc0*/  @P2 IADD3.X R23, R16, R23, RZ, P0, !PT ;  /* 0x0000001710172210 */ /* 0x000fe400007fe4ff */
[----:B------:R-:W-:Y:S01]  /*0cd0*/  @P2 IADD3 R20, P0, R9, R20, RZ ;  /* 0x0000001409142210 */ /* 0x000fe20007f1e0ff */
[----:B------:R-:W-:Y:S01]  /*0ce0*/  IMAD.WIDE.U32 R14, R14, 0x24924925, RZ ;  /* 0x249249250e0e7825 */ /* 0x000fe200078e00ff */
[----:B------:R-:W-:-:S02]  /*0cf0*/  @P1 IADD3 R9, R7, R17, RZ ;  /* 0x0000001107091210 */ /* 0x000fc40007ffe0ff */
[----:B------:R-:W-:Y:S01]  /*0d00*/  @P1 SHF.L.U32 R7, R6, 0x1, RZ ;  /* 0x0000000106071819 */ /* 0x000fe200000006ff */
[----:B--2---:R-:W-:Y:S01]  /*0d10*/  IMAD R3, R3, UR16, R15 ;  /* 0x0000001003037c24 */ /* 0x004fe2000f8e020f */
[----:B------:R-:W-:Y:S02]  /*0d20*/  @P2 IADD3.X R21, R16, R21, RZ, P0, !PT ;  /* 0x0000001510152210 */ /* 0x000fe400007fe4ff */
[----:B------:R-:W-:Y:S02]  /*0d30*/  @P1 SHF.L.U64.HI R6, R6, 0x1, R9 ;  /* 0x0000000106061819 */ /* 0x000fe40000010209 */
[----:B0-----:R-:W-:Y:S02]  /*0d40*/  @P1 IADD3 R18, P0, R7, R18, RZ ;  /* 0x0000001207121210 */ /* 0x001fe40007f1e0ff */
[----:B------:R-:W-:Y:S02]  /*0d50*/  IADD3 R3, R3, 0x60, RZ ;  /* 0x0000006003037810 */ /* 0x000fe40007ffe0ff */
[----:B------:R-:W-:-:S02]  /*0d60*/  @P1 IADD3.X R19, R6, R19, RZ, P0, !PT ;  /* 0x0000001306131210 */ /* 0x000fc400007fe4ff */
[----:B---3--:R-:W-:-:S04]  /*0d70*/  @P1 IADD3 R4, P0, R7, R4, RZ ;  /* 0x0000000407041210 */ /* 0x008fc80007f1e0ff */
        /* <DEDUP_REMOVED lines=9> */
[----:B------:R-:W-:Y:S02]  /*0e10*/  ISETP.LT.U32.AND P0, PT, R0, 0x1c0, !P0 ;  /* 0x000001c00000780c */ /* 0x000fe40004701070 */
[----:B------:R-:W-:Y:S01]  /*0e20*/  CS2R R46, SRZ ;  /* 0x00000000002e7805 */ /* 0x000fe2000001ff00 */
[----:B------:R-:W-:Y:S01]  /*0e30*/  UMOV UR19, 0x3f800000 ;  /* 0x3f80000000137882 */ /* 0x000fe20000000000 */
[----:B------:R-:W5:Y:S04]  /*0e40*/  @P5 LDG.E R42, desc[UR14][R34.64] ;  /* 0x0000000e222a5981 */ /* 0x000f68000c1e1900 */
[----:B------:R-:W5:Y:S04]  /*0e50*/  @P5 LDG.E R51, desc[UR14][R32.64] ;  /* 0x0000000e20335981 */ /* 0x000f68000c1e1900 */
[----:B------:R-:W5:Y:S01]  /*0e60*/  @P4 LDG.E R49, desc[UR14][R28.64] ;  /* 0x0000000e1c314981 */ /* 0x000f62000c1e1900 */
[----:B------:R-:W0:Y:S01]  /*0e70*/  @P0 LDC.64 R14, c[0x0][0x288] ;  /* 0x0000a200ff0e0b82 */ /* 0x000e220000000a00 */
[----:B------:R-:W-:-:S02]  /*0e80*/  @P0 MOV R16, R10 ;  /* 0x0000000a00100202 */ /* 0x000fc40000000f00 */
[----:B------:R-:W5:Y:S01]  /*0e90*/  @P3 LDG.E R50, desc[UR14][R26.64] ;  /* 0x0000000e1a323981 */ /* 0x000f62000c1e1900 */
[----:B------:R-:W-:-:S03]  /*0ea0*/  @P0 MOV R17, R13 ;  /* 0x0000000d00110202 */ /* 0x000fc60000000f00 */
[----:B------:R-:W5:Y:S01]  /*0eb0*/  @P3 LDG.E R48, desc[UR14][R24.64] ;  /* 0x0000000e18303981 */ /* 0x000f62000c1e1900 */
[----:B------:R-:W1:Y:S03]  /*0ec0*/  @P0 LDC.64 R6, c[0x0][0x230] ;  /* 0x00008c00ff060b82 */ /* 0x000e660000000a00 */
[----:B------:R-:W5:Y:S01]  /*0ed0*/  @P2 LDG.E R46, desc[UR14][R20.64] ;  /* 0x0000000e142e2981 */ /* 0x000f62000c1e1900 */
[----:B------:R-:W-:Y:S03]  /*0ee0*/  BSSY B0, `(.L_x_388) ;  /* 0x0000052000007945 */ /* 0x000fe60003800000 */
[----:B------:R-:W5:Y:S04]  /*0ef0*/  @P1 LDG.E R47, desc[UR14][R18.64] ;  /* 0x0000000e122f1981 */ /* 0x000f68000c1e1900 */
[----:B------:R-:W5:Y:S01]  /*0f00*/  @P1 LDG.E R45, desc[UR14][R4.64] ;  /* 0x0000000e042d1981 */ /* 0x000f62000c1e1900 */
[----:B0-----:R-:W-:-:S02]  /*0f10*/  @P0 IMAD R3, R41, R14, RZ ;  /* 0x0000000e29030224 */ /* 0x001fc400078e02ff */
[----:B------:R-:W-:-:S04]  /*0f20*/  @P0 IMAD.WIDE.U32 R16, R60, R14, R16 ;  /* 0x0000000e3c100225 */ /* 0x000fc800078e0010 */
[----:B------:R-:W-:Y:S02]  /*0f30*/  @P0 IMAD R3, R60, R15, R3 ;  /* 0x0000000f3c030224 */ /* 0x000fe400078e0203 */
[----:B------:R-:W0:Y:S03]  /*0f40*/  @P0 LDC.64 R14, c[0x0][0x228] ;  /* 0x00008a00ff0e0b82 */ /* 0x000e260000000a00 */
[----:B------:R-:W-:Y:S02]  /*0f50*/  @P0 IADD3 R9, R17, R3, RZ ;  /* 0x0000000311090210 */ /* 0x000fe40007ffe0ff */
[C---:B------:R-:W-:Y:S02]  /*0f60*/  @P0 SHF.L.U32 R3, R16.reuse, 0x1, RZ ;  /* 0x0000000110030819 */ /* 0x040fe400000006ff */
[----:B------:R-:W-:Y:S02]  /*0f70*/  @P0 SHF.L.U64.HI R16, R16, 0x1, R9 ;  /* 0x0000000110100819 */ /* 0x000fe40000010209 */
[----:B-1----:R-:W-:-:S04]  /*0f80*/  @P0 IADD3 R6, P6, R3, R6, RZ ;  /* 0x0000000603060210 */ /* 0x002fc80007fde0ff */
        /* <DEDUP_REMOVED lines=25> */
[----:B0-----:R-:W-:-:S04]  /*1120*/  @!P0 IADD3 R14, P6, R9, R14, RZ ;  /* 0x0000000e090e8210 */ /* 0x001fc80007fde0ff */
[----:B------:R-:W-:Y:S02]  /*1130*/  @!P0 IADD3.X R15, R16, R15, RZ, P6, !PT ;  /* 0x0000000f100f8210 */ /* 0x000fe400037fe4ff */
[----:B------:R-:W-:Y:S02]  /*1140*/  MOV R16, UR12 ;  /* 0x0000000c00107c02 */ /* 0x000fe40008000f00 */
[----:B------:R-:W-:Y:S02]  /*1150*/  ISETP.NE.AND P6, PT, R56, RZ, PT ;  /* 0x000000ff3800720c */ /* 0x000fe40003fc5270 */
[----:B------:R-:W-:Y:S01]  /*1160*/  CS2R R40, SRZ ;  /* 0x0000000000287805 */ /* 0x000fe2000001ff00 */
[----:B------:R-:W-:Y:S01]  /*1170*/  HFMA2.MMA R9, -RZ, RZ, 0, 0 ;  /* 0x00000000ff097435 */ /* 0x000fe200000001ff */
[----:B------:R-:W5:Y:S04]  /*1180*/  @!P0 LDG.E R43, desc[UR14][R14.64] ;  /* 0x0000000e0e2b8981 */ /* 0x000f68000c1e1900 */
[----:B------:R-:W2:Y:S04]  /*1190*/  LDG.E.64 R16, desc[UR14][R16.64] ;  /* 0x0000000e10107981 */ /* 0x000ea8000c1e1b00 */
[----:B------:R-:W5:Y:S04]  /*11a0*/  @P4 LDG.E R41, desc[UR14][R30.64] ;  /* 0x0000000e1e294981 */ /* 0x000f68000c1e1900 */
[----:B------:R-:W3:Y:S04]  /*11b0*/  @P6 LDG.E R53, desc[UR14][R38.64] ;  /* 0x0000000e26356981 */ /* 0x000ee8000c1e1900 */
[----:B------:R-:W5:Y:S04]  /*11c0*/  @P6 LDG.E R52, desc[UR14][R36.64] ;  /* 0x0000000e24346981 */ /* 0x000f68000c1e1900 */
[----:B------:R-:W5:Y:S04]  /*11d0*/  @P2 LDG.E R40, desc[UR14][R22.64] ;  /* 0x0000000e16282981 */ /* 0x000f68000c1e1900 */
[----:B------:R0:W5:Y:S01]  /*11e0*/  @!P0 LDG.E R9, desc[UR14][R6.64] ;  /* 0x0000000e06098981 */ /* 0x000162000c1e1900 */
[----:B------:R-:W-:-:S02]  /*11f0*/  CS2R R4, SRZ ;  /* 0x0000000000047805 */ /* 0x000fc4000001ff00 */
[----:B0-----:R-:W-:Y:S02]  /*1200*/  CS2R R6, SRZ ;  /* 0x0000000000067805 */ /* 0x001fe4000001ff00 */
        /* <DEDUP_REMOVED lines=9> */
[----:B------:R-:W0:Y:S01]  /*12a0*/  @P0 MUFU.RSQ R16, R16 ;  /* 0x0000001000100308 */ /* 0x000e220000001400 */
[----:B------:R-:W-:-:S13]  /*12b0*/  PLOP3.LUT P0, PT, PT, PT, UP0, 0x80, 0x0 ;  /* 0x000000000000781c */ /* 0x000fda0003f0f008 */
[----:B0-----:R-:W-:Y:S02]  /*12c0*/  @P0 R2UR UR19, R16 ;  /* 0x00000000101302ca */ /* 0x001fe400000e0000 */
[----:B------:R-:W-:Y:S02]  /*12d0*/  ISETP.GT.U32.AND P0, PT, R0, 0x1bf, PT ;  /* 0x000001bf0000780c */ /* 0x000fe40003f04070 */
[----:B---3--:R-:W-:-:S11]  /*12e0*/  PRMT R18, R53, 0x7632, R18 ;  /* 0x0000763235127816 */ /* 0x008fd60000000012 */
        /* <DEDUP_REMOVED lines=9> */
[----:B------:R-:W2:Y:S04]  /*1380*/  LDG.E.U16 R4, desc[UR14][R16.64] ;  /* 0x0000000e10047981 */ /* 0x000ea8000c1e1500 */
[----:B------:R-:W3:Y:S04]  /*1390*/  @P0 LDG.E.U16 R19, desc[UR14][R14.64] ;  /* 0x0000000e0e130981 */ /* 0x000ee8000c1e1500 */
[----:B------:R-:W4:Y:S04]  /*13a0*/  @P0 LDG.E.U16 R8, desc[UR14][R14.64+0x2] ;  /* 0x0000020e0e080981 */ /* 0x000f28000c1e1500 */
[----:B------:R-:W4:Y:S01]  /*13b0*/  LDG.E.U16 R7, desc[UR14][R16.64+0x2] ;  /* 0x0000020e10077981 */ /* 0x000f22000c1e1500 */
[----:B--2---:R-:W-:-:S02]  /*13c0*/  SHF.L.U32 R4, R4, 0x10, RZ ;  /* 0x0000001004047819 */ /* 0x004fc400000006ff */
[----:B---3--:R-:W-:Y:S02]  /*13d0*/  @P0 SHF.L.U32 R5, R19, 0x10, RZ ;  /* 0x0000001013050819 */ /* 0x008fe400000006ff */
[----:B----4-:R-:W-:Y:S02]  /*13e0*/  @P0 SHF.L.U32 R6, R8, 0x10, RZ ;  /* 0x0000001008060819 */ /* 0x010fe400000006ff */
[----:B------:R-:W-:-:S07]  /*13f0*/  SHF.L.U32 R7, R7, 0x10, RZ ;  /* 0x0000001007077819 */ /* 0x000fce00000006ff */
.L_x_389:
[----:B------:R-:W-:Y:S05]  /*1400*/  BSYNC B0 ;  /* 0x0000000000007941 */ /* 0x000fea0003800000 */
.L_x_388:
        /* <DEDUP_REMOVED lines=29> */
.L_x_390:
[C---:B------:R-:W-:Y:S01]  /*15e0*/  PRMT R20, R42.reuse, 0x7632, R20 ;  /* 0x000076322a147816 */ /* 0x040fe20000000014 */
[----:B------:R-:W-:Y:S01]  /*15f0*/  FMUL.FTZ R19, R17, R4 ;  /* 0x0000000411137220 */ /* 0x000fe20000410000 */
[----:B------:R-:W-:Y:S01]  /*1600*/  SHF.L.U32 R21, R42, 0x10, RZ ;  /* 0x000000102a157819 */ /* 0x000fe200000006ff */
[----:B------:R-:W-:Y:S01]  /*1610*/  FMUL.FTZ R18, R14, R7 ;  /* 0x000000070e127220 */ /* 0x000fe20000410000 */
[----:B------:R-:W-:Y:S01]  /*1620*/  SHF.L.U32 R20, R20, 0x10, RZ ;  /* 0x0000001014147819 */ /* 0x000fe200000006ff */
[----:B------:R-:W-:Y:S01]  /*1630*/  FFMA.FTZ R16, R8, R19, RZ ;  /* 0x0000001308107223 */ /* 0x000fe200000100ff */
[----:B------:R-:W-:Y:S01]  /*1640*/  PRMT R22, R51, 0x7632, R22 ;  /* 0x0000763233167816 */ /* 0x000fe20000000016 */
[----:B------:R-:W-:Y:S01]  /*1650*/  FADD.FTZ R19, RZ, R19 ;  /* 0x00000013ff137221 */ /* 0x000fe20000010000 */
[----:B------:R-:W-:Y:S01]  /*1660*/  FADD.FTZ R21, R21, -UR18 ;  /* 0x8000001215157e21 */ /* 0x000fe20008010000 */
[----:B------:R-:W-:Y:S01]  /*1670*/  FADD.FTZ R24, R20, -UR18 ;  /* 0x8000001214187e21 */ /* 0x000fe20008010000 */
[----:B------:R-:W-:Y:S01]  /*1680*/  FFMA.FTZ R16, R15, R18, R16 ;  /* 0x000000120f107223 */ /* 0x000fe20000010010 */
[----:B------:R-:W-:Y:S01]  /*1690*/  SHF.L.U32 R20, R22, 0x10, RZ ;  /* 0x0000001016147819 */ /* 0x000fe200000006ff */
[----:B------:R-:W-:Y:S01]  /*16a0*/  FADD.FTZ R18, R18, R19 ;  /* 0x0000001312127221 */ /* 0x000fe20000010000 */
        /* <DEDUP_REMOVED lines=23> */
.L_x_391:
[----:B------:R-:W-:Y:S01]  /*1820*/  FADD.FTZ R8, RZ, R17 ;  /* 0x00000011ff087221 */ /* 0x000fe20000010000 */
[----:B------:R-:W-:Y:S01]  /*1830*/  FMUL.FTZ R25, R19, R4 ;  /* 0x0000000413197220 */ /* 0x000fe20000410000 */
[----:B------:R-:W-:Y:S01]  /*1840*/  FFMA.FTZ R38, R15, R14, RZ ;  /* 0x0000000e0f267223 */ /* 0x000fe200000100ff */
[----:B------:R-:W-:Y:S01]  /*1850*/  FADD.FTZ R15, RZ, R14 ;  /* 0x0000000eff0f7221 */ /* 0x000fe20000010000 */
[----:B------:R-:W-:Y:S01]  /*1860*/  FFMA.FTZ R23, R22, R19, R23 ;  /* 0x0000001316177223 */ /* 0x000fe20000010017 */
[--C-:B------:R-:W-:Y:S01]  /*1870*/  FADD.FTZ R17, R8, R19.reuse ;  /* 0x0000001308117221 */ /* 0x100fe20000010000 */
[----:B------:R-:W-:Y:S01]  /*1880*/  FFMA.FTZ R16, R22, R25, R16 ;  /* 0x0000001916107223 */ /* 0x000fe20000010010 */
[----:B------:R-:W-:Y:S01]  /*1890*/  FMUL.FTZ R14, R20, R7 ;  /* 0x00000007140e7220 */ /* 0x000fe20000410000 */
[----:B------:R-:W-:Y:S01]  /*18a0*/  PRMT R19, R41, 0x7632, R19 ;  /* 0x0000763229137816 */ /* 0x000fe20000000013 */
[----:B------:R-:W-:Y:S01]  /*18b0*/  FFMA.FTZ R38, R21, R20, R38 ;  /* 0x0000001415267223 */ /* 0x000fe20000010026 */
[----:B------:R-:W-:Y:S01]  /*18c0*/  FADD.FTZ R8, R15, R20 ;  /* 0x000000140f087221 */ /* 0x000fe20000010000 */
[----:B------:R-:W-:Y:S01]  /*18d0*/  FADD.FTZ R15, R18, R25 ;  /* 0x00000019120f7221 */ /* 0x000fe20000010000 */
[----:B------:R-:W-:Y:S01]  /*18e0*/  FFMA.FTZ R21, R21, R14, R16 ;  /* 0x0000000e15157223 */ /* 0x000fe20000010010 */
[----:B------:R-:W-:-:S02]  /*18f0*/  SHF.L.U32 R16, R41, 0x10, RZ ;  /* 0x0000001029107819 */ /* 0x000fc400000006ff */
        /* <DEDUP_REMOVED lines=29> */
.L_x_392:
[----:B------:R-:W-:Y:S01]  /*1ad0*/  FMUL.FTZ R22, R18, R4 ;  /* 0x0000000412167220 */ /* 0x000fe20000410000 */
[----:B------:R-:W-:Y:S01]  /*1ae0*/  FADD.FTZ R17, R17, R18 ;  /* 0x0000001211117221 */ /* 0x000fe20000010000 */
[----:B------:R-:W-:Y:S01]  /*1af0*/  FFMA.FTZ R18, R20, R18, R23 ;  /* 0x0000001214127223 */ /* 0x000fe20000010017 */
[----:B------:R-:W-:Y:S01]  /*1b00*/  SHF.L.U32 R24, R50, 0x10, RZ ;  /* 0x0000001032187819 */ /* 0x000fe200000006ff */
[--C-:B------:R-:W-:Y:S01]  /*1b10*/  FFMA.FTZ R23, R20, R22, R21.reuse ;  /* 0x0000001614177223 */ /* 0x100fe20000010015 */
[----:B------:R-:W-:Y:S01]  /*1b20*/  SHF.L.U32 R20, R19, 0x10, RZ ;  /* 0x0000001013147819 */ /* 0x000fe200000006ff */
[----:B------:R-:W-:Y:S01]  /*1b30*/  FADD.FTZ R15, R15, R22 ;  /* 0x000000160f0f7221 */ /* 0x000fe20000010000 */
[----:B------:R-:W-:Y:S01]  /*1b40*/  PRMT R21, R48, 0x7632, R21 ;  /* 0x0000763230157816 */ /* 0x000fe20000000015 */
        /* <DEDUP_REMOVED lines=26> */
.L_x_393:
[--C-:B------:R-:W-:Y:S01]  /*1cf0*/  FFMA.FTZ R28, R14, R24, R23.reuse ;  /* 0x000000180e1c7223 */ /* 0x100fe20000010017 */
[----:B------:R-:W-:Y:S01]  /*1d00*/  PRMT R23, R40, 0x7632, R23 ;  /* 0x0000763228177816 */ /* 0x000fe20000000017 */
        /* <DEDUP_REMOVED lines=34> */
.L_x_394:
        /* <DEDUP_REMOVED lines=34> */
.L_x_395:
[----:B------:R-:W-:Y:S01]  /*2150*/  PRMT R37, R3, 0x7632, R37 ;  /* 0x0000763203257816 */ /* 0x000fe20000000025 */
[----:B------:R-:W-:Y:S01]  /*2160*/  FFMA.FTZ R15, R26, R30, R15 ;  /* 0x0000001e1a0f7223 */ /* 0x000fe2000001000f */
[----:B------:R-:W-:Y:S01]  /*2170*/  FMUL.FTZ R31, R27, R4 ;  /* 0x000000041b1f7220 */ /* 0x000fe20000410000 */
[----:B------:R-:W-:Y:S01]  /*2180*/  SHF.L.U32 R36, R3, 0x10, RZ ;  /* 0x0000001003247819 */ /* 0x000fe200000006ff */
[----:B------:R-:W-:Y:S01]  /*2190*/  FADD.FTZ R30, R30, R29 ;  /* 0x0000001d1e1e7221 */ /* 0x000fe20000010000 */
[----:B------:R-:W-:Y:S01]  /*21a0*/  SHF.L.U32 R37, R37, 0x10, RZ ;  /* 0x0000001025257819 */ /* 0x000fe200000006ff */
[----:B------:R-:W-:Y:S01]  /*21b0*/  FMUL.FTZ R29, R28, R7 ;  /* 0x000000071c1d7220 */ /* 0x000fe20000410000 */
[----:B------:R-:W-:Y:S01]  /*21c0*/  FFMA.FTZ R15, R32, R31, R15 ;  /* 0x0000001f200f7223 */ /* 0x000fe2000001000f */
        /* <DEDUP_REMOVED lines=29> */
.L_x_396:
[----:B------:R-:W-:Y:S01]  /*23a0*/  FMUL.FTZ R30, R34, R4 ;  /* 0x00000004221e7220 */ /* 0x000fe20000410000 */
[----:B------:R-:W-:Y:S01]  /*23b0*/  FFMA.FTZ R38, R14, R16, R38 ;  /* 0x000000100e267223 */ /* 0x000fe20000010026 */
[----:B------:R-:W-:Y:S02]  /*23c0*/  SHF.L.U32 R39, R9, 0x10, RZ ;  /* 0x0000001009277819 */ /* 0x000fe400000006ff */
[----:B------:R-:W-:Y:S01]  /*23d0*/  FFMA.FTZ R15, R36, R30, R15 ;  /* 0x0000001e240f7223 */ /* 0x000fe2000001000f */
[----:B------:R-:W-:Y:S01]  /*23e0*/  FADD.FTZ R29, R29, R30 ;  /* 0x0000001e1d1d7221 */ /* 0x000fe20000010000 */
[----:B------:R-:W-:Y:S01]  /*23f0*/  FMUL.FTZ R30, R35, R7 ;  /* 0x00000007231e7220 */ /* 0x000fe20000410000 */
[----:B------:R-:W-:Y:S01]  /*2400*/  FADD.FTZ R39, R39, -UR18 ;  /* 0x8000001227277e21 */ /* 0x000fe20008010000 */
[----:B------:R-:W-:Y:S02]  /*2410*/  PRMT R31, R43, 0x7632, R31 ;  /* 0x000076322b1f7816 */ /* 0x000fe4000000001f */
[----:B------:R-:W-:Y:S01]  /*2420*/  FFMA.FTZ R14, R37, R30, R15 ;  /* 0x0000001e250e7223 */ /* 0x000fe2000001000f */
[--C-:B------:R-:W-:Y:S01]  /*2430*/  FADD.FTZ R15, R30, R29.reuse ;  /* 0x0000001d1e0f7221 */ /* 0x100fe20000010000 */
[----:B------:R-:W-:Y:S01]  /*2440*/  PRMT R29, R9, 0x7632, R29 ;  /* 0x00007632091d7816 */ /* 0x000fe2000000001d */
[----:B------:R-:W-:Y:S01]  /*2450*/  FMUL.FTZ R39, R39, UR19 ;  /* 0x0000001327277c20 */ /* 0x000fe20008410000 */
[----:B------:R-:W-:-:S02]  /*2460*/  SHF.L.U32 R31, R31, 0x10, RZ ;  /* 0x000000101f1f7819 */ /* 0x000fc400000006ff */
[----:B------:R-:W-:Y:S02]  /*2470*/  SHF.L.U32 R29, R29, 0x10, RZ ;  /* 0x000000101d1d7819 */ /* 0x000fe400000006ff */
[----:B------:R-:W-:-:S03]  /*2480*/  SHF.L.U32 R30, R43, 0x10, RZ ;  /* 0x000000102b1e7819 */ /* 0x000fc600000006ff */
[----:B------:R-:W-:-:S04]  /*2490*/  FADD.FTZ R29, R29, -UR18 ;  /* 0x800000121d1d7e21 */ /* 0x000fc80008010000 */
        /* <DEDUP_REMOVED lines=20> */
.L_x_397:
        /* <DEDUP_REMOVED lines=71> */
[----:B------:R-:W-:-:S02]  /*2a50*/  FADD.FTZ R15, R15, R37 ;  /* 0x000000250f0f7221 */ /* 0x000fc40000010000 */
[----:B------:R-:W0:Y:S01]  /*2a60*/  LDS.128 R36, [UR11+0x60] ;  /* 0x0000600bff247984 */ /* 0x000e220008000c00 */
[----:B-1----:R-:W-:Y:S01]  /*2a70*/  FADD.FTZ R14, R14, R16 ;  /* 0x000000100e0e7221 */ /* 0x002fe20000010000 */
[----:B------:R-:W-:-:S03]  /*2a80*/  FADD.FTZ R15, R15, R17 ;  /* 0x000000110f0f7221 */ /* 0x000fc60000010000 */
        /* <DEDUP_REMOVED lines=23> */
.L_x_399:
[----:B------:R-:W-:Y:S05]  /*2c00*/  BSYNC B0 ;  /* 0x0000000000007941 */ /* 0x000fea0003800000 */
.L_x_398:
        /* <DEDUP_REMOVED lines=79> */
.L_x_401:
[----:B------:R-:W-:Y:S05]  /*3100*/  BSYNC B0 ;  /* 0x0000000000007941 */ /* 0x000fea0003800000 */
.L_x_400:
        /* <DEDUP_REMOVED lines=20> */
.L_x_403:
[----:B------:R-:W-:Y:S05]  /*3250*/  BSYNC B0 ;  /* 0x0000000000007941 */ /* 0x000fea0003800000 */
.L_x_402:
        /* <DEDUP_REMOVED lines=50> */
.L_x_406:
[----:B------:R-:W2:Y:S04]  /*3580*/  LDG.E.STRONG.GPU R26, desc[UR14][R24.64] ;  /* 0x0000000e181a7981 */ /* 0x000ea8000c1ef900 */
[----:B--2---:R-:W-:Y:S01]  /*3590*/  CCTL.IVALL ;  /* 0x00000000ff00798f */ /* 0x004fe20002000000 */
[----:B------:R-:W-:Y:S05]  /*35a0*/  YIELD ;  /* 0x0000000000007946 */ /* 0x000fea0003800000 */
[----:B------:R-:W-:-:S13]  /*35b0*/  ISETP.NE.AND P6, PT, R26, R21, PT ;  /* 0x000000151a00720c */ /* 0x000fda0003fc5270 */
[----:B------:R-:W-:Y:S05]  /*35c0*/  @P6 BRA `(.L_x_406) ;  /* 0xfffffffc00ec6947 */ /* 0x000fea000383ffff */
.L_x_405:
        /* <DEDUP_REMOVED lines=19> */
.L_x_410:
        /* <DEDUP_REMOVED lines=116> */
.L_x_409:
        /* <DEDUP_REMOVED lines=62> */
.L_x_411:
[----:B------:R-:W-:-:S06]  /*4220*/  UISETP.NE.OR UP0, UPT, UR11, URZ, UP0 ;  /* 0x0000003f0b00728c */ /* 0x000fcc0008705670 */
[----:B------:R-:W-:-:S13]  /*4230*/  PLOP3.LUT P6, PT, PT, PT, UP0, 0x80, 0x0 ;  /* 0x000000000000781c */ /* 0x000fda0003fcf008 */
[----:B------:R-:W-:Y:S05]  /*4240*/  @!P6 BRA `(.L_x_407) ;  /* 0x00000000007ce947 */ /* 0x000fea0003800000 */
.L_x_408:
        /* <DEDUP_REMOVED lines=31> */
.L_x_407:
        /* <DEDUP_REMOVED lines=10> */
.L_x_413:
[----:B------:R-:W-:Y:S05]  /*44e0*/  BSYNC B0 ;  /* 0x0000000000007941 */ /* 0x000fea0003800000 */
.L_x_412:
        /* <DEDUP_REMOVED lines=17> */
.L_x_404:
        /* <DEDUP_REMOVED lines=40> */
.L_x_414:
        /* <DEDUP_REMOVED lines=12> */
[----:B------:R-:W-:-:S04]  /*4940*/  ULDC.64 UR12, c[0x0][0x210] ;  /* 0x00008400000c7ab9 */ /* 0x000fc80000000a00 */
[----:B------:R-:W-:Y:S01]  /*4950*/  IADD3 R21, R15, R21, RZ ;  /* 0x000000150f157210 */ /* 0x000fe20007ffe0ff */
[----:B------:R-:W-:Y:S01]  /*4960*/  FFMA.FTZ R15, R8, R22, R19 ;  /* 0x00000016080f7223 */ /* 0x000fe20000010013 */
[----:B------:R-:W-:-:S04]  /*4970*/  LEA R20, P0, R14, UR12, 0x1 ;  /* 0x0000000c0e147c11 */ /* 0x000fc8000f8008ff */
[----:B------:R-:W-:Y:S01]  /*4980*/  LEA.HI.X R21, R14, UR13, R21, 0x1, P0 ;  /* 0x0000000d0e157c11 */ /* 0x000fe200080f0c15 */
[----:B------:R-:W-:Y:S01]  /*4990*/  FFMA.FTZ R14, R36, R7, -R15 ;  /* 0x00000007240e7223 */ /* 0x000fe2000001080f */
[----:B------:R-:W-:-:S03]  /*49a0*/  FMUL.FTZ R15, R23, UR19 ;  /* 0x00000013170f7c20 */ /* 0x000fc60008410000 */
[----:B------:R-:W-:-:S05]  /*49b0*/  FMUL.FTZ R14, R14, UR19 ;  /* 0x000000130e0e7c20 */ /* 0x000fca0008410000 */
[----:B------:R-:W-:-:S05]  /*49c0*/  F2FP.BF16.F32.PACK_AB R15, R14, R15 ;  /* 0x0000000f0e0f723e */ /* 0x000fca00000010ff */
[----:B------:R0:W-:Y:S02]  /*49d0*/  STG.E desc[UR14][R20.64], R15 ;  /* 0x0000000f14007986 */ /* 0x0001e4000c10190e */
.L_x_416:
[----:B------:R-:W-:Y:S05]  /*49e0*/  BSYNC B0 ;  /* 0x0000000000007941 */ /* 0x000fea0003800000 */
.L_x_415:
[----:B------:R-:W-:Y:S01]  /*49f0*/  ISETP.NE.AND P6, PT, RZ, UR17, PT ;  /* 0x00000011ff007c0c */ /* 0x000fe2000bfc5270 */
[----:B------:R-:W-:Y:S01]  /*4a00*/  FADD.FTZ R26, R42, -UR18 ;  /* 0x800000122a1a7e21 */ /* 0x000fe20008010000 */
        /* <DEDUP_REMOVED lines=26> */
.L_x_417:
[----:B------:R-:W-:Y:S04]  /*4bb0*/  BSSY B0, `(.L_x_418) ;  /* 0x0000015000007945 */ /* 0x000fe80003800000 */
[----:B------:R-:W-:Y:S05]  /*4bc0*/  @!P5 BRA `(.L_x_419) ;  /* 0x00000000004cd947 */ /* 0x000fea0003800000 */
[----:B------:R-:W-:Y:S01]  /*4bd0*/  SHF.R.S32.HI R14, RZ, 0x1f, R65 ;  /* 0x0000001fff0e7819 */ /* 0x000fe20000011441 */
[----:B------:R-:W-:Y:S01]  /*4be0*/  ULDC.64 UR12, c[0x0][0x288] ;  /* 0x0000a200000c7ab9 */ /* 0x000fe20000000a00 */
[----:B0-----:R-:W-:Y:S01]  /*4bf0*/  MOV R15, R13 ;  /* 0x0000000d000f7202 */ /* 0x001fe20000000f00 */
[C-C-:B------:R-:W-:Y:S01]  /*4c00*/  FFMA.FTZ R26, R8.reuse, R26, R19.reuse ;  /* 0x0000001a081a7223 */ /* 0x140fe20000010013 */
[----:B------:R-:W-:Y:S01]  /*4c10*/  FFMA.FTZ R23, R8, R23, R19 ;  /* 0x0000001708177223 */ /* 0x000fe20000010013 */
[----:B------:R-:W-:Y:S01]  /*4c20*/  IMAD R20, R14, UR12, RZ ;  /* 0x0000000c0e147c24 */ /* 0x000fe2000f8e02ff */
[----:B------:R-:W-:Y:S01]  /*4c30*/  MOV R14, R10 ;  /* 0x0000000a000e7202 */ /* 0x000fe20000000f00 */
[----:B------:R-:W-:Y:S02]  /*4c40*/  FFMA.FTZ R26, R51, R4, -R26 ;  /* 0x00000004331a7223 */ /* 0x000fe4000001081a */
[C---:B------:R-:W-:Y:S02]  /*4c50*/  IMAD R21, R65.reuse, UR13, R20 ;  /* 0x0000000d41157c24 */ /* 0x040fe4000f8e0214 */
[----:B------:R-:W-:Y:S01]  /*4c60*/  IMAD.WIDE.U32 R14, R65, UR12, R14 ;  /* 0x0000000c410e7c25 */ /* 0x000fe2000f8e000e */
[----:B------:R-:W-:-:S04]  /*4c70*/  ULDC.64 UR12, c[0x0][0x210] ;  /* 0x00008400000c7ab9 */ /* 0x000fc80000000a00 */
[----:B------:R-:W-:Y:S01]  /*4c80*/  IADD3 R21, R15, R21, RZ ;  /* 0x000000150f157210 */ /* 0x000fe20007ffe0ff */
[----:B------:R-:W-:Y:S01]  /*4c90*/  FMUL.FTZ R15, R26, UR19 ;  /* 0x000000131a0f7c20 */ /* 0x000fe20008410000 */
[----:B------:R-:W-:-:S04]  /*4ca0*/  LEA R20, P0, R14, UR12, 0x1 ;  /* 0x0000000c0e147c11 */ /* 0x000fc8000f8008ff */
[----:B------:R-:W-:Y:S01]  /*4cb0*/  LEA.HI.X R21, R14, UR13, R21, 0x1, P0 ;  /* 0x0000000d0e157c11 */ /* 0x000fe200080f0c15 */
[----:B------:R-:W-:-:S04]  /*4cc0*/  FFMA.FTZ R14, R22, R7, -R23 ;  /* 0x00000007160e7223 */ /* 0x000fc80000010817 */
[----:B------:R-:W-:-:S05]  /*4cd0*/  FMUL.FTZ R14, R14, UR19 ;  /* 0x000000130e0e7c20 */ /* 0x000fca0008410000 */
[----:B------:R-:W-:-:S05]  /*4ce0*/  F2FP.BF16.F32.PACK_AB R15, R14, R15 ;  /* 0x0000000f0e0f723e */ /* 0x000fca00000010ff */
[----:B------:R1:W-:Y:S02]  /*4cf0*/  STG.E desc[UR14][R20.64], R15 ;  /* 0x0000000f14007986 */ /* 0x0003e4000c10190e */
.L_x_419:
[----:B------:R-:W-:Y:S05]  /*4d00*/  BSYNC B0 ;  /* 0x0000000000007941 */ /* 0x000fea0003800000 */
.L_x_418:
        /* <DEDUP_REMOVED lines=27> */
.L_x_420:
[----:B------:R-:W-:Y:S04]  /*4ec0*/  BSSY B0, `(.L_x_421) ;  /* 0x0000015000007945 */ /* 0x000fe80003800000 */
[----:B------:R-:W-:Y:S05]  /*4ed0*/  @!P4 BRA `(.L_x_422) ;  /* 0x00000000004cc947 */ /* 0x000fea0003800000 */
[----:B------:R-:W-:Y:S01]  /*4ee0*/  SHF.R.S32.HI R14, RZ, 0x1f, R64 ;  /* 0x0000001fff0e7819 */ /* 0x000fe20000011440 */
[----:B------:R-:W-:Y:S01]  /*4ef0*/  ULDC.64 UR12, c[0x0][0x288] ;  /* 0x0000a200000c7ab9 */ /* 0x000fe20000000a00 */
[----:B01----:R-:W-:Y:S01]  /*4f00*/  MOV R15, R13 ;  /* 0x0000000d000f7202 */ /* 0x003fe20000000f00 */
        /* <DEDUP_REMOVED lines=16> */
.L_x_422:
[----:B------:R-:W-:Y:S05]  /*5010*/  BSYNC B0 ;  /* 0x0000000000007941 */ /* 0x000fea0003800000 */
.L_x_421:
        /* <DEDUP_REMOVED lines=8> */
[----:B012---:R-:W-:Y:S01]  /*50a0*/  FFMA.FTZ R15, R25, R7, R6 ;  /* 0x00000007190f7223 */ /* 0x007fe20000010006 */
        /* <DEDUP_REMOVED lines=17> */
.L_x_423:
[----:B------:R-:W-:Y:S04]  /*51c0*/  BSSY B0, `(.L_x_424) ;  /* 0x0000015000007945 */ /* 0x000fe80003800000 */
[----:B------:R-:W-:Y:S05]  /*51d0*/  @!P3 BRA `(.L_x_425) ;  /* 0x00000000004cb947 */ /* 0x000fea0003800000 */
[----:B------:R-:W-:Y:S01]  /*51e0*/  SHF.R.S32.HI R14, RZ, 0x1f, R63 ;  /* 0x0000001fff0e7819 */ /* 0x000fe2000001143f */
[----:B------:R-:W-:Y:S01]  /*51f0*/  ULDC.64 UR12, c[0x0][0x288] ;  /* 0x0000a200000c7ab9 */ /* 0x000fe20000000a00 */
[----:B012---:R-:W-:Y:S01]  /*5200*/  MOV R15, R13 ;  /* 0x0000000d000f7202 */ /* 0x007fe20000000f00 */
        /* <DEDUP_REMOVED lines=16> */
.L_x_425:
[----:B------:R-:W-:Y:S05]  /*5310*/  BSYNC B0 ;  /* 0x0000000000007941 */ /* 0x000fea0003800000 */
.L_x_424:
[----:B------:R-:W-:Y:S01]  /*5320*/  SHF.L.U32 R32, R32, 0x10, RZ ;  /* 0x0000001020207819 */ /* 0x000fe200000006ff */
[----:B------:R-:W-:Y:S01]  /*5330*/  FADD.FTZ R40, R40, -UR18 ;  /* 0x8000001228287e21 */ /* 0x000fe20008010000 */
[----:B------:R-:W-:Y:S02]  /*5340*/  SHF.R.U32.HI R14, RZ, 0x2, R0 ;  /* 0x00000002ff0e7819 */ /* 0x000fe40000011600 */
[----:B------:R-:W-:Y:S01]  /*5350*/  SHF.L.U32 R25, R46, 0x10, RZ ;  /* 0x000000102e197819 */ /* 0x000fe200000006ff */
[----:B------:R-:W-:Y:S01]  /*5360*/  FADD.FTZ R27, R32, -UR18 ;  /* 0x80000012201b7e21 */ /* 0x000fe20008010000 */
[----:B------:R-:W-:Y:S01]  /*5370*/  SHF.L.U32 R26, R31, 0x10, RZ ;  /* 0x000000101f1a7819 */ /* 0x000fe200000006ff */
[----:B0123--:R-:W-:Y:S01]  /*5380*/  IMAD.WIDE.U32 R14, R14, 0x24924925, RZ ;  /* 0x249249250e0e7825 */ /* 0x00ffe200078e00ff */
[----:B------:R-:W-:-:S03]  /*5390*/  SHF.L.U32 R47, R47, 0x10, RZ ;  /* 0x000000102f2f7819 */ /* 0x000fc600000006ff */
        /* <DEDUP_REMOVED lines=22> */
.L_x_426:
[----:B------:R-:W-:Y:S04]  /*5500*/  BSSY B0, `(.L_x_427) ;  /* 0x0000015000007945 */ /* 0x000fe80003800000 */
[----:B------:R-:W-:Y:S05]  /*5510*/  @!P2 BRA `(.L_x_428) ;  /* 0x00000000004ca947 */ /* 0x000fea0003800000 */
[----:B------:R-:W-:Y:S01]  /*5520*/  SHF.R.S32.HI R20, RZ, 0x1f, R62 ;  /* 0x0000001fff147819 */ /* 0x000fe2000001143e */
[----:B------:R-:W-:Y:S01]  /*5530*/  ULDC.64 UR12, c[0x0][0x288] ;  /* 0x0000a200000c7ab9 */ /* 0x000fe20000000a00 */
[----:B------:R-:W-:Y:S01]  /*5540*/  MOV R21, R13 ;  /* 0x0000000d00157202 */ /* 0x000fe20000000f00 */
        /* <DEDUP_REMOVED lines=16> */
.L_x_428:
[----:B------:R-:W-:Y:S05]  /*5650*/  BSYNC B0 ;  /* 0x0000000000007941 */ /* 0x000fea0003800000 */
.L_x_427:
[----:B------:R-:W-:Y:S01]  /*5660*/  FADD.FTZ R26, R47, -UR18 ;  /* 0x800000122f1a7e21 */ /* 0x000fe20008010000 */
[----:B0-----:R-:W-:Y:S01]  /*5670*/  FADD.FTZ R23, R30, -UR18 ;  /* 0x800000121e177e21 */ /* 0x001fe20008010000 */
        /* <DEDUP_REMOVED lines=25> */
.L_x_429:
        /* <DEDUP_REMOVED lines=21> */
.L_x_431:
[----:B------:R-:W-:Y:S05]  /*5960*/  BSYNC B0 ;  /* 0x0000000000007941 */ /* 0x000fea0003800000 */
.L_x_430:
[----:B------:R-:W-:Y:S01]  /*5970*/  SHF.L.U32 R28, R28, 0x10, RZ ;  /* 0x000000101c1c7819 */ /* 0x000fe200000006ff */
[----:B------:R-:W-:Y:S01]  /*5980*/  FADD.FTZ R3, R3, -UR18 ;  /* 0x8000001203037e21 */ /* 0x000fe20008010000 */
[----:B------:R-:W-:Y:S01]  /*5990*/  IADD3 R29, R24, 0x60, RZ ;  /* 0x00000060181d7810 */ /* 0x000fe20007ffe0ff */
[----:B------:R-:W-:Y:S01]  /*59a0*/  ULDC.64 UR12, c[0x0][0x290] ;  /* 0x0000a400000c7ab9 */ /* 0x000fe20000000a00 */
[----:B------:R-:W-:Y:S01]  /*59b0*/  SHF.L.U32 R23, R44, 0x10, RZ ;  /* 0x000000102c177819 */ /* 0x000fe200000006ff */
        /* <DEDUP_REMOVED lines=24> */
.L_x_432:
[----:B------:R-:W-:Y:S01]  /*5b40*/  ISETP.GE.U32.AND P0, PT, R29, UR12, PT ;  /* 0x0000000c1d007c0c */ /* 0x000fe2000bf06070 */
[----:B------:R-:W-:Y:S03]  /*5b50*/  BSSY B0, `(.L_x_433) ;  /* 0x0000017000007945 */ /* 0x000fe60003800000 */
[----:B------:R-:W-:-:S04]  /*5b60*/  ISETP.GE.AND.EX P0, PT, R30, UR13, PT, P0 ;  /* 0x0000000d1e007c0c */ /* 0x000fc8000bf06300 */
[----:B------:R-:W-:-:S13]  /*5b70*/  ISETP.LT.U32.AND P0, PT, R0, 0x1c0, !P0 ;  /* 0x000001c00000780c */ /* 0x000fda0004701070 */
[----:B------:R-:W-:Y:S05]  /*5b80*/  @!P0 BRA `(.L_x_434) ;  /* 0x00000000004c8947 */ /* 0x000fea0003800000 */
[----:B------:R-:W-:Y:S01]  /*5b90*/  SHF.R.S32.HI R3, RZ, 0x1f, R60 ;  /* 0x0000001fff037819 */ /* 0x000fe2000001143c */
[----:B------:R-:W-:Y:S01]  /*5ba0*/  ULDC.64 UR20, c[0x0][0x288] ;  /* 0x0000a20000147ab9 */ /* 0x000fe20000000a00 */
[----:B------:R-:W-:Y:S02]  /*5bb0*/  MOV R14, R10 ;  /* 0x0000000a000e7202 */ /* 0x000fe40000000f00 */
[----:B0-----:R-:W-:Y:S01]  /*5bc0*/  MOV R15, R13 ;  /* 0x0000000d000f7202 */ /* 0x001fe20000000f00 */
        /* <DEDUP_REMOVED lines=11> */
[----:B------:R-:W-:Y:S01]  /*5c80*/  FMUL.FTZ R14, R14, UR19 ;  /* 0x000000130e0e7c20 */ /* 0x000fe20008410000 */
[----:B------:R-:W-:-:S05]  /*5c90*/  FMUL.FTZ R3, R3, UR19 ;  /* 0x0000001303037c20 */ /* 0x000fca0008410000 */
[----:B------:R-:W-:-:S05]  /*5ca0*/  F2FP.BF16.F32.PACK_AB R3, R3, R14 ;  /* 0x0000000e0303723e */ /* 0x000fca00000010ff */
[----:B------:R1:W-:Y:S02]  /*5cb0*/  STG.E desc[UR14][R20.64], R3 ;  /* 0x0000000314007986 */ /* 0x0003e4000c10190e */
.L_x_434:
[----:B------:R-:W-:Y:S05]  /*5cc0*/  BSYNC B0 ;  /* 0x0000000000007941 */ /* 0x000fea0003800000 */
.L_x_433:
        /* <DEDUP_REMOVED lines=14> */
[----:B-1----:R-:W-:Y:S01]  /*5db0*/  FMUL.FTZ R3, R5, -1.4426950216293334961 ;  /* 0xbfb8aa3b05037820 */ /* 0x002fe20000410000 */
[----:B0-----:R-:W-:-:S05]  /*5dc0*/  FMUL.FTZ R15, R6, -1.4426950216293334961 ;  /* 0xbfb8aa3b060f7820 */ /* 0x001fca0000410000 */
        /* <DEDUP_REMOVED lines=14> */
.L_x_435:
        /* <DEDUP_REMOVED lines=10> */
[----:B-1----:R-:W-:Y:S01]  /*5f50*/  FMUL.FTZ R3, R6, UR19 ;  /* 0x0000001306037c20 */ /* 0x002fe20008410000 */
        /* <DEDUP_REMOVED lines=8> */
.L_x_437:
[----:B------:R-:W-:Y:S05]  /*5fe0*/  BSYNC B0 ;  /* 0x0000000000007941 */ /* 0x000fea0003800000 */
.L_x_436:
[----:B------:R-:W-:Y:S01]  /*5ff0*/  ULDC UR11, c[0x0][0x10] ;  /* 0x00000400000b7ab9 */ /* 0x000fe20000000800 */
[----:B------:R-:W-:Y:S02]  /*6000*/  UIADD3 UR4, UR4, 0x1, URZ ;  /* 0x0000000104047890 */ /* 0x000fe4000fffe03f */
[----:B------:R-:W-:-:S04]  /*6010*/  UIADD3 UR6, UR11, UR6, URZ ;  /* 0x000000060b067290 */ /* 0x000fc8000fffe03f */
[----:B------:R-:W-:-:S06]  /*6020*/  UISETP.GE.AND UP0, UPT, UR6, UR5, UPT ;  /* 0x000000050600728c */ /* 0x000fcc000bf06270 */
[----:B------:R-:W-:-:S13]  /*6030*/  PLOP3.LUT P0, PT, PT, PT, UP0, 0x80, 0x0 ;  /* 0x000000000000781c */ /* 0x000fda0003f0f008 */
[----:B------:R-:W-:Y:S05]  /*6040*/  @!P0 BRA `(.L_x_438) ;  /* 0xffffffa400048947 */ /* 0x000fea000383ffff */
.L_x_387:
[----:B------:R-:W3:Y:S01]  /*6050*/  LDC R6, c[0x0][0xc] ;  /* 0x00000300ff067b82 */ /* 0x000ee20000000800 */
[----:B------:R-:W-:Y:S01]  /*6060*/  ISETP.NE.AND P1, PT, R0, RZ, PT ;  /* 0x000000ff0000720c */ /* 0x000fe20003f25270 */
[----:B------:R-:W-:Y:S06]  /*6070*/  BSSY B0, `(.L_x_439) ;  /* 0x0000011000007945 */ /* 0x000fec0003800000 */
[----:B------:R-:W4:Y:S08]  /*6080*/  LDC R7, c[0x0][0x10] ;  /* 0x00000400ff077b82 */ /* 0x000f300000000800 */
[----:B-12---:R-:W1:Y:S01]  /*6090*/  LDC.64 R2, c[0x0][0x258] ;  /* 0x00009600ff027b82 */ /* 0x006e620000000a00 */
[----:B---3--:R-:W-:-:S02]  /*60a0*/  ISETP.NE.AND P0, PT, R6, 0x1, PT ;  /* 0x000000010600780c */ /* 0x008fc40003f05270 */
[----:B----4-:R-:W-:-:S04]  /*60b0*/  SHF.L.U32 R4, R7, 0x1, RZ ;  /* 0x0000000107047819 */ /* 0x010fc800000006ff */
[----:B------:R-:W-:-:S05]  /*60c0*/  SEL R5, R4, RZ, P0 ;  /* 0x000000ff04057207 */ /* 0x000fca0000000000 */
[----:B-1----:R-:W-:Y:S01]  /*60d0*/  IMAD.WIDE.U32 R2, R5, 0x4, R2 ;  /* 0x0000000405027825 */ /* 0x002fe200078e0002 */
[----:B------:R-:W-:Y:S06]  /*60e0*/  @P1 BRA `(.L_x_440) ;  /* 0x0000000000241947 */ /* 0x000fec0003800000 */
        /* <DEDUP_REMOVED lines=9> */
.L_x_440:
[----:B------:R-:W-:Y:S05]  /*6180*/  BSYNC B0 ;  /* 0x0000000000007941 */ /* 0x000fea0003800000 */
.L_x_439:
[----:B------:R-:W2:Y:S01]  /*6190*/  S2UR UR4, SR_CTAID.X ;  /* 0x00000000000479c3 */ /* 0x000ea20000002500 */
[----:B------:R-:W-:Y:S02]  /*61a0*/  IADD3 R4, R6, -0x1, RZ ;  /* 0xffffffff06047810 */ /* 0x000fe40007ffe0ff */
[----:B-1----:R-:W-:-:S05]  /*61b0*/  IADD3 R5, R7, -0x1, RZ ;  /* 0xffffffff07057810 */ /* 0x002fca0007ffe0ff */
[----:B------:R-:W1:Y:S01]  /*61c0*/  S2UR UR5, SR_CTAID.Y ;  /* 0x00000000000579c3 */ /* 0x000e620000002600 */
[----:B--2---:R-:W-:-:S04]  /*61d0*/  ISETP.NE.AND P0, PT, R4, UR4, PT ;  /* 0x0000000404007c0c */ /* 0x004fc8000bf05270 */
[----:B-1----:R-:W-:-:S13]  /*61e0*/  ISETP.NE.OR P0, PT, R5, UR5, P0 ;  /* 0x0000000505007c0c */ /* 0x002fda0008705670 */
[----:B------:R-:W-:Y:S05]  /*61f0*/  @P0 EXIT ;  /* 0x000000000000094d */ /* 0x000fea0003800000 */
[----:B------:R-:W-:Y:S05]  /*6200*/  @P1 BRA `(.L_x_441) ;  /* 0x0000000000201947 */ /* 0x000fea0003800000 */
[----:B------:R-:W-:-:S05]  /*6210*/  IMAD R4, R6, R7, RZ ;  /* 0x0000000706047224 */ /* 0x000fca00078e02ff */
[----:B------:R-:W-:-:S13]  /*6220*/  ISETP.NE.AND P0, PT, R4, -0x1, PT ;  /* 0xffffffff0400780c */ /* 0x000fda0003f05270 */
[----:B------:R-:W-:Y:S05]  /*6230*/  @!P0 BRA `(.L_x_441) ;  /* 0x0000000000148947 */ /* 0x000fea0003800000 */
.L_x_442:
[----:B------:R-:W2:Y:S04]  /*6240*/  LDG.E.STRONG.GPU R5, desc[UR14][R2.64] ;  /* 0x0000000e02057981 */ /* 0x000ea8000c1ef900 */
[----:B--2---:R-:W-:Y:S01]  /*6250*/  CCTL.IVALL ;  /* 0x00000000ff00798f */ /* 0x004fe20002000000 */
[----:B------:R-:W-:Y:S05]  /*6260*/  YIELD ;  /* 0x0000000000007946 */ /* 0x000fea0003800000 */
[----:B------:R-:W-:-:S13]  /*6270*/  ISETP.NE.AND P0, PT, R5, R4, PT ;  /* 0x000000040500720c */ /* 0x000fda0003f05270 */
[----:B------:R-:W-:Y:S05]  /*6280*/  @P0 BRA `(.L_x_442) ;  /* 0xfffffffc00ec0947 */ /* 0x000fea000383ffff */
.L_x_441:
[----:B------:R-:W-:Y:S05]  /*6290*/  WARPSYNC.ALL ;  /* 0x0000000000007948 */ /* 0x000fea0003800000 */
[----:B------:R-:W1:Y:S01]  /*62a0*/  LDC.64 R22, c[0x0][0x288] ;  /* 0x0000a200ff167b82 */ /* 0x000e620000000a00 */
[----:B------:R-:W-:-:S07]  /*62b0*/  SHF.R.S32.HI R4, RZ, 0x1f, R0 ;  /* 0x0000001fff047819 */ /* 0x000fce0000011400 */
[----:B------:R-:W-:Y:S01]  /*62c0*/  BAR.SYNC.DEFER_BLOCKING 0x0 ;  /* 0x0000000000007b1d */ /* 0x000fe20000010000 */
[----:B-1----:R-:W-:-:S04]  /*62d0*/  LEA.HI R2, P0, R23, R22, RZ, 0x1 ;  /* 0x0000001617027211 */ /* 0x002fc800078108ff */
        /* <DEDUP_REMOVED lines=8> */
[----:B0-----:R-:W0:Y:S01]  /*6360*/  LDC.64 R14, c[0x0][0x218] ;  /* 0x00008600ff0e7b82 */ /* 0x001e220000000a00 */
        /* <DEDUP_REMOVED lines=11> */
.L_x_443:
[----:B------:R-:W-:-:S04]  /*6420*/  LEA R6, P0, R0, UR4, 0x2 ;  /* 0x0000000400067c11 */ /* 0x000fc8000f8010ff */
[----:B------:R-:W-:Y:S02]  /*6430*/  LEA.HI.X R7, R0, UR5, R7, 0x2, P0 ;  /* 0x0000000500077c11 */ /* 0x000fe400080f1407 */
[-C--:B------:R-:W-:Y:S02]  /*6440*/  LEA R8, P0, R25, R6.reuse, 0x2 ;  /* 0x0000000619087211 */ /* 0x080fe400078010ff */
[-C--:B------:R-:W-:Y:S01]  /*6450*/  LEA R12, P2, R27, R6.reuse, 0x2 ;  /* 0x000000061b0c7211 */ /* 0x080fe200078410ff */
[----:B--2---:R2:W3:Y:S01]  /*6460*/  LDG.E R2, desc[UR14][R6.64] ;  /* 0x0000000e06027981 */ /* 0x0044e2000c1e1900 */
[----:B------:R-:W-:Y:S02]  /*6470*/  LEA R10, P1, R22, R6, 0x2 ;  /* 0x00000006160a7211 */ /* 0x000fe400078210ff */
[C---:B------:R-:W-:Y:S02]  /*6480*/  IADD3.X R9, R7.reuse, R31, RZ, P0, !PT ;  /* 0x0000001f07097210 */ /* 0x040fe400007fe4ff */
[----:B------:R-:W-:-:S02]  /*6490*/  IADD3.X R13, R7, R29, RZ, P2, !PT ;  /* 0x0000001d070d7210 */ /* 0x000fc400017fe4ff */
[----:B------:R-:W-:Y:S02]  /*64a0*/  IADD3.X R11, R23, R7, RZ, P1, !PT ;  /* 0x00000007170b7210 */ /* 0x000fe40000ffe4ff */
[----:B------:R-:W3:Y:S04]  /*64b0*/  LDG.E R9, desc[UR14][R8.64] ;  /* 0x0000000e08097981 */ /* 0x000ee8000c1e1900 */
[----:B------:R-:W4:Y:S04]  /*64c0*/  LDG.E R10, desc[UR14][R10.64] ;  /* 0x0000000e0a0a7981 */ /* 0x000f28000c1e1900 */
[----:B------:R-:W4:Y:S01]  /*64d0*/  LDG.E R13, desc[UR14][R12.64] ;  /* 0x0000000e0c0d7981 */ /* 0x000f22000c1e1900 */
[----:B------:R-:W-:-:S02]  /*64e0*/  SHF.L.U32 R5, R0, 0x1, RZ ;  /* 0x0000000100057819 */ /* 0x000fc400000006ff */
[----:B------:R-:W-:-:S04]  /*64f0*/  IADD3 R0, R0, 0x1c0, RZ ;  /* 0x000001c000007810 */ /* 0x000fc80007ffe0ff */
[----:B------:R-:W-:Y:S02]  /*6500*/  ISETP.GT.U32.AND P0, PT, R25, R0, PT ;  /* 0x000000001900720c */ /* 0x000fe40003f04070 */
[----:B--2---:R-:W-:-:S04]  /*6510*/  SHF.R.S32.HI R7, RZ, 0x1f, R0 ;  /* 0x0000001fff077819 */ /* 0x004fc80000011400 */
[----:B------:R-:W-:Y:S02]  /*6520*/  ISETP.GT.AND.EX P0, PT, R18, R7, PT, P0 ;  /* 0x000000071200720c */ /* 0x000fe40003f04300 */
[----:B---3--:R-:W-:Y:S01]  /*6530*/  F2FP.BF16.F32.PACK_AB R19, R9, R2 ;  /* 0x000000020913723e */ /* 0x008fe200000010ff */
[----:B0-----:R-:W-:-:S04]  /*6540*/  IMAD.WIDE R2, R5, 0x2, R14 ;  /* 0x0000000205027825 */ /* 0x001fc800078e020e */
[----:B-1----:R-:W-:Y:S01]  /*6550*/  IMAD.WIDE R4, R5, 0x2, R16 ;  /* 0x0000000205047825 */ /* 0x002fe200078e0210 */
[----:B----4-:R-:W-:Y:S01]  /*6560*/  F2FP.BF16.F32.PACK_AB R21, R13, R10 ;  /* 0x0000000a0d15723e */ /* 0x010fe200000010ff */
[----:B------:R2:W-:Y:S04]  /*6570*/  STG.E desc[UR14][R2.64], R19 ;  /* 0x0000001302007986 */ /* 0x0005e8000c10190e */
[----:B------:R2:W-:Y:S01]  /*6580*/  STG.E desc[UR14][R4.64], R21 ;  /* 0x0000001504007986 */ /* 0x0005e2000c10190e */
[----:B------:R-:W-:Y:S05]  /*6590*/  @P0 BRA `(.L_x_443) ;  /* 0xfffffffc00a00947 */ /* 0x000fea000383ffff */
[----:B------:R-:W-:Y:S05]  /*65a0*/  EXIT ;  /* 0x000000000000794d */ /* 0x000fea0003800000 */
.L_x_444:
        /* <DEDUP_REMOVED lines=13> */
.L_x_5146:


//--------------------- .text._Z35group_norm_nhwc_bwd_one_pass_kernelI11Bf16IOBf16WLi256ELi56ELi448EEv26Group_norm_nhwc_bwd_params --------------------------
	.section	.text._Z35group_norm_nhwc_bwd_one_pass_kernelI11Bf16IOBf16WLi256ELi56ELi448EEv26Group_norm_nhwc_bwd_params,"ax",@progbits
	.align	128
        .global         _Z35group_norm_nhwc_bwd_one_pass_kernelI11Bf16IOBf16WLi256ELi56ELi448EEv26Group_norm_nhwc_bwd_params
        .type           _Z35group_norm_nhwc_bwd_one_pass_kernelI11Bf16IOBf16WLi256ELi56ELi448EEv26Group_norm_nhwc_bwd_params,@function
        .size           _Z35group_norm_nhwc_bwd_one_pass_kernelI11Bf16IOBf16WLi256ELi56ELi448EEv26Group_norm_nhwc_bwd_params,(.L_x_5147 - _Z35group_norm_nhwc_bwd_one_pass_kernelI11Bf16IOBf16WLi256ELi56ELi448EEv26Group_norm_nhwc_bwd_params)
        .other          _Z35group_norm_nhwc_bwd_one_pass_kernelI11Bf16IOBf16WLi256ELi56ELi448EEv26Group_norm_nhwc_bwd_params,@"STO_CUDA_ENTRY STV_DEFAULT"
_Z35group_norm_nhwc_bwd_one_pass_kernelI11Bf16IOBf16WLi256ELi56ELi448EEv26Group_norm_nhwc_bwd_params:
.text._Z35group_norm_nhwc_bwd_one_pass_kernelI11Bf16IOBf16WLi256ELi56ELi448EEv26Group_norm_nhwc_bwd_params:
        /* <DEDUP_REMOVED lines=14> */
[----:B------:R-:W1:Y:S01]  /*00e0*/  S2R R65, SR_LANEID ;  /* 0x0000000000417919 */ /* 0x000e620000000000 */
[----:B------:R-:W-:Y:S01]  /*00f0*/  LOP3.LUT R9, R9, 0xffffffbf, RZ, 0xc0, !PT ;  /* 0xffffffbf09097812 */ /* 0x000fe200078ec0ff */
[----:B------:R-:W-:Y:S01]  /*0100*/  IMAD.WIDE.U32 R4, R4, 0x24924925, RZ ;  /* 0x2492492504047825 */ /* 0x000fe200078e00ff */
[----:B------:R-:W-:Y:S01]  /*0110*/  UMOV UR5, 0x400 ;  /* 0x0000040000057882 */ /* 0x000fe20000000000 */
[----:B------:R-:W2:Y:S01]  /*0120*/  S2UR UR6, SR_CgaCtaId ;  /* 0x00000000000679c3 */ /* 0x000ea20000008800 */
[----:B------:R-:W-:Y:S01]  /*0130*/  HFMA2.MMA R64, -RZ, RZ, 0, 0 ;  /* 0x00000000ff407435 */ /* 0x000fe200000001ff */
[----:B------:R-:W-:Y:S01]  /*0140*/  IMAD R16, R5, -0x1c, R78 ;  /* 0xffffffe405107824 */ /* 0x000fe200078e024e */
[----:B------:R-:W-:-:S04]  /*0150*/  MOV R19, R79 ;  /* 0x0000004f00137202 */ /* 0x000fc80000000f00 */
[----:B------:R-:W-:Y:S01]  /*0160*/  SHF.L.U32 R16, R16, 0x1, RZ ;  /* 0x0000000110107819 */ /* 0x000fe200000006ff */
[----:B------:R-:W3:Y:S01]  /*0170*/  LDC R72, c[0x0][0x10] ;  /* 0x00000400ff487b82 */ /* 0x000ee20000000800 */
[----:B0-----:R-:W-:-:S07]  /*0180*/  IMAD R76, R3, UR7, R5 ;  /* 0x00000007034c7c24 */ /* 0x001fce000f8e0205 */
[----:B------:R-:W0:Y:S01]  /*0190*/  LDC R66, c[0x0][0xc] ;  /* 0x00000300ff427b82 */ /* 0x000e220000000800 */
[C---:B------:R-:W-:Y:S02]  /*01a0*/  IADD3 R0, R76.reuse, 0x30, RZ ;  /* 0x000000304c007810 */ /* 0x040fe40007ffe0ff */
[----:B------:R-:W-:Y:S01]  /*01b0*/  IADD3 R2, R76, 0x40, RZ ;  /* 0x000000404c027810 */ /* 0x000fe20007ffe0ff */
[----:B--2---:R-:W-:Y:S01]  /*01c0*/  ULEA UR5, UR6, UR5, 0x18 ;  /* 0x0000000506057291 */ /* 0x004fe2000f8ec03f */
[----:B------:R-:W-:Y:S02]  /*01d0*/  ISETP.LT.U32.AND P0, PT, R0, UR10, PT ;  /* 0x0000000a00007c0c */ /* 0x000fe4000bf01070 */
[----:B------:R-:W-:Y:S02]  /*01e0*/  SHF.R.S32.HI R0, RZ, 0x1f, R0 ;  /* 0x0000001fff007819 */ /* 0x000fe40000011400 */
[----:B------:R-:W-:Y:S02]  /*01f0*/  ISETP.LT.U32.AND P2, PT, R2, UR10, PT ;  /* 0x0000000a02007c0c */ /* 0x000fe4000bf41070 */
[----:B------:R-:W-:Y:S01]  /*0200*/  ISETP.LT.AND.EX P0, PT, R0, UR11, !P1, P0 ;  /* 0x0000000b00007c0c */ /* 0x000fe2000cf01300 */
[----:B---3--:R-:W-:Y:S01]  /*0210*/  IMAD R18, R72, UR7, R79 ;  /* 0x0000000748127c24 */ /* 0x008fe2000f8e024f */
[----:B------:R-:W-:-:S02]  /*0220*/  SHF.R.S32.HI R2, RZ, 0x1f, R2 ;  /* 0x0000001fff027819 */ /* 0x000fc40000011402 */
[----:B------:R-:W-:Y:S02]  /*0230*/  IADD3 R3, R76, 0x50, RZ ;  /* 0x000000504c037810 */ /* 0x000fe40007ffe0ff */
[----:B------:R-:W-:Y:S02]  /*0240*/  ISETP.LT.AND.EX P2, PT, R2, UR11, !P1, P2 ;  /* 0x0000000b02007c0c */ /* 0x000fe4000cf41320 */
[----:B------:R-:W-:Y:S02]  /*0250*/  ISETP.LT.U32.AND P3, PT, R3, UR10, PT ;  /* 0x0000000a03007c0c */ /* 0x000fe4000bf61070 */
[----:B------:R-:W-:Y:S02]  /*0260*/  SHF.R.S32.HI R3, RZ, 0x1f, R3 ;  /* 0x0000001fff037819 */ /* 0x000fe40000011403 */
[----:B------:R-:W-:Y:S02]  /*0270*/  IADD3 R0, R76, 0x60, RZ ;  /* 0x000000604c007810 */ /* 0x000fe40007ffe0ff */
[----:B------:R-:W-:-:S02]  /*0280*/  @P0 LOP3.LUT R9, R9, 0x40, RZ, 0xfc, !PT ;  /* 0x0000004009090812 */ /* 0x000fc400078efcff */
[----:B------:R-:W-:Y:S02]  /*0290*/  ISETP.LT.AND.EX P0, PT, R3, UR11, !P1, P3 ;  /* 0x0000000b03007c0c */ /* 0x000fe4000cf01330 */
[----:B------:R-:W-:Y:S02]  /*02a0*/  LOP3.LUT R9, R9, 0xffffffdf, RZ, 0xc0, !PT ;  /* 0xffffffdf09097812 */ /* 0x000fe400078ec0ff */
[----:B------:R-:W-:Y:S02]  /*02b0*/  ISETP.LT.U32.AND P3, PT, R0, UR10, PT ;  /* 0x0000000a00007c0c */ /* 0x000fe4000bf61070 */
[----:B------:R-:W-:Y:S02]  /*02c0*/  SHF.R.S32.HI R0, RZ, 0x1f, R0 ;  /* 0x0000001fff007819 */ /* 0x000fe40000011400 */
[----:B------:R-:W-:Y:S02]  /*02d0*/  @P2 LOP3.LUT R9, R9, 0x20, RZ, 0xfc, !PT ;  /* 0x0000002009092812 */ /* 0x000fe400078efcff */
[----:B------:R-:W-:-:S02]  /*02e0*/  IADD3 R2, R76, 0x70, RZ ;  /* 0x000000704c027810 */ /* 0x000fc40007ffe0ff */
        /* <DEDUP_REMOVED lines=10> */
[----:B------:R-:W-:Y:S02]  /*0390*/  IADD3 R0, R76, 0x90, RZ ;  /* 0x000000904c007810 */ /* 0x000fe40007ffe0ff */
[----:B------:R-:W-:-:S02]  /*03a0*/  @P3 LOP3.LUT R9, R9, 0x8, RZ, 0xfc, !PT ;  /* 0x0000000809093812 */ /* 0x000fc400078efcff */
[----:B------:R-:W-:Y:S02]  /*03b0*/  ISETP.LT.AND.EX P0, PT, R3, UR11, !P1, P0 ;  /* 0x0000000b03007c0c */ /* 0x000fe4000cf01300 */
[----:B------:R-:W-:Y:S02]  /*03c0*/  LOP3.LUT R9, R9, 0xfffffffb, RZ, 0xc0, !PT ;  /* 0xfffffffb09097812 */ /* 0x000fe400078ec0ff */
[----:B------:R-:W-:Y:S02]  /*03d0*/  SHF.R.S32.HI R3, RZ, 0x1f, R0 ;  /* 0x0000001fff037819 */ /* 0x000fe40000011400 */
[----:B------:R-:W-:Y:S02]  /*03e0*/  ISETP.LT.U32.AND P5, PT, R0, UR10, PT ;  /* 0x0000000a00007c0c */ /* 0x000fe4000bfa1070 */
[C---:B------:R-:W-:Y:S02]  /*03f0*/  IADD3 R2, R76.reuse, 0xa0, RZ ;  /* 0x000000a04c027810 */ /* 0x040fe40007ffe0ff */
[----:B------:R-:W-:-:S02]  /*0400*/  IADD3 R0, R76, 0xb0, RZ ;  /* 0x000000b04c007810 */ /* 0x000fc40007ffe0ff */
[----:B------:R-:W-:Y:S02]  /*0410*/  @P2 LOP3.LUT R9, R9, 0x4, RZ, 0xfc, !PT ;  /* 0x0000000409092812 */ /* 0x000fe400078efcff */
[----:B------:R-:W-:Y:S02]  /*0420*/  ISETP.LT.AND.EX P5, PT, R3, UR11, !P1, P5 ;  /* 0x0000000b03007c0c */ /* 0x000fe4000cfa1350 */
[----:B------:R-:W-:Y:S02]  /*0430*/  SHF.R.S32.HI R3, RZ, 0x1f, R2 ;  /* 0x0000001fff037819 */ /* 0x000fe40000011402 */
[----:B------:R-:W-:Y:S02]  /*0440*/  ISETP.LT.U32.AND P4, PT, R2, UR10, PT ;  /* 0x0000000a02007c0c */ /* 0x000fe4000bf81070 */
[----:B------:R-:W-:Y:S02]  /*0450*/  SHF.R.S32.HI R2, RZ, 0x1f, R0 ;  /* 0x0000001fff027819 */ /* 0x000fe40000011400 */
[----:B------:R-:W-:-:S02]  /*0460*/  ISETP.LT.U32.AND P3, PT, R0, UR10, PT ;  /* 0x0000000a00007c0c */ /* 0x000fc4000bf61070 */
[----:B------:R-:W-:Y:S02]  /*0470*/  LOP3.LUT R9, R9, 0xfffffffd, RZ, 0xc0, !PT ;  /* 0xfffffffd09097812 */ /* 0x000fe400078ec0ff */
[----:B------:R-:W-:Y:S02]  /*0480*/  ISETP.LT.AND.EX P4, PT, R3, UR11, !P1, P4 ;  /* 0x0000000b03007c0c */ /* 0x000fe4000cf81340 */
[----:B------:R-:W-:Y:S02]  /*0490*/  ISETP.LT.AND.EX P3, PT, R2, UR11, !P1, P3 ;  /* 0x0000000b02007c0c */ /* 0x000fe4000cf61330 */
[----:B------:R-:W-:Y:S01]  /*04a0*/  @P0 LOP3.LUT R9, R9, 0x2, RZ, 0xfc, !PT ;  /* 0x0000000209090812 */ /* 0x000fe200078efcff */
[----:B------:R-:W2:Y:S01]  /*04b0*/  LDC.64 R2, c[0x0][0x288] ;  /* 0x0000a200ff027b82 */ /* 0x000ea20000000a00 */
[----:B------:R-:W-:Y:S02]  /*04c0*/  SHF.R.S32.HI R77, RZ, 0x1f, R76 ;  /* 0x0000001fff4d7819 */ /* 0x000fe4000001144c */
[----:B------:R-:W-:-:S02]  /*04d0*/  ISETP.LT.U32.AND P0, PT, R76, UR10, PT ;  /* 0x0000000a4c007c0c */ /* 0x000fc4000bf01070 */
[C---:B------:R-:W-:Y:S02]  /*04e0*/  IADD3 R75, R76.reuse, 0x10, RZ ;  /* 0x000000104c4b7810 */ /* 0x040fe40007ffe0ff */
[----:B------:R-:W-:Y:S02]  /*04f0*/  ISETP.LT.AND.EX P0, PT, R77, UR11, !P1, P0 ;  /* 0x0000000b4d007c0c */ /* 0x000fe4000cf01300 */
[----:B------:R-:W-:Y:S02]  /*0500*/  LOP3.LUT R9, R9, 0xffffff7f, RZ, 0xc0, !PT ;  /* 0xffffff7f09097812 */ /* 0x000fe400078ec0ff */
[----:B------:R-:W-:Y:S02]  /*0510*/  IADD3 R74, R76, 0x20, RZ ;  /* 0x000000204c4a7810 */ /* 0x000fe40007ffe0ff */
[----:B------:R-:W-:Y:S02]  /*0520*/  SHF.R.S32.HI R73, RZ, 0x1f, R75 ;  /* 0x0000001fff497819 */ /* 0x000fe4000001144b */
[----:B------:R-:W-:-:S02]  /*0530*/  ISETP.LT.U32.AND P2, PT, R75, UR10, PT ;  /* 0x0000000a4b007c0c */ /* 0x000fc4000bf41070 */
[----:B------:R-:W-:Y:S02]  /*0540*/  SHF.R.S32.HI R67, RZ, 0x1f, R74 ;  /* 0x0000001fff437819 */ /* 0x000fe4000001144a */
[----:B------:R-:W-:Y:S02]  /*0550*/  ISETP.LT.AND.EX P2, PT, R73, UR11, !P1, P2 ;  /* 0x0000000b49007c0c */ /* 0x000fe4000cf41320 */
[----:B------:R-:W-:Y:S02]  /*0560*/  @P0 LOP3.LUT R9, R9, 0x80, RZ, 0xfc, !PT ;  /* 0x0000008009090812 */ /* 0x000fe400078efcff */
[----:B------:R-:W-:Y:S01]  /*0570*/  ISETP.LT.U32.AND P0, PT, R74, UR10, PT ;  /* 0x0000000a4a007c0c */ /* 0x000fe2000bf01070 */
[----:B------:R-:W-:Y:S01]  /*0580*/  ULDC.U8 UR10, c[0x0][0x2a4] ;  /* 0x0000a900000a7ab9 */ /* 0x000fe20000000000 */
[----:B--2---:R-:W-:Y:S02]  /*0590*/  LEA R7, R3, R3, 0x1 ;  /* 0x0000000303077211 */ /* 0x004fe400078e08ff */
[----:B------:R-:W-:-:S02]  /*05a0*/  ISETP.LT.AND.EX P1, PT, R67, UR11, !P1, P0 ;  /* 0x0000000b43007c0c */ /* 0x000fc4000cf21300 */
[----:B------:R-:W-:Y:S02]  /*05b0*/  LEA.HI R15, P0, R3, R2, RZ, 0x1 ;  /* 0x00000002030f7211 */ /* 0x000fe400078108ff */
[----:B0-----:R-:W-:Y:S02]  /*05c0*/  LOP3.LUT R17, R66, 0x3, RZ, 0xc0, !PT ;  /* 0x0000000342117812 */ /* 0x001fe400078ec0ff */
[----:B------:R-:W-:Y:S01]  /*05d0*/  IADD3.X R0, RZ, R3, RZ, P0, !PT ;  /* 0x00000003ff007210 */ /* 0x000fe200007fe4ff */
[----:B------:R-:W-:Y:S01]  /*05e0*/  IMAD.WIDE.U32 R2, R2, 0x3, RZ ;  /* 0x0000000302027825 */ /* 0x000fe200078e00ff */
[----:B------:R-:W-:Y:S02]  /*05f0*/  IADD3 R12, R76, 0xf0, RZ ;  /* 0x000000f04c0c7810 */ /* 0x000fe40007ffe0ff */
[----:B------:R-:W-:Y:S02]  /*0600*/  SHF.R.S64 R15, R15, 0x1, R0 ;  /* 0x000000010f0f7819 */ /* 0x000fe40000001000 */
[----:B------:R-:W-:-:S02]  /*0610*/  IADD3 R7, R3, R7, RZ ;  /* 0x0000000703077210 */ /* 0x000fc40007ffe0ff */
[----:B------:R-:W-:Y:S02]  /*0620*/  SHF.R.S32.HI R3, RZ, 0x1f, R78 ;  /* 0x0000001fff037819 */ /* 0x000fe4000001144e */
[----:B------:R-:W-:Y:S02]  /*0630*/  LEA.HI R14, P0, R7, R2, RZ, 0x1 ;  /* 0x00000002070e7211 */ /* 0x000fe400078108ff */
[----:B------:R-:W-:Y:S02]  /*0640*/  LEA.HI R3, R3, R78, RZ, 0x5 ;  /* 0x0000004e03037211 */ /* 0x000fe400078f28ff */
[----:B------:R-:W-:Y:S02]  /*0650*/  IADD3.X R7, RZ, R7, RZ, P0, !PT ;  /* 0x00000007ff077210 */ /* 0x000fe400007fe4ff */
[----:B------:R-:W-:Y:S02]  /*0660*/  SHF.R.S32.HI R3, RZ, 0x5, R3 ;  /* 0x00000005ff037819 */ /* 0x000fe40000011403 */
[----:B------:R-:W-:-:S02]  /*0670*/  SHF.R.S32.HI R0, RZ, 0x1, R0 ;  /* 0x00000001ff007819 */ /* 0x000fc40000011400 */
[--C-:B------:R-:W-:Y:S02]  /*0680*/  SHF.R.S64 R14, R14, 0x1, R7.reuse ;  /* 0x000000010e0e7819 */ /* 0x100fe40000001007 */
[----:B------:R-:W-:Y:S02]  /*0690*/  SHF.R.S32.HI R5, RZ, 0x1, R7 ;  /* 0x00000001ff057819 */ /* 0x000fe40000011407 */
[----:B------:R-:W-:Y:S02]  /*06a0*/  LEA R13, R3, UR5, 0x3 ;  /* 0x00000005030d7c11 */ /* 0x000fe4000f8e18ff */
[----:B------:R-:W-:Y:S02]  /*06b0*/  SHF.L.U64.HI R11, R15, 0x2, R0 ;  /* 0x000000020f0b7819 */ /* 0x000fe40000010200 */
[----:B-1----:R-:W-:-:S07]  /*06c0*/  SHF.L.U64.HI R10, R14, 0x2, R5 ;  /* 0x000000020e0a7819 */ /* 0x002fce0000010205 */
.L_x_528:
[----:B0-----:R-:W0:Y:S01]  /*06d0*/  LDC R6, c[0x0][0x2a0] ;  /* 0x0000a800ff067b82 */ /* 0x001e220000000800 */
[----:B------:R-:W-:Y:S01]  /*06e0*/  LOP3.LUT P6, RZ, R9, 0x80, RZ, 0xc0, !PT ;  /* 0x0000008009ff7812 */ /* 0x000fe200078cc0ff */
[----:B------:R-:W-:Y:S01]  /*06f0*/  ULDC.64 UR12, c[0x0][0x298] ;  /* 0x0000a600000c7ab9 */ /* 0x000fe20000000a00 */
[----:B------:R-:W-:Y:S02]  /*0700*/  P2R R93, PR, RZ, 0x4 ;  /* 0x00000004ff5d7803 */ /* 0x000fe40000000000 */
[----:B------:R-:W-:Y:S02]  /*0710*/  IADD3 R85, R76, 0xc0, RZ ;  /* 0x000000c04c557810 */ /* 0x000fe40007ffe0ff */
[----:B------:R-:W-:Y:S01]  /*0720*/  MOV R8, RZ ;  /* 0x000000ff00087202 */ /* 0x000fe20000000f00 */
[----:B------:R-:W1:Y:S01]  /*0730*/  @P2 LDC.64 R70, c[0x0][0x230] ;  /* 0x00008c00ff462b82 */ /* 0x000e620000000a00 */
[----:B------:R-:W-:-:S07]  /*0740*/  P2R R26, PR, RZ, 0x20 ;  /* 0x00000020ff1a7803 */ /* 0x000fce0000000000 */
[----:B------:R-:W2:Y:S01]  /*0750*/  @P6 LDC.64 R82, c[0x0][0x230] ;  /* 0x00008c00ff526b82 */ /* 0x000ea20000000a00 */
[----:B0-----:R-:W-:-:S07]  /*0760*/  IABS R7, R6 ;  /* 0x0000000600077213 */ /* 0x001fce0000000000 */
[----:B------:R-:W0:Y:S01]  /*0770*/  @P1 LDC.64 R60, c[0x0][0x230] ;  /* 0x00008c00ff3c1b82 */ /* 0x000e220000000a00 */
[----:B------:R-:W3:Y:S07]  /*0780*/  I2F.RP R0, R7 ;  /* 0x0000000700007306 */ /* 0x000eee0000209400 */
[----:B------:R-:W4:Y:S08]  /*0790*/  @P5 LDC.64 R32, c[0x0][0x230] ;  /* 0x00008c00ff205b82 */ /* 0x000f300000000a00 */
[----:B------:R-:W4:Y:S01]  /*07a0*/  @P4 LDC.64 R28, c[0x0][0x230] ;  /* 0x00008c00ff1c4b82 */ /* 0x000f220000000a00 */
[----:B---3--:R-:W3:Y:S07]  /*07b0*/  MUFU.RCP R0, R0 ;  /* 0x0000000000007308 */ /* 0x008eee0000001000 */
[----:B------:R-:W4:Y:S01]  /*07c0*/  @P3 LDC.64 R22, c[0x0][0x230] ;  /* 0x00008c00ff163b82 */ /* 0x000f220000000a00 */
[----:B---3--:R-:W-:-:S04]  /*07d0*/  IADD3 R2, R0, 0xffffffe, RZ ;  /* 0x0ffffffe00027810 */ /* 0x008fc80007ffe0ff */
[----:B------:R3:W1:Y:S02]  /*07e0*/  F2I.FTZ.U32.TRUNC.NTZ R3, R2 ;  /* 0x0000000200037305 */ /* 0x000664000021f000 */
[----:B---3--:R-:W-:Y:S02]  /*07f0*/  MOV R2, RZ ;  /* 0x000000ff00027202 */ /* 0x008fe40000000f00 */
[----:B-1----:R-:W-:-:S05]  /*0800*/  IADD3 R4, RZ, -R3, RZ ;  /* 0x80000003ff047210 */ /* 0x002fca0007ffe0ff */
[----:B------:R-:W-:Y:S01]  /*0810*/  IMAD R5, R4, R7, RZ ;  /* 0x0000000704057224 */ /* 0x000fe200078e02ff */
[----:B------:R-:W-:-:S03]  /*0820*/  IABS R4, R19 ;  /* 0x0000001300047213 */ /* 0x000fc60000000000 */
[----:B------:R-:W-:-:S06]  /*0830*/  IMAD.HI.U32 R3, R3, R5, R2 ;  /* 0x0000000503037227 */ /* 0x000fcc00078e0002 */
        /* <DEDUP_REMOVED lines=10> */
[----:B------:R-:W-:Y:S02]  /*08e0*/  LOP3.LUT R0, R19, R6, RZ, 0x3c, !PT ;  /* 0x0000000613007212 */ /* 0x000fe400078e3cff */
[----:B------:R-:W-:-:S09]  /*08f0*/  IADD3 R7, R76, 0x30, RZ ;  /* 0x000000304c077810 */ /* 0x000fd20007ffe0ff */
[----:B------:R-:W-:Y:S02]  /*0900*/  @P0 IADD3 R3, R3, 0x1, RZ ;  /* 0x0000000103030810 */ /* 0x000fe40007ffe0ff */
[----:B------:R-:W-:-:S13]  /*0910*/  ISETP.GE.AND P0, PT, R19, RZ, PT ;  /* 0x000000ff1300720c */ /* 0x000fda0003f06270 */
[----:B------:R-:W-:Y:S02]  /*0920*/  @!P0 IADD3 R5, -R5, RZ, RZ ;  /* 0x000000ff05058210 */ /* 0x000fe40007ffe1ff */
[----:B------:R-:W-:Y:S02]  /*0930*/  ISETP.GE.AND P0, PT, R0, RZ, PT ;  /* 0x000000ff0000720c */ /* 0x000fe40003f06270 */
[----:B------:R-:W-:-:S11]  /*0940*/  LOP3.LUT R0, RZ, R6, RZ, 0x33, !PT ;  /* 0x00000006ff007212 */ /* 0x000fd600078e33ff */
[----:B------:R-:W-:Y:S02]  /*0950*/  @!P0 IADD3 R3, -R3, RZ, RZ ;  /* 0x000000ff03038210 */ /* 0x000fe40007ffe1ff */
[----:B------:R-:W-:-:S04]  /*0960*/  ISETP.NE.AND P0, PT, R6, RZ, PT ;  /* 0x000000ff0600720c */ /* 0x000fc80003f05270 */
[C---:B------:R-:W-:Y:S02]  /*0970*/  SEL R27, R0.reuse, R5, !P0 ;  /* 0x00000005001b7207 */ /* 0x040fe40004000000 */
[----:B------:R-:W1:Y:S01]  /*0980*/  @P6 LDC.64 R4, c[0x0][0x288] ;  /* 0x0000a200ff046b82 */ /* 0x000e620000000a00 */
[----:B------:R-:W-:Y:S02]  /*0990*/  SEL R3, R0, R3, !P0 ;  /* 0x0000000300037207 */ /* 0x000fe40004000000 */
[----:B------:R-:W-:Y:S01]  /*09a0*/  IMAD R113, R27, 0x38, RZ ;  /* 0x000000381b717824 */ /* 0x000fe200078e02ff */
[----:B------:R-:W-:-:S04]  /*09b0*/  SHF.R.S32.HI R0, RZ, 0x1f, R16 ;  /* 0x0000001fff007819 */ /* 0x000fc80000011410 */
        /* <DEDUP_REMOVED lines=8> */
[----:B-1----:R-:W-:-:S03]  /*0a40*/  @P6 IMAD R0, R77, R4, RZ ;  /* 0x000000044d006224 */ /* 0x002fc600078e02ff */
[----:B------:R-:W-:Y:S01]  /*0a50*/  IADD3 R111, R109, R111, RZ ;  /* 0x0000006f6d6f7210 */ /* 0x000fe20007ffe0ff */
[C---:B------:R-:W-:Y:S02]  /*0a60*/  @P6 IMAD R5, R76.reuse, R5, R0 ;  /* 0x000000054c056224 */ /* 0x040fe400078e0200 */
[----:B------:R-:W-:-:S05]  /*0a70*/  @P6 IMAD.WIDE.U32 R2, R76, R4, R110 ;  /* 0x000000044c026225 */ /* 0x000fca00078e006e */
[----:B------:R-:W-:Y:S02]  /*0a80*/  @P6 IADD3 R3, R3, R5, RZ ;  /* 0x0000000503036210 */ /* 0x000fe40007ffe0ff */
[----:B------:R-:W1:Y:S01]  /*0a90*/  @P6 LDC.64 R4, c[0x0][0x228] ;  /* 0x00008a00ff046b82 */ /* 0x000e620000000a00 */
[C---:B------:R-:W-:Y:S02]  /*0aa0*/  @P6 SHF.L.U32 R81, R2.reuse, 0x1, RZ ;  /* 0x0000000102516819 */ /* 0x040fe400000006ff */
[----:B------:R-:W-:Y:S02]  /*0ab0*/  @P6 SHF.L.U64.HI R2, R2, 0x1, R3 ;  /* 0x0000000102026819 */ /* 0x000fe40000010203 */
[----:B--2---:R-:W-:Y:S02]  /*0ac0*/  @P6 IADD3 R82, P0, R81, R82, RZ ;  /* 0x0000005251526210 */ /* 0x004fe40007f1e0ff */
[----:B------:R-:W-:Y:S02]  /*0ad0*/  @P2 MOV R3, R111 ;  /* 0x0000006f00032202 */ /* 0x000fe40000000f00 */
[----:B------:R-:W-:-:S02]  /*0ae0*/  @P6 IADD3.X R83, R2, R83, RZ, P0, !PT ;  /* 0x0000005302536210 */ /* 0x000fc400007fe4ff */
[----:B-1----:R-:W-:-:S04]  /*0af0*/  @P6 IADD3 R80, P0, R81, R4, RZ ;  /* 0x0000000451506210 */ /* 0x002fc80007f1e0ff */
[----:B------:R-:W-:Y:S02]  /*0b00*/  @P6 IADD3.X R81, R2, R5, RZ, P0, !PT ;  /* 0x0000000502516210 */ /* 0x000fe400007fe4ff */
[----:B------:R-:W1:Y:S01]  /*0b10*/  @P2 LDC.64 R4, c[0x0][0x288] ;  /* 0x0000a200ff042b82 */ /* 0x000e620000000a00 */
[----:B------:R-:W-:Y:S02]  /*0b20*/  @P2 MOV R2, R108 ;  /* 0x0000006c00022202 */ /* 0x000fe40000000f00 */
[----:B------:R-:W-:-:S13]  /*0b30*/  LOP3.LUT P6, RZ, R9, 0x40, RZ, 0xc0, !PT ;  /* 0x0000004009ff7812 */ /* 0x000fda00078cc0ff */
[----:B------:R-:W2:Y:S01]  /*0b40*/  @P6 LDC.64 R56, c[0x0][0x230] ;  /* 0x00008c00ff386b82 */ /* 0x000ea20000000a00 */
[-C--:B-1----:R-:W-:Y:S02]  /*0b50*/  @P2 IMAD R0, R73, R4.reuse, RZ ;  /* 0x0000000449002224 */ /* 0x082fe400078e02ff */
[----:B------:R-:W-:-:S04]  /*0b60*/  @P2 IMAD.WIDE.U32 R2, R75, R4, R2 ;  /* 0x000000044b022225 */ /* 0x000fc800078e0002 */
[----:B------:R-:W-:Y:S01]  /*0b70*/  @P2 IMAD R5, R75, R5, R0 ;  /* 0x000000054b052224 */ /* 0x000fe200078e0200 */
[----:B------:R-:W-:-:S04]  /*0b80*/  @P2 SHF.L.U32 R63, R2, 0x1, RZ ;  /* 0x00000001023f2819 */ /* 0x000fc800000006ff */
[----:B------:R-:W-:Y:S02]  /*0b90*/  @P2 IADD3 R3, R3, R5, RZ ;  /* 0x0000000503032210 */ /* 0x000fe40007ffe0ff */
[----:B------:R-:W1:Y:S01]  /*0ba0*/  @P2 LDC.64 R4, c[0x0][0x228] ;  /* 0x00008a00ff042b82 */ /* 0x000e620000000a00 */
[C---:B------:R-:W-:Y:S02]  /*0bb0*/  @P2 IADD3 R70, P0, R63.reuse, R70, RZ ;  /* 0x000000463f462210 */ /* 0x040fe40007f1e0ff */
[----:B------:R-:W-:Y:S02]  /*0bc0*/  @P2 SHF.L.U64.HI R2, R2, 0x1, R3 ;  /* 0x0000000102022819 */ /* 0x000fe40000010203 */
[----:B------:R-:W-:Y:S02]  /*0bd0*/  @P1 MOV R3, R111 ;  /* 0x0000006f00031202 */ /* 0x000fe40000000f00 */
[----:B------:R-:W-:Y:S02]  /*0be0*/  @P2 IADD3.X R71, R2, R71, RZ, P0, !PT ;  /* 0x0000004702472210 */ /* 0x000fe400007fe4ff */
[----:B-1----:R-:W-:-:S04]  /*0bf0*/  @P2 IADD3 R62, P0, R63, R4, RZ ;  /* 0x000000043f3e2210 */ /* 0x002fc80007f1e0ff */
[----:B------:R-:W-:Y:S02]  /*0c00*/  @P2 IADD3.X R63, R2, R5, RZ, P0, !PT ;  /* 0x00000005023f2210 */ /* 0x000fe400007fe4ff */
[----:B------:R-:W1:Y:S01]  /*0c10*/  @P1 LDC.64 R4, c[0x0][0x288] ;  /* 0x0000a200ff041b82 */ /* 0x000e620000000a00 */
[----:B------:R-:W-:Y:S02]  /*0c20*/  @P1 MOV R2, R108 ;  /* 0x0000006c00021202 */ /* 0x000fe40000000f00 */
[----:B------:R-:W-:-:S13]  /*0c30*/  LOP3.LUT P2, RZ, R9, 0x20, RZ, 0xc0, !PT ;  /* 0x0000002009ff7812 */ /* 0x000fda000784c0ff */
[----:B------:R-:W3:Y:S01]  /*0c40*/  @P2 LDC.64 R52, c[0x0][0x230] ;  /* 0x00008c00ff342b82 */ /* 0x000ee20000000a00 */
[-C--:B-1----:R-:W-:Y:S02]  /*0c50*/  @P1 IMAD R0, R67, R4.reuse, RZ ;  /* 0x0000000443001224 */ /* 0x082fe400078e02ff */
[----:B------:R-:W-:-:S04]  /*0c60*/  @P1 IMAD.WIDE.U32 R2, R74, R4, R2 ;  /* 0x000000044a021225 */ /* 0x000fc800078e0002 */
[----:B------:R-:W-:Y:S01]  /*0c70*/  @P1 IMAD R5, R74, R5, R0 ;  /* 0x000000054a051224 */ /* 0x000fe200078e0200 */
[----:B------:R-:W-:-:S04]  /*0c80*/  @P1 SHF.L.U32 R59, R2, 0x1, RZ ;  /* 0x00000001023b1819 */ /* 0x000fc800000006ff */
[----:B------:R-:W-:Y:S02]  /*0c90*/  @P1 IADD3 R3, R3, R5, RZ ;  /* 0x0000000503031210 */ /* 0x000fe40007ffe0ff */
[----:B------:R-:W1:Y:S01]  /*0ca0*/  @P1 LDC.64 R4, c[0x0][0x228] ;  /* 0x00008a00ff041b82 */ /* 0x000e620000000a00 */
[C---:B0-----:R-:W-:Y:S02]  /*0cb0*/  @P1 IADD3 R60, P0, R59.reuse, R60, RZ ;  /* 0x0000003c3b3c1210 */ /* 0x041fe40007f1e0ff */
[----:B------:R-:W-:Y:S02]  /*0cc0*/  @P1 SHF.L.U64.HI R2, R2, 0x1, R3 ;  /* 0x0000000102021819 */ /* 0x000fe40000010203 */
[----:B------:R-:W-:Y:S02]  /*0cd0*/  SHF.R.S32.HI R3, RZ, 0x1f, R7 ;  /* 0x0000001fff037819 */ /* 0x000fe40000011407 */
[----:B------:R-:W-:Y:S02]  /*0ce0*/  @P1 IADD3.X R61, R2, R61, RZ, P0, !PT ;  /* 0x0000003d023d1210 */ /* 0x000fe400007fe4ff */
[----:B-1----:R-:W-:-:S04]  /*0cf0*/  @P1 IADD3 R58, P0, R59, R4, RZ ;  /* 0x000000043b3a1210 */ /* 0x002fc80007f1e0ff */
[----:B------:R-:W-:Y:S02]  /*0d00*/  @P1 IADD3.X R59, R2, R5, RZ, P0, !PT ;  /* 0x00000005023b1210 */ /* 0x000fe400007fe4ff */
[----:B------:R-:W0:Y:S01]  /*0d10*/  @P6 LDC.64 R4, c[0x0][0x288] ;  /* 0x0000a200ff046b82 */ /* 0x000e220000000a00 */
[----:B------:R-:W-:Y:S01]  /*0d20*/  @P6 MOV R2, R108 ;  /* 0x0000006c00026202 */ /* 0x000fe20000000f00 */
[----:B0-----:R-:W-:Y:S01]  /*0d30*/  @P6 IMAD R0, R3, R4, RZ ;  /* 0x0000000403006224 */ /* 0x001fe200078e02ff */
[----:B------:R-:W-:-:S03]  /*0d40*/  @P6 MOV R3, R111 ;  /* 0x0000006f00036202 */ /* 0x000fc60000000f00 */
[C---:B------:R-:W-:Y:S02]  /*0d50*/  @P6 IMAD R5, R7.reuse, R5, R0 ;  /* 0x0000000507056224 */ /* 0x040fe400078e0200 */
        /* <DEDUP_REMOVED lines=12> */
[----:B------:R-:W-:Y:S02]  /*0e20*/  @P2 MOV R2, R108 ;  /* 0x0000006c00022202 */ /* 0x000fe40000000f00 */
[----:B------:R-:W-:-:S13]  /*0e30*/  LOP3.LUT P6, RZ, R9, 0x10, RZ, 0xc0, !PT ;  /* 0x0000001009ff7812 */ /* 0x000fda00078cc0ff */
[----:B------:R-:W1:Y:S01]  /*0e40*/  @P6 LDC.64 R48, c[0x0][0x230] ;  /* 0x00008c00ff306b82 */ /* 0x000e620000000a00 */
        /* <DEDUP_REMOVED lines=15> */
[----:B------:R-:W-:Y:S02]  /*0f40*/  @P6 MOV R2, R108 ;  /* 0x0000006c00026202 */ /* 0x000fe40000000f00 */
[----:B------:R-:W-:-:S13]  /*0f50*/  LOP3.LUT P2, RZ, R9, 0x8, RZ, 0xc0, !PT ;  /* 0x0000000809ff7812 */ /* 0x000fda000784c0ff */
[----:B------:R-:W2:Y:S01]  /*0f60*/  @P2 LDC.64 R44, c[0x0][0x230] ;  /* 0x00008c00ff2c2b82 */ /* 0x000ea20000000a00 */
        /* <DEDUP_REMOVED lines=68> */
[----:B------:R-:W-:Y:S02]  /*13b0*/  IADD3 R87, R76, 0xd0, RZ ;  /* 0x000000d04c577810 */ /* 0x000fe40007ffe0ff */
[----:B------:R-:W-:Y:S02]  /*13c0*/  CS2R R102, SRZ ;  /* 0x0000000000667805 */ /* 0x000fe4000001ff00 */
[----:B------:R-:W-:Y:S02]  /*13d0*/  CS2R R98, SRZ ;  /* 0x0000000000627805 */ /* 0x000fe4000001ff00 */
[----:B------:R-:W-:-:S02]  /*13e0*/  CS2R R96, SRZ ;  /* 0x0000000000607805 */ /* 0x000fc4000001ff00 */
[----:B------:R-:W-:Y:S01]  /*13f0*/  LOP3.LUT P2, RZ, R9, 0x80, RZ, 0xc0, !PT ;  /* 0x0000008009ff7812 */ /* 0x000fe2000784c0ff */
        /* <DEDUP_REMOVED lines=15> */
[----:B------:R-:W-:Y:S02]  /*14f0*/  @P4 MOV R2, R108 ;  /* 0x0000006c00024202 */ /* 0x000fe40000000f00 */
[----:B------:R-:W-:Y:S02]  /*1500*/  SHF.R.S32.HI R91, RZ, 0x1f, R87 ;  /* 0x0000001fff5b7819 */ /* 0x000fe40000011457 */
        /* <DEDUP_REMOVED lines=9> */
[C---:B------:R-:W-:Y:S02]  /*15a0*/  @P4 IMAD R5, R7.reuse, R5, R0 ;  /* 0x0000000507054224 */ /* 0x040fe400078e0200 */
[----:B------:R-:W-:Y:S01]  /*15b0*/  @P4 IMAD.WIDE.U32 R2, R7, R4, R2 ;  /* 0x0000000407024225 */ /* 0x000fe200078e0002 */
[----:B------:R-:W-:-:S04]  /*15c0*/  IADD3 R7, R76, 0xb0, RZ ;  /* 0x000000b04c077810 */ /* 0x000fc80007ffe0ff */
[----:B------:R-:W-:Y:S01]  /*15d0*/  @P4 IADD3 R3, R3, R5, RZ ;  /* 0x0000000503034210 */ /* 0x000fe20007ffe0ff */
[----:B------:R-:W5:Y:S01]  /*15e0*/  @P5 LDG.E R102, desc[UR8][R56.64] ;  /* 0x0000000838665981 */ /* 0x000f62000c1e1900 */
[----:B------:R-:W0:Y:S01]  /*15f0*/  @P4 LDC.64 R4, c[0x0][0x228] ;  /* 0x00008a00ff044b82 */ /* 0x000e220000000a00 */
[C---:B------:R-:W-:Y:S02]  /*1600*/  @P4 SHF.L.U32 R21, R2.reuse, 0x1, RZ ;  /* 0x0000000102154819 */ /* 0x040fe400000006ff */
[----:B------:R-:W-:Y:S01]  /*1610*/  @P4 SHF.L.U64.HI R2, R2, 0x1, R3 ;  /* 0x0000000102024819 */ /* 0x000fe20000010203 */
[----:B------:R-:W5:Y:S01]  /*1620*/  @P5 LDG.E R99, desc[UR8][R54.64] ;  /* 0x0000000836635981 */ /* 0x000f62000c1e1900 */
[----:B------:R-:W-:Y:S02]  /*1630*/  @P4 IADD3 R28, P0, R21, R28, RZ ;  /* 0x0000001c151c4210 */ /* 0x000fe40007f1e0ff */
        /* <DEDUP_REMOVED lines=10> */
[----:B------:R-:W-:-:S04]  /*16e0*/  SHF.R.S32.HI R7, RZ, 0x1f, R85 ;  /* 0x0000001fff077819 */ /* 0x000fc80000011455 */
[----:B------:R-:W-:Y:S02]  /*16f0*/  @P3 IADD3 R3, R3, R5, RZ ;  /* 0x0000000503033210 */ /* 0x000fe40007ffe0ff */
[----:B------:R-:W0:Y:S01]  /*1700*/  @P3 LDC.64 R4, c[0x0][0x228] ;  /* 0x00008a00ff043b82 */ /* 0x000e220000000a00 */
[C---:B------:R-:W-:Y:S02]  /*1710*/  @P3 SHF.L.U32 R25, R2.reuse, 0x1, RZ ;  /* 0x0000000102193819 */ /* 0x040fe400000006ff */
[----:B------:R-:W-:Y:S02]  /*1720*/  @P3 SHF.L.U64.HI R2, R2, 0x1, R3 ;  /* 0x0000000102023819 */ /* 0x000fe40000010203 */
[----:B------:R-:W-:-:S04]  /*1730*/  @P3 IADD3 R22, P0, R25, R22, RZ ;  /* 0x0000001619163210 */ /* 0x000fc80007f1e0ff */
[----:B------:R-:W-:Y:S02]  /*1740*/  @P3 IADD3.X R23, R2, R23, RZ, P0, !PT ;  /* 0x0000001702173210 */ /* 0x000fe400007fe4ff */
[----:B0-----:R-:W-:-:S04]  /*1750*/  @P3 IADD3 R24, P0, R25, R4, RZ ;  /* 0x0000000419183210 */ /* 0x001fc80007f1e0ff */
[----:B------:R-:W-:Y:S02]  /*1760*/  @P3 IADD3.X R25, R2, R5, RZ, P0, !PT ;  /* 0x0000000502193210 */ /* 0x000fe400007fe4ff */
[----:B------:R-:W0:Y:S01]  /*1770*/  LDC R5, c[0x0][0x2ac] ;  /* 0x0000ab00ff057b82 */ /* 0x000e220000000800 */
        /* <DEDUP_REMOVED lines=20> */
[----:B------:R-:W-:-:S05]  /*18c0*/  @P0 IADD3.X R3, R4, R3, RZ, P6, !PT ;  /* 0x0000000304030210 */ /* 0x000fca00037fe4ff */
[----:B------:R1:W5:Y:S01]  /*18d0*/  @P0 LDG.E R8, desc[UR8][R2.64] ;  /* 0x0000000802080981 */ /* 0x000362000c1e1900 */
[----:B0-----:R-:W-:-:S04]  /*18e0*/  @P0 IADD3 R84, P6, R85, R6, RZ ;  /* 0x0000000655540210 */ /* 0x001fc80007fde0ff */
[----:B------:R-:W-:Y:S02]  /*18f0*/  @P0 IADD3.X R85, R4, R7, RZ, P6, !PT ;  /* 0x0000000704550210 */ /* 0x000fe400037fe4ff */
[----:B------:R-:W-:Y:S02]  /*1900*/  CS2R R6, SRZ ;  /* 0x0000000000067805 */ /* 0x000fe4000001ff00 */
[----:B------:R-:W-:-:S04]  /*1910*/  IADD3 R4, R0, 0xd0, RZ ;  /* 0x000000d000047810 */ /* 0x000fc80007ffe0ff */
[----:B------:R-:W-:Y:S01]  /*1920*/  SHF.R.S32.HI R5, RZ, 0x1f, R4 ;  /* 0x0000001fff057819 */ /* 0x000fe20000011404 */
[----:B------:R0:W5:Y:S01]  /*1930*/  @P0 LDG.E R7, desc[UR8][R84.64] ;  /* 0x0000000854070981 */ /* 0x000162000c1e1900 */
[----:B------:R-:W-:-:S04]  /*1940*/  ISETP.GE.U32.AND P0, PT, R4, UR12, PT ;  /* 0x0000000c04007c0c */ /* 0x000fc8000bf06070 */
[----:B------:R-:W-:-:S04]  /*1950*/  ISETP.GE.AND.EX P0, PT, R5, UR13, PT, P0 ;  /* 0x0000000d05007c0c */ /* 0x000fc8000bf06300 */
[----:B------:R-:W-:-:S13]  /*1960*/  ISETP.LT.U32.AND P0, PT, R78, 0x1c0, !P0 ;  /* 0x000001c04e00780c */ /* 0x000fda0004701070 */
[----:B------:R-:W2:Y:S08]  /*1970*/  @P0 LDC.64 R4, c[0x0][0x288] ;  /* 0x0000a200ff040b82 */ /* 0x000eb00000000a00 */
[----:B------:R-:W3:Y:S01]  /*1980*/  @P0 LDC.64 R68, c[0x0][0x230] ;  /* 0x00008c00ff440b82 */ /* 0x000ee20000000a00 */
[----:B-1----:R-:W-:-:S07]  /*1990*/  @P0 MOV R3, R111 ;  /* 0x0000006f00030202 */ /* 0x002fce0000000f00 */
[----:B0-----:R-:W0:Y:S01]  /*19a0*/  @P0 LDC.64 R84, c[0x0][0x228] ;  /* 0x00008a00ff540b82 */ /* 0x001e220000000a00 */
[----:B--2---:R-:W-:-:S04]  /*19b0*/  @P0 IMAD R2, R91, R4, RZ ;  /* 0x000000045b020224 */ /* 0x004fc800078e02ff */
[----:B------:R-:W-:Y:S01]  /*19c0*/  @P0 IMAD R5, R87, R5, R2 ;  /* 0x0000000557050224 */ /* 0x000fe200078e0202 */
[----:B------:R-:W-:-:S05]  /*19d0*/  @P0 MOV R2, R108 ;  /* 0x0000006c00020202 */ /* 0x000fca0000000f00 */
[----:B------:R-:W-:-:S05]  /*19e0*/  @P0 IMAD.WIDE.U32 R2, R87, R4, R2 ;  /* 0x0000000457020225 */ /* 0x000fca00078e0002 */
[----:B------:R-:W-:Y:S02]  /*19f0*/  @P0 IADD3 R5, R3, R5, RZ ;  /* 0x0000000503050210 */ /* 0x000fe40007ffe0ff */
[C---:B------:R-:W-:Y:S02]  /*1a00*/  @P0 SHF.L.U32 R3, R2.reuse, 0x1, RZ ;  /* 0x0000000102030819 */ /* 0x040fe400000006ff */
[----:B------:R-:W-:Y:S02]  /*1a10*/  @P0 SHF.L.U64.HI R2, R2, 0x1, R5 ;  /* 0x0000000102020819 */ /* 0x000fe40000010205 */
[----:B---3--:R-:W-:-:S04]  /*1a20*/  @P0 IADD3 R68, P6, R3, R68, RZ ;  /* 0x0000004403440210 */ /* 0x008fc80007fde0ff */
[C---:B------:R-:W-:Y:S02]  /*1a30*/  @P0 IADD3.X R69, R2.reuse, R69, RZ, P6, !PT ;  /* 0x0000004502450210 */ /* 0x040fe400037fe4ff */
[----:B0-----:R-:W-:Y:S02]  /*1a40*/  @P0 IADD3 R84, P6, R3, R84, RZ ;  /* 0x0000005403540210 */ /* 0x001fe40007fde0ff */
[----:B------:R-:W-:Y:S01]  /*1a50*/  MOV R5, RZ ;  /* 0x000000ff00057202 */ /* 0x000fe20000000f00 */
[----:B------:R0:W5:Y:S01]  /*1a60*/  @P0 LDG.E R6, desc[UR8][R68.64] ;  /* 0x0000000844060981 */ /* 0x000162000c1e1900 */
[----:B------:R-:W-:Y:S02]  /*1a70*/  @P0 IADD3.X R85, R2, R85, RZ, P6, !PT ;  /* 0x0000005502550210 */ /* 0x000fe400037fe4ff */
[----:B------:R-:W-:-:S03]  /*1a80*/  IADD3 R2, R0, 0xe0, RZ ;  /* 0x000000e000027810 */ /* 0x000fc60007ffe0ff */
[----:B------:R-:W5:Y:S01]  /*1a90*/  @P0 LDG.E R5, desc[UR8][R84.64] ;  /* 0x0000000854050981 */ /* 0x000f62000c1e1900 */
[----:B------:R-:W-:Y:S02]  /*1aa0*/  SHF.R.S32.HI R3, RZ, 0x1f, R2 ;  /* 0x0000001fff037819 */ /* 0x000fe40000011402 */
[----:B------:R-:W-:-:S04]  /*1ab0*/  ISETP.GE.U32.AND P0, PT, R2, UR12, PT ;  /* 0x0000000c02007c0c */ /* 0x000fc8000bf06070 */
[----:B------:R-:W-:-:S04]  /*1ac0*/  ISETP.GE.AND.EX P0, PT, R3, UR13, PT, P0 ;  /* 0x0000000d03007c0c */ /* 0x000fc8000bf06300 */
[----:B------:R-:W-:-:S13]  /*1ad0*/  ISETP.LT.U32.AND P0, PT, R78, 0x1c0, !P0 ;  /* 0x000001c04e00780c */ /* 0x000fda0004701070 */
[----:B------:R-:W1:Y:S01]  /*1ae0*/  @P0 LDC.64 R2, c[0x0][0x288] ;  /* 0x0000a200ff020b82 */ /* 0x000e620000000a00 */
[----:B------:R-:W-:-:S04]  /*1af0*/  IADD3 R91, R76, 0xe0, RZ ;  /* 0x000000e04c5b7810 */ /* 0x000fc80007ffe0ff */
[----:B------:R-:W-:Y:S02]  /*1b00*/  SHF.R.S32.HI R95, RZ, 0x1f, R91 ;  /* 0x0000001fff5f7819 */ /* 0x000fe4000001145b */
[----:B0-----:R-:W-:Y:S01]  /*1b10*/  @P0 MOV R68, R108 ;  /* 0x0000006c00440202 */ /* 0x001fe20000000f00 */
[----:B------:R-:W0:Y:S01]  /*1b20*/  @P0 LDC.64 R86, c[0x0][0x230] ;  /* 0x00008c00ff560b82 */ /* 0x000e220000000a00 */
[----:B------:R-:W-:Y:S01]  /*1b30*/  @P0 MOV R69, R111 ;  /* 0x0000006f00450202 */ /* 0x000fe20000000f00 */
[-C--:B-1----:R-:W-:Y:S02]  /*1b40*/  @P0 IMAD R4, R95, R2.reuse, RZ ;  /* 0x000000025f040224 */ /* 0x082fe400078e02ff */
[----:B------:R-:W-:-:S04]  /*1b50*/  @P0 IMAD.WIDE.U32 R68, R91, R2, R68 ;  /* 0x000000025b440225 */ /* 0x000fc800078e0044 */
[----:B------:R-:W-:Y:S02]  /*1b60*/  @P0 IMAD R3, R91, R3, R4 ;  /* 0x000000035b030224 */ /* 0x000fe400078e0204 */
[----:B------:R-:W1:Y:S03]  /*1b70*/  @P0 LDC.64 R90, c[0x0][0x228] ;  /* 0x00008a00ff5a0b82 */ /* 0x000e660000000a00 */
[----:B------:R-:W-:Y:S02]  /*1b80*/  @P0 IADD3 R69, R69, R3, RZ ;  /* 0x0000000345450210 */ /* 0x000fe40007ffe0ff */
[C---:B------:R-:W-:Y:S02]  /*1b90*/  @P0 SHF.L.U32 R3, R68.reuse, 0x1, RZ ;  /* 0x0000000144030819 */ /* 0x040fe400000006ff */
[----:B------:R-:W-:Y:S02]  /*1ba0*/  @P0 SHF.L.U64.HI R68, R68, 0x1, R69 ;  /* 0x0000000144440819 */ /* 0x000fe40000010245 */
[----:B0-----:R-:W-:-:S04]  /*1bb0*/  @P0 IADD3 R86, P6, R3, R86, RZ ;  /* 0x0000005603560210 */ /* 0x001fc80007fde0ff */
[----:B------:R-:W-:Y:S02]  /*1bc0*/  @P0 IADD3.X R87, R68, R87, RZ, P6, !PT ;  /* 0x0000005744570210 */ /* 0x000fe400037fe4ff */
[----:B------:R-:W-:Y:S02]  /*1bd0*/  MOV R4, RZ ;  /* 0x000000ff00047202 */ /* 0x000fe40000000f00 */
[----:B------:R-:W-:-:S04]  /*1be0*/  IADD3 R0, R0, 0xf0, RZ ;  /* 0x000000f000007810 */ /* 0x000fc80007ffe0ff */
[----:B------:R0:W5:Y:S01]  /*1bf0*/  @P0 LDG.E R4, desc[UR8][R86.64] ;  /* 0x0000000856040981 */ /* 0x000162000c1e1900 */
[----:B-1----:R-:W-:Y:S02]  /*1c00*/  @P0 IADD3 R90, P6, R3, R90, RZ ;  /* 0x0000005a035a0210 */ /* 0x002fe40007fde0ff */
[----:B------:R-:W-:Y:S02]  /*1c10*/  MOV R3, RZ ;  /* 0x000000ff00037202 */ /* 0x000fe40000000f00 */
[----:B------:R-:W-:Y:S02]  /*1c20*/  @P0 IADD3.X R91, R68, R91, RZ, P6, !PT ;  /* 0x0000005b445b0210 */ /* 0x000fe400037fe4ff */
[----:B------:R-:W-:-:S03]  /*1c30*/  SHF.R.S32.HI R2, RZ, 0x1f, R0 ;  /* 0x0000001fff027819 */ /* 0x000fc60000011400 */
[----:B------:R-:W5:Y:S01]  /*1c40*/  @P0 LDG.E R3, desc[UR8][R90.64] ;  /* 0x000000085a030981 */ /* 0x000f62000c1e1900 */
[----:B------:R-:W-:-:S04]  /*1c50*/  ISETP.GE.U32.AND P0, PT, R0, UR12, PT ;  /* 0x0000000c00007c0c */ /* 0x000fc8000bf06070 */
[----:B------:R-:W-:-:S04]  /*1c60*/  ISETP.GE.AND.EX P0, PT, R2, UR13, PT, P0 ;  /* 0x0000000d02007c0c */ /* 0x000fc8000bf06300 */
[----:B------:R-:W-:-:S13]  /*1c70*/  ISETP.LT.U32.AND P0, PT, R78, 0x1c0, !P0 ;  /* 0x000001c04e00780c */ /* 0x000fda0004701070 */
[----:B------:R-:W1:Y:S01]  /*1c80*/  @P0 LDC.64 R68, c[0x0][0x288] ;  /* 0x0000a200ff440b82 */ /* 0x000e620000000a00 */
[----:B------:R-:W-:Y:S02]  /*1c90*/  SHF.R.S32.HI R95, RZ, 0x1f, R12 ;  /* 0x0000001fff5f7819 */ /* 0x000fe4000001140c */
[----:B0-----:R-:W-:Y:S02]  /*1ca0*/  @P0 MOV R86, R108 ;  /* 0x0000006c00560202 */ /* 0x001fe40000000f00 */
[----:B------:R-:W-:-:S03]  /*1cb0*/  @P0 MOV R87, R111 ;  /* 0x0000006f00570202 */ /* 0x000fc60000000f00 */
[----:B------:R-:W0:Y:S01]  /*1cc0*/  @P0 LDC.64 R84, c[0x0][0x230] ;  /* 0x00008c00ff540b82 */ /* 0x000e220000000a00 */
[-C--:B-1----:R-:W-:Y:S02]  /*1cd0*/  @P0 IMAD R0, R95, R68.reuse, RZ ;  /* 0x000000445f000224 */ /* 0x082fe400078e02ff */
[----:B------:R-:W-:-:S04]  /*1ce0*/  @P0 IMAD.WIDE.U32 R86, R12, R68, R86 ;  /* 0x000000440c560225 */ /* 0x000fc800078e0056 */
[----:B------:R-:W-:-:S05]  /*1cf0*/  @P0 IMAD R69, R12, R69, R0 ;  /* 0x000000450c450224 */ /* 0x000fca00078e0200 */
[----:B------:R-:W-:Y:S02]  /*1d00*/  @P0 IADD3 R87, R87, R69, RZ ;  /* 0x0000004557570210 */ /* 0x000fe40007ffe0ff */
[C---:B------:R-:W-:Y:S02]  /*1d10*/  @P0 SHF.L.U32 R69, R86.reuse, 0x1, RZ ;  /* 0x0000000156450819 */ /* 0x040fe400000006ff */
[----:B------:R-:W-:Y:S02]  /*1d20*/  @P0 SHF.L.U64.HI R0, R86, 0x1, R87 ;  /* 0x0000000156000819 */ /* 0x000fe40000010257 */
[----:B------:R-:W1:Y:S01]  /*1d30*/  @P0 LDC.64 R86, c[0x0][0x228] ;  /* 0x00008a00ff560b82 */ /* 0x000e620000000a00 */
[----:B0-----:R-:W-:-:S04]  /*1d40*/  @P0 IADD3 R84, P6, R69, R84, RZ ;  /* 0x0000005445540210 */ /* 0x001fc80007fde0ff */
[----:B------:R-:W-:Y:S02]  /*1d50*/  @P0 IADD3.X R85, R0, R85, RZ, P6, !PT ;  /* 0x0000005500550210 */ /* 0x000fe400037fe4ff */
[----:B-1----:R-:W-:Y:S02]  /*1d60*/  @P0 IADD3 R86, P6, R69, R86, RZ ;  /* 0x0000005645560210 */ /* 0x002fe40007fde0ff */
[----:B------:R-:W0:Y:S02]  /*1d70*/  LDC.64 R68, c[0x0][0x248] ;  /* 0x00009200ff447b82 */ /* 0x000e240000000a00 */
[----:B0-----:R-:W-:-:S06]  /*1d80*/  IMAD.WIDE R68, R19, 0x8, R68 ;  /* 0x0000000813447825 */ /* 0x001fcc00078e0244 */
[----:B------:R-:W2:Y:S01]  /*1d90*/  LDG.E.64 R68, desc[UR8][R68.64] ;  /* 0x0000000844447981 */ /* 0x000ea2000c1e1b00 */
[----:B------:R-:W-:Y:S02]  /*1da0*/  @P0 IADD3.X R87, R0, R87, RZ, P6, !PT ;  /* 0x0000005700570210 */ /* 0x000fe400037fe4ff */
[----:B------:R-:W-:Y:S02]  /*1db0*/  MOV R2, RZ ;  /* 0x000000ff00027202 */ /* 0x000fe40000000f00 */
[----:B------:R-:W-:Y:S02]  /*1dc0*/  MOV R0, RZ ;  /* 0x000000ff00007202 */ /* 0x000fe40000000f00 */
[----:B------:R-:W-:Y:S02]  /*1dd0*/  ISETP.NE.AND P5, PT, R92, RZ, PT ;  /* 0x000000ff5c00720c */ /* 0x000fe40003fa5270 */
[----:B------:R-:W5:Y:S04]  /*1de0*/  @P0 LDG.E R2, desc[UR8][R84.64] ;  /* 0x0000000854020981 */ /* 0x000f68000c1e1900 */
[----:B------:R0:W5:Y:S07]  /*1df0*/  @P0 LDG.E R0, desc[UR8][R86.64] ;  /* 0x0000000856000981 */ /* 0x00016e000c1e1900 */
[----:B------:R-:W5:Y:S04]  /*1e00*/  @P5 LDG.E R97, desc[UR8][R52.64] ;  /* 0x0000000834615981 */ /* 0x000f68000c1e1900 */
[----:B------:R-:W5:Y:S01]  /*1e10*/  @P5 LDG.E R96, desc[UR8][R50.64] ;  /* 0x0000000832605981 */ /* 0x000f62000c1e1900 */
[----:B------:R-:W-:-:S02]  /*1e20*/  ISETP.NE.AND P5, PT, R89, RZ, PT ;  /* 0x000000ff5900720c */ /* 0x000fc40003fa5270 */
[----:B------:R-:W-:Y:S02]  /*1e30*/  CS2R R94, SRZ ;  /* 0x00000000005e7805 */ /* 0x000fe4000001ff00 */
[----:B------:R-:W-:-:S06]  /*1e40*/  CS2R R104, SRZ ;  /* 0x0000000000687805 */ /* 0x000fcc000001ff00 */
[----:B------:R1:W5:Y:S04]  /*1e50*/  @P2 LDG.E R105, desc[UR8][R82.64] ;  /* 0x0000000852692981 */ /* 0x000368000c1e1900 */
[----:B------:R3:W5:Y:S04]  /*1e60*/  @P2 LDG.E R104, desc[UR8][R80.64] ;  /* 0x0000000850682981 */ /* 0x000768000c1e1900 */
[----:B------:R4:W5:Y:S04]  /*1e70*/  @P5 LDG.E R98, desc[UR8][R48.64] ;  /* 0x0000000830625981 */ /* 0x000968000c1e1900 */
[----:B------:R4:W5:Y:S01]  /*1e80*/  @P5 LDG.E R95, desc[UR8][R46.64] ;  /* 0x000000082e5f5981 */ /* 0x000962000c1e1900 */
[----:B------:R-:W-:-:S02]  /*1e90*/  ISETP.NE.AND P5, PT, R88, RZ, PT ;  /* 0x000000ff5800720c */ /* 0x000fc40003fa5270 */
[----:B------:R-:W-:Y:S02]  /*1ea0*/  ISETP.NE.AND P2, PT, R93, RZ, PT ;  /* 0x000000ff5d00720c */ /* 0x000fe40003f45270 */
[----:B------:R-:W-:Y:S02]  /*1eb0*/  CS2R R92, SRZ ;  /* 0x00000000005c7805 */ /* 0x000fe4000001ff00 */
[----:B------:R-:W-:Y:S02]  /*1ec0*/  LOP3.LUT P6, RZ, R9, 0x2, RZ, 0xc0, !PT ;  /* 0x0000000209ff7812 */ /* 0x000fe400078cc0ff */
[----:B------:R-:W-:-:S05]  /*1ed0*/  MOV R107, 0x3f800000 ;  /* 0x3f800000006b7802 */ /* 0x000fca0000000f00 */
[----:B------:R4:W5:Y:S04]  /*1ee0*/  @P5 LDG.E R93, desc[UR8][R44.64] ;  /* 0x000000082c5d5981 */ /* 0x000968000c1e1900 */
[----:B------:R4:W5:Y:S01]  /*1ef0*/  @P5 LDG.E R92, desc[UR8][R42.64] ;  /* 0x000000082a5c5981 */ /* 0x000962000c1e1900 */
[----:B------:R-:W-:Y:S02]  /*1f00*/  ISETP.NE.AND P5, PT, R26, RZ, PT ;  /* 0x000000ff1a00720c */ /* 0x000fe40003fa5270 */
[----:B------:R-:W-:Y:S02]  /*1f10*/  CS2R R100, SRZ ;  /* 0x0000000000647805 */ /* 0x000fe4000001ff00 */
[----:B------:R-:W-:Y:S02]  /*1f20*/  MOV R106, RZ ;  /* 0x000000ff006a7202 */ /* 0x000fe40000000f00 */
[----:B------:R-:W-:-:S02]  /*1f30*/  CS2R R88, SRZ ;  /* 0x0000000000587805 */ /* 0x000fc4000001ff00 */
[----:B0-----:R-:W-:Y:S02]  /*1f40*/  CS2R R86, SRZ ;  /* 0x0000000000567805 */ /* 0x001fe4000001ff00 */
[----:B------:R-:W-:Y:S02]  /*1f50*/  CS2R R84, SRZ ;  /* 0x0000000000547805 */ /* 0x000fe4000001ff00 */
[----:B-1----:R-:W-:Y:S01]  /*1f60*/  CS2R R82, SRZ ;  /* 0x0000000000527805 */ /* 0x002fe2000001ff00 */
[----:B------:R4:W5:Y:S04]  /*1f70*/  @P2 LDG.E R103, desc[UR8][R62.64] ;  /* 0x000000083e672981 */ /* 0x000968000c1e1900 */
        /* <DEDUP_REMOVED lines=9> */
[----:B------:R4:W5:Y:S01]  /*2010*/  @P3 LDG.E R83, desc[UR8][R24.64] ;  /* 0x0000000818533981 */ /* 0x000962000c1e1900 */
[----:B--2---:R-:W-:-:S05]  /*2020*/  FFMA.FTZ R91, -R68, R68, R69 ;  /* 0x00000044445b7223 */ /* 0x004fca0000010145 */
[----:B------:R-:W-:-:S13]  /*2030*/  FSETP.GTU.FTZ.AND P0, PT, R91, RZ, PT ;  /* 0x000000ff5b00720b */ /* 0x000fda0003f1c000 */
[----:B------:R-:W0:Y:S02]  /*2040*/  @P0 LDC R90, c[0x0][0x250] ;  /* 0x00009400ff5a0b82 */ /* 0x000e240000000800 */
[----:B0-----:R-:W-:-:S04]  /*2050*/  @P0 FADD.FTZ R90, R91, R90 ;  /* 0x0000005a5b5a0221 */ /* 0x001fc80000010000 */
[----:B------:R0:W1:Y:S02]  /*2060*/  @P0 MUFU.RSQ R107, R90 ;  /* 0x0000005a006b0308 */ /* 0x0000640000001400 */
[----:B0-----:R-:W-:-:S06]  /*2070*/  CS2R R90, SRZ ;  /* 0x00000000005a7805 */ /* 0x001fcc000001ff00 */
[----:B------:R4:W5:Y:S01]  /*2080*/  @P5 LDG.E R90, desc[UR8][R32.64] ;  /* 0x00000008205a5981 */ /* 0x000962000c1e1900 */
[----:B------:R-:W-:-:S13]  /*2090*/  LOP3.LUT P0, RZ, R9, 0x4, RZ, 0xc0, !PT ;  /* 0x0000000409ff7812 */ /* 0x000fda000780c0ff */
[----:B------:R4:W5:Y:S04]  /*20a0*/  @P0 LDG.E R94, desc[UR8][R40.64] ;  /* 0x00000008285e0981 */ /* 0x000968000c1e1900 */
[----:B------:R4:W5:Y:S01]  /*20b0*/  @P0 LDG.E R91, desc[UR8][R38.64] ;  /* 0x00000008265b0981 */ /* 0x000962000c1e1900 */
[----:B------:R-:W-:Y:S01]  /*20c0*/  ISETP.GT.U32.AND P0, PT, R78, 0x1bf, PT ;  /* 0x000001bf4e00780c */ /* 0x000fe20003f04070 */
[----:B------:R-:W-:Y:S01]  /*20d0*/  BSSY B0, `(.L_x_446) ;  /* 0x0000014000007945 */ /* 0x000fe20003800000 */
[----:B------:R-:W-:Y:S02]  /*20e0*/  MOV R69, RZ ;  /* 0x000000ff00457202 */ /* 0x000fe40000000f00 */
[----:B---3--:R-:W-:-:S09]  /*20f0*/  CS2R R80, SRZ ;  /* 0x0000000000507805 */ /* 0x008fd2000001ff00 */
[----:B-1--4-:R-:W-:Y:S05]  /*2100*/  @P0 BRA `(.L_x_447) ;  /* 0x0000000000400947 */ /* 0x012fea0003800000 */
[----:B------:R-:W-:Y:S02]  /*2110*/  ISETP.NE.AND P0, PT, RZ, UR10, PT ;  /* 0x0000000aff007c0c */ /* 0x000fe4000bf05270 */
[----:B------:R-:W-:-:S04]  /*2120*/  IADD3 R113, R16, R113, RZ ;  /* 0x0000007110717210 */ /* 0x000fc80007ffe0ff */
[----:B------:R-:W-:-:S07]  /*2130*/  SHF.R.S32.HI R22, RZ, 0x1f, R113 ;  /* 0x0000001fff167819 */ /* 0x000fce0000011471 */
[----:B------:R-:W0:Y:S02]  /*2140*/  @P0 LDC.64 R20, c[0x0][0x240] ;  /* 0x00009000ff140b82 */ /* 0x000e240000000a00 */
[----:B0-----:R-:W-:-:S04]  /*2150*/  @P0 LEA R20, P6, R113, R20, 0x1 ;  /* 0x0000001471140211 */ /* 0x001fc800078c08ff */
[----:B------:R-:W-:-:S05]  /*2160*/  @P0 LEA.HI.X R21, R113, R21, R22, 0x1, P6 ;  /* 0x0000001571150211 */ /* 0x000fca00030f0c16 */
[----:B------:R-:W2:Y:S04]  /*2170*/  @P0 LDG.E.U16 R23, desc[UR8][R20.64] ;  /* 0x0000000814170981 */ /* 0x000ea8000c1e1500 */
[----:B------:R-:W3:Y:S01]  /*2180*/  @P0 LDG.E.U16 R22, desc[UR8][R20.64+0x2] ;  /* 0x0000020814160981 */ /* 0x000ee2000c1e1500 */
[----:B--2---:R-:W-:Y:S02]  /*2190*/  @P0 SHF.L.U32 R69, R23, 0x10, RZ ;  /* 0x0000001017450819 */ /* 0x004fe400000006ff */
[----:B---3--:R-:W-:Y:S02]  /*21a0*/  @P0 SHF.L.U32 R80, R22, 0x10, RZ ;  /* 0x0000001016500819 */ /* 0x008fe400000006ff */
[----:B------:R-:W0:Y:S02]  /*21b0*/  LDC.64 R22, c[0x0][0x238] ;  /* 0x00008e00ff167b82 */ /* 0x000e240000000a00 */
[----:B0-----:R-:W-:-:S05]  /*21c0*/  IMAD.WIDE R22, R113, 0x2, R22 ;  /* 0x0000000271167825 */ /* 0x001fca00078e0216 */
[----:B------:R-:W2:Y:S04]  /*21d0*/  LDG.E.U16 R82, desc[UR8][R22.64] ;  /* 0x0000000816527981 */ /* 0x000ea8000c1e1500 */
[----:B------:R-:W3:Y:S01]  /*21e0*/  LDG.E.U16 R81, desc[UR8][R22.64+0x2] ;  /* 0x0000020816517981 */ /* 0x000ee2000c1e1500 */
[----:B--2---:R-:W-:Y:S02]  /*21f0*/  SHF.L.U32 R82, R82, 0x10, RZ ;  /* 0x0000001052527819 */ /* 0x004fe400000006ff */
[----:B---3--:R-:W-:-:S07]  /*2200*/  SHF.L.U32 R81, R81, 0x10, RZ ;  /* 0x0000001051517819 */ /* 0x008fce00000006ff */
.L_x_447:
[----:B------:R-:W-:Y:S05]  /*2210*/  BSYNC B0 ;  /* 0x0000000000007941 */ /* 0x000fea0003800000 */
.L_x_446:
[----:B------:R-:W-:Y:S02]  /*2220*/  ISETP.NE.AND P0, PT, RZ, UR10, PT ;  /* 0x0000000aff007c0c */ /* 0x000fe4000bf05270 */
[C---:B-----5:R-:W-:Y:S02]  /*2230*/  PRMT R20, R105.reuse, 0x7632, R20 ;  /* 0x0000763269147816 */ /* 0x060fe40000000014 */
[----:B------:R-:W-:Y:S02]  /*2240*/  SHF.L.U32 R21, R105, 0x10, RZ ;  /* 0x0000001069157819 */ /* 0x000fe400000006ff */
[----:B------:R-:W-:Y:S02]  /*2250*/  PRMT R22, R104, 0x7632, R22 ;  /* 0x0000763268167816 */ /* 0x000fe40000000016 */
[----:B------:R-:W-:Y:S02]  /*2260*/  PRMT R24, R106, 0x7632, R24 ;  /* 0x000076326a187816 */ /* 0x000fe40000000018 */
[----:B------:R-:W-:-:S02]  /*2270*/  SHF.L.U32 R25, R20, 0x10, RZ ;  /* 0x0000001014197819 */ /* 0x000fc400000006ff */
[----:B------:R-:W-:Y:S02]  /*2280*/  SHF.L.U32 R31, R106, 0x10, RZ ;  /* 0x000000106a1f7819 */ /* 0x000fe400000006ff */
[----:B------:R-:W-:Y:S01]  /*2290*/  SHF.L.U32 R26, R22, 0x10, RZ ;  /* 0x00000010161a7819 */ /* 0x000fe200000006ff */
[----:B------:R-:W-:Y:S01]  /*22a0*/  FADD.FTZ R22, -R68, R21 ;  /* 0x0000001544167221 */ /* 0x000fe20000010100 */
[----:B------:R-:W-:Y:S01]  /*22b0*/  SHF.L.U32 R33, R24, 0x10, RZ ;  /* 0x0000001018217819 */ /* 0x000fe200000006ff */
[C---:B------:R-:W-:Y:S01]  /*22c0*/  FADD.FTZ R20, -R68.reuse, R25 ;  /* 0x0000001944147221 */ /* 0x040fe20000010100 */
[----:B------:R-:W-:Y:S01]  /*22d0*/  PRMT R28, R103, 0x7632, R28 ;  /* 0x00007632671c7816 */ /* 0x000fe2000000001c */
[C---:B------:R-:W-:Y:S01]  /*22e0*/  FADD.FTZ R36, -R68.reuse, R31 ;  /* 0x0000001f44247221 */ /* 0x040fe20000010100 */
[----:B------:R-:W-:Y:S01]  /*22f0*/  LOP3.LUT R9, R9, 0xfffffeff, RZ, 0xc0, !PT ;  /* 0xfffffeff09097812 */ /* 0x000fe200078ec0ff */
[----:B------:R-:W-:Y:S01]  /*2300*/  FADD.FTZ R38, -R68, R33 ;  /* 0x0000002144267221 */ /* 0x000fe20000010100 */
[----:B------:R-:W-:Y:S01]  /*2310*/  SHF.L.U32 R29, R104, 0x10, RZ ;  /* 0x00000010681d7819 */ /* 0x000fe200000006ff */
[-C--:B------:R-:W-:Y:S01]  /*2320*/  FMUL.FTZ R22, R22, R107.reuse ;  /* 0x0000006b16167220 */ /* 0x080fe20000410000 */
[----:B------:R-:W-:Y:S01]  /*2330*/  SHF.L.U32 R23, R103, 0x10, RZ ;  /* 0x0000001067177819 */ /* 0x000fe200000006ff */
[----:B------:R-:W-:Y:S01]  /*2340*/  FMUL.FTZ R21, R20, R107 ;  /* 0x0000006b14157220 */ /* 0x000fe20000410000 */
[----:B------:R-:W-:-:S02]  /*2350*/  SHF.L.U32 R24, R28, 0x10, RZ ;  /* 0x000000101c187819 */ /* 0x000fc400000006ff */
        /* <DEDUP_REMOVED lines=20> */
.L_x_448:
[----:B------:R-:W-:Y:S01]  /*24a0*/  FMUL.FTZ R20, R29, R82 ;  /* 0x000000521d147220 */ /* 0x000fe20000410000 */
[----:B------:R-:W-:Y:S01]  /*24b0*/  FMUL.FTZ R40, R36, R107 ;  /* 0x0000006b24287220 */ /* 0x000fe20000410000 */
[----:B------:R-:W-:Y:S01]  /*24c0*/  FFMA.FTZ R36, R22, R29, RZ ;  /* 0x0000001d16247223 */ /* 0x000fe200000100ff */
        /* <DEDUP_REMOVED lines=23> */
.L_x_449:
[----:B------:R-:W-:Y:S01]  /*2640*/  FFMA.FTZ R31, R21, R25, R22 ;  /* 0x00000019151f7223 */ /* 0x000fe20000010016 */
[----:B------:R-:W-:Y:S01]  /*2650*/  FADD.FTZ R22, RZ, R29 ;  /* 0x0000001dff167221 */ /* 0x000fe20000010000 */
[----:B------:R-:W-:Y:S01]  /*2660*/  FADD.FTZ R29, R25, R20 ;  /* 0x00000014191d7221 */ /* 0x000fe20000010000 */
[----:B------:R-:W-:Y:S01]  /*2670*/  FFMA.FTZ R25, R21, R26, RZ ;  /* 0x0000001a15197223 */ /* 0x000fe200000100ff */
[----:B------:R-:W-:Y:S01]  /*2680*/  FFMA.FTZ R36, R40, R23, R36 ;  /* 0x0000001728247223 */ /* 0x000fe20000010024 */
[----:B------:R-:W-:Y:S01]  /*2690*/  FMUL.FTZ R20, R23, R82 ;  /* 0x0000005217147220 */ /* 0x000fe20000410000 */
[--C-:B------:R-:W-:Y:S01]  /*26a0*/  FADD.FTZ R70, R22, R23.reuse ;  /* 0x0000001716467221 */ /* 0x100fe20000010000 */
        /* <DEDUP_REMOVED lines=11> */
[----:B------:R-:W-:Y:S01]  /*2760*/  FADD.FTZ R24, -R68, R25 ;  /* 0x0000001944187221 */ /* 0x000fe20000010100 */
[----:B------:R-:W-:Y:S01]  /*2770*/  SHF.L.U32 R115, R100, 0x10, RZ ;  /* 0x0000001064737819 */ /* 0x000fe200000006ff */
[----:B------:R-:W-:Y:S01]  /*2780*/  FADD.FTZ R26, -R68, R23 ;  /* 0x00000017441a7221 */ /* 0x000fe20000010100 */
[----:B------:R-:W-:Y:S01]  /*2790*/  SHF.L.U32 R22, R22, 0x10, RZ ;  /* 0x0000001016167819 */ /* 0x000fe200000006ff */
[----:B------:R-:W-:-:S02]  /*27a0*/  FMUL.FTZ R34, R24, R107 ;  /* 0x0000006b18227220 */ /* 0x000fc40000410000 */
        /* <DEDUP_REMOVED lines=20> */
.L_x_450:
[----:B------:R-:W-:Y:S01]  /*28f0*/  FMUL.FTZ R23, R115, R82 ;  /* 0x0000005273177220 */ /* 0x000fe20000410000 */
[----:B------:R-:W-:Y:S01]  /*2900*/  FADD.FTZ R26, R21, R20 ;  /* 0x00000014151a7221 */ /* 0x000fe20000010000 */
[----:B------:R-:W-:Y:S01]  /*2910*/  PRMT R24, R102, 0x7632, R24 ;  /* 0x0000763266187816 */ /* 0x000fe20000000018 */
[----:B------:R-:W-:Y:S01]  /*2920*/  FADD.FTZ R113, R113, R22 ;  /* 0x0000001671717221 */ /* 0x000fe20000010000 */
[C---:B------:R-:W-:Y:S01]  /*2930*/  FFMA.FTZ R62, R35.reuse, R22, R33 ;  /* 0x00000016233e7223 */ /* 0x040fe20000010021 */
[----:B------:R-:W-:Y:S01]  /*2940*/  FMUL.FTZ R21, R22, R81 ;  /* 0x0000005116157220 */ /* 0x000fe20000410000 */
[----:B------:R-:W-:Y:S01]  /*2950*/  FFMA.FTZ R20, R34, R23, R32 ;  /* 0x0000001722147223 */ /* 0x000fe20000010020 */
[----:B------:R-:W-:Y:S01]  /*2960*/  FADD.FTZ R22, R26, R23 ;  /* 0x000000171a167221 */ /* 0x000fe20000010000 */
[----:B------:R-:W-:Y:S01]  /*2970*/  SHF.L.U32 R23, R102, 0x10, RZ ;  /* 0x0000001066177819 */ /* 0x000fe200000006ff */
[----:B------:R-:W-:Y:S01]  /*2980*/  FADD.FTZ R70, R70, R115 ;  /* 0x0000007346467221 */ /* 0x000fe20000010000 */
[----:B------:R-:W-:Y:S01]  /*2990*/  SHF.L.U32 R25, R24, 0x10, RZ ;  /* 0x0000001018197819 */ /* 0x000fe200000006ff */
[----:B------:R-:W-:Y:S01]  /*29a0*/  FFMA.FTZ R35, R35, R21, R20 ;  /* 0x0000001523237223 */ /* 0x000fe20000010014 */
[C---:B------:R-:W-:Y:S01]  /*29b0*/  PRMT R60, R99.reuse, 0x7632, R60 ;  /* 0x00007632633c7816 */ /* 0x040fe2000000003c */
[----:B------:R-:W-:Y:S01]  /*29c0*/  FADD.FTZ R112, -R68, R23 ;  /* 0x0000001744707221 */ /* 0x000fe20000010100 */
[----:B------:R-:W-:Y:S01]  /*29d0*/  FFMA.FTZ R115, R34, R115, R36 ;  /* 0x0000007322737223 */ /* 0x000fe20000010024 */
        /* <DEDUP_REMOVED lines=25> */
.L_x_451:
[----:B------:R-:W-:Y:S01]  /*2b70*/  FADD.FTZ R22, R21, R22 ;  /* 0x0000001615167221 */ /* 0x000fe20000010000 */
[----:B------:R-:W-:Y:S01]  /*2b80*/  SHF.L.U32 R21, R97, 0x10, RZ ;  /* 0x0000001061157819 */ /* 0x000fe200000006ff */
[----:B------:R-:W-:Y:S01]  /*2b90*/  FMUL.FTZ R23, R71, R82 ;  /* 0x0000005247177220 */ /* 0x000fe20000410000 */
[----:B------:R-:W-:Y:S02]  /*2ba0*/  SHF.L.U32 R25, R32, 0x10, RZ ;  /* 0x0000001020197819 */ /* 0x000fe400000006ff */
[----:B------:R-:W-:Y:S01]  /*2bb0*/  PRMT R58, R96, 0x7632, R58 ;  /* 0x00007632603a7816 */ /* 0x000fe2000000003a */
[----:B------:R-:W-:Y:S01]  /*2bc0*/  FADD.FTZ R56, -R68, R21 ;  /* 0x0000001544387221 */ /* 0x000fe20000010100 */
        /* <DEDUP_REMOVED lines=27> */
.L_x_452:
[----:B------:R-:W-:Y:S01]  /*2d80*/  FFMA.FTZ R29, R63, R21, R20 ;  /* 0x000000153f1d7223 */ /* 0x000fe20000010014 */
[----:B------:R-:W-:Y:S01]  /*2d90*/  FADD.FTZ R22, R21, R22 ;  /* 0x0000001615167221 */ /* 0x000fe20000010000 */
[C---:B------:R-:W-:Y:S01]  /*2da0*/  PRMT R21, R98.reuse, 0x7632, R21 ;  /* 0x0000763262157816 */ /* 0x040fe20000000015 */
[----:B------:R-:W-:Y:S01]  /*2db0*/  FMUL.FTZ R23, R61, R82 ;  /* 0x000000523d177220 */ /* 0x000fe20000410000 */
[----:B------:R-:W-:Y:S02]  /*2dc0*/  SHF.L.U32 R25, R98, 0x10, RZ ;  /* 0x0000001062197819 */ /* 0x000fe400000006ff */
[----:B------:R-:W-:Y:S01]  /*2dd0*/  SHF.L.U32 R21, R21, 0x10, RZ ;  /* 0x0000001015157819 */ /* 0x000fe200000006ff */
[----:B------:R-:W-:Y:S01]  /*2de0*/  FFMA.FTZ R20, R56, R23, R29 ;  /* 0x0000001738147223 */ /* 0x000fe2000001001d */
[C---:B------:R-:W-:Y:S01]  /*2df0*/  PRMT R54, R95.reuse, 0x7632, R54 ;  /* 0x000076325f367816 */ /* 0x040fe20000000036 */
[----:B------:R-:W-:Y:S01]  /*2e00*/  FADD.FTZ R52, -R68, R25 ;  /* 0x0000001944347221 */ /* 0x000fe20000010100 */
        /* <DEDUP_REMOVED lines=27> */
.L_x_453:
[----:B------:R-:W-:Y:S01]  /*2fc0*/  FFMA.FTZ R29, R59, R21, R20 ;  /* 0x000000153b1d7223 */ /* 0x000fe20000010014 */
        /* <DEDUP_REMOVED lines=33> */
.L_x_454:
        /* <DEDUP_REMOVED lines=36> */
.L_x_455:
        /* <DEDUP_REMOVED lines=34> */
.L_x_456:
[----:B------:R-:W-:Y:S01]  /*3640*/  FFMA.FTZ R29, R47, R21, R20 ;  /* 0x000000152f1d7223 */ /* 0x000fe20000010014 */
[----:B------:R-:W-:Y:S01]  /*3650*/  FMUL.FTZ R23, R45, R82 ;  /* 0x000000522d177220 */ /* 0x000fe20000410000 */
[--C-:B------:R-:W-:Y:S01]  /*3660*/  FADD.FTZ R24, R21, R22.reuse ;  /* 0x0000001615187221 */ /* 0x100fe20000010000 */
[----:B------:R-:W-:Y:S02]  /*3670*/  PRMT R22, R90, 0x7632, R22 ;  /* 0x000076325a167816 */ /* 0x000fe40000000016 */
[----:B------:R-:W-:Y:S01]  /*3680*/  FFMA.FTZ R20, R40, R23, R29 ;  /* 0x0000001728147223 */ /* 0x000fe2000001001d */
[----:B------:R-:W-:Y:S01]  /*3690*/  FADD.FTZ R21, R24, R23 ;  /* 0x0000001718157221 */ /* 0x000fe20000010000 */
[----:B------:R-:W-:Y:S01]  /*36a0*/  SHF.L.U32 R25, R90, 0x10, RZ ;  /* 0x000000105a197819 */ /* 0x000fe200000006ff */
[----:B------:R-:W-:Y:S01]  /*36b0*/  FMUL.FTZ R24, R42, R81 ;  /* 0x000000512a187220 */ /* 0x000fe20000410000 */
[----:B------:R-:W-:Y:S02]  /*36c0*/  SHF.L.U32 R23, R22, 0x10, RZ ;  /* 0x0000001016177819 */ /* 0x000fe400000006ff */
[C---:B------:R-:W-:Y:S01]  /*36d0*/  PRMT R38, R87.reuse, 0x7632, R38 ;  /* 0x0000763257267816 */ /* 0x040fe20000000026 */
[C---:B------:R-:W-:Y:S01]  /*36e0*/  FADD.FTZ R36, -R68.reuse, R25 ;  /* 0x0000001944247221 */ /* 0x040fe20000010100 */
[----:B------:R-:W-:Y:S01]  /*36f0*/  SHF.L.U32 R41, R87, 0x10, RZ ;  /* 0x0000001057297819 */ /* 0x000fe200000006ff */
[----:B------:R-:W-:Y:S01]  /*3700*/  FADD.FTZ R26, -R68, R23 ;  /* 0x00000017441a7221 */ /* 0x000fe20000010100 */
[----:B------:R-:W-:Y:S01]  /*3710*/  PRMT R22, R85, 0x7632, R22 ;  /* 0x0000763255167816 */ /* 0x000fe20000000016 */
        /* <DEDUP_REMOVED lines=22> */
.L_x_457:
[----:B------:R-:W-:Y:S01]  /*3880*/  FFMA.FTZ R31, R43, R24, R20 ;  /* 0x000000182b1f7223 */ /* 0x000fe20000010014 */
[----:B------:R-:W-:Y:S01]  /*3890*/  FMUL.FTZ R23, R41, R82 ;  /* 0x0000005229177220 */ /* 0x000fe20000410000 */
[----:B------:R-:W-:Y:S01]  /*38a0*/  FADD.FTZ R24, R24, R21 ;  /* 0x0000001518187221 */ /* 0x000fe20000010000 */
[----:B------:R-:W-:Y:S02]  /*38b0*/  SHF.L.U32 R25, R85, 0x10, RZ ;  /* 0x0000001055197819 */ /* 0x000fe400000006ff */
[----:B------:R-:W-:Y:S01]  /*38c0*/  SHF.L.U32 R29, R22, 0x10, RZ ;  /* 0x00000010161d7819 */ /* 0x000fe200000006ff */
[----:B------:R-:W-:Y:S01]  /*38d0*/  FADD.FTZ R21, R24, R23 ;  /* 0x0000001718157221 */ /* 0x000fe20000010000 */
[----:B------:R-:W-:Y:S01]  /*38e0*/  PRMT R34, R84, 0x7632, R34 ;  /* 0x0000763254227816 */ /* 0x000fe20000000022 */
[----:B------:R-:W-:Y:S01]  /*38f0*/  FADD.FTZ R32, -R68, R25 ;  /* 0x0000001944207221 */ /* 0x000fe20000010100 */
[----:B------:R-:W-:Y:S01]  /*3900*/  FFMA.FTZ R20, R36, R23, R31 ;  /* 0x0000001724147223 */ /* 0x000fe2000001001f */
        /* <DEDUP_REMOVED lines=25> */
.L_x_458:
        /* <DEDUP_REMOVED lines=36> */
.L_x_459:
[----:B------:R-:W-:Y:S01]  /*3ce0*/  FFMA.FTZ R29, R35, R24, R20 ;  /* 0x00000018231d7223 */ /* 0x000fe20000010014 */
[----:B------:R-:W-:Y:S01]  /*3cf0*/  FMUL.FTZ R23, R33, R82 ;  /* 0x0000005221177220 */ /* 0x000fe20000410000 */
[----:B------:R-:W-:Y:S01]  /*3d00*/  FADD.FTZ R24, R24, R21 ;  /* 0x0000001518187221 */ /* 0x000fe20000010000 */
[----:B------:R-:W-:Y:S02]  /*3d10*/  SHF.L.U32 R25, R8, 0x10, RZ ;  /* 0x0000001008197819 */ /* 0x000fe400000006ff */
[----:B------:R-:W-:Y:S01]  /*3d20*/  SHF.L.U32 R117, R22, 0x10, RZ ;  /* 0x0000001016757819 */ /* 0x000fe200000006ff */
[----:B------:R-:W-:Y:S01]  /*3d30*/  FADD.FTZ R21, R24, R23 ;  /* 0x0000001718157221 */ /* 0x000fe20000010000 */
[C---:B------:R-:W-:Y:S01]  /*3d40*/  PRMT R26, R7.reuse, 0x7632, R26 ;  /* 0x00007632071a7816 */ /* 0x040fe2000000001a */
        /* <DEDUP_REMOVED lines=27> */
.L_x_460:
[----:B------:R-:W-:Y:S01]  /*3f00*/  FFMA.FTZ R117, R31, R22, R20 ;  /* 0x000000161f757223 */ /* 0x000fe20000010014 */
[--C-:B------:R-:W-:Y:S01]  /*3f10*/  FADD.FTZ R22, R22, R21.reuse ;  /* 0x0000001516167221 */ /* 0x100fe20000010000 */
[----:B------:R-:W-:Y:S01]  /*3f20*/  FMUL.FTZ R23, R29, R82 ;  /* 0x000000521d177220 */ /* 0x000fe20000410000 */
[----:B------:R-:W-:Y:S01]  /*3f30*/  PRMT R21, R6, 0x7632, R21 ;  /* 0x0000763206157816 */ /* 0x000fe20000000015 */
[----:B------:R-:W-:Y:S01]  /*3f40*/  FMUL.FTZ R116, R26, R81 ;  /* 0x000000511a747220 */ /* 0x000fe20000410000 */
[----:B------:R-:W-:Y:S01]  /*3f50*/  SHF.L.U32 R119, R6, 0x10, RZ ;  /* 0x0000001006777819 */ /* 0x000fe200000006ff */
[----:B------:R-:W-:Y:S01]  /*3f60*/  FFMA.FTZ R20, R24, R23, R117 ;  /* 0x0000001718147223 */ /* 0x000fe20000010075 */
[----:B------:R-:W-:Y:S01]  /*3f70*/  SHF.L.U32 R21, R21, 0x10, RZ ;  /* 0x0000001015157819 */ /* 0x000fe200000006ff */
[----:B------:R-:W-:Y:S01]  /*3f80*/  FADD.FTZ R23, R22, R23 ;  /* 0x0000001716177221 */ /* 0x000fe20000010000 */
[----:B------:R-:W-:Y:S01]  /*3f90*/  PRMT R22, R5, 0x7632, R22 ;  /* 0x0000763205167816 */ /* 0x000fe20000000016 */
[----:B------:R-:W-:Y:S01]  /*3fa0*/  FFMA.FTZ R117, R25, R116, R20 ;  /* 0x0000007419757223 */ /* 0x000fe20000010014 */
[C---:B------:R-:W-:Y:S01]  /*3fb0*/  FADD.FTZ R20, -R68.reuse, R119 ;  /* 0x0000007744147221 */ /* 0x040fe20000010100 */
[----:B------:R-:W-:Y:S01]  /*3fc0*/  FADD.FTZ R114, -R68, R21 ;  /* 0x0000001544727221 */ /* 0x000fe20000010100 */
[----:B------:R-:W-:Y:S01]  /*3fd0*/  FADD.FTZ R116, R116, R23 ;  /* 0x0000001774747221 */ /* 0x000fe20000010000 */
        /* <DEDUP_REMOVED lines=23> */
.L_x_461:
[----:B------:R-:W-:Y:S01]  /*4150*/  FMUL.FTZ R119, R23, R82 ;  /* 0x0000005217777220 */ /* 0x000fe20000410000 */
[----:B------:R-:W-:Y:S01]  /*4160*/  FFMA.FTZ R115, R112, R71, R115 ;  /* 0x0000004770737223 */ /* 0x000fe20000010073 */
[--C-:B------:R-:W-:Y:S01]  /*4170*/  FADD.FTZ R114, R70, R71.reuse ;  /* 0x0000004746727221 */ /* 0x100fe20000010000 */
[----:B------:R-:W-:Y:S01]  /*4180*/  PRMT R71, R4, 0x7632, R71 ;  /* 0x0000763204477816 */ /* 0x000fe20000000047 */
[----:B------:R-:W-:Y:S01]  /*4190*/  FFMA.FTZ R70, R20, R119, R117 ;  /* 0x0000007714467223 */ /* 0x000fe20000010075 */
[----:B------:R-:W-:Y:S01]  /*41a0*/  FMUL.FTZ R112, R22, R81 ;  /* 0x0000005116707220 */ /* 0x000fe20000410000 */
[----:B------:R-:W-:Y:S01]  /*41b0*/  FADD.FTZ R119, R116, R119 ;  /* 0x0000007774777221 */ /* 0x000fe20000010000 */
[----:B------:R-:W-:Y:S02]  /*41c0*/  SHF.L.U32 R117, R4, 0x10, RZ ;  /* 0x0000001004757819 */ /* 0x000fe400000006ff */
[----:B------:R-:W-:Y:S01]  /*41d0*/  SHF.L.U32 R121, R71, 0x10, RZ ;  /* 0x0000001047797819 */ /* 0x000fe200000006ff */
[----:B------:R-:W-:Y:S01]  /*41e0*/  FFMA.FTZ R71, R21, R112, R70 ;  /* 0x0000007015477223 */ /* 0x000fe20000010046 */
[----:B------:R-:W-:Y:S01]  /*41f0*/  FADD.FTZ R70, R112, R119 ;  /* 0x0000007770467221 */ /* 0x000fe20000010000 */
        /* <DEDUP_REMOVED lines=26> */
.L_x_462:
[----:B------:R-:W-:-:S04]  /*43a0*/  FMUL.FTZ R117, R121, R82 ;  /* 0x0000005279757220 */ /* 0x000fc80000410000 */
[----:B------:R-:W-:Y:S01]  /*43b0*/  FFMA.FTZ R112, R118, R117, R71 ;  /* 0x0000007576707223 */ /* 0x000fe20000010047 */
[----:B------:R-:W-:Y:S01]  /*43c0*/  FADD.FTZ R117, R70, R117 ;  /* 0x0000007546757221 */ /* 0x000fe20000010000 */
[----:B------:R-:W-:-:S04]  /*43d0*/  FMUL.FTZ R70, R116, R81 ;  /* 0x0000005174467220 */ /* 0x000fc80000410000 */
[--C-:B------:R-:W-:Y:S01]  /*43e0*/  FFMA.FTZ R71, R119, R70, R112.reuse ;  /* 0x0000004677477223 */ /* 0x100fe20000010070 */
[----:B------:R-:W-:Y:S01]  /*43f0*/  PRMT R112, R2, 0x7632, R112 ;  /* 0x0000763202707816 */ /* 0x000fe20000000070 */
[----:B------:R-:W-:Y:S01]  /*4400*/  FADD.FTZ R70, R70, R117 ;  /* 0x0000007546467221 */ /* 0x000fe20000010000 */
[----:B------:R-:W-:Y:S02]  /*4410*/  SHF.L.U32 R117, R2, 0x10, RZ ;  /* 0x0000001002757819 */ /* 0x000fe400000006ff */
[----:B------:R-:W-:Y:S02]  /*4420*/  SHF.L.U32 R123, R112, 0x10, RZ ;  /* 0x00000010707b7819 */ /* 0x000fe400000006ff */
        /* <DEDUP_REMOVED lines=26> */
.L_x_463:
[----:B------:R-:W-:Y:S01]  /*45d0*/  FMUL.FTZ R125, R117, R82 ;  /* 0x00000052757d7220 */ /* 0x000fe20000410000 */
[----:B------:R-:W-:Y:S01]  /*45e0*/  ISETP.GT.AND P0, PT, R65, 0x1e, PT ;  /* 0x0000001e4100780c */ /* 0x000fe20003f04270 */
[----:B------:R-:W-:Y:S01]  /*45f0*/  FADD.FTZ R113, R113, R60 ;  /* 0x0000003c71717221 */ /* 0x000fe20000010000 */
[----:B------:R-:W-:Y:S01]  /*4600*/  FFMA.FTZ R62, R63, R60, R62 ;  /* 0x0000003c3f3e7223 */ /* 0x000fe2000001003e */
[----:B------:R-:W-:Y:S01]  /*4610*/  FFMA.FTZ R122, R120, R125, R71 ;  /* 0x0000007d787a7223 */ /* 0x000fe20000010047 */
[----:B------:R-:W-:Y:S01]  /*4620*/  FMUL.FTZ R71, R112, R81 ;  /* 0x0000005170477220 */ /* 0x000fe20000410000 */
[----:B------:R-:W-:Y:S01]  /*4630*/  FADD.FTZ R124, R70, R125 ;  /* 0x0000007d467c7221 */ /* 0x000fe20000010000 */
        /* <DEDUP_REMOVED lines=45> */
[----:B------:R-:W-:Y:S01]  /*4910*/  FFMA.FTZ R62, R25, R26, R62 ;  /* 0x0000001a193e7223 */ /* 0x000fe2000001003e */
[----:B------:R-:W-:Y:S01]  /*4920*/  UMOV UR6, 0x400 ;  /* 0x0000040000067882 */ /* 0x000fe20000000000 */
[----:B------:R-:W-:Y:S01]  /*4930*/  FADD.FTZ R113, R113, R22 ;  /* 0x0000001671717221 */ /* 0x000fe20000010000 */
[----:B------:R-:W-:Y:S01]  /*4940*/  UIADD3 UR5, UR6, 0x90, URZ ;  /* 0x0000009006057890 */ /* 0x000fe2000fffe03f */
[----:B------:R-:W-:Y:S01]  /*4950*/  FFMA.FTZ R115, R20, R23, R115 ;  /* 0x0000001714737223 */ /* 0x000fe20000010073 */
[----:B------:R-:W-:Y:S01]  /*4960*/  FADD.FTZ R114, R114, R23 ;  /* 0x0000001772727221 */ /* 0x000fe20000010000 */
[----:B------:R-:W-:Y:S01]  /*4970*/  FFMA.FTZ R62, R21, R22, R62 ;  /* 0x00000016153e7223 */ /* 0x000fe2000001003e */
[----:B--2---:R-:W-:Y:S01]  /*4980*/  ULEA UR5, UR11, UR5, 0x18 ;  /* 0x000000050b057291 */ /* 0x004fe2000f8ec03f */
        /* <DEDUP_REMOVED lines=8> */
[----:B------:R-:W-:Y:S01]  /*4a10*/  FFMA.FTZ R53, R123, R112, R62 ;  /* 0x000000707b357223 */ /* 0x000fe2000001003e */
[----:B------:R-:W-:Y:S01]  /*4a20*/  LEA R113, R78, UR5, 0x4 ;  /* 0x000000054e717c11 */ /* 0x000fe2000f8e20ff */
[----:B------:R-:W0:Y:S01]  /*4a30*/  LDC.64 R114, c[0x0][0x268] ;  /* 0x00009a00ff727b82 */ /* 0x000e220000000a00 */
[----:B-1----:R-:W-:Y:S01]  /*4a40*/  @!P0 FADD.FTZ R71, R71, R122 ;  /* 0x0000007a47478221 */ /* 0x002fe20000010000 */
[----:B------:R-:W1:Y:S01]  /*4a50*/  SHFL.DOWN PT, R125, R70, 0x4, 0x1f ;  /* 0x08801f00467d7f89 */ /* 0x000e6200000e0000 */
[----:B------:R-:W-:Y:S01]  /*4a60*/  ISETP.GT.AND P0, PT, R65, 0x1b, PT ;  /* 0x0000001b4100780c */ /* 0x000fe20003f04270 */
[----:B------:R-:W-:Y:S01]  /*4a70*/  BSSY B0, `(.L_x_464) ;  /* 0x0000037000007945 */ /* 0x000fe20003800000 */
[----:B------:R-:W-:Y:S01]  /*4a80*/  IMAD R112, R27, 0x1c, R78 ;  /* 0x0000001c1b707824 */ /* 0x000fe200078e024e */
        /* <DEDUP_REMOVED lines=53> */
.L_x_465:
[----:B------:R-:W-:Y:S05]  /*4de0*/  BSYNC B0 ;  /* 0x0000000000007941 */ /* 0x000fea0003800000 */
.L_x_464:
        /* <DEDUP_REMOVED lines=81> */
.L_x_467:
[----:B------:R-:W-:Y:S05]  /*5300*/  BSYNC B0 ;  /* 0x0000000000007941 */ /* 0x000fea0003800000 */
.L_x_466:
[----:B------:R-:W-:Y:S01]  /*5310*/  BSSY B0, `(.L_x_468) ;  /* 0x0000010000007945 */ /* 0x000fe20003800000 */
[----:B------:R-:W-:Y:S01]  /*5320*/  PRMT R23, R105, 0x7632, R23 ;  /* 0x0000763269177816 */ /* 0x000fe20000000017 */
[----:B------:R-:W-:Y:S01]  /*5330*/  IMAD.WIDE R112, R112, 0x4, R114 ;  /* 0x0000000470707825 */ /* 0x000fe200078e0272 */
[----:B------:R-:W-:Y:S01]  /*5340*/  PRMT R22, R104, 0x7632, R22 ;  /* 0x0000763268167816 */ /* 0x000fe20000000016 */
[----:B------:R-:W-:Y:S06]  /*5350*/  @P6 BRA `(.L_x_469) ;  /* 0x00000000002c6947 */ /* 0x000fec0003800000 */
[----:B------:R-:W0:Y:S01]  /*5360*/  LDC.64 R20, c[0x0][0x288] ;  /* 0x0000a200ff147b82 */ /* 0x000e220000000a00 */
[-C--:B------:R-:W-:Y:S01]  /*5370*/  LEA R28, P6, R15, R112.reuse, 0x2 ;  /* 0x000000700f1c7211 */ /* 0x080fe200078c10ff */
        /* <DEDUP_REMOVED lines=9> */
.L_x_469:
[----:B------:R-:W-:Y:S05]  /*5410*/  BSYNC B0 ;  /* 0x0000000000007941 */ /* 0x000fea0003800000 */
.L_x_468:
        /* <DEDUP_REMOVED lines=63> */
.L_x_472:
[----:B-1----:R-:W2:Y:S04]  /*5810*/  LDG.E.STRONG.GPU R54, desc[UR8][R20.64] ;  /* 0x0000000814367981 */ /* 0x002ea8000c1ef900 */
[----:B--2---:R-:W-:Y:S01]  /*5820*/  CCTL.IVALL ;  /* 0x00000000ff00798f */ /* 0x004fe20002000000 */
[----:B------:R-:W-:Y:S05]  /*5830*/  YIELD ;  /* 0x0000000000007946 */ /* 0x000fea0003800000 */
[----:B------:R-:W-:-:S13]  /*5840*/  ISETP.NE.AND P6, PT, R54, R61, PT ;  /* 0x0000003d3600720c */ /* 0x000fda0003fc5270 */
[----:B------:R-:W-:Y:S05]  /*5850*/  @P6 BRA `(.L_x_472) ;  /* 0xfffffffc00ec6947 */ /* 0x000fea000383ffff */
.L_x_471:
        /* <DEDUP_REMOVED lines=22> */
.L_x_476:
        /* <DEDUP_REMOVED lines=115> */
.L_x_475:
        /* <DEDUP_REMOVED lines=63> */
.L_x_477:
[----:B------:R-:W-:-:S04]  /*64e0*/  LOP3.LUT P6, RZ, R9, 0x1, RZ, 0xc0, !PT ;  /* 0x0000000109ff7812 */ /* 0x000fc800078cc0ff */
[----:B------:R-:W-:-:S13]  /*64f0*/  ISETP.NE.OR P6, PT, R54, RZ, P6 ;  /* 0x000000ff3600720c */ /* 0x000fda00037c5670 */
[----:B------:R-:W-:Y:S05]  /*6500*/  @!P6 BRA `(.L_x_473) ;  /* 0x00000000007ce947 */ /* 0x000fea0003800000 */
.L_x_474:
        /* <DEDUP_REMOVED lines=31> */
.L_x_473:
        /* <DEDUP_REMOVED lines=10> */
.L_x_479:
[----:B------:R-:W-:Y:S05]  /*67a0*/  BSYNC B0 ;  /* 0x0000000000007941 */ /* 0x000fea0003800000 */
.L_x_478:
        /* <DEDUP_REMOVED lines=17> */
.L_x_470:
[----:B------:R-:W0:Y:S01]  /*68c0*/  S2UR UR6, SR_CgaCtaId ;  /* 0x00000000000679c3 */ /* 0x000e220000008800 */
[----:B------:R-:W-:Y:S01]  /*68d0*/  UMOV UR5, 0x400 ;  /* 0x0000040000057882 */ /* 0x000fe20000000000 */
[----:B------:R-:W-:Y:S02]  /*68e0*/  ISETP.NE.AND P6, PT, RZ, UR10, PT ;  /* 0x0000000aff007c0c */ /* 0x000fe4000bfc5270 */
[----:B------:R-:W-:Y:S02]  /*68f0*/  SHF.L.U32 R105, R105, 0x10, RZ ;  /* 0x0000001069697819 */ /* 0x000fe400000006ff */
[----:B------:R-:W-:Y:S02]  /*6900*/  SHF.L.U32 R23, R23, 0x10, RZ ;  /* 0x0000001017177819 */ /* 0x000fe400000006ff */
[----:B-1----:R-:W1:Y:S01]  /*6910*/  LDC R54, c[0x0][0x2ac] ;  /* 0x0000ab00ff367b82 */ /* 0x002e620000000800 */
[----:B------:R-:W-:Y:S01]  /*6920*/  FADD.FTZ R60, -R68, R105 ;  /* 0x00000069443c7221 */ /* 0x000fe20000010100 */
[----:B------:R-:W-:-:S02]  /*6930*/  SHF.L.U32 R59, R104, 0x10, RZ ;  /* 0x00000010683b7819 */ /* 0x000fc400000006ff */
[----:B------:R-:W-:Y:S01]  /*6940*/  SHF.L.U32 R58, R22, 0x10, RZ ;  /* 0x00000010163a7819 */ /* 0x000fe200000006ff */
[----:B------:R-:W-:Y:S01]  /*6950*/  FMUL.FTZ R60, R60, R107 ;  /* 0x0000006b3c3c7220 */ /* 0x000fe20000410000 */
[----:B------:R-:W-:Y:S02]  /*6960*/  SHF.L.U32 R57, R106, 0x10, RZ ;  /* 0x000000106a397819 */ /* 0x000fe400000006ff */
        /* <DEDUP_REMOVED lines=29> */
.L_x_480:
[----:B------:R-:W-:Y:S01]  /*6b40*/  LOP3.LUT P0, RZ, R9, 0x80, RZ, 0xc0, !PT ;  /* 0x0000008009ff7812 */ /* 0x000fe2000780c0ff */
[----:B------:R-:W-:-:S12]  /*6b50*/  BSSY B0, `(.L_x_481) ;  /* 0x0000014000007945 */ /* 0x000fd80003800000 */
[----:B------:R-:W-:Y:S05]  /*6b60*/  @!P0 BRA `(.L_x_482) ;  /* 0x0000000000488947 */ /* 0x000fea0003800000 */
[----:B------:R-:W-:Y:S01]  /*6b70*/  ULDC.64 UR12, c[0x0][0x288] ;  /* 0x0000a200000c7ab9 */ /* 0x000fe20000000a00 */
[----:B------:R-:W-:Y:S01]  /*6b80*/  MOV R20, R108 ;  /* 0x0000006c00147202 */ /* 0x000fe20000000f00 */
[----:B------:R-:W-:Y:S01]  /*6b90*/  IMAD R23, R77, UR12, RZ ;  /* 0x0000000c4d177c24 */ /* 0x000fe2000f8e02ff */
[----:B------:R-:W-:Y:S01]  /*6ba0*/  MOV R21, R111 ;  /* 0x0000006f00157202 */ /* 0x000fe20000000f00 */
[C-C-:B------:R-:W-:Y:S01]  /*6bb0*/  FFMA.FTZ R60, R55.reuse, R60, R56.reuse ;  /* 0x0000003c373c7223 */ /* 0x140fe20000010038 */
[----:B------:R-:W-:Y:S01]  /*6bc0*/  FFMA.FTZ R61, R55, R61, R56 ;  /* 0x0000003d373d7223 */ /* 0x000fe20000010038 */
[C---:B------:R-:W-:Y:S02]  /*6bd0*/  IMAD R23, R76.reuse, UR13, R23 ;  /* 0x0000000d4c177c24 */ /* 0x040fe4000f8e0217 */
[----:B------:R-:W-:Y:S01]  /*6be0*/  IMAD.WIDE.U32 R20, R76, UR12, R20 ;  /* 0x0000000c4c147c25 */ /* 0x000fe2000f8e0014 */
[----:B------:R-:W-:-:S03]  /*6bf0*/  ULDC.64 UR12, c[0x0][0x210] ;  /* 0x00008400000c7ab9 */ /* 0x000fc60000000a00 */
[----:B------:R-:W-:Y:S01]  /*6c00*/  FFMA.FTZ R60, R59, R82, -R60 ;  /* 0x000000523b3c7223 */ /* 0x000fe2000001083c */
[----:B------:R-:W-:-:S03]  /*6c10*/  IADD3 R23, R21, R23, RZ ;  /* 0x0000001715177210 */ /* 0x000fc60007ffe0ff */
[----:B------:R-:W-:Y:S01]  /*6c20*/  FMUL.FTZ R21, R60, R107 ;  /* 0x0000006b3c157220 */ /* 0x000fe20000410000 */
[----:B------:R-:W-:-:S04]  /*6c30*/  LEA R22, P0, R20, UR12, 0x1 ;  /* 0x0000000c14167c11 */ /* 0x000fc8000f8008ff */
[----:B------:R-:W-:Y:S01]  /*6c40*/  LEA.HI.X R23, R20, UR13, R23, 0x1, P0 ;  /* 0x0000000d14177c11 */ /* 0x000fe200080f0c17 */
[----:B------:R-:W-:-:S04]  /*6c50*/  FFMA.FTZ R20, R58, R81, -R61 ;  /* 0x000000513a147223 */ /* 0x000fc8000001083d */
[----:B------:R-:W-:-:S05]  /*6c60*/  FMUL.FTZ R20, R20, R107 ;  /* 0x0000006b14147220 */ /* 0x000fca0000410000 */
[----:B------:R-:W-:-:S05]  /*6c70*/  F2FP.BF16.F32.PACK_AB R21, R20, R21 ;  /* 0x000000151415723e */ /* 0x000fca00000010ff */
[----:B------:R0:W-:Y:S02]  /*6c80*/  STG.E desc[UR8][R22.64], R21 ;  /* 0x0000001516007986 */ /* 0x0001e4000c101908 */
.L_x_482:
[----:B------:R-:W-:Y:S05]  /*6c90*/  BSYNC B0 ;  /* 0x0000000000007941 */ /* 0x000fea0003800000 */
.L_x_481:
        /* <DEDUP_REMOVED lines=28> */
.L_x_483:
        /* <DEDUP_REMOVED lines=20> */
.L_x_485:
[----:B------:R-:W-:Y:S05]  /*6fa0*/  BSYNC B0 ;  /* 0x0000000000007941 */ /* 0x000fea0003800000 */
.L_x_484:
        /* <DEDUP_REMOVED lines=27> */
.L_x_486:
        /* <DEDUP_REMOVED lines=20> */
.L_x_488:
[----:B------:R-:W-:Y:S05]  /*72a0*/  BSYNC B0 ;  /* 0x0000000000007941 */ /* 0x000fea0003800000 */
.L_x_487:
        /* <DEDUP_REMOVED lines=27> */
.L_x_489:
        /* <DEDUP_REMOVED lines=23> */
.L_x_491:
[----:B------:R-:W-:Y:S05]  /*75d0*/  BSYNC B0 ;  /* 0x0000000000007941 */ /* 0x000fea0003800000 */
.L_x_490:
        /* <DEDUP_REMOVED lines=28> */
.L_x_492:
        /* <DEDUP_REMOVED lines=23> */
.L_x_494:
[----:B------:R-:W-:Y:S05]  /*7910*/  BSYNC B0 ;  /* 0x0000000000007941 */ /* 0x000fea0003800000 */
.L_x_493:
        /* <DEDUP_REMOVED lines=28> */
.L_x_495:
        /* <DEDUP_REMOVED lines=23> */
.L_x_497:
[----:B------:R-:W-:Y:S05]  /*7c50*/  BSYNC B0 ;  /* 0x0000000000007941 */ /* 0x000fea0003800000 */
.L_x_496:
        /* <DEDUP_REMOVED lines=28> */
.L_x_498:
        /* <DEDUP_REMOVED lines=23> */
.L_x_500:
[----:B------:R-:W-:Y:S05]  /*7f90*/  BSYNC B0 ;  /* 0x0000000000007941 */ /* 0x000fea0003800000 */
.L_x_499:
        /* <DEDUP_REMOVED lines=28> */
.L_x_501:
        /* <DEDUP_REMOVED lines=23> */
.L_x_503:
[----:B------:R-:W-:Y:S05]  /*82d0*/  BSYNC B0 ;  /* 0x0000000000007941 */ /* 0x000fea0003800000 */
.L_x_502:
        /* <DEDUP_REMOVED lines=28> */
.L_x_504:
        /* <DEDUP_REMOVED lines=23> */
.L_x_506:
[----:B------:R-:W-:Y:S05]  /*8610*/  BSYNC B0 ;  /* 0x0000000000007941 */ /* 0x000fea0003800000 */
.L_x_505:
[----:B------:R-:W-:Y:S01]  /*8620*/  ISETP.NE.AND P6, PT, RZ, UR10, PT ;  /* 0x0000000aff007c0c */ /* 0x000fe2000bfc5270 */
[C---:B0-----:R-:W-:Y:S01]  /*8630*/  FADD.FTZ R22, -R68.reuse, R49 ;  /* 0x0000003144167221 */ /* 0x041fe20000010100 */
[----:B------:R-:W-:Y:S01]  /*8640*/  FADD.FTZ R20, -R68, R45 ;  /* 0x0000002d44147221 */ /* 0x000fe20000010100 */
        /* <DEDUP_REMOVED lines=24> */
.L_x_507:
        /* <DEDUP_REMOVED lines=22> */
.L_x_509:
[----:B------:R-:W-:Y:S05]  /*8930*/  BSYNC B0 ;  /* 0x0000000000007941 */ /* 0x000fea0003800000 */
.L_x_508:
        /* <DEDUP_REMOVED lines=30> */
.L_x_510:
        /* <DEDUP_REMOVED lines=22> */
.L_x_512:
[----:B------:R-:W-:Y:S05]  /*8c80*/  BSYNC B0 ;  /* 0x0000000000007941 */ /* 0x000fea0003800000 */
.L_x_511:
        /* <DEDUP_REMOVED lines=27> */
.L_x_513:
        /* <DEDUP_REMOVED lines=10> */
[----:B------:R-:W-:Y:S01]  /*8ee0*/  ULDC.64 UR12, c[0x0][0x210] ;  /* 0x00008400000c7ab9 */ /* 0x000fe20000000a00 */
[----:B------:R-:W-:Y:S01]  /*8ef0*/  FFMA.FTZ R8, R55, R38, R56 ;  /* 0x0000002637087223 */ /* 0x000fe20000010038 */
[----:B------:R-:W-:Y:S02]  /*8f00*/  LEA R22, P0, R32, UR12, 0x1 ;  /* 0x0000000c20167c11 */ /* 0x000fe4000f8008ff */
[----:B------:R-:W-:Y:S01]  /*8f10*/  IADD3 R21, R33, R21, RZ ;  /* 0x0000001521157210 */ /* 0x000fe20007ffe0ff */
[----:B------:R-:W-:-:S03]  /*8f20*/  FFMA.FTZ R8, R83, R82, -R8 ;  /* 0x0000005253087223 */ /* 0x000fc60000010808 */
[----:B------:R-:W-:Y:S01]  /*8f30*/  LEA.HI.X R23, R32, UR13, R21, 0x1, P0 ;  /* 0x0000000d20177c11 */ /* 0x000fe200080f0c15 */
[----:B------:R-:W-:-:S04]  /*8f40*/  FFMA.FTZ R21, R55, R39, R56 ;  /* 0x0000002737157223 */ /* 0x000fc80000010038 */
[----:B------:R-:W-:Y:S01]  /*8f50*/  FFMA.FTZ R34, R34, R81, -R21 ;  /* 0x0000005122227223 */ /* 0x000fe20000010815 */
[----:B------:R-:W-:-:S03]  /*8f60*/  FMUL.FTZ R21, R8, R107 ;  /* 0x0000006b08157220 */ /* 0x000fc60000410000 */
[----:B------:R-:W-:-:S05]  /*8f70*/  FMUL.FTZ R8, R34, R107 ;  /* 0x0000006b22087220 */ /* 0x000fca0000410000 */
[----:B------:R-:W-:-:S05]  /*8f80*/  F2FP.BF16.F32.PACK_AB R21, R8, R21 ;  /* 0x000000150815723e */ /* 0x000fca00000010ff */
[----:B------:R0:W-:Y:S02]  /*8f90*/  STG.E desc[UR8][R22.64], R21 ;  /* 0x0000001516007986 */ /* 0x0001e4000c101908 */
.L_x_515:
[----:B------:R-:W-:Y:S05]  /*8fa0*/  BSYNC B0 ;  /* 0x0000000000007941 */ /* 0x000fea0003800000 */
.L_x_514:
[----:B------:R-:W-:Y:S01]  /*8fb0*/  SHF.L.U32 R31, R31, 0x10, RZ ;  /* 0x000000101f1f7819 */ /* 0x000fe200000006ff */
[----:B0-----:R-:W-:Y:S01]  /*8fc0*/  FADD.FTZ R22, -R68, R41 ;  /* 0x0000002944167221 */ /* 0x001fe20000010100 */
[----:B------:R-:W-:Y:S01]  /*8fd0*/  IADD3 R38, R20, 0xc0, RZ ;  /* 0x000000c014267810 */ /* 0x000fe20007ffe0ff */
[----:B------:R-:W-:Y:S01]  /*8fe0*/  ULDC.64 UR12, c[0x0][0x290] ;  /* 0x0000a400000c7ab9 */ /* 0x000fe20000000a00 */
[----:B------:R-:W-:Y:S01]  /*8ff0*/  SHF.L.U32 R21, R7, 0x10, RZ ;  /* 0x0000001007157819 */ /* 0x000fe200000006ff */
[----:B------:R-:W-:Y:S01]  /*9000*/  FADD.FTZ R8, -R68, R31 ;  /* 0x0000001f44087221 */ /* 0x000fe20000010100 */
        /* <DEDUP_REMOVED lines=23> */
.L_x_516:
        /* <DEDUP_REMOVED lines=14> */
[----:B------:R-:W-:Y:S02]  /*9260*/  IMAD R7, R33, UR15, R8 ;  /* 0x0000000f21077c24 */ /* 0x000fe4000f8e0208 */
[----:B------:R-:W-:Y:S01]  /*9270*/  FFMA.FTZ R8, R55, R36, R56 ;  /* 0x0000002437087223 */ /* 0x000fe20000010038 */
[----:B------:R-:W-:Y:S02]  /*9280*/  ULDC.64 UR14, c[0x0][0x210] ;  /* 0x00008400000e7ab9 */ /* 0x000fe40000000a00 */
[----:B------:R-:W-:Y:S01]  /*9290*/  LEA R6, P0, R22, UR14, 0x1 ;  /* 0x0000000e16067c11 */ /* 0x000fe2000f8008ff */
[----:B------:R-:W-:Y:S01]  /*92a0*/  FFMA.FTZ R8, R21, R82, -R8 ;  /* 0x0000005215087223 */ /* 0x000fe20000010808 */
[----:B------:R-:W-:Y:S01]  /*92b0*/  IADD3 R7, R23, R7, RZ ;  /* 0x0000000717077210 */ /* 0x000fe20007ffe0ff */
[----:B------:R-:W-:Y:S02]  /*92c0*/  FFMA.FTZ R23, R55, R37, R56 ;  /* 0x0000002537177223 */ /* 0x000fe40000010038 */
[----:B------:R-:W-:Y:S01]  /*92d0*/  FMUL.FTZ R21, R8, R107 ;  /* 0x0000006b08157220 */ /* 0x000fe20000410000 */
[----:B------:R-:W-:Y:S01]  /*92e0*/  LEA.HI.X R7, R22, UR15, R7, 0x1, P0 ;  /* 0x0000000f16077c11 */ /* 0x000fe200080f0c07 */
[----:B------:R-:W-:-:S04]  /*92f0*/  FFMA.FTZ R30, R30, R81, -R23 ;  /* 0x000000511e1e7223 */ /* 0x000fc80000010817 */
[----:B------:R-:W-:-:S05]  /*9300*/  FMUL.FTZ R8, R30, R107 ;  /* 0x0000006b1e087220 */ /* 0x000fca0000410000 */
[----:B------:R-:W-:-:S05]  /*9310*/  F2FP.BF16.F32.PACK_AB R21, R8, R21 ;  /* 0x000000150815723e */ /* 0x000fca00000010ff */
[----:B------:R0:W-:Y:S02]  /*9320*/  STG.E desc[UR8][R6.64], R21 ;  /* 0x0000001506007986 */ /* 0x0001e4000c101908 */
.L_x_518:
[----:B------:R-:W-:Y:S05]  /*9330*/  BSYNC B0 ;  /* 0x0000000000007941 */ /* 0x000fea0003800000 */
.L_x_517:
        /* <DEDUP_REMOVED lines=27> */
.L_x_519:
        /* <DEDUP_REMOVED lines=27> */
.L_x_521:
[----:B------:R-:W-:Y:S05]  /*96a0*/  BSYNC B0 ;  /* 0x0000000000007941 */ /* 0x000fea0003800000 */
.L_x_520:
        /* <DEDUP_REMOVED lines=27> */
.L_x_522:
        /* <DEDUP_REMOVED lines=29> */
.L_x_524:
[----:B------:R-:W-:Y:S05]  /*9a30*/  BSYNC B0 ;  /* 0x0000000000007941 */ /* 0x000fea0003800000 */
.L_x_523:
[----:B------:R-:W-:Y:S01]  /*9a40*/  IADD3 R20, R20, 0xf0, RZ ;  /* 0x000000f014147810 */ /* 0x000fe20007ffe0ff */
[-C--:B------:R-:W-:Y:S01]  /*9a50*/  FMUL.FTZ R8, R8, R107.reuse ;  /* 0x0000006b08087220 */ /* 0x080fe20000410000 */
[----:B0-----:R-:W-:Y:S01]  /*9a60*/  SHF.L.U32 R5, R0, 0x10, RZ ;  /* 0x0000001000057819 */ /* 0x001fe200000006ff */
[----:B------:R-:W-:Y:S01]  /*9a70*/  FMUL.FTZ R23, R68, R107 ;  /* 0x0000006b44177220 */ /* 0x000fe20000410000 */
[----:B------:R-:W-:Y:S02]  /*9a80*/  SHF.L.U32 R24, R24, 0x10, RZ ;  /* 0x0000001018187819 */ /* 0x000fe400000006ff */
        /* <DEDUP_REMOVED lines=20> */
.L_x_525:
        /* <DEDUP_REMOVED lines=8> */
[C-C-:B------:R-:W-:Y:S01]  /*9c50*/  FFMA.FTZ R0, R55.reuse, R8, R56.reuse ;  /* 0x0000000837007223 */ /* 0x140fe20000010038 */
        /* <DEDUP_REMOVED lines=14> */
.L_x_527:
[----:B------:R-:W-:Y:S05]  /*9d40*/  BSYNC B0 ;  /* 0x0000000000007941 */ /* 0x000fea0003800000 */
.L_x_526:
[----:B------:R-:W-:Y:S02]  /*9d50*/  IADD3 R19, R72, R19, RZ ;  /* 0x0000001348137210 */ /* 0x000fe40007ffe0ff */
[----:B------:R-:W-:Y:S02]  /*9d60*/  IADD3 R64, R64, 0x1, RZ ;  /* 0x0000000140407810 */ /* 0x000fe40007ffe0ff */
[----:B------:R-:W-:-:S13]  /*9d70*/  ISETP.GE.AND P0, PT, R19, UR4, PT ;  /* 0x0000000413007c0c */ /* 0x000fda000bf06270 */
[----:B------:R-:W-:Y:S05]  /*9d80*/  @!P0 BRA `(.L_x_528) ;  /* 0xffffff6800508947 */ /* 0x000fea000383ffff */
.L_x_445:
[----:B------:R-:W1:Y:S01]  /*9d90*/  LDC R6, c[0x0][0xc] ;  /* 0x00000300ff067b82 */ /* 0x000e620000000800 */
[----:B------:R-:W-:Y:S01]  /*9da0*/  ISETP.NE.AND P2, PT, R78, RZ, PT ;  /* 0x000000ff4e00720c */ /* 0x000fe20003f45270 */
[----:B------:R-:W-:Y:S06]  /*9db0*/  BSSY B0, `(.L_x_529) ;  /* 0x0000015000007945 */ /* 0x000fec0003800000 */
[----:B------:R-:W2:Y:S08]  /*9dc0*/  LDC R7, c[0x0][0x10] ;  /* 0x00000400ff077b82 */ /* 0x000eb00000000800 */
[----:B0-----:R-:W0:Y:S01]  /*9dd0*/  LDC.64 R2, c[0x0][0x258] ;  /* 0x00009600ff027b82 */ /* 0x001e220000000a00 */
[----:B-1----:R-:W-:-:S02]  /*9de0*/  IADD3 R0, R6, -0x1, RZ ;  /* 0xffffffff06007810 */ /* 0x002fc40007ffe0ff */
[----:B------:R-:W-:Y:S02]  /*9df0*/  ISETP.NE.AND P1, PT, R6, 0x1, PT ;  /* 0x000000010600780c */ /* 0x000fe40003f25270 */
[----:B------:R-:W-:Y:S02]  /*9e00*/  ISETP.NE.AND P0, PT, R0, UR7, PT ;  /* 0x0000000700007c0c */ /* 0x000fe4000bf05270 */
[C---:B--2---:R-:W-:Y:S02]  /*9e10*/  SHF.L.U32 R0, R7.reuse, 0x1, RZ ;  /* 0x0000000107007819 */ /* 0x044fe400000006ff */
[----:B------:R-:W-:Y:S02]  /*9e20*/  IADD3 R4, R7, -0x1, RZ ;  /* 0xffffffff07047810 */ /* 0x000fe40007ffe0ff */
[----:B------:R-:W-:Y:S02]  /*9e30*/  SEL R5, R0, RZ, P1 ;  /* 0x000000ff00057207 */ /* 0x000fe40000800000 */
[----:B------:R-:W-:-:S03]  /*9e40*/  ISETP.NE.OR P0, PT, R79, R4, P0 ;  /* 0x000000044f00720c */ /* 0x000fc60000705670 */
[----:B0-----:R-:W-:Y:S01]  /*9e50*/  IMAD.WIDE.U32 R2, R5, 0x4, R2 ;  /* 0x0000000405027825 */ /* 0x001fe200078e0002 */
[----:B------:R-:W-:Y:S09]  /*9e60*/  @P2 BRA `(.L_x_530) ;  /* 0x0000000000242947 */ /* 0x000ff20003800000 */
        /* <DEDUP_REMOVED lines=9> */
.L_x_530:
[----:B------:R-:W-:Y:S05]  /*9f00*/  BSYNC B0 ;  /* 0x0000000000007941 */ /* 0x000fea0003800000 */
.L_x_529:
[----:B------:R-:W-:Y:S05]  /*9f10*/  @P0 EXIT ;  /* 0x000000000000094d */ /* 0x000fea0003800000 */
[----:B------:R-:W-:Y:S05]  /*9f20*/  @P2 BRA `(.L_x_531) ;  /* 0x0000000000202947 */ /* 0x000fea0003800000 */
[----:B------:R-:W-:-:S05]  /*9f30*/  IMAD R0, R6, R7, RZ ;  /* 0x0000000706007224 */ /* 0x000fca00078e02ff */
[----:B------:R-:W-:-:S13]  /*9f40*/  ISETP.NE.AND P0, PT, R0, -0x1, PT ;  /* 0xffffffff0000780c */ /* 0x000fda0003f05270 */
[----:B------:R-:W-:Y:S05]  /*9f50*/  @!P0 BRA `(.L_x_531) ;  /* 0x0000000000148947 */ /* 0x000fea0003800000 */
.L_x_532:
[----:B0-----:R-:W2:Y:S04]  /*9f60*/  LDG.E.STRONG.GPU R5, desc[UR8][R2.64] ;  /* 0x0000000802057981 */ /* 0x001ea8000c1ef900 */
[----:B--2---:R-:W-:Y:S01]  /*9f70*/  CCTL.IVALL ;  /* 0x00000000ff00798f */ /* 0x004fe20002000000 */
[----:B------:R-:W-:Y:S05]  /*9f80*/  YIELD ;  /* 0x0000000000007946 */ /* 0x000fea0003800000 */
[----:B------:R-:W-:-:S13]  /*9f90*/  ISETP.NE.AND P0, PT, R5, R0, PT ;  /* 0x000000000500720c */ /* 0x000fda0003f05270 */
[----:B------:R-:W-:Y:S05]  /*9fa0*/  @P0 BRA `(.L_x_532) ;  /* 0xfffffffc00ec0947 */ /* 0x000fea000383ffff */
.L_x_531:
[----:B------:R-:W-:Y:S05]  /*9fb0*/  WARPSYNC.ALL ;  /* 0x0000000000007948 */ /* 0x000fea0003800000 */
[----:B------:R-:W1:Y:S08]  /*9fc0*/  LDC.64 R22, c[0x0][0x288] ;  /* 0x0000a200ff167b82 */ /* 0x000e700000000a00 */
[----:B------:R-:W-:Y:S01]  /*9fd0*/  BAR.SYNC.DEFER_BLOCKING 0x0 ;  /* 0x0000000000007b1d */ /* 0x000fe20000010000 */
[----:B-1----:R-:W-:-:S04]  /*9fe0*/  LEA.HI R0, P0, R23, R22, RZ, 0x1 ;  /* 0x0000001617007211 */ /* 0x002fc800078108ff */
        /* <DEDUP_REMOVED lines=20> */
.L_x_533:
        /* <DEDUP_REMOVED lines=25> */
.L_x_534:
        /* <DEDUP_REMOVED lines=12> */
.L_x_5147:


//--------------------- .text._Z35group_norm_nhwc_bwd_one_pass_kernelI11Bf16IOBf16WLi512ELi56ELi448EEv26Group_norm_nhwc_bwd_params --------------------------
	.section	.text._Z35group_norm_nhwc_bwd_one_pass_kernelI11Bf16IOBf16WLi512ELi56ELi448EEv26Group_norm_nhwc_bwd_params,"ax",@progbits
	.align	128
        .global         _Z35group_norm_nhwc_bwd_one_pass_kernelI11Bf16IOBf16WLi512ELi56ELi448EEv26Group_norm_nhwc_bwd_params
        .type           _Z35group_norm_nhwc_bwd_one_pass_kernelI11Bf16IOBf16WLi512ELi56ELi448EEv26Group_norm_nhwc_bwd_params,@function
        .size           _Z35group_norm_nhwc_bwd_one_pass_kernelI11Bf16IOBf16WLi512ELi56ELi448EEv26Group_norm_nhwc_bwd_params,(.L_x_5148 - _Z35group_norm_nhwc_bwd_one_pass_kernelI11Bf16IOBf16WLi512ELi56ELi448EEv26Group_norm_nhwc_bwd_params)
        .other          _Z35group_norm_nhwc_bwd_one_pass_kernelI11Bf16IOBf16WLi512ELi56ELi448EEv26Group_norm_nhwc_bwd_params,@"STO_CUDA_ENTRY STV_DEFAULT"
_Z35group_norm_nhwc_bwd_one_pass_kernelI11Bf16IOBf16WLi512ELi56ELi448EEv26Group_norm_nhwc_bwd_params:
.text._Z35group_norm_nhwc_bwd_one_pass_kernelI11Bf16IOBf16WLi512ELi56ELi448EEv26Group_norm_nhwc_bwd_params:
        /* <DEDUP_REMOVED lines=182> */
.L_x_682:
        /* <DEDUP_REMOVED lines=436> */
[----:B------:R-:W-:Y:S01]  /*26a0*/  @P3 MOV R30, R26 ;  /* 0x0000001a001e3202 */ /* 0x000fe20000000f00 */
[----:B------:R-:W4:Y:S01]  /*26b0*/  @P3 LDC.64 R44, c[0x0][0x228] ;  /* 0x00008a00ff2c3b82 */ /* 0x000f220000000a00 */
[----:B---3--:R-:W-:Y:S01]  /*26c0*/  @P2 IMAD R0, R25, R2, RZ ;  /* 0x0000000219002224 */ /* 0x008fe200078e02ff */
[----:B------:R-:W-:-:S03]  /*26d0*/  @P2 MOV R25, R29 ;  /* 0x0000001d00192202 */ /* 0x000fc60000000f00 */
[C---:B------:R-:W-:Y:S02]  /*26e0*/  @P2 IMAD R3, R31.reuse, R3, R0 ;  /* 0x000000031f032224 */ /* 0x040fe400078e0200 */
[----:B------:R-:W-:Y:S01]  /*26f0*/  @P2 IMAD.WIDE.U32 R24, R31, R2, R24 ;  /* 0x000000021f182225 */ /* 0x000fe200078e0018 */
[----:B------:R-:W-:-:S04]  /*2700*/  @P3 MOV R31, R29 ;  /* 0x0000001d001f3202 */ /* 0x000fc80000000f00 */
[----:B------:R-:W-:Y:S02]  /*2710*/  @P2 IADD3 R3, R25, R3, RZ ;  /* 0x0000000319032210 */ /* 0x000fe40007ffe0ff */
[C---:B------:R-:W-:Y:S02]  /*2720*/  @P2 SHF.L.U32 R0, R24.reuse, 0x1, RZ ;  /* 0x0000000118002819 */ /* 0x040fe400000006ff */
[----:B------:R-:W-:Y:S02]  /*2730*/  @P2 SHF.L.U64.HI R24, R24, 0x1, R3 ;  /* 0x0000000118182819 */ /* 0x000fe40000010203 */
[----:B------:R-:W3:Y:S01]  /*2740*/  @P1 LDC.64 R2, c[0x0][0x288] ;  /* 0x0000a200ff021b82 */ /* 0x000ee20000000a00 */
        /* <DEDUP_REMOVED lines=9> */
[----:B---3--:R-:W-:-:S02]  /*27e0*/  @P1 IMAD R4, R4, R2, RZ ;  /* 0x0000000204041224 */ /* 0x008fc400078e02ff */
[----:B------:R-:W-:-:S04]  /*27f0*/  @P1 IMAD.WIDE.U32 R24, R0, R2, R24 ;  /* 0x0000000200181225 */ /* 0x000fc800078e0018 */
[----:B------:R-:W-:Y:S01]  /*2800*/  @P1 IMAD R3, R0, R3, R4 ;  /* 0x0000000300031224 */ /* 0x000fe200078e0204 */
[----:B------:R-:W-:-:S05]  /*2810*/  @P1 SHF.L.U32 R0, R24, 0x1, RZ ;  /* 0x0000000118001819 */ /* 0x000fca00000006ff */
[----:B------:R-:W2:Y:S01]  /*2820*/  @P2 LDC.64 R42, c[0x0][0x230] ;  /* 0x00008c00ff2a2b82 */ /* 0x000ea20000000a00 */
[----:B------:R-:W-:Y:S02]  /*2830*/  @P1 IADD3 R3, R25, R3, RZ ;  /* 0x0000000319031210 */ /* 0x000fe40007ffe0ff */
[----:B-1----:R-:W-:Y:S02]  /*2840*/  @P1 IADD3 R48, P0, R0, R48, RZ ;  /* 0x0000003000301210 */ /* 0x002fe40007f1e0ff */
[----:B------:R-:W-:-:S03]  /*2850*/  @P1 SHF.L.U64.HI R24, R24, 0x1, R3 ;  /* 0x0000000118181819 */ /* 0x000fc60000010203 */
[----:B------:R-:W1:Y:S01]  /*2860*/  @P2 LDC.64 R40, c[0x0][0x228] ;  /* 0x00008a00ff282b82 */ /* 0x000e620000000a00 */
[----:B------:R-:W-:Y:S02]  /*2870*/  @P1 IADD3.X R49, R24, R49, RZ, P0, !PT ;  /* 0x0000003118311210 */ /* 0x000fe400007fe4ff */
[----:B0-----:R-:W-:Y:S02]  /*2880*/  @P1 IADD3 R46, P0, R0, R46, RZ ;  /* 0x0000002e002e1210 */ /* 0x001fe40007f1e0ff */
[----:B------:R-:W-:-:S03]  /*2890*/  IADD3 R0, R6, 0x150, RZ ;  /* 0x0000015006007810 */ /* 0x000fc60007ffe0ff */
[----:B------:R-:W0:Y:S01]  /*28a0*/  @P3 LDC.64 R2, c[0x0][0x288] ;  /* 0x0000a200ff023b82 */ /* 0x000e220000000a00 */
[----:B------:R-:W-:Y:S02]  /*28b0*/  @P1 IADD3.X R47, R24, R47, RZ, P0, !PT ;  /* 0x0000002f182f1210 */ /* 0x000fe400007fe4ff */
[----:B------:R-:W-:Y:S02]  /*28c0*/  SHF.R.S32.HI R4, RZ, 0x1f, R0 ;  /* 0x0000001fff047819 */ /* 0x000fe40000011400 */
[----:B------:R-:W-:-:S03]  /*28d0*/  LOP3.LUT P1, RZ, R5, 0x1000, RZ, 0xc0, !PT ;  /* 0x0000100005ff7812 */ /* 0x000fc6000782c0ff */
[----:B------:R-:W3:Y:S10]  /*28e0*/  @P3 LDC.64 R24, c[0x0][0x230] ;  /* 0x00008c00ff183b82 */ /* 0x000ef40000000a00 */
[----:B------:R-:W1:Y:S01]  /*28f0*/  @P1 LDC.64 R38, c[0x0][0x230] ;  /* 0x00008c00ff261b82 */ /* 0x000e620000000a00 */
[----:B0-----:R-:W-:-:S02]  /*2900*/  @P3 IMAD R4, R4, R2, RZ ;  /* 0x0000000204043224 */ /* 0x001fc400078e02ff */
[----:B------:R-:W-:-:S04]  /*2910*/  @P3 IMAD.WIDE.U32 R30, R0, R2, R30 ;  /* 0x00000002001e3225 */ /* 0x000fc800078e001e */
[----:B------:R-:W-:Y:S01]  /*2920*/  @P3 IMAD R3, R0, R3, R4 ;  /* 0x0000000300033224 */ /* 0x000fe200078e0204 */
[----:B------:R-:W-:-:S04]  /*2930*/  @P3 SHF.L.U32 R0, R30, 0x1, RZ ;  /* 0x000000011e003819 */ /* 0x000fc800000006ff */
[----:B------:R-:W-:Y:S02]  /*2940*/  @P3 IADD3 R3, R31, R3, RZ ;  /* 0x000000031f033210 */ /* 0x000fe40007ffe0ff */
[----:B---3--:R-:W-:Y:S02]  /*2950*/  @P3 IADD3 R24, P0, R0, R24, RZ ;  /* 0x0000001800183210 */ /* 0x008fe40007f1e0ff */
[----:B------:R-:W-:Y:S02]  /*2960*/  @P3 SHF.L.U64.HI R30, R30, 0x1, R3 ;  /* 0x000000011e1e3819 */ /* 0x000fe40000010203 */
[----:B------:R-:W0:Y:S01]  /*2970*/  @P2 LDC.64 R2, c[0x0][0x288] ;  /* 0x0000a200ff022b82 */ /* 0x000e220000000a00 */
[----:B------:R-:W-:Y:S02]  /*2980*/  @P2 MOV R31, R29 ;  /* 0x0000001d001f2202 */ /* 0x000fe40000000f00 */
[----:B------:R-:W-:Y:S02]  /*2990*/  @P3 IADD3.X R25, R30, R25, RZ, P0, !PT ;  /* 0x000000191e193210 */ /* 0x000fe400007fe4ff */
[----:B----4-:R-:W-:-:S02]  /*29a0*/  @P3 IADD3 R44, P0, R0, R44, RZ ;  /* 0x0000002c002c3210 */ /* 0x010fc40007f1e0ff */
        /* <DEDUP_REMOVED lines=10> */
[----:B--2---:R-:W-:Y:S02]  /*2a50*/  @P2 IADD3 R42, P0, R0, R42, RZ ;  /* 0x0000002a002a2210 */ /* 0x004fe40007f1e0ff */
[----:B------:R-:W-:Y:S02]  /*2a60*/  @P2 SHF.L.U64.HI R30, R30, 0x1, R3 ;  /* 0x000000011e1e2819 */ /* 0x000fe40000010203 */
[----:B------:R-:W0:Y:S01]  /*2a70*/  @P1 LDC.64 R2, c[0x0][0x288] ;  /* 0x0000a200ff021b82 */ /* 0x000e220000000a00 */
[----:B------:R-:W-:Y:S02]  /*2a80*/  @P1 MOV R31, R29 ;  /* 0x0000001d001f1202 */ /* 0x000fe40000000f00 */
[----:B------:R-:W-:Y:S02]  /*2a90*/  @P2 IADD3.X R43, R30, R43, RZ, P0, !PT ;  /* 0x0000002b1e2b2210 */ /* 0x000fe400007fe4ff */
[----:B-1----:R-:W-:-:S02]  /*2aa0*/  @P2 IADD3 R40, P0, R0, R40, RZ ;  /* 0x0000002800282210 */ /* 0x002fc40007f1e0ff */
        /* <DEDUP_REMOVED lines=249> */
[----:B------:R-:W3:Y:S01]  /*3a40*/  @P6 LDG.E R118, desc[UR20][R112.64] ;  /* 0x0000001470766981 */ /* 0x000ee2000c1e1900 */
[----:B0-----:R-:W-:-:S10]  /*3a50*/  HFMA2.MMA R114, -RZ, RZ, 0, 0 ;  /* 0x00000000ff727435 */ /* 0x001fd400000001ff */
[----:B------:R0:W4:Y:S04]  /*3a60*/  @P1 LDG.E R114, desc[UR20][R110.64] ;  /* 0x000000146e721981 */ /* 0x000128000c1e1900 */
[----:B--2---:R-:W2:Y:S01]  /*3a70*/  @P2 LDG.E R108, desc[UR20][R106.64] ;  /* 0x000000146a6c2981 */ /* 0x004ea2000c1e1900 */
[C---:B------:R-:W-:Y:S02]  /*3a80*/  LOP3.LUT P6, RZ, R5.reuse, 0x4, RZ, 0xc0, !PT ;  /* 0x0000000405ff7812 */ /* 0x040fe400078cc0ff */
[----:B------:R-:W-:Y:S02]  /*3a90*/  PLOP3.LUT P0, PT, PT, PT, UP0, 0x80, 0x0 ;  /* 0x000000000000781c */ /* 0x000fe40003f0f008 */
[----:B0-----:R-:W-:Y:S02]  /*3aa0*/  CS2R R110, SRZ ;  /* 0x00000000006e7805 */ /* 0x001fe4000001ff00 */
[----:B------:R-:W-:Y:S01]  /*3ab0*/  CS2R R112, SRZ ;  /* 0x0000000000707805 */ /* 0x000fe2000001ff00 */
[----:B------:R-:W-:Y:S01]  /*3ac0*/  UMOV UR24, 0x3f800000 ;  /* 0x3f80000000187882 */ /* 0x000fe20000000000 */
[----:B------:R-:W-:-:S02]  /*3ad0*/  LOP3.LUT P1, RZ, R5, 0x2, RZ, 0xc0, !PT ;  /* 0x0000000205ff7812 */ /* 0x000fc4000782c0ff */
[----:B------:R-:W4:Y:S04]  /*3ae0*/  @P3 LDG.E R111, desc[UR20][R98.64] ;  /* 0x00000014626f3981 */ /* 0x000f28000c1e1900 */
[----:B------:R-:W4:Y:S01]  /*3af0*/  @P4 LDG.E R112, desc[UR20][R94.64] ;  /* 0x000000145e704981 */ /* 0x000f22000c1e1900 */
[----:B-1----:R-:W-:-:S03]  /*3b00*/  @P0 R2UR UR24, R116 ;  /* 0x00000000741802ca */ /* 0x002fc600000e0000 */
[----:B------:R-:W4:Y:S01]  /*3b10*/  @P5 LDG.E R113, desc[UR20][R92.64] ;  /* 0x000000145c715981 */ /* 0x000f22000c1e1900 */
[----:B------:R-:W-:Y:S02]  /*3b20*/  LOP3.LUT P0, RZ, R5, 0x8, RZ, 0xc0, !PT ;  /* 0x0000000805ff7812 */ /* 0x000fe4000780c0ff */
[----:B------:R-:W-:Y:S02]  /*3b30*/  MOV R109, RZ ;  /* 0x000000ff006d7202 */ /* 0x000fe40000000f00 */
[----:B------:R-:W-:-:S06]  /*3b40*/  CS2R R116, SRZ ;  /* 0x0000000000747805 */ /* 0x000fcc000001ff00 */
[----:B------:R-:W4:Y:S04]  /*3b50*/  @P1 LDG.E R116, desc[UR20][R82.64] ;  /* 0x0000001452741981 */ /* 0x000f28000c1e1900 */
[----:B--2---:R-:W-:Y:S01]  /*3b60*/  @P2 STL [R1+0x3c], R108 ;  /* 0x00003c6c01002387 */ /* 0x004fe20000100800 */
[----:B------:R-:W-:-:S13]  /*3b70*/  LOP3.LUT P2, RZ, R37, 0x4, RZ, 0xc0, !PT ;  /* 0x0000000425ff7812 */ /* 0x000fda000784c0ff */
[----:B------:R0:W5:Y:S04]  /*3b80*/  @P2 LDG.E R9, desc[UR20][R10.64] ;  /* 0x000000140a092981 */ /* 0x000168000c1e1900 */
[----:B---3--:R-:W-:Y:S04]  /*3b90*/  STL [R1+0x40], R118 ;  /* 0x0000407601007387 */ /* 0x008fe80000100800 */
[----:B------:R-:W2:Y:S01]  /*3ba0*/  @P2 LDG.E R109, desc[UR20][R104.64] ;  /* 0x00000014686d2981 */ /* 0x000ea2000c1e1900 */
[----:B0-----:R-:W-:-:S06]  /*3bb0*/  CS2R R10, SRZ ;  /* 0x00000000000a7805 */ /* 0x001fcc000001ff00 */
[----:B------:R0:W5:Y:S04]  /*3bc0*/  @P3 LDG.E R11, desc[UR20][R12.64] ;  /* 0x000000140c0b3981 */ /* 0x000168000c1e1900 */
[----:B----4-:R1:W-:Y:S01]  /*3bd0*/  STL [R1+0x44], R114 ;  /* 0x0000447201007387 */ /* 0x0103e20000100800 */
[----:B0-----:R-:W-:Y:S02]  /*3be0*/  CS2R R12, SRZ ;  /* 0x00000000000c7805 */ /* 0x001fe4000001ff00 */
[----:B-1----:R-:W-:-:S04]  /*3bf0*/  CS2R R114, SRZ ;  /* 0x0000000000727805 */ /* 0x002fc8000001ff00 */
[----:B------:R0:W5:Y:S04]  /*3c00*/  @P5 LDG.E R13, desc[UR20][R14.64] ;  /* 0x000000140e0d5981 */ /* 0x000168000c1e1900 */
[----:B------:R-:W3:Y:S01]  /*3c10*/  @P6 LDG.E R115, desc[UR20][R86.64] ;  /* 0x0000001456736981 */ /* 0x000ee2000c1e1900 */
[----:B------:R-:W-:-:S03]  /*3c20*/  LOP3.LUT P3, RZ, R5, 0x80000000, RZ, 0xc0, !PT ;  /* 0x8000000005ff7812 */ /* 0x000fc6000786c0ff */
[----:B------:R-:W5:Y:S01]  /*3c30*/  @P4 LDG.E R12, desc[UR20][R96.64] ;  /* 0x00000014600c4981 */ /* 0x000f62000c1e1900 */
[----:B0-----:R-:W-:Y:S02]  /*3c40*/  CS2R R14, SRZ ;  /* 0x00000000000e7805 */ /* 0x001fe4000001ff00 */
[----:B------:R-:W-:Y:S01]  /*3c50*/  LOP3.LUT P2, RZ, R37, 0x2, RZ, 0xc0, !PT ;  /* 0x0000000225ff7812 */ /* 0x000fe2000784c0ff */
[----:B------:R-:W-:Y:S01]  /*3c60*/  HFMA2.MMA R118, -RZ, RZ, 0, 0 ;  /* 0x00000000ff767435 */ /* 0x000fe200000001ff */
[----:B------:R-:W4:Y:S04]  /*3c70*/  @P0 LDG.E R114, desc[UR20][R88.64] ;  /* 0x0000001458720981 */ /* 0x000f28000c1e1900 */
[----:B------:R0:W5:Y:S01]  /*3c80*/  @P6 LDG.E R15, desc[UR20][R16.64] ;  /* 0x00000014100f6981 */ /* 0x000162000c1e1900 */
[----:B------:R-:W-:-:S02]  /*3c90*/  LOP3.LUT P6, RZ, R5, 0x4000, RZ, 0xc0, !PT ;  /* 0x0000400005ff7812 */ /* 0x000fc400078cc0ff */
[C---:B------:R-:W-:Y:S01]  /*3ca0*/  LOP3.LUT P4, RZ, R5.reuse, 0x40000000, RZ, 0xc0, !PT ;  /* 0x4000000005ff7812 */ /* 0x040fe2000788c0ff */
[----:B------:R1:W3:Y:S01]  /*3cb0*/  @P3 LDG.E R117, desc[UR20][R66.64] ;  /* 0x0000001442753981 */ /* 0x0002e2000c1e1900 */
[C---:B------:R-:W-:Y:S02]  /*3cc0*/  LOP3.LUT P5, RZ, R5.reuse, 0x20000000, RZ, 0xc0, !PT ;  /* 0x2000000005ff7812 */ /* 0x040fe400078ac0ff */
[----:B------:R-:W-:Y:S01]  /*3cd0*/  LOP3.LUT R5, R5, 0xff7fffff, RZ, 0xc0, !PT ;  /* 0xff7fffff05057812 */ /* 0x000fe200078ec0ff */
[----:B------:R-:W5:Y:S04]  /*3ce0*/  @P2 LDG.E R10, desc[UR20][R102.64] ;  /* 0x00000014660a2981 */ /* 0x000f68000c1e1900 */
[----:B------:R-:W4:Y:S02]  /*3cf0*/  @P2 LDG.E R110, desc[UR20][R100.64] ;  /* 0x00000014646e2981 */ /* 0x000f24000c1e1900 */
[----:B------:R-:W-:-:S02]  /*3d00*/  @P6 LOP3.LUT R5, R5, 0x800000, RZ, 0xfc, !PT ;  /* 0x0080000005056812 */ /* 0x000fc400078efcff */
[----:B0-----:R-:W-:Y:S01]  /*3d10*/  CS2R R16, SRZ ;  /* 0x0000000000107805 */ /* 0x001fe2000001ff00 */
[----:B------:R-:W3:Y:S01]  /*3d20*/  @P4 LDG.E R118, desc[UR20][R76.64] ;  /* 0x000000144c764981 */ /* 0x000ee2000c1e1900 */
[C---:B------:R-:W-:Y:S02]  /*3d30*/  LOP3.LUT P6, RZ, R5.reuse, 0x8000, RZ, 0xc0, !PT ;  /* 0x0000800005ff7812 */ /* 0x040fe400078cc0ff */
[----:B------:R-:W-:Y:S02]  /*3d40*/  LOP3.LUT R5, R5, 0xfeffffff, RZ, 0xc0, !PT ;  /* 0xfeffffff05057812 */ /* 0x000fe400078ec0ff */
[----:B------:R0:W5:Y:S01]  /*3d50*/  @P5 LDG.E R17, desc[UR20][R18.64] ;  /* 0x0000001412115981 */ /* 0x000162000c1e1900 */
[----:B------:R-:W-:Y:S02]  /*3d60*/  LOP3.LUT P2, RZ, R37, 0x1, RZ, 0xc0, !PT ;  /* 0x0000000125ff7812 */ /* 0x000fe4000784c0ff */
[----:B-1----:R-:W-:Y:S01]  /*3d70*/  CS2R R66, SRZ ;  /* 0x0000000000427805 */ /* 0x002fe2000001ff00 */
[----:B------:R-:W3:Y:S04]  /*3d80*/  @P5 LDG.E R119, desc[UR20][R80.64] ;  /* 0x0000001450775981 */ /* 0x000ee8000c1e1900 */
[----:B------:R-:W5:Y:S01]  /*3d90*/  @P1 LDG.E R16, desc[UR20][R84.64] ;  /* 0x0000001454101981 */ /* 0x000f62000c1e1900 */
[----:B------:R-:W-:-:S03]  /*3da0*/  @P6 LOP3.LUT R5, R5, 0x1000000, RZ, 0xfc, !PT ;  /* 0x0100000005056812 */ /* 0x000fc600078efcff */
[----:B------:R-:W5:Y:S01]  /*3db0*/  @P0 LDG.E R14, desc[UR20][R90.64] ;  /* 0x000000145a0e0981 */ /* 0x000f62000c1e1900 */
[C---:B------:R-:W-:Y:S02]  /*3dc0*/  LOP3.LUT P6, RZ, R5.reuse, 0x10000, RZ, 0xc0, !PT ;  /* 0x0001000005ff7812 */ /* 0x040fe400078cc0ff */
[----:B------:R-:W-:Y:S02]  /*3dd0*/  LOP3.LUT R5, R5, 0xfdffffff, RZ, 0xc0, !PT ;  /* 0xfdffffff05057812 */ /* 0x000fe400078ec0ff */
[----:B0-----:R-:W-:Y:S01]  /*3de0*/  CS2R R18, SRZ ;  /* 0x0000000000127805 */ /* 0x001fe2000001ff00 */
[----:B------:R-:W5:Y:S05]  /*3df0*/  @P2 LDG.E R67, desc[UR20][R74.64] ;  /* 0x000000144a432981 */ /* 0x000f6a000c1e1900 */
[----:B------:R0:W5:Y:S03]  /*3e00*/  @P3 LDG.E R19, desc[UR20][R20.64] ;  /* 0x0000001414133981 */ /* 0x000166000c1e1900 */
[----:B------:R-:W-:Y:S01]  /*3e10*/  @P6 LOP3.LUT R5, R5, 0x2000000, RZ, 0xfc, !PT ;  /* 0x0200000005056812 */ /* 0x000fe200078efcff */
[----:B------:R-:W5:Y:S03]  /*3e20*/  @P4 LDG.E R18, desc[UR20][R78.64] ;  /* 0x000000144e124981 */ /* 0x000f66000c1e1900 */
[----:B------:R-:W-:-:S02]  /*3e30*/  LOP3.LUT P6, RZ, R5, 0x20000, RZ, 0xc0, !PT ;  /* 0x0002000005ff7812 */ /* 0x000fc400078cc0ff */
[----:B------:R-:W-:-:S11]  /*3e40*/  LOP3.LUT R5, R5, 0xfbffffff, RZ, 0xc0, !PT ;  /* 0xfbffffff05057812 */ /* 0x000fd600078ec0ff */
[----:B------:R-:W-:-:S04]  /*3e50*/  @P6 LOP3.LUT R5, R5, 0x4000000, RZ, 0xfc, !PT ;  /* 0x0400000005056812 */ /* 0x000fc800078efcff */
[C---:B------:R-:W-:Y:S02]  /*3e60*/  LOP3.LUT P6, RZ, R5.reuse, 0x40000, RZ, 0xc0, !PT ;  /* 0x0004000005ff7812 */ /* 0x040fe400078cc0ff */
[----:B------:R-:W-:-:S11]  /*3e70*/  LOP3.LUT R5, R5, 0xf7ffffff, RZ, 0xc0, !PT ;  /* 0xf7ffffff05057812 */ /* 0x000fd600078ec0ff */
[----:B------:R-:W-:-:S04]  /*3e80*/  @P6 LOP3.LUT R5, R5, 0x8000000, RZ, 0xfc, !PT ;  /* 0x0800000005056812 */ /* 0x000fc800078efcff */
[C---:B------:R-:W-:Y:S02]  /*3e90*/  LOP3.LUT P6, RZ, R5.reuse, 0x80000, RZ, 0xc0, !PT ;  /* 0x0008000005ff7812 */ /* 0x040fe400078cc0ff */
[----:B------:R-:W-:Y:S02]  /*3ea0*/  LOP3.LUT R5, R5, 0xefffffff, RZ, 0xc0, !PT ;  /* 0xefffffff05057812 */ /* 0x000fe400078ec0ff */
[----:B0-----:R-:W-:-:S06]  /*3eb0*/  CS2R R20, SRZ ;  /* 0x0000000000147805 */ /* 0x001fcc000001ff00 */
[----:B------:R0:W5:Y:S03]  /*3ec0*/  @P2 LDG.E R20, desc[UR20][R68.64] ;  /* 0x0000001444142981 */ /* 0x000166000c1e1900 */
[----:B------:R-:W-:-:S04]  /*3ed0*/  @P6 LOP3.LUT R5, R5, 0x10000000, RZ, 0xfc, !PT ;  /* 0x1000000005056812 */ /* 0x000fc800078efcff */
[----:B------:R-:W-:Y:S02]  /*3ee0*/  LOP3.LUT P6, RZ, R5, 0x100000, RZ, 0xc0, !PT ;  /* 0x0010000005ff7812 */ /* 0x000fe400078cc0ff */
[----:B0-----:R-:W-:-:S11]  /*3ef0*/  MOV R68, RZ ;  /* 0x000000ff00447202 */ /* 0x001fd60000000f00 */
[----:B------:R-:W5:Y:S04]  /*3f00*/  @P6 LDG.E R68, desc[UR20][R72.64] ;  /* 0x0000001448446981 */ /* 0x000f68000c1e1900 */
[----:B------:R0:W5:Y:S01]  /*3f10*/  @P6 LDG.E R66, desc[UR20][R64.64] ;  /* 0x0000001440426981 */ /* 0x000162000c1e1900 */
[----:B------:R-:W-:Y:S02]  /*3f20*/  LOP3.LUT P6, RZ, R5, 0x10000000, RZ, 0xc0, !PT ;  /* 0x1000000005ff7812 */ /* 0x000fe400078cc0ff */
[----:B0-----:R-:W-:-:S11]  /*3f30*/  CS2R R64, SRZ ;  /* 0x0000000000407805 */ /* 0x001fd6000001ff00 */
        /* <DEDUP_REMOVED lines=16> */
[----:B-1----:R-:W-:-:S11]  /*4040*/  CS2R R56, SRZ ;  /* 0x0000000000387805 */ /* 0x002fd6000001ff00 */
[----:B------:R-:W5:Y:S04]  /*4050*/  @P6 LDG.E R23, desc[UR20][R48.64] ;  /* 0x0000001430176981 */ /* 0x000f68000c1e1900 */
[----:B------:R-:W5:Y:S01]  /*4060*/  @P6 LDG.E R58, desc[UR20][R46.64] ;  /* 0x000000142e3a6981 */ /* 0x000f62000c1e1900 */
[C---:B------:R-:W-:Y:S02]  /*4070*/  LOP3.LUT P6, RZ, R5.reuse, 0x800000, RZ, 0xc0, !PT ;  /* 0x0080000005ff7812 */ /* 0x040fe400078cc0ff */
[----:B------:R-:W-:Y:S01]  /*4080*/  LOP3.LUT P1, RZ, R5, 0x1000, RZ, 0xc0, !PT ;  /* 0x0000100005ff7812 */ /* 0x000fe2000782c0ff */
[----:B0-----:R-:W-:Y:S01]  /*4090*/  HFMA2.MMA R52, -RZ, RZ, 0, 0 ;  /* 0x00000000ff347435 */ /* 0x001fe200000001ff */
[----:B------:R-:W-:-:S09]  /*40a0*/  CS2R R54, SRZ ;  /* 0x0000000000367805 */ /* 0x000fd2000001ff00 */
[----:B------:R0:W5:Y:S04]  /*40b0*/  @P6 LDG.E R59, desc[UR20][R24.64] ;  /* 0x00000014183b6981 */ /* 0x000168000c1e1900 */
[----:B------:R1:W5:Y:S01]  /*40c0*/  @P6 LDG.E R57, desc[UR20][R44.64] ;  /* 0x000000142c396981 */ /* 0x000362000c1e1900 */
[----:B------:R-:W-:-:S03]  /*40d0*/  LOP3.LUT P6, RZ, R5, 0x400000, RZ, 0xc0, !PT ;  /* 0x0040000005ff7812 */ /* 0x000fc600078cc0ff */
[----:B------:R1:W5:Y:S01]  /*40e0*/  @P1 LDG.E R56, desc[UR20][R38.64] ;  /* 0x0000001426381981 */ /* 0x000362000c1e1900 */
[----:B0-----:R-:W-:-:S03]  /*40f0*/  CS2R R24, SRZ ;  /* 0x0000000000187805 */ /* 0x001fc6000001ff00 */
[----:B------:R0:W5:Y:S06]  /*4100*/  @P1 LDG.E R54, desc[UR20][R30.64] ;  /* 0x000000141e361981 */ /* 0x00016c000c1e1900 */
[----:B------:R0:W5:Y:S04]  /*4110*/  @P6 LDG.E R25, desc[UR20][R32.64] ;  /* 0x0000001420196981 */ /* 0x000168000c1e1900 */
[----:B------:R0:W5:Y:S01]  /*4120*/  @P6 LDG.E R52, desc[UR20][R34.64] ;  /* 0x0000001422346981 */ /* 0x000162000c1e1900 */
[----:B------:R-:W-:-:S03]  /*4130*/  LOP3.LUT P0, RZ, R5, 0x2000, RZ, 0xc0, !PT ;  /* 0x0000200005ff7812 */ /* 0x000fc6000780c0ff */
[----:B--2---:R0:W-:Y:S10]  /*4140*/  STL [R1+0x28], R109 ;  /* 0x0000286d01007387 */ /* 0x0041f40000100800 */
[----:B------:R0:W5:Y:S04]  /*4150*/  @P0 LDG.E R24, desc[UR20][R42.64] ;  /* 0x000000142a180981 */ /* 0x000168000c1e1900 */
[----:B------:R0:W5:Y:S01]  /*4160*/  @P0 LDG.E R55, desc[UR20][R40.64] ;  /* 0x0000001428370981 */ /* 0x000162000c1e1900 */
[----:B------:R-:W-:Y:S01]  /*4170*/  ISETP.GT.U32.AND P0, PT, R7, 0x1bf, PT ;  /* 0x000001bf0700780c */ /* 0x000fe20003f04070 */
[----:B------:R-:W-:Y:S01]  /*4180*/  BSSY B0, `(.L_x_536) ;  /* 0x000001f000007945 */ /* 0x000fe20003800000 */
[----:B-1----:R-:W-:-:S02]  /*4190*/  CS2R R44, SRZ ;  /* 0x00000000002c7805 */ /* 0x002fc4000001ff00 */
[----:B------:R-:W-:Y:S01]  /*41a0*/  CS2R R48, SRZ ;  /* 0x0000000000307805 */ /* 0x000fe2000001ff00 */
[----:B----4-:R0:W-:Y:S04]  /*41b0*/  STL [R1+0x24], R110 ;  /* 0x0000246e01007387 */ /* 0x0101e80000100800 */
[----:B------:R0:W-:Y:S04]  /*41c0*/  STL [R1+0x20], R111 ;  /* 0x0000206f01007387 */ /* 0x0001e80000100800 */
[----:B------:R0:W-:Y:S04]  /*41d0*/  STL [R1+0x1c], R112 ;  /* 0x00001c7001007387 */ /* 0x0001e80000100800 */
[----:B------:R0:W-:Y:S04]  /*41e0*/  STL [R1+0x18], R113 ;  /* 0x0000187101007387 */ /* 0x0001e80000100800 */
[----:B------:R0:W-:Y:S04]  /*41f0*/  STL [R1+0x14], R114 ;  /* 0x0000147201007387 */ /* 0x0001e80000100800 */
[----:B---3--:R0:W-:Y:S04]  /*4200*/  STL [R1+0x10], R115 ;  /* 0x0000107301007387 */ /* 0x0081e80000100800 */
[----:B------:R0:W-:Y:S04]  /*4210*/  STL [R1+0xc], R116 ;  /* 0x00000c7401007387 */ /* 0x0001e80000100800 */
[----:B------:R0:W-:Y:S04]  /*4220*/  STL [R1+0x8], R119 ;  /* 0x0000087701007387 */ /* 0x0001e80000100800 */
[----:B------:R0:W-:Y:S04]  /*4230*/  STL [R1+0x4], R118 ;  /* 0x0000047601007387 */ /* 0x0001e80000100800 */
[----:B------:R0:W-:Y:S01]  /*4240*/  STL [R1], R117 ;  /* 0x0000007501007387 */ /* 0x0001e20000100800 */
[----:B------:R-:W-:Y:S05]  /*4250*/  @P0 BRA `(.L_x_537) ;  /* 0x0000000000440947 */ /* 0x000fea0003800000 */
[----:B------:R-:W-:Y:S01]  /*4260*/  ULDC.U8 UR5, c[0x0][0x2a4] ;  /* 0x0000a90000057ab9 */ /* 0x000fe20000000000 */
[----:B0-----:R-:W-:Y:S02]  /*4270*/  IADD3 R33, R36, UR18, RZ ;  /* 0x0000001224217c10 */ /* 0x001fe4000fffe0ff */
[----:B------:R-:W-:Y:S02]  /*4280*/  ISETP.NE.AND P0, PT, RZ, UR5, PT ;  /* 0x00000005ff007c0c */ /* 0x000fe4000bf05270 */
[----:B------:R-:W-:-:S11]  /*4290*/  SHF.R.S32.HI R32, RZ, 0x1f, R33 ;  /* 0x0000001fff207819 */ /* 0x000fd60000011421 */
[----:B------:R-:W0:Y:S02]  /*42a0*/  @P0 LDC.64 R30, c[0x0][0x240] ;  /* 0x00009000ff1e0b82 */ /* 0x000e240000000a00 */
[----:B0-----:R-:W-:-:S04]  /*42b0*/  @P0 LEA R30, P1, R33, R30, 0x1 ;  /* 0x0000001e211e0211 */ /* 0x001fc800078208ff */
[----:B------:R-:W-:-:S05]  /*42c0*/  @P0 LEA.HI.X R31, R33, R31, R32, 0x1, P1 ;  /* 0x0000001f211f0211 */ /* 0x000fca00008f0c20 */
[----:B------:R-:W2:Y:S04]  /*42d0*/  @P0 LDG.E.U16 R34, desc[UR20][R30.64] ;  /* 0x000000141e220981 */ /* 0x000ea8000c1e1500 */
[----:B------:R0:W3:Y:S02]  /*42e0*/  @P0 LDG.E.U16 R32, desc[UR20][R30.64+0x2] ;  /* 0x000002141e200981 */ /* 0x0000e4000c1e1500 */
[----:B0-----:R-:W0:Y:S02]  /*42f0*/  LDC.64 R30, c[0x0][0x238] ;  /* 0x00008e00ff1e7b82 */ /* 0x001e240000000a00 */
[----:B0-----:R-:W-:-:S05]  /*4300*/  IMAD.WIDE R30, R33, 0x2, R30 ;  /* 0x00000002211e7825 */ /* 0x001fca00078e021e */
[----:B------:R-:W4:Y:S04]  /*4310*/  LDG.E.U16 R44, desc[UR20][R30.64] ;  /* 0x000000141e2c7981 */ /* 0x000f28000c1e1500 */
[----:B------:R-:W4:Y:S01]  /*4320*/  LDG.E.U16 R49, desc[UR20][R30.64+0x2] ;  /* 0x000002141e317981 */ /* 0x000f22000c1e1500 */
[----:B--2---:R-:W-:Y:S02]  /*4330*/  @P0 SHF.L.U32 R45, R34, 0x10, RZ ;  /* 0x00000010222d0819 */ /* 0x004fe400000006ff */
[----:B---3--:R-:W-:Y:S02]  /*4340*/  @P0 SHF.L.U32 R48, R32, 0x10, RZ ;  /* 0x0000001020300819 */ /* 0x008fe400000006ff */
[----:B----4-:R-:W-:Y:S02]  /*4350*/  SHF.L.U32 R44, R44, 0x10, RZ ;  /* 0x000000102c2c7819 */ /* 0x010fe400000006ff */
[----:B------:R-:W-:-:S07]  /*4360*/  SHF.L.U32 R49, R49, 0x10, RZ ;  /* 0x0000001031317819 */ /* 0x000fce00000006ff */
.L_x_537:
[----:B------:R-:W-:Y:S05]  /*4370*/  BSYNC B0 ;  /* 0x0000000000007941 */ /* 0x000fea0003800000 */
.L_x_536:
[----:B0-----:R-:W2:Y:S01]  /*4380*/  LDL R32, [R1+0x40] ;  /* 0x0000400001207983 */ /* 0x001ea20000100800 */
[----:B------:R-:W-:-:S03]  /*4390*/  ULDC.U8 UR5, c[0x0][0x2a4] ;  /* 0x0000a90000057ab9 */ /* 0x000fc60000000000 */
[----:B------:R-:W3:Y:S01]  /*43a0*/  LDL R33, [R1+0x44] ;  /* 0x0000440001217983 */ /* 0x000ee20000100800 */
[----:B------:R-:W-:Y:S02]  /*43b0*/  ISETP.NE.AND P1, PT, RZ, UR5, PT ;  /* 0x00000005ff007c0c */ /* 0x000fe4000bf25270 */
[C---:B-----5:R-:W-:Y:S02]  /*43c0*/  PRMT R30, R50.reuse, 0x7632, R30 ;  /* 0x00007632321e7816 */ /* 0x060fe4000000001e */
[----:B------:R-:W-:Y:S02]  /*43d0*/  SHF.L.U32 R31, R50, 0x10, RZ ;  /* 0x00000010321f7819 */ /* 0x000fe400000006ff */
[----:B------:R-:W-:Y:S02]  /*43e0*/  SHF.L.U32 R30, R30, 0x10, RZ ;  /* 0x000000101e1e7819 */ /* 0x000fe400000006ff */
[----:B------:R-:W-:Y:S01]  /*43f0*/  PRMT R38, R51, 0x7632, R38 ;  /* 0x0000763233267816 */ /* 0x000fe20000000026 */
[----:B------:R-:W-:-:S03]  /*4400*/  FADD.FTZ R31, R31, -UR23 ;  /* 0x800000171f1f7e21 */ /* 0x000fc60008010000 */
[----:B------:R-:W-:Y:S02]  /*4410*/  SHF.L.U32 R38, R38, 0x10, RZ ;  /* 0x0000001026267819 */ /* 0x000fe400000006ff */
[C---:B--2---:R-:W-:Y:S02]  /*4420*/  PRMT R34, R32.reuse, 0x7632, R34 ;  /* 0x0000763220227816 */ /* 0x044fe40000000022 */
[----:B------:R-:W-:Y:S02]  /*4430*/  SHF.L.U32 R37, R32, 0x10, RZ ;  /* 0x0000001020257819 */ /* 0x000fe400000006ff */
[----:B------:R-:W-:Y:S02]  /*4440*/  SHF.L.U32 R32, R51, 0x10, RZ ;  /* 0x0000001033207819 */ /* 0x000fe400000006ff */
[C---:B---3--:R-:W-:Y:S02]  /*4450*/  PRMT R36, R33.reuse, 0x7632, R36 ;  /* 0x0000763221247816 */ /* 0x048fe40000000024 */
[----:B------:R-:W-:Y:S01]  /*4460*/  SHF.L.U32 R35, R33, 0x10, RZ ;  /* 0x0000001021237819 */ /* 0x000fe200000006ff */
[----:B------:R-:W-:Y:S01]  /*4470*/  FADD.FTZ R39, R32, -UR23 ;  /* 0x8000001720277e21 */ /* 0x000fe20008010000 */
[----:B------:R-:W-:Y:S01]  /*4480*/  FADD.FTZ R33, R30, -UR23 ;  /* 0x800000171e217e21 */ /* 0x000fe20008010000 */
[----:B------:R-:W-:Y:S01]  /*4490*/  SHF.L.U32 R32, R36, 0x10, RZ ;  /* 0x0000001024207819 */ /* 0x000fe200000006ff */
[----:B------:R-:W-:Y:S01]  /*44a0*/  FMUL.FTZ R30, R31, UR24 ;  /* 0x000000181f1e7c20 */ /* 0x000fe20008410000 */
        /* <DEDUP_REMOVED lines=22> */
.L_x_538:
        /* <DEDUP_REMOVED lines=26> */
.L_x_539:
[----:B------:R-:W-:Y:S01]  /*47b0*/  FADD.FTZ R40, RZ, R37 ;  /* 0x00000025ff287221 */ /* 0x000fe20000010000 */
[----:B------:R-:W-:Y:S01]  /*47c0*/  FFMA.FTZ R43, R31, R38, R30 ;  /* 0x000000261f2b7223 */ /* 0x000fe2000001001e */
[----:B------:R-:W-:Y:S01]  /*47d0*/  FFMA.FTZ R30, R36, R35, R39 ;  /* 0x00000023241e7223 */ /* 0x000fe20000010027 */
[----:B------:R-:W-:Y:S01]  /*47e0*/  FMUL.FTZ R37, R35, R44 ;  /* 0x0000002c23257220 */ /* 0x000fe20000410000 */
[----:B------:R-:W-:Y:S01]  /*47f0*/  FFMA.FTZ R42, R31, R34, RZ ;  /* 0x000000221f2a7223 */ /* 0x000fe200000100ff */
[----:B------:R-:W-:Y:S01]  /*4800*/  FADD.FTZ R39, RZ, R34 ;  /* 0x00000022ff277221 */ /* 0x000fe20000010000 */
[----:B------:R-:W-:Y:S01]  /*4810*/  FADD.FTZ R35, R40, R35 ;  /* 0x0000002328237221 */ /* 0x000fe20000010000 */
[----:B------:R-:W-:Y:S01]  /*4820*/  FADD.FTZ R41, R38, R41 ;  /* 0x0000002926297221 */ /* 0x000fe20000010000 */
        /* <DEDUP_REMOVED lines=9> */
[----:B------:R-:W-:Y:S01]  /*48c0*/  PRMT R33, R108, 0x7632, R33 ;  /* 0x000076326c217816 */ /* 0x000fe20000000021 */
        /* <DEDUP_REMOVED lines=25> */
.L_x_540:
[----:B------:R-:W-:Y:S01]  /*4a60*/  FMUL.FTZ R40, R39, R44 ;  /* 0x0000002c27287220 */ /* 0x000fe20000410000 */
[----:B------:R-:W-:Y:S01]  /*4a70*/  FADD.FTZ R41, R36, R41 ;  /* 0x0000002924297221 */ /* 0x000fe20000010000 */
[----:B------:R-:W-:Y:S01]  /*4a80*/  PRMT R36, R9, 0x7632, R36 ;  /* 0x0000763209247816 */ /* 0x000fe20000000024 */
[----:B------:R-:W-:Y:S01]  /*4a90*/  FADD.FTZ R35, R35, R39 ;  /* 0x0000002723237221 */ /* 0x000fe20000010000 */
[C---:B------:R-:W-:Y:S01]  /*4aa0*/  FFMA.FTZ R30, R38.reuse, R39, R30 ;  /* 0x00000027261e7223 */ /* 0x040fe2000001001e */
[----:B------:R-:W-:Y:S01]  /*4ab0*/  FFMA.FTZ R39, R38, R40, R37 ;  /* 0x0000002826277223 */ /* 0x000fe20000010025 */
[----:B------:R-:W-:Y:S01]  /*4ac0*/  FADD.FTZ R34, R34, R33 ;  /* 0x0000002122227221 */ /* 0x000fe20000010000 */
[----:B------:R-:W-:Y:S01]  /*4ad0*/  FFMA.FTZ R31, R32, R33, R31 ;  /* 0x00000021201f7223 */ /* 0x000fe2000001001f */
[----:B------:R-:W-:Y:S01]  /*4ae0*/  FMUL.FTZ R37, R33, R49 ;  /* 0x0000003121257220 */ /* 0x000fe20000410000 */
[----:B------:R-:W-:Y:S01]  /*4af0*/  SHF.L.U32 R33, R9, 0x10, RZ ;  /* 0x0000001009217819 */ /* 0x000fe200000006ff */
[----:B------:R-:W-:Y:S01]  /*4b00*/  FADD.FTZ R40, R41, R40 ;  /* 0x0000002829287221 */ /* 0x000fe20000010000 */
[----:B------:R-:W-:Y:S01]  /*4b10*/  SHF.L.U32 R38, R36, 0x10, RZ ;  /* 0x0000001024267819 */ /* 0x000fe200000006ff */
[----:B------:R-:W-:Y:S01]  /*4b20*/  FFMA.FTZ R36, R32, R37, R39 ;  /* 0x0000002520247223 */ /* 0x000fe20000010027 */
[----:B------:R-:W-:Y:S01]  /*4b30*/  PRMT R32, R109, 0x7632, R32 ;  /* 0x000076326d207816 */ /* 0x000fe20000000020 */
[----:B------:R-:W-:-:S02]  /*4b40*/  FADD.FTZ R39, R33, -UR23 ;  /* 0x8000001721277e21 */ /* 0x000fc40008010000 */
        /* <DEDUP_REMOVED lines=24> */
.L_x_541:
[----:B------:R-:W-:Y:S01]  /*4cd0*/  FMUL.FTZ R41, R38, R44 ;  /* 0x0000002c26297220 */ /* 0x000fe20000410000 */
[----:B------:R-:W-:Y:S01]  /*4ce0*/  FFMA.FTZ R30, R39, R38, R30 ;  /* 0x00000026271e7223 */ /* 0x000fe2000001001e */
[----:B------:R-:W-:Y:S01]  /*4cf0*/  FADD.FTZ R40, R37, R40 ;  /* 0x0000002825287221 */ /* 0x000fe20000010000 */
[----:B------:R-:W-:Y:S01]  /*4d00*/  FADD.FTZ R35, R35, R38 ;  /* 0x0000002623237221 */ /* 0x000fe20000010000 */
[--C-:B------:R-:W-:Y:S01]  /*4d10*/  FFMA.FTZ R39, R39, R41, R36.reuse ;  /* 0x0000002927277223 */ /* 0x100fe20000010024 */
[----:B------:R-:W-:Y:S01]  /*4d20*/  PRMT R36, R10, 0x7632, R36 ;  /* 0x000076320a247816 */ /* 0x000fe20000000024 */
        /* <DEDUP_REMOVED lines=33> */
.L_x_542:
        /* <DEDUP_REMOVED lines=39> */
.L_x_543:
        /* <DEDUP_REMOVED lines=39> */
.L_x_544:
        /* <DEDUP_REMOVED lines=39> */
.L_x_545:
        /* <DEDUP_REMOVED lines=39> */
.L_x_546:
        /* <DEDUP_REMOVED lines=39> */
.L_x_547:
        /* <DEDUP_REMOVED lines=39> */
.L_x_548:
        /* <DEDUP_REMOVED lines=39> */
.L_x_549:
        /* <DEDUP_REMOVED lines=39> */
.L_x_550:
[----:B------:R-:W-:Y:S01]  /*62c0*/  FMUL.FTZ R41, R118, R44 ;  /* 0x0000002c76297220 */ /* 0x000fe20000410000 */
[----:B------:R-:W-:Y:S01]  /*62d0*/  FADD.FTZ R119, R35, R118 ;  /* 0x0000007623777221 */ /* 0x000fe20000010000 */
[----:B------:R-:W-:Y:S01]  /*62e0*/  FADD.FTZ R40, R37, R40 ;  /* 0x0000002825287221 */ /* 0x000fe20000010000 */
[C---:B------:R-:W-:Y:S01]  /*62f0*/  FFMA.FTZ R118, R39.reuse, R118, R30 ;  /* 0x0000007627767223 */ /* 0x040fe2000001001e */
[----:B------:R-:W-:Y:S01]  /*6300*/  FFMA.FTZ R37, R39, R41, R36 ;  /* 0x0000002927257223 */ /* 0x000fe20000010024 */
[C---:B------:R-:W-:Y:S01]  /*6310*/  PRMT R30, R19.reuse, 0x7632, R30 ;  /* 0x00007632131e7816 */ /* 0x040fe2000000001e */
[----:B------:R-:W-:Y:S01]  /*6320*/  FADD.FTZ R36, R34, R33 ;  /* 0x0000002122247221 */ /* 0x000fe20000010000 */
[----:B------:R-:W-:Y:S01]  /*6330*/  FFMA.FTZ R34, R32, R33, R31 ;  /* 0x0000002120227223 */ /* 0x000fe2000001001f */
[----:B------:R-:W-:Y:S01]  /*6340*/  SHF.L.U32 R31, R19, 0x10, RZ ;  /* 0x00000010131f7819 */ /* 0x000fe200000006ff */
[----:B------:R-:W-:Y:S01]  /*6350*/  FMUL.FTZ R35, R33, R49 ;  /* 0x0000003121237220 */ /* 0x000fe20000410000 */
[----:B------:R-:W-:Y:S01]  /*6360*/  SHF.L.U32 R30, R30, 0x10, RZ ;  /* 0x000000101e1e7819 */ /* 0x000fe200000006ff */
[----:B------:R0:W-:Y:S01]  /*6370*/  STL [R1+0x7c], R36 ;  /* 0x00007c2401007387 */ /* 0x0001e20000100800 */
[----:B------:R-:W-:Y:S01]  /*6380*/  FADD.FTZ R40, R40, R41 ;  /* 0x0000002928287221 */ /* 0x000fe20000010000 */
[----:B------:R-:W-:Y:S01]  /*6390*/  FFMA.FTZ R37, R32, R35, R37 ;  /* 0x0000002320257223 */ /* 0x000fe20000010025 */
[----:B------:R-:W-:Y:S01]  /*63a0*/  FADD.FTZ R31, R31, -UR23 ;  /* 0x800000171f1f7e21 */ /* 0x000fe20008010000 */
[C---:B------:R-:W-:Y:S01]  /*63b0*/  PRMT R32, R117.reuse, 0x7632, R32 ;  /* 0x0000763275207816 */ /* 0x040fe20000000020 */
[----:B------:R1:W-:Y:S01]  /*63c0*/  STL [R1+0x78], R34 ;  /* 0x0000782201007387 */ /* 0x0003e20000100800 */
[----:B------:R-:W-:Y:S01]  /*63d0*/  SHF.L.U32 R33, R117, 0x10, RZ ;  /* 0x0000001075217819 */ /* 0x000fe200000006ff */
[----:B0-----:R-:W-:Y:S01]  /*63e0*/  FADD.FTZ R36, R30, -UR23 ;  /* 0x800000171e247e21 */ /* 0x001fe20008010000 */
[----:B------:R-:W-:Y:S01]  /*63f0*/  SHF.L.U32 R30, R32, 0x10, RZ ;  /* 0x00000010201e7819 */ /* 0x000fe200000006ff */
[----:B-1----:R-:W-:-:S02]  /*6400*/  FMUL.FTZ R34, R31, UR24 ;  /* 0x000000181f227c20 */ /* 0x002fc40008410000 */
        /* <DEDUP_REMOVED lines=20> */
.L_x_551:
[C---:B------:R-:W-:Y:S01]  /*6550*/  PRMT R36, R20.reuse, 0x7632, R36 ;  /* 0x0000763214247816 */ /* 0x040fe20000000024 */
[----:B------:R-:W-:Y:S01]  /*6560*/  FMUL.FTZ R32, R33, R44 ;  /* 0x0000002c21207220 */ /* 0x000fe20000410000 */
[----:B------:R-:W-:Y:S01]  /*6570*/  SHF.L.U32 R38, R20, 0x10, RZ ;  /* 0x0000001014267819 */ /* 0x000fe200000006ff */
[----:B------:R-:W-:Y:S01]  /*6580*/  FADD.FTZ R35, R35, R40 ;  /* 0x0000002823237221 */ /* 0x000fe20000010000 */
[----:B------:R-:W-:Y:S01]  /*6590*/  SHF.L.U32 R36, R36, 0x10, RZ ;  /* 0x0000001024247819 */ /* 0x000fe200000006ff */
[--C-:B------:R-:W-:Y:S01]  /*65a0*/  FFMA.FTZ R46, R34, R32, R37.reuse ;  /* 0x00000020222e7223 */ /* 0x100fe20000010025 */
        /* <DEDUP_REMOVED lines=29> */
.L_x_552:
[----:B------:R-:W-:Y:S01]  /*6780*/  SHF.L.U32 R41, R68, 0x10, RZ ;  /* 0x0000001044297819 */ /* 0x000fe200000006ff */
[----:B------:R-:W-:Y:S01]  /*6790*/  FFMA.FTZ R46, R31, R40, R46 ;  /* 0x000000281f2e7223 */ /* 0x000fe2000001002e */
[----:B------:R-:W-:Y:S01]  /*67a0*/  SHF.L.U32 R42, R42, 0x10, RZ ;  /* 0x000000102a2a7819 */ /* 0x000fe200000006ff */
[----:B------:R-:W-:Y:S01]  /*67b0*/  FADD.FTZ R35, R40, R35 ;  /* 0x0000002328237221 */ /* 0x000fe20000010000 */
[----:B------:R-:W-:Y:S01]  /*67c0*/  FMUL.FTZ R70, R32, R44 ;  /* 0x0000002c20467220 */ /* 0x000fe20000410000 */
        /* <DEDUP_REMOVED lines=29> */
.L_x_553:
        /* <DEDUP_REMOVED lines=36> */
.L_x_554:
        /* <DEDUP_REMOVED lines=35> */
.L_x_555:
[----:B------:R-:W-:Y:S01]  /*6e10*/  FFMA.FTZ R46, R70, R47, R46 ;  /* 0x0000002f462e7223 */ /* 0x000fe2000001002e */
[----:B------:R-:W-:Y:S01]  /*6e20*/  FADD.FTZ R74, R47, R74 ;  /* 0x0000004a2f4a7221 */ /* 0x000fe20000010000 */
[C---:B------:R-:W-:Y:S01]  /*6e30*/  SHF.L.U32 R47, R22.reuse, 0x10, RZ ;  /* 0x00000010162f7819 */ /* 0x040fe200000006ff */
[----:B------:R-:W-:Y:S01]  /*6e40*/  FMUL.FTZ R35, R71, R44 ;  /* 0x0000002c47237220 */ /* 0x000fe20000410000 */
[----:B------:R-:W-:Y:S01]  /*6e50*/  PRMT R76, R22, 0x7632, R76 ;  /* 0x00007632164c7816 */ /* 0x000fe2000000004c */
[----:B------:R-:W-:Y:S01]  /*6e60*/  FMUL.FTZ R77, R72, R49 ;  /* 0x00000031484d7220 */ /* 0x000fe20000410000 */
[----:B------:R-:W-:Y:S01]  /*6e70*/  PRMT R75, R61, 0x7632, R75 ;  /* 0x000076323d4b7816 */ /* 0x000fe2000000004b */
[----:B------:R-:W-:Y:S01]  /*6e80*/  FADD.FTZ R47, R47, -UR23 ;  /* 0x800000172f2f7e21 */ /* 0x000fe20008010000 */
[----:B------:R-:W-:Y:S01]  /*6e90*/  SHF.L.U32 R76, R76, 0x10, RZ ;  /* 0x000000104c4c7819 */ /* 0x000fe200000006ff */
[----:B------:R-:W-:Y:S01]  /*6ea0*/  FFMA.FTZ R46, R73, R35, R46 ;  /* 0x00000023492e7223 */ /* 0x000fe2000001002e */
[----:B------:R-:W-:Y:S01]  /*6eb0*/  FADD.FTZ R35, R74, R35 ;  /* 0x000000234a237221 */ /* 0x000fe20000010000 */
[----:B------:R-:W-:Y:S01]  /*6ec0*/  FMUL.FTZ R81, R47, UR24 ;  /* 0x000000182f517c20 */ /* 0x000fe20008410000 */
[----:B------:R-:W-:Y:S01]  /*6ed0*/  SHF.L.U32 R74, R61, 0x10, RZ ;  /* 0x000000103d4a7819 */ /* 0x000fe200000006ff */
[----:B------:R-:W-:Y:S01]  /*6ee0*/  FADD.FTZ R76, R76, -UR23 ;  /* 0x800000174c4c7e21 */ /* 0x000fe20008010000 */
[----:B------:R-:W-:-:S02]  /*6ef0*/  PRMT R80, R62, 0x7632, R80 ;  /* 0x000076323e507816 */ /* 0x000fc40000000050 */
[----:B------:R1:W-:Y:S01]  /*6f00*/  STL [R1+0x30], R81 ;  /* 0x0000305101007387 */ /* 0x0003e20000100800 */
[----:B------:R-:W-:Y:S01]  /*6f10*/  SHF.L.U32 R75, R75, 0x10, RZ ;  /* 0x000000104b4b7819 */ /* 0x000fe200000006ff */
[----:B------:R-:W-:Y:S01]  /*6f20*/  FMUL.FTZ R76, R76, UR24 ;  /* 0x000000184c4c7c20 */ /* 0x000fe20008410000 */
[----:B------:R-:W-:Y:S06]  /*6f30*/  @!P1 BRA `(.L_x_556) ;  /* 0x0000000000489947 */ /* 0x000fec0003800000 */
        /* <DEDUP_REMOVED lines=18> */
.L_x_556:
        /* <DEDUP_REMOVED lines=34> */
.L_x_557:
        /* <DEDUP_REMOVED lines=36> */
.L_x_558:
        /* <DEDUP_REMOVED lines=34> */
.L_x_559:
        /* <DEDUP_REMOVED lines=36> */
.L_x_560:
        /* <DEDUP_REMOVED lines=34> */
.L_x_561:
        /* <DEDUP_REMOVED lines=37> */
.L_x_562:
        /* <DEDUP_REMOVED lines=35> */
.L_x_563:
        /* <DEDUP_REMOVED lines=37> */
.L_x_564:
        /* <DEDUP_REMOVED lines=34> */
.L_x_565:
        /* <DEDUP_REMOVED lines=37> */
.L_x_566:
        /* <DEDUP_REMOVED lines=39> */
.L_x_567:
        /* <DEDUP_REMOVED lines=35> */
.L_x_568:
        /* <DEDUP_REMOVED lines=40> */
.L_x_569:
        /* <DEDUP_REMOVED lines=49> */
[----:B------:R-:W-:-:S05]  /*90b0*/  FADD.FTZ R36, R30, R36 ;  /* 0x000000241e247221 */ /* 0x000fca0000010000 */
        /* <DEDUP_REMOVED lines=9> */
[----:B------:R-:W4:Y:S01]  /*9150*/  LDL.LU R30, [R1+0x34] ;  /* 0x00003400011e7983 */ /* 0x000f220000300800 */
[----:B------:R-:W-:-:S04]  /*9160*/  FFMA.FTZ R42, R42, R40, R38 ;  /* 0x000000282a2a7223 */ /* 0x000fc80000010026 */
[----:B------:R-:W-:Y:S01]  /*9170*/  FFMA.FTZ R70, R70, R53, R42 ;  /* 0x0000003546467223 */ /* 0x000fe2000001002a */
[----:B------:R-:W-:Y:S01]  /*9180*/  FFMA.FTZ R41, R41, R39, R37 ;  /* 0x0000002729297223 */ /* 0x000fe20000010025 */
[----:B------:R-:W-:Y:S01]  /*9190*/  FADD.FTZ R39, R32, R39 ;  /* 0x0000002720277221 */ /* 0x000fe20000010000 */
[----:B------:R-:W-:Y:S02]  /*91a0*/  FADD.FTZ R40, R36, R40 ;  /* 0x0000002824287221 */ /* 0x000fe40000010000 */
[----:B------:R-:W-:Y:S01]  /*91b0*/  FFMA.FTZ R69, R69, R43, R41 ;  /* 0x0000002b45457223 */ /* 0x000fe20000010029 */
[----:B------:R-:W-:Y:S01]  /*91c0*/  FADD.FTZ R43, R39, R43 ;  /* 0x0000002b272b7221 */ /* 0x000fe20000010000 */
[----:B------:R-:W-:Y:S02]  /*91d0*/  FADD.FTZ R53, R40, R53 ;  /* 0x0000003528357221 */ /* 0x000fe40000010000 */
[----:B------:R-:W-:Y:S01]  /*91e0*/  FFMA.FTZ R69, R73, R71, R69 ;  /* 0x0000004749457223 */ /* 0x000fe20000010045 */
[----:B------:R-:W-:Y:S01]  /*91f0*/  FADD.FTZ R43, R43, R71 ;  /* 0x000000472b2b7221 */ /* 0x000fe20000010000 */
[----:B------:R-:W-:-:S03]  /*9200*/  FADD.FTZ R53, R53, R72 ;  /* 0x0000004835357221 */ /* 0x000fc60000010000 */
        /* <DEDUP_REMOVED lines=9> */
[----:B------:R-:W-:Y:S01]  /*92a0*/  FADD.FTZ R53, R53, R90 ;  /* 0x0000005a35357221 */ /* 0x000fe20000010000 */
[----:B----4-:R-:W-:Y:S02]  /*92b0*/  FFMA.FTZ R70, R30, R72, R70 ;  /* 0x000000481e467223 */ /* 0x010fe40000010046 */
[----:B------:R-:W4:Y:S01]  /*92c0*/  LDL R30, [R1+0x80] ;  /* 0x00008000011e7983 */ /* 0x000f220000100800 */
[----:B---3--:R-:W-:Y:S01]  /*92d0*/  FFMA.FTZ R69, R31, R74, R69 ;  /* 0x0000004a1f457223 */ /* 0x008fe20000010045 */
[----:B------:R-:W-:-:S03]  /*92e0*/  FFMA.FTZ R70, R76, R75, R70 ;  /* 0x0000004b4c467223 */ /* 0x000fc60000010046 */
[----:B------:R-:W-:Y:S01]  /*92f0*/  FFMA.FTZ R69, R79, R77, R69 ;  /* 0x0000004d4f457223 */ /* 0x000fe20000010045 */
[----:B------:R-:W-:-:S03]  /*9300*/  FFMA.FTZ R70, R80, R78, R70 ;  /* 0x0000004e50467223 */ /* 0x000fc60000010046 */
[----:B------:R-:W-:Y:S01]  /*9310*/  FFMA.FTZ R69, R83, R81, R69 ;  /* 0x0000005153457223 */ /* 0x000fe20000010045 */
[----:B------:R-:W-:Y:S01]  /*9320*/  FFMA.FTZ R70, R84, R82, R70 ;  /* 0x0000005254467223 */ /* 0x000fe20000010046 */
[----:B------:R-:W0:Y:S02]  /*9330*/  S2R R31, SR_LANEID ;  /* 0x00000000001f7919 */ /* 0x000e240000000000 */
[----:B------:R-:W-:Y:S01]  /*9340*/  FFMA.FTZ R69, R87, R85, R69 ;  /* 0x0000005557457223 */ /* 0x000fe20000010045 */
[----:B------:R-:W-:-:S03]  /*9350*/  FFMA.FTZ R70, R88, R86, R70 ;  /* 0x0000005658467223 */ /* 0x000fc60000010046 */
[----:B------:R-:W-:Y:S01]  /*9360*/  FFMA.FTZ R69, R91, R89, R69 ;  /* 0x000000595b457223 */ /* 0x000fe20000010045 */
[----:B------:R-:W-:Y:S01]  /*9370*/  FFMA.FTZ R70, R92, R90, R70 ;  /* 0x0000005a5c467223 */ /* 0x000fe20000010046 */
[----:B------:R-:W-:Y:S01]  /*9380*/  FADD.FTZ R43, R43, R93 ;  /* 0x0000005d2b2b7221 */ /* 0x000fe20000010000 */
[----:B------:R-:W-:Y:S01]  /*9390*/  FADD.FTZ R53, R53, R94 ;  /* 0x0000005e35357221 */ /* 0x000fe20000010000 */
[----:B------:R-:W-:Y:S01]  /*93a0*/  FFMA.FTZ R69, R95, R93, R69 ;  /* 0x0000005d5f457223 */ /* 0x000fe20000010045 */
[----:B------:R-:W-:Y:S01]  /*93b0*/  FFMA.FTZ R70, R96, R94, R70 ;  /* 0x0000005e60467223 */ /* 0x000fe20000010046 */
[----:B------:R-:W1:Y:S01]  /*93c0*/  S2UR UR7, SR_CgaCtaId ;  /* 0x00000000000779c3 */ /* 0x000e620000008800 */
[----:B------:R-:W-:Y:S01]  /*93d0*/  FADD.FTZ R43, R43, R97 ;  /* 0x000000612b2b7221 */ /* 0x000fe20000010000 */
[----:B------:R-:W-:Y:S01]  /*93e0*/  FFMA.FTZ R69, R99, R97, R69 ;  /* 0x0000006163457223 */ /* 0x000fe20000010045 */
[----:B------:R-:W-:Y:S01]  /*93f0*/  FFMA.FTZ R70, R100, R98, R70 ;  /* 0x0000006264467223 */ /* 0x000fe20000010046 */
[----:B------:R-:W-:Y:S01]  /*9400*/  FADD.FTZ R53, R53, R98 ;  /* 0x0000006235357221 */ /* 0x000fe20000010000 */
        /* <DEDUP_REMOVED lines=16> */
[----:B------:R-:W-:Y:S01]  /*9510*/  UMOV UR6, 0x400 ;  /* 0x0000040000067882 */ /* 0x000fe20000000000 */
[----:B------:R-:W-:Y:S01]  /*9520*/  FFMA.FTZ R69, R118, R120, R69 ;  /* 0x0000007876457223 */ /* 0x000fe20000010045 */
[----:B------:R-:W-:Y:S01]  /*9530*/  UIADD3 UR5, UR6, 0x90, URZ ;  /* 0x0000009006057890 */ /* 0x000fe2000fffe03f */
[----:B------:R-:W-:Y:S01]  /*9540*/  FFMA.FTZ R70, R119, R117, R70 ;  /* 0x0000007577467223 */ /* 0x000fe20000010046 */
[----:B------:R-:W-:Y:S01]  /*9550*/  FADD.FTZ R43, R43, R120 ;  /* 0x000000782b2b7221 */ /* 0x000fe20000010000 */
[----:B------:R-:W-:Y:S01]  /*9560*/  FADD.FTZ R114, R114, R117 ;  /* 0x0000007572727221 */ /* 0x000fe20000010000 */
[----:B0-----:R-:W-:Y:S01]  /*9570*/  ISETP.NE.AND P0, PT, R31, RZ, PT ;  /* 0x000000ff1f00720c */ /* 0x001fe20003f05270 */
[----:B-1----:R-:W-:Y:S01]  /*9580*/  ULEA UR5, UR7, UR5, 0x18 ;  /* 0x0000000507057291 */ /* 0x002fe2000f8ec03f */
        /* <DEDUP_REMOVED lines=8> */
[----:B------:R-:W-:-:S05]  /*9610*/  LEA R53, R7, UR5, 0x4 ;  /* 0x0000000507357c11 */ /* 0x000fca000f8e20ff */
[----:B------:R-:W-:Y:S01]  /*9620*/  STS.128 [R53], R32 ;  /* 0x0000002035007388 */ /* 0x000fe20000000c00 */
[----:B------:R-:W-:Y:S01]  /*9630*/  MOV R36, UR14 ;  /* 0x0000000e00247c02 */ /* 0x000fe20008000f00 */
[----:B------:R-:W-:Y:S04]  /*9640*/  BSSY B0, `(.L_x_570) ;  /* 0x000002b000007945 */ /* 0x000fe80003800000 */
[----:B------:R-:W-:Y:S01]  /*9650*/  IMAD R37, R36, 0x1c, R7 ;  /* 0x0000001c24257824 */ /* 0x000fe200078e0207 */
[----:B------:R-:W-:Y:S01]  /*9660*/  PRMT R104, R50, 0x7632, R104 ;  /* 0x0000763232687816 */ /* 0x000fe20000000068 */
[----:B----4-:R0:W-:Y:S01]  /*9670*/  @!P0 STS.64 [R30+0x10], R46 ;  /* 0x0000102e1e008388 */ /* 0x0101e20000000a00 */
[----:B------:R-:W-:Y:S08]  /*9680*/  BAR.SYNC.DEFER_BLOCKING 0x0 ;  /* 0x0000000000007b1d */ /* 0x000ff00000010000 */
[----:B0-----:R-:W0:Y:S01]  /*9690*/  LDC.64 R30, c[0x0][0x268] ;  /* 0x00009a00ff1e7b82 */ /* 0x001e220000000a00 */
[----:B------:R-:W-:Y:S01]  /*96a0*/  ISETP.NE.AND P0, PT, R7, RZ, PT ;  /* 0x000000ff0700720c */ /* 0x000fe20003f05270 */
[----:B0-----:R-:W-:-:S12]  /*96b0*/  IMAD.WIDE R30, R37, 0x4, R30 ;  /* 0x00000004251e7825 */ /* 0x001fd800078e021e */
[----:B--2---:R-:W-:Y:S05]  /*96c0*/  @P0 BRA `(.L_x_571) ;  /* 0x0000000000880947 */ /* 0x004fea0003800000 */
        /* <DEDUP_REMOVED lines=34> */
.L_x_571:
[----:B------:R-:W-:Y:S05]  /*98f0*/  BSYNC B0 ;  /* 0x0000000000007941 */ /* 0x000fea0003800000 */
.L_x_570:
        /* <DEDUP_REMOVED lines=81> */
.L_x_573:
[----:B------:R-:W-:Y:S05]  /*9e10*/  BSYNC B0 ;  /* 0x0000000000007941 */ /* 0x000fea0003800000 */
.L_x_572:
        /* <DEDUP_REMOVED lines=16> */
.L_x_575:
[----:B------:R-:W-:Y:S05]  /*9f20*/  BSYNC B0 ;  /* 0x0000000000007941 */ /* 0x000fea0003800000 */
.L_x_574:
[----:B-1----:R-:W2:Y:S04]  /*9f30*/  LDL R30, [R1+0x40] ;  /* 0x00004000011e7983 */ /* 0x002ea80000100800 */
[----:B------:R0:W-:Y:S04]  /*9f40*/  STL [R1+0x94], R27 ;  /* 0x0000941b01007387 */ /* 0x0001e80000100800 */
[----:B0-----:R-:W3:Y:S04]  /*9f50*/  LDL R27, [R1+0x44] ;  /* 0x00004400011b7983 */ /* 0x001ee80000100800 */
[----:B------:R0:W-:Y:S04]  /*9f60*/  STL [R1+0x90], R26 ;  /* 0x0000901a01007387 */ /* 0x0001e80000100800 */
[----:B0-----:R-:W4:Y:S04]  /*9f70*/  LDL R26, [R1+0x3c] ;  /* 0x00003c00011a7983 */ /* 0x001f280000100800 */
[----:B------:R0:W-:Y:S04]  /*9f80*/  STL [R1+0x8c], R7 ;  /* 0x00008c0701007387 */ /* 0x0001e80000100800 */
[----:B------:R-:W4:Y:S04]  /*9f90*/  LDL R125, [R1+0x1c] ;  /* 0x00001c00017d7983 */ /* 0x000f280000100800 */
[----:B------:R-:W4:Y:S04]  /*9fa0*/  LDL R124, [R1+0x18] ;  /* 0x00001800017c7983 */ /* 0x000f280000100800 */
[----:B0-----:R-:W4:Y:S04]  /*9fb0*/  LDL R7, [R1+0x28] ;  /* 0x0000280001077983 */ /* 0x001f280000100800 */
[----:B------:R-:W4:Y:S04]  /*9fc0*/  LDL R123, [R1+0x14] ;  /* 0x00001400017b7983 */ /* 0x000f280000100800 */
[----:B------:R-:W4:Y:S04]  /*9fd0*/  LDL R122, [R1+0x10] ;  /* 0x00001000017a7983 */ /* 0x000f280000100800 */
[----:B------:R-:W4:Y:S04]  /*9fe0*/  LDL R121, [R1+0xc] ;  /* 0x00000c0001797983 */ /* 0x000f280000100800 */
[----:B------:R-:W4:Y:S04]  /*9ff0*/  LDL R32, [R1+0x8] ;  /* 0x0000080001207983 */ /* 0x000f280000100800 */
[----:B------:R-:W4:Y:S04]  /*a000*/  LDL R31, [R1+0x4] ;  /* 0x00000400011f7983 */ /* 0x000f280000100800 */
[----:B------:R0:W-:Y:S04]  /*a010*/  STL [R1+0x88], R6 ;  /* 0x0000880601007387 */ /* 0x0001e80000100800 */
[----:B0-----:R-:W4:Y:S04]  /*a020*/  LDL R6, [R1+0x20] ;  /* 0x0000200001067983 */ /* 0x001f280000100800 */
[----:B------:R0:W-:Y:S04]  /*a030*/  STL [R1+0x84], R5 ;  /* 0x0000840501007387 */ /* 0x0001e80000100800 */
[----:B0-----:R-:W4:Y:S01]  /*a040*/  LDL R5, [R1+0x24] ;  /* 0x0000240001057983 */ /* 0x001f220000100800 */
[----:B--2---:R-:W-:-:S03]  /*a050*/  PRMT R33, R30, 0x7632, R33 ;  /* 0x000076321e217816 */ /* 0x004fc60000000021 */
[----:B------:R-:W2:Y:S01]  /*a060*/  LDL R30, [R1] ;  /* 0x00000000011e7983 */ /* 0x000ea20000100800 */
[----:B---3--:R-:W-:-:S03]  /*a070*/  PRMT R35, R27, 0x7632, R35 ;  /* 0x000076321b237816 */ /* 0x008fc60000000023 */
[----:B------:R0:W5:Y:S01]  /*a080*/  LDL.LU R27, [R1+0x94] ;  /* 0x00009400011b7983 */ /* 0x0001620000300800 */
[----:B----4-:R-:W-:-:S03]  /*a090*/  PRMT R39, R26, 0x7632, R39 ;  /* 0x000076321a277816 */ /* 0x010fc60000000027 */
[----:B------:R0:W5:Y:S01]  /*a0a0*/  LDL.LU R26, [R1+0x90] ;  /* 0x00009000011a7983 */ /* 0x0001620000300800 */
[----:B------:R-:W-:-:S03]  /*a0b0*/  PRMT R43, R7, 0x7632, R43 ;  /* 0x00007632072b7816 */ /* 0x000fc6000000002b */
[----:B------:R0:W5:Y:S01]  /*a0c0*/  LDL.LU R7, [R1+0x8c] ;  /* 0x00008c0001077983 */ /* 0x0001620000300800 */
        /* <DEDUP_REMOVED lines=19> */
[----:B------:R-:W2:Y:S01]  /*a200*/  LDL R30, [R1+0x54] ;  /* 0x00005400011e7983 */ /* 0x000ea20000100800 */
        /* <DEDUP_REMOVED lines=52> */
[----:B--2---:R-:W-:Y:S01]  /*a550*/  PRMT R34, R30, 0x7632, R34 ;  /* 0x000076321e227816 */ /* 0x004fe20000000022 */
        /* <DEDUP_REMOVED lines=38> */
.L_x_578:
[----:B------:R-:W-:Y:S02]  /*a7c0*/  MOV R30, UR18 ;  /* 0x00000012001e7c02 */ /* 0x000fe40008000f00 */
[----:B------:R-:W-:-:S05]  /*a7d0*/  MOV R31, UR19 ;  /* 0x00000013001f7c02 */ /* 0x000fca0008000f00 */
[----:B------:R-:W2:Y:S04]  /*a7e0*/  LDG.E.STRONG.GPU R30, desc[UR20][R30.64] ;  /* 0x000000141e1e7981 */ /* 0x000ea8000c1ef900 */
[----:B--2---:R-:W-:Y:S01]  /*a7f0*/  CCTL.IVALL ;  /* 0x00000000ff00798f */ /* 0x004fe20002000000 */
[----:B------:R-:W-:Y:S05]  /*a800*/  YIELD ;  /* 0x0000000000007946 */ /* 0x000fea0003800000 */
[----:B------:R-:W-:-:S13]  /*a810*/  ISETP.NE.AND P6, PT, R30, R32, PT ;  /* 0x000000201e00720c */ /* 0x000fda0003fc5270 */
[----:B------:R-:W-:Y:S05]  /*a820*/  @P6 BRA `(.L_x_578) ;  /* 0xfffffffc00e46947 */ /* 0x000fea000383ffff */
.L_x_577:
        /* <DEDUP_REMOVED lines=26> */
.L_x_582:
        /* <DEDUP_REMOVED lines=165> */
.L_x_581:
        /* <DEDUP_REMOVED lines=89> */
.L_x_583:
[----:B------:R-:W-:-:S04]  /*b9b0*/  LOP3.LUT P6, RZ, R5, 0x1, RZ, 0xc0, !PT ;  /* 0x0000000105ff7812 */ /* 0x000fc800078cc0ff */
[----:B------:R-:W-:-:S13]  /*b9c0*/  ISETP.NE.OR P6, PT, RZ, UR16, P6 ;  /* 0x00000010ff007c0c */ /* 0x000fda000b7c5670 */
[----:B------:R-:W-:Y:S05]  /*b9d0*/  @!P6 BRA `(.L_x_579) ;  /* 0x0000000000b4e947 */ /* 0x000fea0003800000 */
.L_x_580:
        /* <DEDUP_REMOVED lines=45> */
.L_x_579:
        /* <DEDUP_REMOVED lines=14> */
.L_x_585:
[----:B------:R-:W-:Y:S05]  /*bd90*/  BSYNC B0 ;  /* 0x0000000000007941 */ /* 0x000fea0003800000 */
.L_x_584:
        /* <DEDUP_REMOVED lines=25> */
.L_x_576:
        /* <DEDUP_REMOVED lines=39> */
.L_x_586:
        /* <DEDUP_REMOVED lines=24> */
.L_x_588:
[----:B------:R-:W-:Y:S05]  /*c320*/  BSYNC B0 ;  /* 0x0000000000007941 */ /* 0x000fea0003800000 */
.L_x_587:
        /* <DEDUP_REMOVED lines=28> */
.L_x_589:
        /* <DEDUP_REMOVED lines=26> */
.L_x_591:
[----:B------:R-:W-:Y:S05]  /*c690*/  BSYNC B0 ;  /* 0x0000000000007941 */ /* 0x000fea0003800000 */
.L_x_590:
        /* <DEDUP_REMOVED lines=28> */
.L_x_592:
        /* <DEDUP_REMOVED lines=26> */
.L_x_594:
[----:B------:R-:W-:Y:S05]  /*ca00*/  BSYNC B0 ;  /* 0x0000000000007941 */ /* 0x000fea0003800000 */
.L_x_593:
        /* <DEDUP_REMOVED lines=29> */
.L_x_595:
        /* <DEDUP_REMOVED lines=26> */
.L_x_597:
[----:B------:R-:W-:Y:S05]  /*cd80*/  BSYNC B0 ;  /* 0x0000000000007941 */ /* 0x000fea0003800000 */
.L_x_596:
        /* <DEDUP_REMOVED lines=30> */
.L_x_598:
        /* <DEDUP_REMOVED lines=26> */
.L_x_600:
[----:B------:R-:W-:Y:S05]  /*d110*/  BSYNC B0 ;  /* 0x0000000000007941 */ /* 0x000fea0003800000 */
.L_x_599:
        /* <DEDUP_REMOVED lines=28> */
.L_x_601:
        /* <DEDUP_REMOVED lines=26> */
.L_x_603:
[----:B------:R-:W-:Y:S05]  /*d480*/  BSYNC B0 ;  /* 0x0000000000007941 */ /* 0x000fea0003800000 */
.L_x_602:
        /* <DEDUP_REMOVED lines=28> */
.L_x_604:
        /* <DEDUP_REMOVED lines=26> */
.L_x_606:
[----:B------:R-:W-:Y:S05]  /*d7f0*/  BSYNC B0 ;  /* 0x0000000000007941 */ /* 0x000fea0003800000 */
.L_x_605:
        /* <DEDUP_REMOVED lines=28> */
.L_x_607:
        /* <DEDUP_REMOVED lines=26> */
.L_x_609:
[----:B------:R-:W-:Y:S05]  /*db60*/  BSYNC B0 ;  /* 0x0000000000007941 */ /* 0x000fea0003800000 */
.L_x_608:
        /* <DEDUP_REMOVED lines=28> */
.L_x_610:
        /* <DEDUP_REMOVED lines=26> */
.L_x_612:
[----:B------:R-:W-:Y:S05]  /*ded0*/  BSYNC B0 ;  /* 0x0000000000007941 */ /* 0x000fea0003800000 */
.L_x_611:
        /* <DEDUP_REMOVED lines=28> */
.L_x_613:
        /* <DEDUP_REMOVED lines=26> */
.L_x_615:
[----:B------:R-:W-:Y:S05]  /*e240*/  BSYNC B0 ;  /* 0x0000000000007941 */ /* 0x000fea0003800000 */
.L_x_614:
        /* <DEDUP_REMOVED lines=28> */
.L_x_616:
        /* <DEDUP_REMOVED lines=26> */
.L_x_618:
[----:B------:R-:W-:Y:S05]  /*e5b0*/  BSYNC B0 ;  /* 0x0000000000007941 */ /* 0x000fea0003800000 */
.L_x_617:
        /* <DEDUP_REMOVED lines=28> */
.L_x_619:
        /* <DEDUP_REMOVED lines=25> */
.L_x_621:
[----:B------:R-:W-:Y:S05]  /*e910*/  BSYNC B0 ;  /* 0x0000000000007941 */ /* 0x000fea0003800000 */
.L_x_620:
[----:B------:R-:W0:Y:S01]  /*e920*/  LDL.LU R8, [R1+0x4] ;  /* 0x0000040001087983 */ /* 0x000e220000300800 */
        /* <DEDUP_REMOVED lines=14> */
[----:B0-----:R-:W-:Y:S01]  /*ea10*/  FADD.FTZ R11, -R9, 1 ;  /* 0x3f800000090b7421 */ /* 0x001fe20000010100 */
[----:B------:R-:W-:-:S03]  /*ea20*/  FMUL.FTZ R12, R12, R9 ;  /* 0x000000090c0c7220 */ /* 0x000fc60000410000 */
        /* <DEDUP_REMOVED lines=11> */
.L_x_622:
[----:B------:R-:W-:Y:S04]  /*eae0*/  BSSY B0, `(.L_x_623) ;  /* 0x0000019000007945 */ /* 0x000fe80003800000 */
[----:B------:R-:W-:Y:S05]  /*eaf0*/  @!P4 BRA `(.L_x_624) ;  /* 0x00000000005cc947 */ /* 0x000fea0003800000 */
[----:B------:R-:W-:Y:S01]  /*eb00*/  MOV R9, UR5 ;  /* 0x0000000500097c02 */ /* 0x000fe20008000f00 */
[----:B------:R-:W-:Y:S01]  /*eb10*/  ULDC.64 UR14, c[0x0][0x288] ;  /* 0x0000a200000e7ab9 */ /* 0x000fe20000000a00 */
[----:B-1----:R-:W-:Y:S02]  /*eb20*/  IADD3 R10, R6, 0xc0, RZ ;  /* 0x000000c0060a7810 */ /* 0x002fe40007ffe0ff */
[----:B------:R-:W-:Y:S01]  /*eb30*/  MOV R8, UR5 ;  /* 0x0000000500087c02 */ /* 0x000fe20008000f00 */
[----:B------:R-:W-:Y:S01]  /*eb40*/  FFMA.FTZ R9, R18, R9, UR6 ;  /* 0x0000000612097e23 */ /* 0x000fe20008010009 */
[----:B------:R-:W-:Y:S02]  /*eb50*/  SHF.R.S32.HI R10, RZ, 0x1f, R10 ;  /* 0x0000001fff0a7819 */ /* 0x000fe4000001140a */
[----:B------:R-:W-:Y:S01]  /*eb60*/  IADD3 R11, R6, 0xc0, RZ ;  /* 0x000000c0060b7810 */ /* 0x000fe20007ffe0ff */
[----:B------:R-:W-:Y:S01]  /*eb70*/  FFMA.FTZ R12, R12, R44, -R9 ;  /* 0x0000002c0c0c7223 */ /* 0x000fe20000010809 */
[----:B------:R-:W-:Y:S01]  /*eb80*/  FFMA.FTZ R13, R13, R8, UR6 ;  /* 0x000000060d0d7e23 */ /* 0x000fe20008010008 */
[----:B------:R-:W-:Y:S01]  /*eb90*/  MOV R8, R26 ;  /* 0x0000001a00087202 */ /* 0x000fe20000000f00 */
[----:B------:R-:W-:Y:S01]  /*eba0*/  IMAD R10, R10, UR14, RZ ;  /* 0x0000000e0a0a7c24 */ /* 0x000fe2000f8e02ff */
[----:B------:R-:W-:-:S03]  /*ebb0*/  MOV R9, R29 ;  /* 0x0000001d00097202 */ /* 0x000fc60000000f00 */
[----:B------:R-:W-:-:S04]  /*ebc0*/  IMAD.WIDE.U32 R8, R11, UR14, R8 ;  /* 0x0000000e0b087c25 */ /* 0x000fc8000f8e0008 */
        /* <DEDUP_REMOVED lines=10> */
.L_x_624:
[----:B------:R-:W-:Y:S05]  /*ec70*/  BSYNC B0 ;  /* 0x0000000000007941 */ /* 0x000fea0003800000 */
.L_x_623:
[----:B------:R-:W2:Y:S01]  /*ec80*/  LDL.LU R8, [R1] ;  /* 0x0000000001087983 */ /* 0x000ea20000300800 */
        /* <DEDUP_REMOVED lines=27> */
.L_x_625:
        /* <DEDUP_REMOVED lines=25> */
.L_x_627:
[----:B------:R-:W-:Y:S05]  /*efd0*/  BSYNC B0 ;  /* 0x0000000000007941 */ /* 0x000fea0003800000 */
.L_x_626:
        /* <DEDUP_REMOVED lines=27> */
.L_x_628:
        /* <DEDUP_REMOVED lines=25> */
.L_x_630:
[----:B------:R-:W-:Y:S05]  /*f320*/  BSYNC B0 ;  /* 0x0000000000007941 */ /* 0x000fea0003800000 */
.L_x_629:
        /* <DEDUP_REMOVED lines=27> */
.L_x_631:
        /* <DEDUP_REMOVED lines=25> */
.L_x_633:
[----:B------:R-:W-:Y:S05]  /*f670*/  BSYNC B0 ;  /* 0x0000000000007941 */ /* 0x000fea0003800000 */
.L_x_632:
        /* <DEDUP_REMOVED lines=27> */
.L_x_634:
        /* <DEDUP_REMOVED lines=25> */
.L_x_636:
[----:B------:R-:W-:Y:S05]  /*f9c0*/  BSYNC B0 ;  /* 0x0000000000007941 */ /* 0x000fea0003800000 */
.L_x_635:
        /* <DEDUP_REMOVED lines=27> */
.L_x_637:
        /* <DEDUP_REMOVED lines=25> */
.L_x_639:
[----:B------:R-:W-:Y:S05]  /*fd10*/  BSYNC B0 ;  /* 0x0000000000007941 */ /* 0x000fea0003800000 */
.L_x_638:
        /* <DEDUP_REMOVED lines=27> */
.L_x_640:
        /* <DEDUP_REMOVED lines=25> */
.L_x_642:
[----:B------:R-:W-:Y:S05]  /*10060*/  BSYNC B0 ;  /* 0x0000000000007941 */ /* 0x000fea0003800000 */
.L_x_641:
        /* <DEDUP_REMOVED lines=27> */
.L_x_643:
[----:B------:R-:W-:Y:S01]  /*10220*/  LOP3.LUT P0, RZ, R5, 0x10000, RZ, 0xc0, !PT ;  /* 0x0001000005ff7812 */ /* 0x000fe2000780c0ff */
[----:B------:R-:W-:-:S12]  /*10230*/  BSSY B0, `(.L_x_644) ;  /* 0x0000018000007945 */ /* 0x000fd80003800000 */
[----:B------:R-:W-:Y:S05]  /*10240*/  @!P0 BRA `(.L_x_645) ;  /* 0x0000000000588947 */ /* 0x000fea0003800000 */
[----:B01234-:R-:W-:Y:S01]  /*10250*/  IADD3 R11, R6, 0x130, RZ ;  /* 0x00000130060b7810 */ /* 0x01ffe20007ffe0ff */
[----:B------:R-:W-:Y:S01]  /*10260*/  ULDC.64 UR14, c[0x0][0x288] ;  /* 0x0000a200000e7ab9 */ /* 0x000fe20000000a00 */
[----:B------:R-:W-:Y:S02]  /*10270*/  MOV R8, R26 ;  /* 0x0000001a00087202 */ /* 0x000fe40000000f00 */
[----:B------:R-:W-:Y:S02]  /*10280*/  SHF.R.S32.HI R10, RZ, 0x1f, R11 ;  /* 0x0000001fff0a7819 */ /* 0x000fe4000001140b */
[----:B------:R-:W-:Y:S02]  /*10290*/  MOV R9, R29 ;  /* 0x0000001d00097202 */ /* 0x000fe40000000f00 */
[----:B------:R-:W-:Y:S01]  /*102a0*/  MOV R12, UR5 ;  /* 0x00000005000c7c02 */ /* 0x000fe20008000f00 */
[----:B------:R-:W-:Y:S02]  /*102b0*/  IMAD R10, R10, UR14, RZ ;  /* 0x0000000e0a0a7c24 */ /* 0x000fe4000f8e02ff */
[----:B------:R-:W-:-:S04]  /*102c0*/  IMAD.WIDE.U32 R8, R11, UR14, R8 ;  /* 0x0000000e0b087c25 */ /* 0x000fc8000f8e0008 */
[----:B------:R-:W-:Y:S01]  /*102d0*/  IMAD R11, R11, UR15, R10 ;  /* 0x0000000f0b0b7c24 */ /* 0x000fe2000f8e020a */
[----:B------:R-:W-:Y:S02]  /*102e0*/  ULDC.64 UR14, c[0x0][0x210] ;  /* 0x00008400000e7ab9 */ /* 0x000fe40000000a00 */
[C---:B------:R-:W-:Y:S02]  /*102f0*/  LEA R10, P0, R8.reuse, UR14, 0x1 ;  /* 0x0000000e080a7c11 */ /* 0x040fe4000f8008ff */
[----:B------:R-:W-:Y:S02]  /*10300*/  IADD3 R11, R9, R11, RZ ;  /* 0x0000000b090b7210 */ /* 0x000fe40007ffe0ff */
[----:B------:R-:W-:Y:S02]  /*10310*/  MOV R9, UR5 ;  /* 0x0000000500097c02 */ /* 0x000fe40008000f00 */
[----:B------:R-:W-:-:S03]  /*10320*/  LEA.HI.X R11, R8, UR15, R11, 0x1, P0 ;  /* 0x0000000f080b7c11 */ /* 0x000fc600080f0c0b */
[----:B------:R-:W-:Y:S01]  /*10330*/  FFMA.FTZ R8, R62, R9, UR6 ;  /* 0x000000063e087e23 */ /* 0x000fe20008010009 */
[----:B------:R-:W-:-:S03]  /*10340*/  FFMA.FTZ R9, R119, R12, UR6 ;  /* 0x0000000677097e23 */ /* 0x000fc6000801000c */
[----:B------:R-:W-:Y:S01]  /*10350*/  FFMA.FTZ R8, R13, R44, -R8 ;  /* 0x0000002c0d087223 */ /* 0x000fe20000010808 */
[----:B------:R-:W-:-:S03]  /*10360*/  FFMA.FTZ R118, R118, R49, -R9 ;  /* 0x0000003176767223 */ /* 0x000fc60000010809 */
[----:B------:R-:W-:Y:S01]  /*10370*/  FMUL.FTZ R9, R8, UR24 ;  /* 0x0000001808097c20 */ /* 0x000fe20008410000 */
[----:B------:R-:W-:-:S05]  /*10380*/  FMUL.FTZ R8, R118, UR24 ;  /* 0x0000001876087c20 */ /* 0x000fca0008410000 */
[----:B------:R-:W-:-:S05]  /*10390*/  F2FP.BF16.F32.PACK_AB R9, R8, R9 ;  /* 0x000000090809723e */ /* 0x000fca00000010ff */
[----:B------:R0:W-:Y:S02]  /*103a0*/  STG.E desc[UR20][R10.64], R9 ;  /* 0x000000090a007986 */ /* 0x0001e4000c101914 */
.L_x_645:
[----:B------:R-:W-:Y:S05]  /*103b0*/  BSYNC B0 ;  /* 0x0000000000007941 */ /* 0x000fea0003800000 */
.L_x_644:
        /* <DEDUP_REMOVED lines=27> */
.L_x_646:
        /* <DEDUP_REMOVED lines=25> */
.L_x_648:
[----:B------:R-:W-:Y:S05]  /*10700*/  BSYNC B0 ;  /* 0x0000000000007941 */ /* 0x000fea0003800000 */
.L_x_647:
        /* <DEDUP_REMOVED lines=27> */
.L_x_649:
        /* <DEDUP_REMOVED lines=25> */
.L_x_651:
[----:B------:R-:W-:Y:S05]  /*10a50*/  BSYNC B0 ;  /* 0x0000000000007941 */ /* 0x000fea0003800000 */
.L_x_650:
        /* <DEDUP_REMOVED lines=26> */
.L_x_652:
        /* <DEDUP_REMOVED lines=25> */
.L_x_654:
[----:B------:R-:W-:Y:S05]  /*10d90*/  BSYNC B0 ;  /* 0x0000000000007941 */ /* 0x000fea0003800000 */
.L_x_653:
        /* <DEDUP_REMOVED lines=30> */
.L_x_655:
[----:B------:R-:W-:Y:S01]  /*10f80*/  LOP3.LUT P0, RZ, R5, 0x1000, RZ, 0xc0, !PT ;  /* 0x0000100005ff7812 */ /* 0x000fe2000780c0ff */
[----:B------:R-:W-:-:S12]  /*10f90*/  BSSY B0, `(.L_x_656) ;  /* 0x0000018000007945 */ /* 0x000fd80003800000 */
[----:B------:R-:W-:Y:S05]  /*10fa0*/  @!P0 BRA `(.L_x_657) ;  /* 0x0000000000588947 */ /* 0x000fea0003800000 */
[----:B------:R-:W-:Y:S01]  /*10fb0*/  IADD3 R13, R6, 0x170, RZ ;  /* 0x00000170060d7810 */ /* 0x000fe20007ffe0ff */
[----:B------:R-:W-:Y:S01]  /*10fc0*/  ULDC.64 UR14, c[0x0][0x288] ;  /* 0x0000a200000e7ab9 */ /* 0x000fe20000000a00 */
[----:B-1----:R-:W-:Y:S02]  /*10fd0*/  MOV R10, R26 ;  /* 0x0000001a000a7202 */ /* 0x002fe40000000f00 */
        /* <DEDUP_REMOVED lines=19> */
.L_x_657:
[----:B------:R-:W-:Y:S05]  /*11110*/  BSYNC B0 ;  /* 0x0000000000007941 */ /* 0x000fea0003800000 */
.L_x_656:
        /* <DEDUP_REMOVED lines=28> */
.L_x_658:
[----:B------:R-:W-:Y:S01]  /*112e0*/  LOP3.LUT P0, RZ, R5, 0x800, RZ, 0xc0, !PT ;  /* 0x0000080005ff7812 */ /* 0x000fe2000780c0ff */
[----:B------:R-:W-:-:S12]  /*112f0*/  BSSY B0, `(.L_x_659) ;  /* 0x0000018000007945 */ /* 0x000fd80003800000 */
[----:B------:R-:W-:Y:S05]  /*11300*/  @!P0 BRA `(.L_x_660) ;  /* 0x0000000000588947 */ /* 0x000fea0003800000 */
[----:B------:R-:W-:Y:S01]  /*11310*/  IADD3 R11, R6, 0x180, RZ ;  /* 0x00000180060b7810 */ /* 0x000fe20007ffe0ff */
        /* <DEDUP_REMOVED lines=21> */
.L_x_660:
[----:B------:R-:W-:Y:S05]  /*11470*/  BSYNC B0 ;  /* 0x0000000000007941 */ /* 0x000fea0003800000 */
.L_x_659:
        /* <DEDUP_REMOVED lines=30> */
.L_x_661:
        /* <DEDUP_REMOVED lines=30> */
.L_x_663:
[----:B------:R-:W-:Y:S05]  /*11840*/  BSYNC B0 ;  /* 0x0000000000007941 */ /* 0x000fea0003800000 */
.L_x_662:
        /* <DEDUP_REMOVED lines=28> */
.L_x_664:
        /* <DEDUP_REMOVED lines=30> */
.L_x_666:
[----:B------:R-:W-:Y:S05]  /*11bf0*/  BSYNC B0 ;  /* 0x0000000000007941 */ /* 0x000fea0003800000 */
.L_x_665:
        /* <DEDUP_REMOVED lines=11> */
[----:B012---:R-:W-:-:S03]  /*11cb0*/  FFMA.FTZ R9, R21, R49, R48 ;  /* 0x0000003115097223 */ /* 0x007fc60000010030 */
        /* <DEDUP_REMOVED lines=16> */
.L_x_667:
[----:B------:R-:W-:Y:S01]  /*11dc0*/  ISETP.GE.U32.AND P0, PT, R22, UR14, PT ;  /* 0x0000000e16007c0c */ /* 0x000fe2000bf06070 */
[----:B------:R-:W-:Y:S01]  /*11dd0*/  BSSY B0, `(.L_x_668) ;  /* 0x000001c000007945 */ /* 0x000fe20003800000 */
[----:B------:R-:W-:Y:S02]  /*11de0*/  SHF.L.U32 R14, R4, 0x10, RZ ;  /* 0x00000010040e7819 */ /* 0x000fe400000006ff */
[----:B------:R-:W-:Y:S02]  /*11df0*/  ISETP.GE.AND.EX P0, PT, R23, UR15, PT, P0 ;  /* 0x0000000f17007c0c */ /* 0x000fe4000bf06300 */
[----:B------:R-:W-:Y:S02]  /*11e00*/  SHF.L.U32 R74, R74, 0x10, RZ ;  /* 0x000000104a4a7819 */ /* 0x000fe400000006ff */
[----:B------:R-:W-:-:S13]  /*11e10*/  ISETP.LT.U32.AND P0, PT, R7, 0x1c0, !P0 ;  /* 0x000001c00700780c */ /* 0x000fda0004701070 */
[----:B------:R-:W-:Y:S05]  /*11e20*/  @!P0 BRA `(.L_x_669) ;  /* 0x0000000000588947 */ /* 0x000fea0003800000 */
[----:B012---:R-:W-:Y:S01]  /*11e30*/  IADD3 R9, R6, 0x1b0, RZ ;  /* 0x000001b006097810 */ /* 0x007fe20007ffe0ff */
        /* <DEDUP_REMOVED lines=21> */
.L_x_669:
[----:B------:R-:W-:Y:S05]  /*11f90*/  BSYNC B0 ;  /* 0x0000000000007941 */ /* 0x000fea0003800000 */
.L_x_668:
[----:B------:R-:W4:Y:S01]  /*11fa0*/  LDL.LU R4, [R1+0x60] ;  /* 0x0000600001047983 */ /* 0x000f220000300800 */
[----:B------:R-:W-:Y:S01]  /*11fb0*/  FADD.FTZ R14, R14, -UR23 ;  /* 0x800000170e0e7e21 */ /* 0x000fe20008010000 */
[----:B------:R-:W-:Y:S01]  /*11fc0*/  IADD3 R16, R33, 0x1c0, RZ ;  /* 0x000001c021107810 */ /* 0x000fe20007ffe0ff */
[----:B------:R-:W-:Y:S01]  /*11fd0*/  FADD.FTZ R74, R74, -UR23 ;  /* 0x800000174a4a7e21 */ /* 0x000fe20008010000 */
[----:B------:R-:W-:Y:S01]  /*11fe0*/  SHF.L.U32 R70, R70, 0x10, RZ ;  /* 0x0000001046467819 */ /* 0x000fe200000006ff */
[----:B------:R-:W-:Y:S01]  /*11ff0*/  FMUL.FTZ R14, R14, UR24 ;  /* 0x000000180e0e7c20 */ /* 0x000fe20008410000 */
[----:B------:R-:W-:Y:S01]  /*12000*/  SHF.R.S32.HI R18, RZ, 0x1f, R16 ;  /* 0x0000001fff127819 */ /* 0x000fe20000011410 */
[----:B------:R-:W-:Y:S01]  /*12010*/  FMUL.FTZ R21, R74, UR24 ;  /* 0x000000184a157c20 */ /* 0x000fe20008410000 */
[----:B----4-:R-:W-:Y:S01]  /*12020*/  SHF.L.U32 R13, R4, 0x10, RZ ;  /* 0x00000010040d7819 */ /* 0x010fe200000006ff */
[----:B------:R-:W-:Y:S06]  /*12030*/  @!P1 BRA `(.L_x_670) ;  /* 0x0000000000489947 */ /* 0x000fec0003800000 */
[----:B------:R-:W-:Y:S01]  /*12040*/  FFMA.FTZ R4, R14, R44, R45 ;  /* 0x0000002c0e047223 */ /* 0x000fe2000001002d */
[----:B---3--:R-:W-:-:S03]  /*12050*/  FFMA.FTZ R8, R21, R49, R48 ;  /* 0x0000003115087223 */ /* 0x008fc60000010030 */
[----:B012---:R-:W-:Y:S01]  /*12060*/  FMUL.FTZ R9, R4, -1.4426950216293334961 ;  /* 0xbfb8aa3b04097820 */ /* 0x007fe20000410000 */
        /* <DEDUP_REMOVED lines=15> */
.L_x_670:
        /* <DEDUP_REMOVED lines=9> */
[----:B012---:R-:W-:Y:S02]  /*121f0*/  MOV R10, R26 ;  /* 0x0000001a000a7202 */ /* 0x007fe40000000f00 */
[----:B------:R-:W-:Y:S02]  /*12200*/  SHF.R.S32.HI R3, RZ, 0x1f, R4 ;  /* 0x0000001fff037819 */ /* 0x000fe40000011404 */
[----:B---3--:R-:W-:-:S03]  /*12210*/  MOV R11, R29 ;  /* 0x0000001d000b7202 */ /* 0x008fc60000000f00 */
[----:B------:R-:W-:Y:S02]  /*12220*/  IMAD R3, R3, UR16, RZ ;  /* 0x0000001003037c24 */ /* 0x000fe4000f8e02ff */
[----:B------:R-:W-:-:S04]  /*12230*/  IMAD.WIDE.U32 R10, R4, UR16, R10 ;  /* 0x00000010040a7c25 */ /* 0x000fc8000f8e000a */
[----:B------:R-:W-:Y:S01]  /*12240*/  IMAD R3, R4, UR17, R3 ;  /* 0x0000001104037c24 */ /* 0x000fe2000f8e0203 */
[----:B------:R-:W-:Y:S02]  /*12250*/  ULDC.64 UR16, c[0x0][0x210] ;  /* 0x0000840000107ab9 */ /* 0x000fe40000000a00 */
[----:B------:R-:W-:Y:S02]  /*12260*/  LEA R8, P0, R10, UR16, 0x1 ;  /* 0x000000100a087c11 */ /* 0x000fe4000f8008ff */
[----:B------:R-:W-:-:S04]  /*12270*/  IADD3 R3, R11, R3, RZ ;  /* 0x000000030b037210 */ /* 0x000fc80007ffe0ff */
[----:B------:R-:W-:Y:S02]  /*12280*/  LEA.HI.X R9, R10, UR17, R3, 0x1, P0 ;  /* 0x000000110a097c11 */ /* 0x000fe400080f0c03 */
[----:B------:R-:W-:Y:S02]  /*12290*/  MOV R3, UR5 ;  /* 0x0000000500037c02 */ /* 0x000fe40008000f00 */
[----:B------:R-:W-:-:S03]  /*122a0*/  MOV R10, UR5 ;  /* 0x00000005000a7c02 */ /* 0x000fc60008000f00 */
[----:B------:R-:W-:Y:S02]  /*122b0*/  FFMA.FTZ R4, R14, R3, UR6 ;  /* 0x000000060e047e23 */ /* 0x000fe40008010003 */
[----:B------:R-:W-:Y:S02]  /*122c0*/  FFMA.FTZ R3, R21, R10, UR6 ;  /* 0x0000000615037e23 */ /* 0x000fe4000801000a */
[----:B------:R-:W-:Y:S02]  /*122d0*/  FFMA.FTZ R4, R13, R44, -R4 ;  /* 0x0000002c0d047223 */ /* 0x000fe40000010804 */
[----:B------:R-:W-:Y:S02]  /*122e0*/  FFMA.FTZ R3, R70, R49, -R3 ;  /* 0x0000003146037223 */ /* 0x000fe40000010803 */
[----:B------:R-:W-:Y:S02]  /*122f0*/  FMUL.FTZ R4, R4, UR24 ;  /* 0x0000001804047c20 */ /* 0x000fe40008410000 */
[----:B------:R-:W-:-:S05]  /*12300*/  FMUL.FTZ R3, R3, UR24 ;  /* 0x0000001803037c20 */ /* 0x000fca0008410000 */
[----:B------:R-:W-:-:S05]  /*12310*/  F2FP.BF16.F32.PACK_AB R3, R3, R4 ;  /* 0x000000040303723e */ /* 0x000fca00000010ff */
[----:B------:R4:W-:Y:S02]  /*12320*/  STG.E desc[UR20][R8.64], R3 ;  /* 0x0000000308007986 */ /* 0x0009e4000c101914 */
.L_x_672:
[----:B------:R-:W-:Y:S05]  /*12330*/  BSYNC B0 ;  /* 0x0000000000007941 */ /* 0x000fea0003800000 */
.L_x_671:
[----:B----4-:R-:W0:Y:S01]  /*12340*/  LDL.LU R3, [R1+0x5c] ;  /* 0x00005c0001037983 */ /* 0x010e220000300800 */
[----:B------:R-:W-:Y:S01]  /*12350*/  FADD.FTZ R12, R12, -UR23 ;  /* 0x800000170c0c7e21 */ /* 0x000fe20008010000 */
[----:B------:R-:W-:Y:S01]  /*12360*/  IADD3 R17, R33, 0x1d0, RZ ;  /* 0x000001d021117810 */ /* 0x000fe20007ffe0ff */
[----:B------:R-:W-:Y:S01]  /*12370*/  FADD.FTZ R69, R69, -UR23 ;  /* 0x8000001745457e21 */ /* 0x000fe20008010000 */
[----:B------:R-:W-:Y:S01]  /*12380*/  SHF.L.U32 R42, R42, 0x10, RZ ;  /* 0x000000102a2a7819 */ /* 0x000fe200000006ff */
[----:B------:R-:W-:Y:S01]  /*12390*/  FMUL.FTZ R16, R12, UR24 ;  /* 0x000000180c107c20 */ /* 0x000fe20008410000 */
[----:B------:R-:W-:Y:S01]  /*123a0*/  SHF.R.S32.HI R18, RZ, 0x1f, R17 ;  /* 0x0000001fff127819 */ /* 0x000fe20000011411 */
[----:B------:R-:W-:Y:S01]  /*123b0*/  FMUL.FTZ R69, R69, UR24 ;  /* 0x0000001845457c20 */ /* 0x000fe20008410000 */
[----:B0123--:R-:W-:Y:S01]  /*123c0*/  SHF.L.U32 R11, R3, 0x10, RZ ;  /* 0x00000010030b7819 */ /* 0x00ffe200000006ff */
        /* <DEDUP_REMOVED lines=19> */
.L_x_673:
        /* <DEDUP_REMOVED lines=29> */
.L_x_675:
[----:B------:R-:W-:Y:S05]  /*126d0*/  BSYNC B0 ;  /* 0x0000000000007941 */ /* 0x000fea0003800000 */
.L_x_674:
        /* <DEDUP_REMOVED lines=28> */
.L_x_676:
        /* <DEDUP_REMOVED lines=29> */
.L_x_678:
[----:B------:R-:W-:Y:S05]  /*12a70*/  BSYNC B0 ;  /* 0x0000000000007941 */ /* 0x000fea0003800000 */
.L_x_677:
        /* <DEDUP_REMOVED lines=28> */
.L_x_679:
        /* <DEDUP_REMOVED lines=8> */
[----:B------:R-:W-:Y:S02]  /*12cc0*/  MOV R4, UR5 ;  /* 0x0000000500047c02 */ /* 0x000fe40008000f00 */
[----:B------:R-:W-:Y:S01]  /*12cd0*/  MOV R27, R29 ;  /* 0x0000001d001b7202 */ /* 0x000fe20000000f00 */
[----:B------:R-:W-:Y:S02]  /*12ce0*/  IMAD R3, R15, UR15, R0 ;  /* 0x0000000f0f037c24 */ /* 0x000fe4000f8e0200 */
[----:B------:R-:W-:Y:S01]  /*12cf0*/  FFMA.FTZ R0, R10, R11, UR6 ;  /* 0x000000060a007e23 */ /* 0x000fe2000801000b */
[----:B------:R-:W-:Y:S01]  /*12d00*/  FFMA.FTZ R11, R37, R4, UR6 ;  /* 0x00000006250b7e23 */ /* 0x000fe20008010004 */
[----:B------:R-:W-:-:S04]  /*12d10*/  IMAD.WIDE.U32 R26, R15, UR14, R26 ;  /* 0x0000000e0f1a7c25 */ /* 0x000fc8000f8e001a */
[----:B------:R-:W-:Y:S01]  /*12d20*/  FFMA.FTZ R0, R9, R44, -R0 ;  /* 0x0000002c09007223 */ /* 0x000fe20000010800 */
[----:B------:R-:W-:Y:S01]  /*12d30*/  FFMA.FTZ R11, R34, R49, -R11 ;  /* 0x00000031220b7223 */ /* 0x000fe2000001080b */
[----:B------:R-:W-:Y:S02]  /*12d40*/  ULDC.64 UR14, c[0x0][0x210] ;  /* 0x00008400000e7ab9 */ /* 0x000fe40000000a00 */
[----:B------:R-:W-:Y:S01]  /*12d50*/  FMUL.FTZ R0, R0, UR24 ;  /* 0x0000001800007c20 */ /* 0x000fe20008410000 */
[----:B------:R-:W-:Y:S01]  /*12d60*/  FMUL.FTZ R9, R11, UR24 ;  /* 0x000000180b097c20 */ /* 0x000fe20008410000 */
[----:B------:R-:W-:Y:S02]  /*12d70*/  IADD3 R3, R27, R3, RZ ;  /* 0x000000031b037210 */ /* 0x000fe40007ffe0ff */
[----:B------:R-:W-:Y:S02]  /*12d80*/  LEA R2, P0, R26, UR14, 0x1 ;  /* 0x0000000e1a027c11 */ /* 0x000fe4000f8008ff */
[----:B------:R-:W-:-:S02]  /*12d90*/  F2FP.BF16.F32.PACK_AB R9, R9, R0 ;  /* 0x000000000909723e */ /* 0x000fc400000010ff */
[----:B------:R-:W-:-:S05]  /*12da0*/  LEA.HI.X R3, R26, UR15, R3, 0x1, P0 ;  /* 0x0000000f1a037c11 */ /* 0x000fca00080f0c03 */
[----:B------:R0:W-:Y:S04]  /*12db0*/  STG.E desc[UR20][R2.64], R9 ;  /* 0x0000000902007986 */ /* 0x0001e8000c101914 */
.L_x_681:
[----:B------:R-:W-:Y:S05]  /*12dc0*/  BSYNC B0 ;  /* 0x0000000000007941 */ /* 0x000fea0003800000 */
.L_x_680:
        /* <DEDUP_REMOVED lines=9> */
.L_x_535:
        /* <DEDUP_REMOVED lines=19> */
.L_x_684:
[----:B------:R-:W-:Y:S05]  /*12f90*/  BSYNC B0 ;  /* 0x0000000000007941 */ /* 0x000fea0003800000 */
.L_x_683:
        /* <DEDUP_REMOVED lines=11> */
.L_x_686:
[----:B------:R-:W2:Y:S04]  /*13050*/  LDG.E.STRONG.GPU R5, desc[UR20][R2.64] ;  /* 0x0000001402057981 */ /* 0x000ea8000c1ef900 */
[----:B--2---:R-:W-:Y:S01]  /*13060*/  CCTL.IVALL ;  /* 0x00000000ff00798f */ /* 0x004fe20002000000 */
[----:B------:R-:W-:Y:S05]  /*13070*/  YIELD ;  /* 0x0000000000007946 */ /* 0x000fea0003800000 */
[----:B------:R-:W-:-:S13]  /*13080*/  ISETP.NE.AND P0, PT, R5, R0, PT ;  /* 0x000000000500720c */ /* 0x000fda0003f05270 */
[----:B------:R-:W-:Y:S05]  /*13090*/  @P0 BRA `(.L_x_686) ;  /* 0xfffffffc00ec0947 */ /* 0x000fea000383ffff */
.L_x_685:
        /* <DEDUP_REMOVED lines=24> */
.L_x_687:
        /* <DEDUP_REMOVED lines=25> */
.L_x_688:
        /* <DEDUP_REMOVED lines=13> */
.L_x_5148:


//--------------------- .text._Z35group_norm_nhwc_bwd_one_pass_kernelI11Bf16IOFp16WLi64ELi56ELi448EEv26Group_norm_nhwc_bwd_params --------------------------
	.section	.text._Z35group_norm_nhwc_bwd_one_pass_kernelI11Bf16IOFp16WLi64ELi56ELi448EEv26Group_norm_nhwc_bwd_params,"ax",@progbits
	.align	128
        .global         _Z35group_norm_nhwc_bwd_one_pass_kernelI11Bf16IOFp16WLi64ELi56ELi448EEv26Group_norm_nhwc_bwd_params
        .type           _Z35group_norm_nhwc_bwd_one_pass_kernelI11Bf16IOFp16WLi64ELi56ELi448EEv26Group_norm_nhwc_bwd_params,@function
        .size           _Z35group_norm_nhwc_bwd_one_pass_kernelI11Bf16IOFp16WLi64ELi56ELi448EEv26Group_norm_nhwc_bwd_params,(.L_x_5149 - _Z35group_norm_nhwc_bwd_one_pass_kernelI11Bf16IOFp16WLi64ELi56ELi448EEv26Group_norm_nhwc_bwd_params)
        .other          _Z35group_norm_nhwc_bwd_one_pass_kernelI11Bf16IOFp16WLi64ELi56ELi448EEv26Group_norm_nhwc_bwd_params,@"STO_CUDA_ENTRY STV_DEFAULT"
_Z35group_norm_nhwc_bwd_one_pass_kernelI11Bf16IOFp16WLi64ELi56ELi448EEv26Group_norm_nhwc_bwd_params:
.text._Z35group_norm_nhwc_bwd_one_pass_kernelI11Bf16IOFp16WLi64ELi56ELi448EEv26Group_norm_nhwc_bwd_params:
        /* <DEDUP_REMOVED lines=58> */
.L_x_724:
        /* <DEDUP_REMOVED lines=161> */
[----:B--2---:R-:W-:-:S02]  /*0db0*/  HADD2.F32 R37, -RZ, R37.H0_H0 ;  /* 0x20000025ff257230 */ /* 0x004fc40000004100 */
[----:B---3--:R-:W-:Y:S02]  /*0dc0*/  HADD2.F32 R13, -RZ, R13.H0_H0 ;  /* 0x2000000dff0d7230 */ /* 0x008fe40000004100 */
[----:B----4-:R-:W-:Y:S02]  /*0dd0*/  @P0 HADD2.F32 R10, -RZ, R19.H0_H0 ;  /* 0x20000013ff0a0230 */ /* 0x010fe40000004100 */
[----:B------:R-:W-:-:S07]  /*0de0*/  @P0 HADD2.F32 R8, -RZ, R18.H0_H0 ;  /* 0x20000012ff080230 */ /* 0x000fce0000004100 */
.L_x_691:
[----:B------:R-:W-:Y:S05]  /*0df0*/  BSYNC B0 ;  /* 0x0000000000007941 */ /* 0x000fea0003800000 */
.L_x_690:
        /* <DEDUP_REMOVED lines=37> */
.L_x_692:
        /* <DEDUP_REMOVED lines=26> */
.L_x_693:
        /* <DEDUP_REMOVED lines=36> */
.L_x_694:
        /* <DEDUP_REMOVED lines=34> */
.L_x_695:
        /* <DEDUP_REMOVED lines=98> */
.L_x_697:
[----:B------:R-:W-:Y:S05]  /*1c70*/  BSYNC B0 ;  /* 0x0000000000007941 */ /* 0x000fea0003800000 */
.L_x_696:
        /* <DEDUP_REMOVED lines=78> */
.L_x_699:
[----:B------:R-:W-:Y:S05]  /*2160*/  BSYNC B0 ;  /* 0x0000000000007941 */ /* 0x000fea0003800000 */
.L_x_698:
        /* <DEDUP_REMOVED lines=20> */
.L_x_701:
[----:B------:R-:W-:Y:S05]  /*22b0*/  BSYNC B0 ;  /* 0x0000000000007941 */ /* 0x000fea0003800000 */
.L_x_700:
        /* <DEDUP_REMOVED lines=37> */
.L_x_704:
[----:B--2---:R-:W2:Y:S04]  /*2510*/  LDG.E.STRONG.GPU R18, desc[UR14][R16.64] ;  /* 0x0000000e10127981 */ /* 0x004ea8000c1ef900 */
[----:B--2---:R-:W-:Y:S01]  /*2520*/  CCTL.IVALL ;  /* 0x00000000ff00798f */ /* 0x004fe20002000000 */
[----:B------:R-:W-:Y:S05]  /*2530*/  YIELD ;  /* 0x0000000000007946 */ /* 0x000fea0003800000 */
[----:B------:R-:W-:-:S13]  /*2540*/  ISETP.NE.AND P0, PT, R18, R31, PT ;  /* 0x0000001f1200720c */ /* 0x000fda0003f05270 */
[----:B------:R-:W-:Y:S05]  /*2550*/  @P0 BRA `(.L_x_704) ;  /* 0xfffffffc00ec0947 */ /* 0x000fea000383ffff */
.L_x_703:
        /* <DEDUP_REMOVED lines=16> */
.L_x_708:
        /* <DEDUP_REMOVED lines=115> */
.L_x_707:
        /* <DEDUP_REMOVED lines=61> */
.L_x_709:
[----:B------:R-:W-:-:S13]  /*3160*/  ISETP.NE.OR P0, PT, R30, RZ, P0 ;  /* 0x000000ff1e00720c */ /* 0x000fda0000705670 */
[----:B------:R-:W-:Y:S05]  /*3170*/  @!P0 BRA `(.L_x_705) ;  /* 0x00000000007c8947 */ /* 0x000fea0003800000 */
.L_x_706:
        /* <DEDUP_REMOVED lines=31> */
.L_x_705:
        /* <DEDUP_REMOVED lines=11> */
.L_x_711:
[----:B------:R-:W-:Y:S05]  /*3420*/  BSYNC B0 ;  /* 0x0000000000007941 */ /* 0x000fea0003800000 */
.L_x_710:
        /* <DEDUP_REMOVED lines=16> */
.L_x_702:
        /* <DEDUP_REMOVED lines=51> */
.L_x_712:
        /* <DEDUP_REMOVED lines=20> */
.L_x_714:
[----:B------:R-:W-:Y:S05]  /*39a0*/  BSYNC B0 ;  /* 0x0000000000007941 */ /* 0x000fea0003800000 */
.L_x_713:
        /* <DEDUP_REMOVED lines=25> */
.L_x_715:
        /* <DEDUP_REMOVED lines=20> */
.L_x_717:
[----:B------:R-:W-:Y:S05]  /*3c80*/  BSYNC B0 ;  /* 0x0000000000007941 */ /* 0x000fea0003800000 */
.L_x_716:
        /* <DEDUP_REMOVED lines=31> */
.L_x_718:
        /* <DEDUP_REMOVED lines=20> */
.L_x_720:
[----:B------:R-:W-:Y:S05]  /*3fc0*/  BSYNC B0 ;  /* 0x0000000000007941 */ /* 0x000fea0003800000 */
.L_x_719:
        /* <DEDUP_REMOVED lines=25> */
.L_x_721:
        /* <DEDUP_REMOVED lines=19> */
.L_x_723:
[----:B------:R-:W-:Y:S05]  /*4290*/  BSYNC B0 ;  /* 0x0000000000007941 */ /* 0x000fea0003800000 */
.L_x_722:
[----:B------:R-:W-:Y:S02]  /*42a0*/  IADD3 R44, R3, R44, RZ ;  /* 0x0000002c032c7210 */ /* 0x000fe40007ffe0ff */
[----:B------:R-:W-:Y:S02]  /*42b0*/  IADD3 R45, R45, 0x1, RZ ;  /* 0x000000012d2d7810 */ /* 0x000fe40007ffe0ff */
[----:B------:R-:W-:-:S13]  /*42c0*/  ISETP.GE.AND P0, PT, R44, UR4, PT ;  /* 0x000000042c007c0c */ /* 0x000fda000bf06270 */
[----:B------:R-:W-:Y:S05]  /*42d0*/  @!P0 BRA `(.L_x_724) ;  /* 0xffffffc000308947 */ /* 0x000fea000383ffff */
.L_x_689:
        /* <DEDUP_REMOVED lines=23> */
.L_x_726:
[----:B------:R-:W-:Y:S05]  /*4450*/  BSYNC B0 ;  /* 0x0000000000007941 */ /* 0x000fea0003800000 */
.L_x_725:
[----:B------:R-:W-:Y:S05]  /*4460*/  @P0 EXIT ;  /* 0x000000000000094d */ /* 0x000fea0003800000 */
[----:B------:R-:W-:Y:S05]  /*4470*/  @P2 BRA `(.L_x_727) ;  /* 0x0000000000202947 */ /* 0x000fea0003800000 */
[----:B------:R-:W-:-:S05]  /*4480*/  IMAD R0, R6, R7, RZ ;  /* 0x0000000706007224 */ /* 0x000fca00078e02ff */
[----:B------:R-:W-:-:S13]  /*4490*/  ISETP.NE.AND P0, PT, R0, -0x1, PT ;  /* 0xffffffff0000780c */ /* 0x000fda0003f05270 */
[----:B------:R-:W-:Y:S05]  /*44a0*/  @!P0 BRA `(.L_x_727) ;  /* 0x0000000000148947 */ /* 0x000fea0003800000 */
.L_x_728:
[----:B0-----:R-:W4:Y:S04]  /*44b0*/  LDG.E.STRONG.GPU R5, desc[UR14][R2.64] ;  /* 0x0000000e02057981 */ /* 0x001f28000c1ef900 */
[----:B----4-:R-:W-:Y:S01]  /*44c0*/  CCTL.IVALL ;  /* 0x00000000ff00798f */ /* 0x010fe20002000000 */
[----:B------:R-:W-:Y:S05]  /*44d0*/  YIELD ;  /* 0x0000000000007946 */ /* 0x000fea0003800000 */
[----:B------:R-:W-:-:S13]  /*44e0*/  ISETP.NE.AND P0, PT, R5, R0, PT ;  /* 0x000000000500720c */ /* 0x000fda0003f05270 */
[----:B------:R-:W-:Y:S05]  /*44f0*/  @P0 BRA `(.L_x_728) ;  /* 0xfffffffc00ec0947 */ /* 0x000fea000383ffff */
.L_x_727:
        /* <DEDUP_REMOVED lines=24> */
.L_x_729:
        /* <DEDUP_REMOVED lines=17> */
[----:B--2---:R-:W-:Y:S02]  /*4790*/  F2FP.F16.F32.PACK_AB R19, R9, R0 ;  /* 0x000000000913723e */ /* 0x004fe400000000ff */
[----:B------:R-:W-:Y:S02]  /*47a0*/  SHF.R.S32.HI R0, RZ, 0x1f, R52 ;  /* 0x0000001fff007819 */ /* 0x000fe40000011434 */
[----:B---3--:R-:W-:Y:S01]  /*47b0*/  F2FP.F16.F32.PACK_AB R21, R13, R10 ;  /* 0x0000000a0d15723e */ /* 0x008fe200000000ff */
[----:B------:R2:W-:Y:S04]  /*47c0*/  STG.E desc[UR14][R2.64], R19 ;  /* 0x0000001302007986 */ /* 0x0005e8000c10190e */
[----:B------:R2:W-:Y:S01]  /*47d0*/  STG.E desc[UR14][R4.64], R21 ;  /* 0x0000001504007986 */ /* 0x0005e2000c10190e */
[----:B------:R-:W-:-:S13]  /*47e0*/  ISETP.GT.AND.EX P0, PT, R27, R0, PT, P0 ;  /* 0x000000001b00720c */ /* 0x000fda0003f04300 */
[----:B--2---:R-:W-:Y:S05]  /*47f0*/  @P0 BRA `(.L_x_729) ;  /* 0xfffffffc00a00947 */ /* 0x004fea000383ffff */
[----:B------:R-:W-:Y:S05]  /*4800*/  EXIT ;  /* 0x000000000000794d */ /* 0x000fea0003800000 */
.L_x_730:
        /* <DEDUP_REMOVED lines=15> */
.L_x_5149:


//--------------------- .text._Z35group_norm_nhwc_bwd_one_pass_kernelI11Bf16IOFp16WLi128ELi56ELi448EEv26Group_norm_nhwc_bwd_params --------------------------
	.section	.text._Z35group_norm_nhwc_bwd_one_pass_kernelI11Bf16IOFp16WLi128ELi56ELi448EEv26Group_norm_nhwc_bwd_params,"ax",@progbits
	.align	128
        .global         _Z35group_norm_nhwc_bwd_one_pass_kernelI11Bf16IOFp16WLi128ELi56ELi448EEv26Group_norm_nhwc_bwd_params
        .type           _Z35group_norm_nhwc_bwd_one_pass_kernelI11Bf16IOFp16WLi128ELi56ELi448EEv26Group_norm_nhwc_bwd_params,@function
        .size           _Z35group_norm_nhwc_bwd_one_pass_kernelI11Bf16IOFp16WLi128ELi56ELi448EEv26Group_norm_nhwc_bwd_params,(.L_x_5150 - _Z35group_norm_nhwc_bwd_one_pass_kernelI11Bf16IOFp16WLi128ELi56ELi448EEv26Group_norm_nhwc_bwd_params)
        .other          _Z35group_norm_nhwc_bwd_one_pass_kernelI11Bf16IOFp16WLi128ELi56ELi448EEv26Group_norm_nhwc_bwd_params,@"STO_CUDA_ENTRY STV_DEFAULT"
_Z35group_norm_nhwc_bwd_one_pass_kernelI11Bf16IOFp16WLi128ELi56ELi448EEv26Group_norm_nhwc_bwd_params:
.text._Z35group_norm_nhwc_bwd_one_pass_kernelI11Bf16IOFp16WLi128ELi56ELi448EEv26Group_norm_nhwc_bwd_params:
        /* <DEDUP_REMOVED lines=70> */
.L_x_782:
        /* <DEDUP_REMOVED lines=246> */
[----:B--2---:R-:W-:-:S02]  /*13c0*/  HADD2.F32 R4, -RZ, R4.H0_H0 ;  /* 0x20000004ff047230 */ /* 0x004fc40000004100 */
[----:B---3--:R-:W-:Y:S02]  /*13d0*/  @P0 HADD2.F32 R5, -RZ, R19.H0_H0 ;  /* 0x20000013ff050230 */ /* 0x008fe40000004100 */
[----:B----4-:R-:W-:Y:S02]  /*13e0*/  @P0 HADD2.F32 R6, -RZ, R8.H0_H0 ;  /* 0x20000008ff060230 */ /* 0x010fe40000004100 */
[----:B------:R-:W-:-:S07]  /*13f0*/  HADD2.F32 R7, -RZ, R7.H0_H0 ;  /* 0x20000007ff077230 */ /* 0x000fce0000004100 */
.L_x_733:
[----:B------:R-:W-:Y:S05]  /*1400*/  BSYNC B0 ;  /* 0x0000000000007941 */ /* 0x000fea0003800000 */
.L_x_732:
        /* <DEDUP_REMOVED lines=29> */
.L_x_734:
        /* <DEDUP_REMOVED lines=36> */
.L_x_735:
        /* <DEDUP_REMOVED lines=43> */
.L_x_736:
        /* <DEDUP_REMOVED lines=34> */
.L_x_737:
        /* <DEDUP_REMOVED lines=36> */
.L_x_738:
        /* <DEDUP_REMOVED lines=34> */
.L_x_739:
        /* <DEDUP_REMOVED lines=37> */
.L_x_740:
        /* <DEDUP_REMOVED lines=36> */
.L_x_741:
        /* <DEDUP_REMOVED lines=98> */
.L_x_743:
[----:B------:R-:W-:Y:S05]  /*2c00*/  BSYNC B0 ;  /* 0x0000000000007941 */ /* 0x000fea0003800000 */
.L_x_742:
        /* <DEDUP_REMOVED lines=79> */
.L_x_745:
[----:B------:R-:W-:Y:S05]  /*3100*/  BSYNC B0 ;  /* 0x0000000000007941 */ /* 0x000fea0003800000 */
.L_x_744:
        /* <DEDUP_REMOVED lines=20> */
.L_x_747:
[----:B------:R-:W-:Y:S05]  /*3250*/  BSYNC B0 ;  /* 0x0000000000007941 */ /* 0x000fea0003800000 */
.L_x_746:
        /* <DEDUP_REMOVED lines=50> */
.L_x_750:
[----:B------:R-:W2:Y:S04]  /*3580*/  LDG.E.STRONG.GPU R26, desc[UR14][R24.64] ;  /* 0x0000000e181a7981 */ /* 0x000ea8000c1ef900 */
[----:B--2---:R-:W-:Y:S01]  /*3590*/  CCTL.IVALL ;  /* 0x00000000ff00798f */ /* 0x004fe20002000000 */
[----:B------:R-:W-:Y:S05]  /*35a0*/  YIELD ;  /* 0x0000000000007946 */ /* 0x000fea0003800000 */
[----:B------:R-:W-:-:S13]  /*35b0*/  ISETP.NE.AND P6, PT, R26, R21, PT ;  /* 0x000000151a00720c */ /* 0x000fda0003fc5270 */
[----:B------:R-:W-:Y:S05]  /*35c0*/  @P6 BRA `(.L_x_750) ;  /* 0xfffffffc00ec6947 */ /* 0x000fea000383ffff */
.L_x_749:
        /* <DEDUP_REMOVED lines=19> */
.L_x_754:
        /* <DEDUP_REMOVED lines=116> */
.L_x_753:
        /* <DEDUP_REMOVED lines=62> */
.L_x_755:
[----:B------:R-:W-:-:S06]  /*4220*/  UISETP.NE.OR UP0, UPT, UR11, URZ, UP0 ;  /* 0x0000003f0b00728c */ /* 0x000fcc0008705670 */
[----:B------:R-:W-:-:S13]  /*4230*/  PLOP3.LUT P6, PT, PT, PT, UP0, 0x80, 0x0 ;  /* 0x000000000000781c */ /* 0x000fda0003fcf008 */
[----:B------:R-:W-:Y:S05]  /*4240*/  @!P6 BRA `(.L_x_751) ;  /* 0x00000000007ce947 */ /* 0x000fea0003800000 */
.L_x_752:
        /* <DEDUP_REMOVED lines=31> */
.L_x_751:
        /* <DEDUP_REMOVED lines=10> */
.L_x_757:
[----:B------:R-:W-:Y:S05]  /*44e0*/  BSYNC B0 ;  /* 0x0000000000007941 */ /* 0x000fea0003800000 */
.L_x_756:
        /* <DEDUP_REMOVED lines=17> */
.L_x_748:
        /* <DEDUP_REMOVED lines=40> */
.L_x_758:
        /* <DEDUP_REMOVED lines=22> */
.L_x_760:
[----:B------:R-:W-:Y:S05]  /*49e0*/  BSYNC B0 ;  /* 0x0000000000007941 */ /* 0x000fea0003800000 */
.L_x_759:
        /* <DEDUP_REMOVED lines=28> */
.L_x_761:
        /* <DEDUP_REMOVED lines=21> */
.L_x_763:
[----:B------:R-:W-:Y:S05]  /*4d00*/  BSYNC B0 ;  /* 0x0000000000007941 */ /* 0x000fea0003800000 */
.L_x_762:
        /* <DEDUP_REMOVED lines=27> */
.L_x_764:
        /* <DEDUP_REMOVED lines=21> */
.L_x_766:
[----:B------:R-:W-:Y:S05]  /*5010*/  BSYNC B0 ;  /* 0x0000000000007941 */ /* 0x000fea0003800000 */
.L_x_765:
        /* <DEDUP_REMOVED lines=26> */
.L_x_767:
        /* <DEDUP_REMOVED lines=21> */
.L_x_769:
[----:B------:R-:W-:Y:S05]  /*5310*/  BSYNC B0 ;  /* 0x0000000000007941 */ /* 0x000fea0003800000 */
.L_x_768:
        /* <DEDUP_REMOVED lines=30> */
.L_x_770:
        /* <DEDUP_REMOVED lines=21> */
.L_x_772:
[----:B------:R-:W-:Y:S05]  /*5650*/  BSYNC B0 ;  /* 0x0000000000007941 */ /* 0x000fea0003800000 */
.L_x_771:
        /* <DEDUP_REMOVED lines=27> */
.L_x_773:
        /* <DEDUP_REMOVED lines=21> */
.L_x_775:
[----:B------:R-:W-:Y:S05]  /*5960*/  BSYNC B0 ;  /* 0x0000000000007941 */ /* 0x000fea0003800000 */
.L_x_774:
        /* <DEDUP_REMOVED lines=29> */
.L_x_776:
        /* <DEDUP_REMOVED lines=24> */
.L_x_778:
[----:B------:R-:W-:Y:S05]  /*5cc0*/  BSYNC B0 ;  /* 0x0000000000007941 */ /* 0x000fea0003800000 */
.L_x_777:
        /* <DEDUP_REMOVED lines=30> */
.L_x_779:
        /* <DEDUP_REMOVED lines=19> */
.L_x_781:
[----:B------:R-:W-:Y:S05]  /*5fe0*/  BSYNC B0 ;  /* 0x0000000000007941 */ /* 0x000fea0003800000 */
.L_x_780:
[----:B------:R-:W-:Y:S01]  /*5ff0*/  ULDC UR11, c[0x0][0x10] ;  /* 0x00000400000b7ab9 */ /* 0x000fe20000000800 */
[----:B------:R-:W-:Y:S02]  /*6000*/  UIADD3 UR4, UR4, 0x1, URZ ;  /* 0x0000000104047890 */ /* 0x000fe4000fffe03f */
[----:B------:R-:W-:-:S04]  /*6010*/  UIADD3 UR6, UR11, UR6, URZ ;  /* 0x000000060b067290 */ /* 0x000fc8000fffe03f */
[----:B------:R-:W-:-:S06]  /*6020*/  UISETP.GE.AND UP0, UPT, UR6, UR5, UPT ;  /* 0x000000050600728c */ /* 0x000fcc000bf06270 */
[----:B------:R-:W-:-:S13]  /*6030*/  PLOP3.LUT P0, PT, PT, PT, UP0, 0x80, 0x0 ;  /* 0x000000000000781c */ /* 0x000fda0003f0f008 */
[----:B------:R-:W-:Y:S05]  /*6040*/  @!P0 BRA `(.L_x_782) ;  /* 0xffffffa400048947 */ /* 0x000fea000383ffff */
.L_x_731:
        /* <DEDUP_REMOVED lines=19> */
.L_x_784:
[----:B------:R-:W-:Y:S05]  /*6180*/  BSYNC B0 ;  /* 0x0000000000007941 */ /* 0x000fea0003800000 */
.L_x_783:
        /* <DEDUP_REMOVED lines=11> */
.L_x_786:
[----:B------:R-:W2:Y:S04]  /*6240*/  LDG.E.STRONG.GPU R5, desc[UR14][R2.64] ;  /* 0x0000000e02057981 */ /* 0x000ea8000c1ef900 */
[----:B--2---:R-:W-:Y:S01]  /*6250*/  CCTL.IVALL ;  /* 0x00000000ff00798f */ /* 0x004fe20002000000 */
[----:B------:R-:W-:Y:S05]  /*6260*/  YIELD ;  /* 0x0000000000007946 */ /* 0x000fea0003800000 */
[----:B------:R-:W-:-:S13]  /*6270*/  ISETP.NE.AND P0, PT, R5, R4, PT ;  /* 0x000000040500720c */ /* 0x000fda0003f05270 */
[----:B------:R-:W-:Y:S05]  /*6280*/  @P0 BRA `(.L_x_786) ;  /* 0xfffffffc00ec0947 */ /* 0x000fea000383ffff */
.L_x_785:
        /* <DEDUP_REMOVED lines=25> */
.L_x_787:
        /* <DEDUP_REMOVED lines=17> */
[----:B---3--:R-:W-:Y:S01]  /*6530*/  F2FP.F16.F32.PACK_AB R19, R9, R2 ;  /* 0x000000020913723e */ /* 0x008fe200000000ff */
[----:B0-----:R-:W-:-:S04]  /*6540*/  IMAD.WIDE R2, R5, 0x2, R14 ;  /* 0x0000000205027825 */ /* 0x001fc800078e020e */
[----:B-1----:R-:W-:Y:S01]  /*6550*/  IMAD.WIDE R4, R5, 0x2, R16 ;  /* 0x0000000205047825 */ /* 0x002fe200078e0210 */
[----:B----4-:R-:W-:Y:S01]  /*6560*/  F2FP.F16.F32.PACK_AB R21, R13, R10 ;  /* 0x0000000a0d15723e */ /* 0x010fe200000000ff */
[----:B------:R2:W-:Y:S04]  /*6570*/  STG.E desc[UR14][R2.64], R19 ;  /* 0x0000001302007986 */ /* 0x0005e8000c10190e */
[----:B------:R2:W-:Y:S01]  /*6580*/  STG.E desc[UR14][R4.64], R21 ;  /* 0x0000001504007986 */ /* 0x0005e2000c10190e */
[----:B------:R-:W-:Y:S05]  /*6590*/  @P0 BRA `(.L_x_787) ;  /* 0xfffffffc00a00947 */ /* 0x000fea000383ffff */
[----:B------:R-:W-:Y:S05]  /*65a0*/  EXIT ;  /* 0x000000000000794d */ /* 0x000fea0003800000 */
.L_x_788:
        /* <DEDUP_REMOVED lines=13> */
.L_x_5150:


//--------------------- .text._Z35group_norm_nhwc_bwd_one_pass_kernelI11Bf16IOFp16WLi256ELi56ELi448EEv26Group_norm_nhwc_bwd_params --------------------------
	.section	.text._Z35group_norm_nhwc_bwd_one_pass_kernelI11Bf16IOFp16WLi256ELi56ELi448EEv26Group_norm_nhwc_bwd_params,"ax",@progbits
	.align	128
        .global         _Z35group_norm_nhwc_bwd_one_pass_kernelI11Bf16IOFp16WLi256ELi56ELi448EEv26Group_norm_nhwc_bwd_params
        .type           _Z35group_norm_nhwc_bwd_one_pass_kernelI11Bf16IOFp16WLi256ELi56ELi448EEv26Group_norm_nhwc_bwd_params,@function
        .size           _Z35group_norm_nhwc_bwd_one_pass_kernelI11Bf16IOFp16WLi256ELi56ELi448EEv26Group_norm_nhwc_bwd_params,(.L_x_5151 - _Z35group_norm_nhwc_bwd_one_pass_kernelI11Bf16IOFp16WLi256ELi56ELi448EEv26Group_norm_nhwc_bwd_params)
        .other          _Z35group_norm_nhwc_bwd_one_pass_kernelI11Bf16IOFp16WLi256ELi56ELi448EEv26Group_norm_nhwc_bwd_params,@"STO_CUDA_ENTRY STV_DEFAULT"
_Z35group_norm_nhwc_bwd_one_pass_kernelI11Bf16IOFp16WLi256ELi56ELi448EEv26Group_norm_nhwc_bwd_params:
.text._Z35group_norm_nhwc_bwd_one_pass_kernelI11Bf16IOFp16WLi256ELi56ELi448EEv26Group_norm_nhwc_bwd_params:
        /* <DEDUP_REMOVED lines=109> */
.L_x_872:
        /* <DEDUP_REMOVED lines=428> */
[----:B--2---:R-:W-:Y:S02]  /*2190*/  @P0 HADD2.F32 R69, -RZ, R23.H0_H0 ;  /* 0x20000017ff450230 */ /* 0x004fe40000004100 */
[----:B---3--:R-:W-:Y:S02]  /*21a0*/  @P0 HADD2.F32 R80, -RZ, R22.H0_H0 ;  /* 0x20000016ff500230 */ /* 0x008fe40000004100 */
[----:B------:R-:W0:Y:S02]  /*21b0*/  LDC.64 R22, c[0x0][0x238] ;  /* 0x00008e00ff167b82 */ /* 0x000e240000000a00 */
[----:B0-----:R-:W-:-:S05]  /*21c0*/  IMAD.WIDE R22, R113, 0x2, R22 ;  /* 0x0000000271167825 */ /* 0x001fca00078e0216 */
[----:B------:R-:W2:Y:S04]  /*21d0*/  LDG.E.U16 R82, desc[UR8][R22.64] ;  /* 0x0000000816527981 */ /* 0x000ea8000c1e1500 */
[----:B------:R-:W3:Y:S01]  /*21e0*/  LDG.E.U16 R81, desc[UR8][R22.64+0x2] ;  /* 0x0000020816517981 */ /* 0x000ee2000c1e1500 */
[----:B--2---:R-:W-:Y:S02]  /*21f0*/  HADD2.F32 R82, -RZ, R82.H0_H0 ;  /* 0x20000052ff527230 */ /* 0x004fe40000004100 */
[----:B---3--:R-:W-:-:S07]  /*2200*/  HADD2.F32 R81, -RZ, R81.H0_H0 ;  /* 0x20000051ff517230 */ /* 0x008fce0000004100 */
.L_x_791:
[----:B------:R-:W-:Y:S05]  /*2210*/  BSYNC B0 ;  /* 0x0000000000007941 */ /* 0x000fea0003800000 */
.L_x_790:
        /* <DEDUP_REMOVED lines=40> */
.L_x_792:
        /* <DEDUP_REMOVED lines=26> */
.L_x_793:
        /* <DEDUP_REMOVED lines=43> */
.L_x_794:
        /* <DEDUP_REMOVED lines=40> */
.L_x_795:
        /* <DEDUP_REMOVED lines=33> */
.L_x_796:
        /* <DEDUP_REMOVED lines=36> */
.L_x_797:
        /* <DEDUP_REMOVED lines=34> */
.L_x_798:
        /* <DEDUP_REMOVED lines=36> */
.L_x_799:
        /* <DEDUP_REMOVED lines=34> */
.L_x_800:
        /* <DEDUP_REMOVED lines=36> */
.L_x_801:
        /* <DEDUP_REMOVED lines=34> */
.L_x_802:
        /* <DEDUP_REMOVED lines=36> */
.L_x_803:
        /* <DEDUP_REMOVED lines=34> */
.L_x_804:
        /* <DEDUP_REMOVED lines=37> */
.L_x_805:
        /* <DEDUP_REMOVED lines=37> */
.L_x_806:
        /* <DEDUP_REMOVED lines=35> */
.L_x_807:
        /* <DEDUP_REMOVED lines=129> */
.L_x_809:
[----:B------:R-:W-:Y:S05]  /*4de0*/  BSYNC B0 ;  /* 0x0000000000007941 */ /* 0x000fea0003800000 */
.L_x_808:
        /* <DEDUP_REMOVED lines=81> */
.L_x_811:
[----:B------:R-:W-:Y:S05]  /*5300*/  BSYNC B0 ;  /* 0x0000000000007941 */ /* 0x000fea0003800000 */
.L_x_810:
        /* <DEDUP_REMOVED lines=16> */
.L_x_813:
[----:B------:R-:W-:Y:S05]  /*5410*/  BSYNC B0 ;  /* 0x0000000000007941 */ /* 0x000fea0003800000 */
.L_x_812:
        /* <DEDUP_REMOVED lines=63> */
.L_x_816:
[----:B-1----:R-:W2:Y:S04]  /*5810*/  LDG.E.STRONG.GPU R54, desc[UR8][R20.64] ;  /* 0x0000000814367981 */ /* 0x002ea8000c1ef900 */
[----:B--2---:R-:W-:Y:S01]  /*5820*/  CCTL.IVALL ;  /* 0x00000000ff00798f */ /* 0x004fe20002000000 */
[----:B------:R-:W-:Y:S05]  /*5830*/  YIELD ;  /* 0x0000000000007946 */ /* 0x000fea0003800000 */
[----:B------:R-:W-:-:S13]  /*5840*/  ISETP.NE.AND P6, PT, R54, R61, PT ;  /* 0x0000003d3600720c */ /* 0x000fda0003fc5270 */
[----:B------:R-:W-:Y:S05]  /*5850*/  @P6 BRA `(.L_x_816) ;  /* 0xfffffffc00ec6947 */ /* 0x000fea000383ffff */
.L_x_815:
        /* <DEDUP_REMOVED lines=22> */
.L_x_820:
        /* <DEDUP_REMOVED lines=115> */
.L_x_819:
        /* <DEDUP_REMOVED lines=63> */
.L_x_821:
[----:B------:R-:W-:-:S04]  /*64e0*/  LOP3.LUT P6, RZ, R9, 0x1, RZ, 0xc0, !PT ;  /* 0x0000000109ff7812 */ /* 0x000fc800078cc0ff */
[----:B------:R-:W-:-:S13]  /*64f0*/  ISETP.NE.OR P6, PT, R54, RZ, P6 ;  /* 0x000000ff3600720c */ /* 0x000fda00037c5670 */
[----:B------:R-:W-:Y:S05]  /*6500*/  @!P6 BRA `(.L_x_817) ;  /* 0x00000000007ce947 */ /* 0x000fea0003800000 */
.L_x_818:
        /* <DEDUP_REMOVED lines=31> */
.L_x_817:
        /* <DEDUP_REMOVED lines=10> */
.L_x_823:
[----:B------:R-:W-:Y:S05]  /*67a0*/  BSYNC B0 ;  /* 0x0000000000007941 */ /* 0x000fea0003800000 */
.L_x_822:
        /* <DEDUP_REMOVED lines=17> */
.L_x_814:
        /* <DEDUP_REMOVED lines=40> */
.L_x_824:
        /* <DEDUP_REMOVED lines=21> */
.L_x_826:
[----:B------:R-:W-:Y:S05]  /*6c90*/  BSYNC B0 ;  /* 0x0000000000007941 */ /* 0x000fea0003800000 */
.L_x_825:
        /* <DEDUP_REMOVED lines=28> */
.L_x_827:
        /* <DEDUP_REMOVED lines=20> */
.L_x_829:
[----:B------:R-:W-:Y:S05]  /*6fa0*/  BSYNC B0 ;  /* 0x0000000000007941 */ /* 0x000fea0003800000 */
.L_x_828:
        /* <DEDUP_REMOVED lines=27> */
.L_x_830:
        /* <DEDUP_REMOVED lines=20> */
.L_x_832:
[----:B------:R-:W-:Y:S05]  /*72a0*/  BSYNC B0 ;  /* 0x0000000000007941 */ /* 0x000fea0003800000 */
.L_x_831:
        /* <DEDUP_REMOVED lines=27> */
.L_x_833:
        /* <DEDUP_REMOVED lines=23> */
.L_x_835:
[----:B------:R-:W-:Y:S05]  /*75d0*/  BSYNC B0 ;  /* 0x0000000000007941 */ /* 0x000fea0003800000 */
.L_x_834:
        /* <DEDUP_REMOVED lines=28> */
.L_x_836:
        /* <DEDUP_REMOVED lines=23> */
.L_x_838:
[----:B------:R-:W-:Y:S05]  /*7910*/  BSYNC B0 ;  /* 0x0000000000007941 */ /* 0x000fea0003800000 */
.L_x_837:
        /* <DEDUP_REMOVED lines=28> */
.L_x_839:
        /* <DEDUP_REMOVED lines=23> */
.L_x_841:
[----:B------:R-:W-:Y:S05]  /*7c50*/  BSYNC B0 ;  /* 0x0000000000007941 */ /* 0x000fea0003800000 */
.L_x_840:
        /* <DEDUP_REMOVED lines=28> */
.L_x_842:
        /* <DEDUP_REMOVED lines=23> */
.L_x_844:
[----:B------:R-:W-:Y:S05]  /*7f90*/  BSYNC B0 ;  /* 0x0000000000007941 */ /* 0x000fea0003800000 */
.L_x_843:
        /* <DEDUP_REMOVED lines=28> */
.L_x_845:
        /* <DEDUP_REMOVED lines=23> */
.L_x_847:
[----:B------:R-:W-:Y:S05]  /*82d0*/  BSYNC B0 ;  /* 0x0000000000007941 */ /* 0x000fea0003800000 */
.L_x_846:
        /* <DEDUP_REMOVED lines=28> */
.L_x_848:
        /* <DEDUP_REMOVED lines=23> */
.L_x_850:
[----:B------:R-:W-:Y:S05]  /*8610*/  BSYNC B0 ;  /* 0x0000000000007941 */ /* 0x000fea0003800000 */
.L_x_849:
        /* <DEDUP_REMOVED lines=27> */
.L_x_851:
        /* <DEDUP_REMOVED lines=22> */
.L_x_853:
[----:B------:R-:W-:Y:S05]  /*8930*/  BSYNC B0 ;  /* 0x0000000000007941 */ /* 0x000fea0003800000 */
.L_x_852:
        /* <DEDUP_REMOVED lines=30> */
.L_x_854:
        /* <DEDUP_REMOVED lines=22> */
.L_x_856:
[----:B------:R-:W-:Y:S05]  /*8c80*/  BSYNC B0 ;  /* 0x0000000000007941 */ /* 0x000fea0003800000 */
.L_x_855:
        /* <DEDUP_REMOVED lines=27> */
.L_x_857:
        /* <DEDUP_REMOVED lines=22> */
.L_x_859:
[----:B------:R-:W-:Y:S05]  /*8fa0*/  BSYNC B0 ;  /* 0x0000000000007941 */ /* 0x000fea0003800000 */
.L_x_858:
        /* <DEDUP_REMOVED lines=29> */
.L_x_860:
        /* <DEDUP_REMOVED lines=27> */
.L_x_862:
[----:B------:R-:W-:Y:S05]  /*9330*/  BSYNC B0 ;  /* 0x0000000000007941 */ /* 0x000fea0003800000 */
.L_x_861:
        /* <DEDUP_REMOVED lines=27> */
.L_x_863:
        /* <DEDUP_REMOVED lines=27> */
.L_x_865:
[----:B------:R-:W-:Y:S05]  /*96a0*/  BSYNC B0 ;  /* 0x0000000000007941 */ /* 0x000fea0003800000 */
.L_x_864:
        /* <DEDUP_REMOVED lines=27> */
.L_x_866:
        /* <DEDUP_REMOVED lines=29> */
.L_x_868:
[----:B------:R-:W-:Y:S05]  /*9a30*/  BSYNC B0 ;  /* 0x0000000000007941 */ /* 0x000fea0003800000 */
.L_x_867:
        /* <DEDUP_REMOVED lines=25> */
.L_x_869:
        /* <DEDUP_REMOVED lines=23> */
.L_x_871:
[----:B------:R-:W-:Y:S05]  /*9d40*/  BSYNC B0 ;  /* 0x0000000000007941 */ /* 0x000fea0003800000 */
.L_x_870:
[----:B------:R-:W-:Y:S02]  /*9d50*/  IADD3 R19, R72, R19, RZ ;  /* 0x0000001348137210 */ /* 0x000fe40007ffe0ff */
[----:B------:R-:W-:Y:S02]  /*9d60*/  IADD3 R64, R64, 0x1, RZ ;  /* 0x0000000140407810 */ /* 0x000fe40007ffe0ff */
[----:B------:R-:W-:-:S13]  /*9d70*/  ISETP.GE.AND P0, PT, R19, UR4, PT ;  /* 0x0000000413007c0c */ /* 0x000fda000bf06270 */
[----:B------:R-:W-:Y:S05]  /*9d80*/  @!P0 BRA `(.L_x_872) ;  /* 0xffffff6800508947 */ /* 0x000fea000383ffff */
.L_x_789:
        /* <DEDUP_REMOVED lines=23> */
.L_x_874:
[----:B------:R-:W-:Y:S05]  /*9f00*/  BSYNC B0 ;  /* 0x0000000000007941 */ /* 0x000fea0003800000 */
.L_x_873:
[----:B------:R-:W-:Y:S05]  /*9f10*/  @P0 EXIT ;  /* 0x000000000000094d */ /* 0x000fea0003800000 */
[----:B------:R-:W-:Y:S05]  /*9f20*/  @P2 BRA `(.L_x_875) ;  /* 0x0000000000202947 */ /* 0x000fea0003800000 */
[----:B------:R-:W-:-:S05]  /*9f30*/  IMAD R0, R6, R7, RZ ;  /* 0x0000000706007224 */ /* 0x000fca00078e02ff */
[----:B------:R-:W-:-:S13]  /*9f40*/  ISETP.NE.AND P0, PT, R0, -0x1, PT ;  /* 0xffffffff0000780c */ /* 0x000fda0003f05270 */
[----:B------:R-:W-:Y:S05]  /*9f50*/  @!P0 BRA `(.L_x_875) ;  /* 0x0000000000148947 */ /* 0x000fea0003800000 */
.L_x_876:
[----:B0-----:R-:W2:Y:S04]  /*9f60*/  LDG.E.STRONG.GPU R5, desc[UR8][R2.64] ;  /* 0x0000000802057981 */ /* 0x001ea8000c1ef900 */
[----:B--2---:R-:W-:Y:S01]  /*9f70*/  CCTL.IVALL ;  /* 0x00000000ff00798f */ /* 0x004fe20002000000 */
[----:B------:R-:W-:Y:S05]  /*9f80*/  YIELD ;  /* 0x0000000000007946 */ /* 0x000fea0003800000 */
[----:B------:R-:W-:-:S13]  /*9f90*/  ISETP.NE.AND P0, PT, R5, R0, PT ;  /* 0x000000000500720c */ /* 0x000fda0003f05270 */
[----:B------:R-:W-:Y:S05]  /*9fa0*/  @P0 BRA `(.L_x_876) ;  /* 0xfffffffc00ec0947 */ /* 0x000fea000383ffff */
.L_x_875:
        /* <DEDUP_REMOVED lines=24> */
.L_x_877:
        /* <DEDUP_REMOVED lines=25> */
.L_x_878:
        /* <DEDUP_REMOVED lines=12> */
.L_x_5151:


//--------------------- .text._Z35group_norm_nhwc_bwd_one_pass_kernelI11Bf16IOFp16WLi512ELi56ELi448EEv26Group_norm_nhwc_bwd_params --------------------------
	.section	.text._Z35group_norm_nhwc_bwd_one_pass_kernelI11Bf16IOFp16WLi512ELi56ELi448EEv26Group_norm_nhwc_bwd_params,"ax",@progbits
	.align	128
        .global         _Z35group_norm_nhwc_bwd_one_pass_kernelI11Bf16IOFp16WLi512ELi56ELi448EEv26Group_norm_nhwc_bwd_params
        .type           _Z35group_norm_nhwc_bwd_one_pass_kernelI11Bf16IOFp16WLi512ELi56ELi448EEv26Group_norm_nhwc_bwd_params,@function
        .size           _Z35group_norm_nhwc_bwd_one_pass_kernelI11Bf16IOFp16WLi512ELi56ELi448EEv26Group_norm_nhwc_bwd_params,(.L_x_5152 - _Z35group_norm_nhwc_bwd_one_pass_kernelI11Bf16IOFp16WLi512ELi56ELi448EEv26Group_norm_nhwc_bwd_params)
        .other          _Z35group_norm_nhwc_bwd_one_pass_kernelI11Bf16IOFp16WLi512ELi56ELi448EEv26Group_norm_nhwc_bwd_params,@"STO_CUDA_ENTRY STV_DEFAULT"
_Z35group_norm_nhwc_bwd_one_pass_kernelI11Bf16IOFp16WLi512ELi56ELi448EEv26Group_norm_nhwc_bwd_params:
.text._Z35group_norm_nhwc_bwd_one_pass_kernelI11Bf16IOFp16WLi512ELi56ELi448EEv26Group_norm_nhwc_bwd_params:
        /* <DEDUP_REMOVED lines=182> */
.L_x_1026:
        /* <DEDUP_REMOVED lines=893> */
[----:B--2---:R-:W-:Y:S02]  /*4330*/  @P0 HADD2.F32 R45, -RZ, R34.H0_H0 ;  /* 0x20000022ff2d0230 */ /* 0x004fe40000004100 */
[----:B---3--:R-:W-:Y:S02]  /*4340*/  @P0 HADD2.F32 R48, -RZ, R32.H0_H0 ;  /* 0x20000020ff300230 */ /* 0x008fe40000004100 */
[----:B----4-:R-:W-:Y:S02]  /*4350*/  HADD2.F32 R44, -RZ, R44.H0_H0 ;  /* 0x2000002cff2c7230 */ /* 0x010fe40000004100 */
[----:B------:R-:W-:-:S07]  /*4360*/  HADD2.F32 R49, -RZ, R49.H0_H0 ;  /* 0x20000031ff317230 */ /* 0x000fce0000004100 */
.L_x_881:
[----:B------:R-:W-:Y:S05]  /*4370*/  BSYNC B0 ;  /* 0x0000000000007941 */ /* 0x000fea0003800000 */
.L_x_880:
        /* <DEDUP_REMOVED lines=41> */
.L_x_882:
        /* <DEDUP_REMOVED lines=26> */
.L_x_883:
        /* <DEDUP_REMOVED lines=43> */
.L_x_884:
        /* <DEDUP_REMOVED lines=39> */
.L_x_885:
        /* <DEDUP_REMOVED lines=39> */
.L_x_886:
        /* <DEDUP_REMOVED lines=39> */
.L_x_887:
        /* <DEDUP_REMOVED lines=39> */
.L_x_888:
        /* <DEDUP_REMOVED lines=39> */
.L_x_889:
        /* <DEDUP_REMOVED lines=39> */
.L_x_890:
        /* <DEDUP_REMOVED lines=39> */
.L_x_891:
        /* <DEDUP_REMOVED lines=39> */
.L_x_892:
        /* <DEDUP_REMOVED lines=39> */
.L_x_893:
        /* <DEDUP_REMOVED lines=39> */
.L_x_894:
        /* <DEDUP_REMOVED lines=41> */
.L_x_895:
        /* <DEDUP_REMOVED lines=35> */
.L_x_896:
        /* <DEDUP_REMOVED lines=34> */
.L_x_897:
        /* <DEDUP_REMOVED lines=36> */
.L_x_898:
        /* <DEDUP_REMOVED lines=35> */
.L_x_899:
        /* <DEDUP_REMOVED lines=37> */
.L_x_900:
        /* <DEDUP_REMOVED lines=34> */
.L_x_901:
        /* <DEDUP_REMOVED lines=36> */
.L_x_902:
        /* <DEDUP_REMOVED lines=34> */
.L_x_903:
        /* <DEDUP_REMOVED lines=36> */
.L_x_904:
        /* <DEDUP_REMOVED lines=34> */
.L_x_905:
        /* <DEDUP_REMOVED lines=37> */
.L_x_906:
        /* <DEDUP_REMOVED lines=35> */
.L_x_907:
        /* <DEDUP_REMOVED lines=37> */
.L_x_908:
        /* <DEDUP_REMOVED lines=34> */
.L_x_909:
        /* <DEDUP_REMOVED lines=37> */
.L_x_910:
        /* <DEDUP_REMOVED lines=39> */
.L_x_911:
        /* <DEDUP_REMOVED lines=35> */
.L_x_912:
        /* <DEDUP_REMOVED lines=40> */
.L_x_913:
        /* <DEDUP_REMOVED lines=181> */
.L_x_915:
[----:B------:R-:W-:Y:S05]  /*98f0*/  BSYNC B0 ;  /* 0x0000000000007941 */ /* 0x000fea0003800000 */
.L_x_914:
        /* <DEDUP_REMOVED lines=81> */
.L_x_917:
[----:B------:R-:W-:Y:S05]  /*9e10*/  BSYNC B0 ;  /* 0x0000000000007941 */ /* 0x000fea0003800000 */
.L_x_916:
        /* <DEDUP_REMOVED lines=16> */
.L_x_919:
[----:B------:R-:W-:Y:S05]  /*9f20*/  BSYNC B0 ;  /* 0x0000000000007941 */ /* 0x000fea0003800000 */
.L_x_918:
        /* <DEDUP_REMOVED lines=137> */
.L_x_922:
[----:B------:R-:W-:Y:S02]  /*a7c0*/  MOV R30, UR18 ;  /* 0x00000012001e7c02 */ /* 0x000fe40008000f00 */
[----:B------:R-:W-:-:S05]  /*a7d0*/  MOV R31, UR19 ;  /* 0x00000013001f7c02 */ /* 0x000fca0008000f00 */
[----:B------:R-:W2:Y:S04]  /*a7e0*/  LDG.E.STRONG.GPU R30, desc[UR20][R30.64] ;  /* 0x000000141e1e7981 */ /* 0x000ea8000c1ef900 */
[----:B--2---:R-:W-:Y:S01]  /*a7f0*/  CCTL.IVALL ;  /* 0x00000000ff00798f */ /* 0x004fe20002000000 */
[----:B------:R-:W-:Y:S05]  /*a800*/  YIELD ;  /* 0x0000000000007946 */ /* 0x000fea0003800000 */
[----:B------:R-:W-:-:S13]  /*a810*/  ISETP.NE.AND P6, PT, R30, R32, PT ;  /* 0x000000201e00720c */ /* 0x000fda0003fc5270 */
[----:B------:R-:W-:Y:S05]  /*a820*/  @P6 BRA `(.L_x_922) ;  /* 0xfffffffc00e46947 */ /* 0x000fea000383ffff */
.L_x_921:
        /* <DEDUP_REMOVED lines=26> */
.L_x_926:
        /* <DEDUP_REMOVED lines=165> */
.L_x_925:
        /* <DEDUP_REMOVED lines=89> */
.L_x_927:
[----:B------:R-:W-:-:S04]  /*b9b0*/  LOP3.LUT P6, RZ, R5, 0x1, RZ, 0xc0, !PT ;  /* 0x0000000105ff7812 */ /* 0x000fc800078cc0ff */
[----:B------:R-:W-:-:S13]  /*b9c0*/  ISETP.NE.OR P6, PT, RZ, UR16, P6 ;  /* 0x00000010ff007c0c */ /* 0x000fda000b7c5670 */
[----:B------:R-:W-:Y:S05]  /*b9d0*/  @!P6 BRA `(.L_x_923) ;  /* 0x0000000000b4e947 */ /* 0x000fea0003800000 */
.L_x_924:
        /* <DEDUP_REMOVED lines=45> */
.L_x_923:
        /* <DEDUP_REMOVED lines=14> */
.L_x_929:
[----:B------:R-:W-:Y:S05]  /*bd90*/  BSYNC B0 ;  /* 0x0000000000007941 */ /* 0x000fea0003800000 */
.L_x_928:
        /* <DEDUP_REMOVED lines=25> */
.L_x_920:
        /* <DEDUP_REMOVED lines=39> */
.L_x_930:
        /* <DEDUP_REMOVED lines=24> */
.L_x_932:
[----:B------:R-:W-:Y:S05]  /*c320*/  BSYNC B0 ;  /* 0x0000000000007941 */ /* 0x000fea0003800000 */
.L_x_931:
        /* <DEDUP_REMOVED lines=28> */
.L_x_933:
        /* <DEDUP_REMOVED lines=26> */
.L_x_935:
[----:B------:R-:W-:Y:S05]  /*c690*/  BSYNC B0 ;  /* 0x0000000000007941 */ /* 0x000fea0003800000 */
.L_x_934:
        /* <DEDUP_REMOVED lines=28> */
.L_x_936:
        /* <DEDUP_REMOVED lines=26> */
.L_x_938:
[----:B------:R-:W-:Y:S05]  /*ca00*/  BSYNC B0 ;  /* 0x0000000000007941 */ /* 0x000fea0003800000 */
.L_x_937:
        /* <DEDUP_REMOVED lines=29> */
.L_x_939:
        /* <DEDUP_REMOVED lines=26> */
.L_x_941:
[----:B------:R-:W-:Y:S05]  /*cd80*/  BSYNC B0 ;  /* 0x0000000000007941 */ /* 0x000fea0003800000 */
.L_x_940:
        /* <DEDUP_REMOVED lines=30> */
.L_x_942:
        /* <DEDUP_REMOVED lines=26> */
.L_x_944:
[----:B------:R-:W-:Y:S05]  /*d110*/  BSYNC B0 ;  /* 0x0000000000007941 */ /* 0x000fea0003800000 */
.L_x_943:
        /* <DEDUP_REMOVED lines=28> */
.L_x_945:
        /* <DEDUP_REMOVED lines=26> */
.L_x_947:
[----:B------:R-:W-:Y:S05]  /*d480*/  BSYNC B0 ;  /* 0x0000000000007941 */ /* 0x000fea0003800000 */
.L_x_946:
        /* <DEDUP_REMOVED lines=28> */
.L_x_948:
        /* <DEDUP_REMOVED lines=26> */
.L_x_950:
[----:B------:R-:W-:Y:S05]  /*d7f0*/  BSYNC B0 ;  /* 0x0000000000007941 */ /* 0x000fea0003800000 */
.L_x_949:
        /* <DEDUP_REMOVED lines=28> */
.L_x_951:
        /* <DEDUP_REMOVED lines=26> */
.L_x_953:
[----:B------:R-:W-:Y:S05]  /*db60*/  BSYNC B0 ;  /* 0x0000000000007941 */ /* 0x000fea0003800000 */
.L_x_952:
        /* <DEDUP_REMOVED lines=28> */
.L_x_954:
        /* <DEDUP_REMOVED lines=26> */
.L_x_956:
[----:B------:R-:W-:Y:S05]  /*ded0*/  BSYNC B0 ;  /* 0x0000000000007941 */ /* 0x000fea0003800000 */
.L_x_955:
        /* <DEDUP_REMOVED lines=28> */
.L_x_957:
        /* <DEDUP_REMOVED lines=26> */
.L_x_959:
[----:B------:R-:W-:Y:S05]  /*e240*/  BSYNC B0 ;  /* 0x0000000000007941 */ /* 0x000fea0003800000 */
.L_x_958:
        /* <DEDUP_REMOVED lines=28> */
.L_x_960:
        /* <DEDUP_REMOVED lines=26> */
.L_x_962:
[----:B------:R-:W-:Y:S05]  /*e5b0*/  BSYNC B0 ;  /* 0x0000000000007941 */ /* 0x000fea0003800000 */
.L_x_961:
        /* <DEDUP_REMOVED lines=28> */
.L_x_963:
        /* <DEDUP_REMOVED lines=25> */
.L_x_965:
[----:B------:R-:W-:Y:S05]  /*e910*/  BSYNC B0 ;  /* 0x0000000000007941 */ /* 0x000fea0003800000 */
.L_x_964:
        /* <DEDUP_REMOVED lines=28> */
.L_x_966:
        /* <DEDUP_REMOVED lines=25> */
.L_x_968:
[----:B------:R-:W-:Y:S05]  /*ec70*/  BSYNC B0 ;  /* 0x0000000000007941 */ /* 0x000fea0003800000 */
.L_x_967:
        /* <DEDUP_REMOVED lines=28> */
.L_x_969:
        /* <DEDUP_REMOVED lines=25> */
.L_x_971:
[----:B------:R-:W-:Y:S05]  /*efd0*/  BSYNC B0 ;  /* 0x0000000000007941 */ /* 0x000fea0003800000 */
.L_x_970:
        /* <DEDUP_REMOVED lines=27> */
.L_x_972:
        /* <DEDUP_REMOVED lines=25> */
.L_x_974:
[----:B------:R-:W-:Y:S05]  /*f320*/  BSYNC B0 ;  /* 0x0000000000007941 */ /* 0x000fea0003800000 */
.L_x_973:
        /* <DEDUP_REMOVED lines=27> */
.L_x_975:
        /* <DEDUP_REMOVED lines=25> */
.L_x_977:
[----:B------:R-:W-:Y:S05]  /*f670*/  BSYNC B0 ;  /* 0x0000000000007941 */ /* 0x000fea0003800000 */
.L_x_976:
        /* <DEDUP_REMOVED lines=27> */
.L_x_978:
        /* <DEDUP_REMOVED lines=25> */
.L_x_980:
[----:B------:R-:W-:Y:S05]  /*f9c0*/  BSYNC B0 ;  /* 0x0000000000007941 */ /* 0x000fea0003800000 */
.L_x_979:
        /* <DEDUP_REMOVED lines=27> */
.L_x_981:
        /* <DEDUP_REMOVED lines=25> */
.L_x_983:
[----:B------:R-:W-:Y:S05]  /*fd10*/  BSYNC B0 ;  /* 0x0000000000007941 */ /* 0x000fea0003800000 */
.L_x_982:
        /* <DEDUP_REMOVED lines=27> */
.L_x_984:
        /* <DEDUP_REMOVED lines=25> */
.L_x_986:
[----:B------:R-:W-:Y:S05]  /*10060*/  BSYNC B0 ;  /* 0x0000000000007941 */ /* 0x000fea0003800000 */
.L_x_985:
        /* <DEDUP_REMOVED lines=27> */
.L_x_987:
        /* <DEDUP_REMOVED lines=25> */
.L_x_989:
[----:B------:R-:W-:Y:S05]  /*103b0*/  BSYNC B0 ;  /* 0x0000000000007941 */ /* 0x000fea0003800000 */
.L_x_988:
        /* <DEDUP_REMOVED lines=27> */
.L_x_990:
        /* <DEDUP_REMOVED lines=25> */
.L_x_992:
[----:B------:R-:W-:Y:S05]  /*10700*/  BSYNC B0 ;  /* 0x0000000000007941 */ /* 0x000fea0003800000 */
.L_x_991:
        /* <DEDUP_REMOVED lines=27> */
.L_x_993:
        /* <DEDUP_REMOVED lines=25> */
.L_x_995:
[----:B------:R-:W-:Y:S05]  /*10a50*/  BSYNC B0 ;  /* 0x0000000000007941 */ /* 0x000fea0003800000 */
.L_x_994:
        /* <DEDUP_REMOVED lines=26> */
.L_x_996:
        /* <DEDUP_REMOVED lines=25> */
.L_x_998:
[----:B------:R-:W-:Y:S05]  /*10d90*/  BSYNC B0 ;  /* 0x0000000000007941 */ /* 0x000fea0003800000 */
.L_x_997:
        /* <DEDUP_REMOVED lines=30> */
.L_x_999:
        /* <DEDUP_REMOVED lines=25> */
.L_x_1001:
[----:B------:R-:W-:Y:S05]  /*11110*/  BSYNC B0 ;  /* 0x0000000000007941 */ /* 0x000fea0003800000 */
.L_x_1000:
        /* <DEDUP_REMOVED lines=28> */
.L_x_1002:
        /* <DEDUP_REMOVED lines=25> */
.L_x_1004:
[----:B------:R-:W-:Y:S05]  /*11470*/  BSYNC B0 ;  /* 0x0000000000007941 */ /* 0x000fea0003800000 */
.L_x_1003:
        /* <DEDUP_REMOVED lines=30> */
.L_x_1005:
        /* <DEDUP_REMOVED lines=30> */
.L_x_1007:
[----:B------:R-:W-:Y:S05]  /*11840*/  BSYNC B0 ;  /* 0x0000000000007941 */ /* 0x000fea0003800000 */
.L_x_1006:
        /* <DEDUP_REMOVED lines=28> */
.L_x_1008:
        /* <DEDUP_REMOVED lines=30> */
.L_x_1010:
[----:B------:R-:W-:Y:S05]  /*11bf0*/  BSYNC B0 ;  /* 0x0000000000007941 */ /* 0x000fea0003800000 */
.L_x_1009:
        /* <DEDUP_REMOVED lines=28> */
.L_x_1011:
        /* <DEDUP_REMOVED lines=29> */
.L_x_1013:
[----:B------:R-:W-:Y:S05]  /*11f90*/  BSYNC B0 ;  /* 0x0000000000007941 */ /* 0x000fea0003800000 */
.L_x_1012:
        /* <DEDUP_REMOVED lines=28> */
.L_x_1014:
        /* <DEDUP_REMOVED lines=29> */
.L_x_1016:
[----:B------:R-:W-:Y:S05]  /*12330*/  BSYNC B0 ;  /* 0x0000000000007941 */ /* 0x000fea0003800000 */
.L_x_1015:
        /* <DEDUP_REMOVED lines=28> */
.L_x_1017:
        /* <DEDUP_REMOVED lines=29> */
.L_x_1019:
[----:B------:R-:W-:Y:S05]  /*126d0*/  BSYNC B0 ;  /* 0x0000000000007941 */ /* 0x000fea0003800000 */
.L_x_1018:
        /* <DEDUP_REMOVED lines=28> */
.L_x_1020:
        /* <DEDUP_REMOVED lines=29> */
.L_x_1022:
[----:B------:R-:W-:Y:S05]  /*12a70*/  BSYNC B0 ;  /* 0x0000000000007941 */ /* 0x000fea0003800000 */
.L_x_1021:
        /* <DEDUP_REMOVED lines=28> */
.L_x_1023:
        /* <DEDUP_REMOVED lines=24> */
.L_x_1025:
[----:B------:R-:W-:Y:S05]  /*12dc0*/  BSYNC B0 ;  /* 0x0000000000007941 */ /* 0x000fea0003800000 */
.L_x_1024:
        /* <DEDUP_REMOVED lines=9> */
.L_x_879:
        /* <DEDUP_REMOVED lines=19> */
.L_x_1028:
[----:B------:R-:W-:Y:S05]  /*12f90*/  BSYNC B0 ;  /* 0x0000000000007941 */ /* 0x000fea0003800000 */
.L_x_1027:
        /* <DEDUP_REMOVED lines=11> */
.L_x_1030:
[----:B------:R-:W2:Y:S04]  /*13050*/  LDG.E.STRONG.GPU R5, desc[UR20][R2.64] ;  /* 0x0000001402057981 */ /* 0x000ea8000c1ef900 */
[----:B--2---:R-:W-:Y:S01]  /*13060*/  CCTL.IVALL ;  /* 0x00000000ff00798f */ /* 0x004fe20002000000 */
[----:B------:R-:W-:Y:S05]  /*13070*/  YIELD ;  /* 0x0000000000007946 */ /* 0x000fea0003800000 */
[----:B------:R-:W-:-:S13]  /*13080*/  ISETP.NE.AND P0, PT, R5, R0, PT ;  /* 0x000000000500720c */ /* 0x000fda0003f05270 */
[----:B------:R-:W-:Y:S05]  /*13090*/  @P0 BRA `(.L_x_1030) ;  /* 0xfffffffc00ec0947 */ /* 0x000fea000383ffff */
.L_x_1029:
        /* <DEDUP_REMOVED lines=24> */
.L_x_1031:
        /* <DEDUP_REMOVED lines=25> */
.L_x_1032:
        /* <DEDUP_REMOVED lines=13> */
.L_x_5152:


//--------------------- .text._Z35group_norm_nhwc_bwd_one_pass_kernelI11Fp16IOFp32WLi64ELi56ELi448EEv26Group_norm_nhwc_bwd_params --------------------------
	.section	.text._Z35group_norm_nhwc_bwd_one_pass_kernelI11Fp16IOFp32WLi64ELi56ELi448EEv26Group_norm_nhwc_bwd_params,"ax",@progbits
	.align	128
        .global         _Z35group_norm_nhwc_bwd_one_pass_kernelI11Fp16IOFp32WLi64ELi56ELi448EEv26Group_norm_nhwc_bwd_params
        .type           _Z35group_norm_nhwc_bwd_one_pass_kernelI11Fp16IOFp32WLi64ELi56ELi448EEv26Group_norm_nhwc_bwd_params,@function
        .size           _Z35group_norm_nhwc_bwd_one_pass_kernelI11Fp16IOFp32WLi64ELi56ELi448EEv26Group_norm_nhwc_bwd_params,(.L_x_5153 - _Z35group_norm_nhwc_bwd_one_pass_kernelI11Fp16IOFp32WLi64ELi56ELi448EEv26Group_norm_nhwc_bwd_params)
        .other          _Z35group_norm_nhwc_bwd_one_pass_kernelI11Fp16IOFp32WLi64ELi56ELi448EEv26Group_norm_nhwc_bwd_params,@"STO_CUDA_ENTRY STV_DEFAULT"
_Z35group_norm_nhwc_bwd_one_pass_kernelI11Fp16IOFp32WLi64ELi56ELi448EEv26Group_norm_nhwc_bwd_params:
.text._Z35group_norm_nhwc_bwd_one_pass_kernelI11Fp16IOFp32WLi64ELi56ELi448EEv26Group_norm_nhwc_bwd_params:
        /* <DEDUP_REMOVED lines=10> */
[----:B------:R-:W0:Y:S01]  /*00a0*/  LDC.64 R8, c[0x0][0x288] ;  /* 0x0000a200ff087b82 */ /* 0x000e220000000a00 */
[--C-:B------:R-:W-:Y:S01]  /*00b0*/  SHF.R.U32.HI R4, RZ, 0x2, R62.reuse ;  /* 0x00000002ff047819 */ /* 0x100fe2000001163e */
[----:B------:R-:W1:Y:S01]  /*00c0*/  S2R R40, SR_LANEID ;  /* 0x0000000000287919 */ /* 0x000e620000000000 */
[----:B------:R-:W-:Y:S01]  /*00d0*/  UMOV UR5, 0x400 ;  /* 0x0000040000057882 */ /* 0x000fe20000000000 */
[----:B------:R-:W-:Y:S01]  /*00e0*/  ULDC.64 UR10, c[0x0][0x290] ;  /* 0x0000a400000a7ab9 */ /* 0x000fe20000000a00 */
[----:B------:R-:W-:Y:S01]  /*00f0*/  ISETP.GE.U32.AND P2, PT, R62, 0x1c0, PT ;  /* 0x000001c03e00780c */ /* 0x000fe20003f46070 */
[----:B------:R-:W-:Y:S01]  /*0100*/  IMAD.WIDE.U32 R4, R4, 0x24924925, RZ ;  /* 0x2492492504047825 */ /* 0x000fe200078e00ff */
[----:B------:R-:W-:Y:S01]  /*0110*/  HFMA2.MMA R54, -RZ, RZ, 0, 0 ;  /* 0x00000000ff367435 */ /* 0x000fe200000001ff */
[----:B------:R-:W2:Y:S01]  /*0120*/  LDC R61, c[0x0][0x2ac] ;  /* 0x0000ab00ff3d7b82 */ /* 0x000ea20000000800 */
[----:B------:R-:W-:Y:S01]  /*0130*/  MOV R55, R45 ;  /* 0x0000002d00377202 */ /* 0x000fe20000000f00 */
[----:B------:R-:W-:-:S05]  /*0140*/  IMAD R63, R5, -0x1c, R62 ;  /* 0xffffffe4053f7824 */ /* 0x000fca00078e023e */
[----:B------:R-:W-:Y:S01]  /*0150*/  SHF.L.U32 R63, R63, 0x1, RZ ;  /* 0x000000013f3f7819 */ /* 0x000fe200000006ff */
[----:B------:R-:W3:Y:S08]  /*0160*/  S2UR UR6, SR_CgaCtaId ;  /* 0x00000000000679c3 */ /* 0x000ef00000008800 */
[----:B------:R-:W4:Y:S01]  /*0170*/  LDC R44, c[0x0][0x10] ;  /* 0x00000400ff2c7b82 */ /* 0x000f220000000800 */
[----:B0-----:R-:W-:Y:S01]  /*0180*/  IMAD.WIDE.U32 R2, R8, 0x3, RZ ;  /* 0x0000000308027825 */ /* 0x001fe200078e00ff */
[----:B------:R-:W-:-:S04]  /*0190*/  LEA R7, R9, R9, 0x1 ;  /* 0x0000000909077211 */ /* 0x000fc800078e08ff */
[----:B------:R-:W-:Y:S02]  /*01a0*/  IADD3 R7, R3, R7, RZ ;  /* 0x0000000703077210 */ /* 0x000fe40007ffe0ff */
[----:B------:R-:W0:Y:S01]  /*01b0*/  LDC R42, c[0x0][0xc] ;  /* 0x00000300ff2a7b82 */ /* 0x000e220000000800 */
[----:B--2---:R-:W-:Y:S01]  /*01c0*/  IMAD R61, R61, UR7, R5 ;  /* 0x000000073d3d7c24 */ /* 0x004fe2000f8e0205 */
[----:B------:R-:W-:Y:S02]  /*01d0*/  LEA.HI R4, P4, R7, R2, RZ, 0x1 ;  /* 0x0000000207047211 */ /* 0x000fe400078908ff */
[----:B------:R-:W-:Y:S02]  /*01e0*/  LEA.HI R2, P3, R9, R8, RZ, 0x1 ;  /* 0x0000000809027211 */ /* 0x000fe400078708ff */
[----:B------:R-:W-:Y:S02]  /*01f0*/  SHF.R.S32.HI R3, RZ, 0x1f, R62 ;  /* 0x0000001fff037819 */ /* 0x000fe4000001143e */
[----:B------:R-:W-:Y:S01]  /*0200*/  IADD3.X R9, RZ, R9, RZ, P3, !PT ;  /* 0x00000009ff097210 */ /* 0x000fe20001ffe4ff */
[----:B---3--:R-:W-:Y:S01]  /*0210*/  ULEA UR5, UR6, UR5, 0x18 ;  /* 0x0000000506057291 */ /* 0x008fe2000f8ec03f */
[----:B------:R-:W-:-:S02]  /*0220*/  LEA.HI R3, R3, R62, RZ, 0x5 ;  /* 0x0000003e03037211 */ /* 0x000fc400078f28ff */
[C---:B------:R-:W-:Y:S02]  /*0230*/  IADD3 R59, R61.reuse, 0x10, RZ ;  /* 0x000000103d3b7810 */ /* 0x040fe40007ffe0ff */
[----:B------:R-:W-:Y:S02]  /*0240*/  IADD3.X R5, RZ, R7, RZ, P4, !PT ;  /* 0x00000007ff057210 */ /* 0x000fe400027fe4ff */
[----:B------:R-:W-:Y:S01]  /*0250*/  ISETP.LT.U32.AND P1, PT, R61, UR10, PT ;  /* 0x0000000a3d007c0c */ /* 0x000fe2000bf21070 */
[----:B----4-:R-:W-:Y:S01]  /*0260*/  IMAD R60, R44, UR7, R45 ;  /* 0x000000072c3c7c24 */ /* 0x010fe2000f8e022d */
[----:B------:R-:W-:Y:S02]  /*0270*/  SHF.R.S32.HI R43, RZ, 0x1f, R61 ;  /* 0x0000001fff2b7819 */ /* 0x000fe4000001143d */
[----:B------:R-:W-:Y:S02]  /*0280*/  SHF.R.S32.HI R0, RZ, 0x5, R3 ;  /* 0x00000005ff007819 */ /* 0x000fe40000011403 */
[----:B------:R-:W-:-:S02]  /*0290*/  SHF.R.S64 R2, R2, 0x1, R9 ;  /* 0x0000000102027819 */ /* 0x000fc40000001009 */
[----:B------:R-:W-:Y:S01]  /*02a0*/  ISETP.LT.U32.AND P0, PT, R59, UR10, PT ;  /* 0x0000000a3b007c0c */ /* 0x000fe2000bf01070 */
[----:B------:R-:W-:Y:S01]  /*02b0*/  ULDC.U8 UR10, c[0x0][0x2a4] ;  /* 0x0000a900000a7ab9 */ /* 0x000fe20000000000 */
[----:B------:R-:W-:Y:S02]  /*02c0*/  SHF.R.S32.HI R41, RZ, 0x1f, R59 ;  /* 0x0000001fff297819 */ /* 0x000fe4000001143b */
[C---:B------:R-:W-:Y:S02]  /*02d0*/  IADD3 R58, R61.reuse, 0x20, RZ ;  /* 0x000000203d3a7810 */ /* 0x040fe40007ffe0ff */
[----:B------:R-:W-:Y:S02]  /*02e0*/  IADD3 R56, R61, 0x30, RZ ;  /* 0x000000303d387810 */ /* 0x000fe40007ffe0ff */
[----:B------:R-:W-:Y:S02]  /*02f0*/  SHF.R.S32.HI R9, RZ, 0x1, R9 ;  /* 0x00000001ff097819 */ /* 0x000fe40000011409 */
[----:B------:R-:W-:-:S02]  /*0300*/  SHF.R.S64 R3, R4, 0x1, R5 ;  /* 0x0000000104037819 */ /* 0x000fc40000001005 */
[----:B------:R-:W-:Y:S02]  /*0310*/  SHF.R.S32.HI R6, RZ, 0x1, R5 ;  /* 0x00000001ff067819 */ /* 0x000fe40000011405 */
[----:B------:R-:W-:Y:S02]  /*0320*/  ISETP.LT.AND.EX P1, PT, R43, UR11, !P2, P1 ;  /* 0x0000000b2b007c0c */ /* 0x000fe4000d721310 */
[----:B------:R-:W-:Y:S02]  /*0330*/  ISETP.LT.AND.EX P2, PT, R41, UR11, !P2, P0 ;  /* 0x0000000b29007c0c */ /* 0x000fe4000d741300 */
[----:B0-----:R-:W-:Y:S02]  /*0340*/  LOP3.LUT R57, R42, 0x3, RZ, 0xc0, !PT ;  /* 0x000000032a397812 */ /* 0x001fe400078ec0ff */
[----:B------:R-:W-:Y:S02]  /*0350*/  LEA R0, R0, UR5, 0x3 ;  /* 0x0000000500007c11 */ /* 0x000fe4000f8e18ff */
[----:B------:R-:W-:-:S02]  /*0360*/  SHF.R.S32.HI R5, RZ, 0x1f, R58 ;  /* 0x0000001fff057819 */ /* 0x000fc4000001143a */
[----:B------:R-:W-:Y:S02]  /*0370*/  SHF.R.S32.HI R7, RZ, 0x1f, R56 ;  /* 0x0000001fff077819 */ /* 0x000fe40000011438 */
[----:B------:R-:W-:Y:S02]  /*0380*/  SHF.L.U64.HI R4, R2, 0x2, R9 ;  /* 0x0000000202047819 */ /* 0x000fe40000010209 */
[----:B-1----:R-:W-:-:S07]  /*0390*/  SHF.L.U64.HI R6, R3, 0x2, R6 ;  /* 0x0000000203067819 */ /* 0x002fce0000010206 */
.L_x_1068:
[----:B0-----:R-:W0:Y:S01]  /*03a0*/  LDC R14, c[0x0][0x2a0] ;  /* 0x0000a800ff0e7b82 */ /* 0x001e220000000800 */
[----:B------:R-:W-:Y:S01]  /*03b0*/  ISETP.GE.AND P3, PT, R55, RZ, PT ;  /* 0x000000ff3700720c */ /* 0x000fe20003f66270 */
[----:B------:R-:W-:Y:S01]  /*03c0*/  ULDC.64 UR12, c[0x0][0x298] ;  /* 0x0000a600000c7ab9 */ /* 0x000fe20000000a00 */
[----:B------:R-:W-:Y:S01]  /*03d0*/  ULDC.64 UR14, c[0x0][0x290] ;  /* 0x0000a400000e7ab9 */ /* 0x000fe20000000a00 */
[----:B------:R-:W-:-:S04]  /*03e0*/  CS2R R52, SRZ ;  /* 0x0000000000347805 */ /* 0x000fc8000001ff00 */
[----:B-1----:R-:W1:Y:S08]  /*03f0*/  LDC R15, c[0x0][0x2ac] ;  /* 0x0000ab00ff0f7b82 */ /* 0x002e700000000800 */
[----:B--2---:R-:W2:Y:S01]  /*0400*/  @P1 LDC.64 R24, c[0x0][0x230] ;  /* 0x00008c00ff181b82 */ /* 0x004ea20000000a00 */
        /* <DEDUP_REMOVED lines=11> */
[----:B------:R-:W-:-:S04]  /*04c0*/  LOP3.LUT R8, R55, R14, RZ, 0x3c, !PT ;  /* 0x0000000e37087212 */ /* 0x000fc800078e3cff */
[----:B------:R-:W-:Y:S01]  /*04d0*/  ISETP.GE.AND P4, PT, R8, RZ, PT ;  /* 0x000000ff0800720c */ /* 0x000fe20003f86270 */
[----:B------:R-:W-:Y:S01]  /*04e0*/  IMAD.HI.U32 R9, R9, R12, RZ ;  /* 0x0000000c09097227 */ /* 0x000fe200078e00ff */
[----:B------:R-:W-:-:S04]  /*04f0*/  SHF.R.U32.HI R8, RZ, 0x2, R62 ;  /* 0x00000002ff087819 */ /* 0x000fc8000001163e */
[----:B------:R-:W-:-:S05]  /*0500*/  IADD3 R10, -R9, RZ, RZ ;  /* 0x000000ff090a7210 */ /* 0x000fca0007ffe1ff */
[----:B------:R-:W-:Y:S01]  /*0510*/  IMAD R10, R11, R10, R12 ;  /* 0x0000000a0b0a7224 */ /* 0x000fe200078e020c */
[----:B------:R-:W-:-:S04]  /*0520*/  LOP3.LUT R12, RZ, R14, RZ, 0x33, !PT ;  /* 0x0000000eff0c7212 */ /* 0x000fc800078e33ff */
        /* <DEDUP_REMOVED lines=8> */
[----:B------:R-:W3:Y:S02]  /*05b0*/  @P1 LDC.64 R10, c[0x0][0x288] ;  /* 0x0000a200ff0a1b82 */ /* 0x000ee40000000a00 */
[----:B------:R-:W-:Y:S02]  /*05c0*/  @!P3 IADD3 R65, -R65, RZ, RZ ;  /* 0x000000ff4141b210 */ /* 0x000fe40007ffe1ff */
[----:B------:R-:W-:Y:S02]  /*05d0*/  @P0 IADD3 R9, R9, 0x1, RZ ;  /* 0x0000000109090810 */ /* 0x000fe40007ffe0ff */
[----:B------:R-:W-:Y:S02]  /*05e0*/  SEL R65, R12, R65, !P5 ;  /* 0x000000410c417207 */ /* 0x000fe40006800000 */
[----:B------:R-:W-:Y:S01]  /*05f0*/  MOV R13, R9 ;  /* 0x00000009000d7202 */ /* 0x000fe20000000f00 */
[----:B------:R-:W-:-:S03]  /*0600*/  IMAD.WIDE.U32 R8, R8, 0x24924925, RZ ;  /* 0x2492492508087825 */ /* 0x000fc600078e00ff */
[----:B------:R-:W-:Y:S01]  /*0610*/  @!P4 IADD3 R13, -R13, RZ, RZ ;  /* 0x000000ff0d0dc210 */ /* 0x000fe20007ffe1ff */
[----:B------:R-:W-:-:S03]  /*0620*/  IMAD R22, R65, 0x38, RZ ;  /* 0x0000003841167824 */ /* 0x000fc600078e02ff */
[----:B------:R-:W-:Y:S01]  /*0630*/  SEL R13, R12, R13, !P5 ;  /* 0x0000000d0c0d7207 */ /* 0x000fe20006800000 */
[----:B-1----:R-:W-:Y:S01]  /*0640*/  IMAD R12, R15, UR7, R9 ;  /* 0x000000070f0c7c24 */ /* 0x002fe2000f8e0209 */
[----:B------:R-:W-:Y:S02]  /*0650*/  SHF.R.S32.HI R15, RZ, 0x1f, R63 ;  /* 0x0000001fff0f7819 */ /* 0x000fe4000001143f */
[----:B------:R-:W-:Y:S02]  /*0660*/  IADD3 R66, P0, R63, R22, RZ ;  /* 0x000000163f427210 */ /* 0x000fe40007f1e0ff */
[----:B------:R-:W-:Y:S02]  /*0670*/  SHF.R.S32.HI R9, RZ, 0x1f, R13 ;  /* 0x0000001fff097819 */ /* 0x000fe4000001140d */
[----:B------:R-:W-:Y:S02]  /*0680*/  IADD3 R8, R12, 0x20, RZ ;  /* 0x000000200c087810 */ /* 0x000fe40007ffe0ff */
[----:B------:R-:W-:Y:S01]  /*0690*/  LEA.HI.X.SX32 R67, R22, R15, 0x1, P0 ;  /* 0x0000000f16437211 */ /* 0x000fe200000f0eff */
[----:B------:R-:W-:Y:S01]  /*06a0*/  IMAD R16, R9, UR12, RZ ;  /* 0x0000000c09107c24 */ /* 0x000fe2000f8e02ff */
[----:B------:R-:W-:-:S02]  /*06b0*/  ISETP.GE.U32.AND P0, PT, R8, UR14, PT ;  /* 0x0000000e08007c0c */ /* 0x000fc4000bf06070 */
[----:B------:R-:W-:Y:S01]  /*06c0*/  SHF.R.S32.HI R14, RZ, 0x1f, R8 ;  /* 0x0000001fff0e7819 */ /* 0x000fe20000011408 */
[C---:B------:R-:W-:Y:S01]  /*06d0*/  IMAD R69, R13.reuse, UR13, R16 ;  /* 0x0000000d0d457c24 */ /* 0x040fe2000f8e0210 */
[----:B------:R-:W1:Y:S01]  /*06e0*/  LDC.64 R8, c[0x0][0x248] ;  /* 0x00009200ff087b82 */ /* 0x000e620000000a00 */
[----:B------:R-:W-:Y:S01]  /*06f0*/  IMAD.WIDE.U32 R66, R13, UR12, R66 ;  /* 0x0000000c0d427c25 */ /* 0x000fe2000f8e0042 */
[----:B------:R-:W-:Y:S02]  /*0700*/  ISETP.GE.AND.EX P0, PT, R14, UR15, PT, P0 ;  /* 0x0000000f0e007c0c */ /* 0x000fe4000bf06300 */
[----:B------:R-:W-:Y:S01]  /*0710*/  IADD3 R12, R12, 0x30, RZ ;  /* 0x000000300c0c7810 */ /* 0x000fe20007ffe0ff */
[----:B---3--:R-:W-:Y:S01]  /*0720*/  @P1 IMAD R16, R43, R10, RZ ;  /* 0x0000000a2b101224 */ /* 0x008fe200078e02ff */
[----:B------:R-:W-:Y:S02]  /*0730*/  ISETP.LT.U32.AND P0, PT, R62, 0x1c0, !P0 ;  /* 0x000001c03e00780c */ /* 0x000fe40004701070 */
[----:B------:R-:W-:Y:S01]  /*0740*/  IADD3 R69, R67, R69, RZ ;  /* 0x0000004543457210 */ /* 0x000fe20007ffe0ff */
[----:B------:R-:W3:Y:S01]  /*0750*/  @P2 LDC.64 R14, c[0x0][0x288] ;  /* 0x0000a200ff0e2b82 */ /* 0x000ee20000000a00 */
[----:B------:R-:W-:Y:S01]  /*0760*/  @P1 MOV R68, R66 ;  /* 0x0000004200441202 */ /* 0x000fe20000000f00 */
[----:B------:R-:W-:Y:S01]  /*0770*/  @P1 IMAD R13, R61, R11, R16 ;  /* 0x0000000b3d0d1224 */ /* 0x000fe200078e0210 */
[----:B------:R-:W-:-:S02]  /*0780*/  ISETP.GE.U32.AND P3, PT, R12, UR14, PT ;  /* 0x0000000e0c007c0c */ /* 0x000fc4000bf66070 */
[----:B------:R-:W-:Y:S01]  /*0790*/  SHF.R.S32.HI R12, RZ, 0x1f, R12 ;  /* 0x0000001fff0c7819 */ /* 0x000fe2000001140c */
[----:B------:R-:W-:Y:S02]  /*07a0*/  @P1 IMAD.WIDE.U32 R10, R61, R10, R68 ;  /* 0x0000000a3d0a1225 */ /* 0x000fe400078e0044 */
[----:B------:R-:W4:Y:S01]  /*07b0*/  @P1 LDC.64 R16, c[0x0][0x228] ;  /* 0x00008a00ff101b82 */ /* 0x000f220000000a00 */
[----:B------:R-:W-:Y:S02]  /*07c0*/  ISETP.GE.AND.EX P3, PT, R12, UR15, PT, P3 ;  /* 0x0000000f0c007c0c */ /* 0x000fe4000bf66330 */
[----:B------:R-:W-:Y:S02]  /*07d0*/  @P1 IADD3 R11, R11, R13, RZ ;  /* 0x0000000d0b0b1210 */ /* 0x000fe40007ffe0ff */
[C---:B------:R-:W-:Y:S01]  /*07e0*/  @P1 SHF.L.U32 R29, R10.reuse, 0x1, RZ ;  /* 0x000000010a1d1819 */ /* 0x040fe200000006ff */
[----:B-1----:R-:W-:Y:S02]  /*07f0*/  IMAD.WIDE R8, R55, 0x8, R8 ;  /* 0x0000000837087825 */ /* 0x002fe400078e0208 */
[----:B------:R-:W1:Y:S01]  /*0800*/  @P0 LDC.64 R12, c[0x0][0x288] ;  /* 0x0000a200ff0c0b82 */ /* 0x000e620000000a00 */
[----:B------:R-:W-:-:S02]  /*0810*/  @P1 SHF.L.U64.HI R26, R10, 0x1, R11 ;  /* 0x000000010a1a1819 */ /* 0x000fc4000001020b */
[----:B------:R-:W-:Y:S01]  /*0820*/  ISETP.LT.U32.AND P3, PT, R62, 0x1c0, !P3 ;  /* 0x000001c03e00780c */ /* 0x000fe20005f61070 */
[----:B------:R-:W4:Y:S01]  /*0830*/  LDG.E.64 R8, desc[UR8][R8.64] ;  /* 0x0000000808087981 */ /* 0x000f22000c1e1b00 */
[----:B--2---:R-:W-:-:S03]  /*0840*/  @P1 IADD3 R24, P4, R29, R24, RZ ;  /* 0x000000181d181210 */ /* 0x004fc60007f9e0ff */
[----:B------:R-:W2:Y:S01]  /*0850*/  @P2 LDC.64 R10, c[0x0][0x230] ;  /* 0x00008c00ff0a2b82 */ /* 0x000ea20000000a00 */
[----:B------:R-:W-:Y:S01]  /*0860*/  @P1 IADD3.X R25, R26, R25, RZ, P4, !PT ;  /* 0x000000191a191210 */ /* 0x000fe200027fe4ff */
[----:B---3--:R-:W-:-:S04]  /*0870*/  @P2 IMAD R30, R41, R14, RZ ;  /* 0x0000000e291e2224 */ /* 0x008fc800078e02ff */
[----:B------:R3:W5:Y:S02]  /*0880*/  @P1 LDG.E R52, desc[UR8][R24.64] ;  /* 0x0000000818341981 */ /* 0x000764000c1e1900 */
[----:B------:R-:W0:Y:S01]  /*0890*/  @P3 LDC.64 R18, c[0x0][0x288] ;  /* 0x0000a200ff123b82 */ /* 0x000e220000000a00 */
[----:B------:R-:W-:Y:S01]  /*08a0*/  @P2 IMAD R23, R59, R15, R30 ;  /* 0x0000000f3b172224 */ /* 0x000fe200078e021e */
[----:B----4-:R-:W-:Y:S02]  /*08b0*/  @P1 IADD3 R28, P4, R29, R16, RZ ;  /* 0x000000101d1c1210 */ /* 0x010fe40007f9e0ff */
[----:B---3--:R-:W-:Y:S02]  /*08c0*/  @P2 MOV R24, R66 ;  /* 0x0000004200182202 */ /* 0x008fe40000000f00 */
[----:B------:R-:W-:-:S03]  /*08d0*/  @P2 MOV R25, R69 ;  /* 0x0000004500192202 */ /* 0x000fc60000000f00 */
[----:B------:R-:W-:Y:S01]  /*08e0*/  @P2 IMAD.WIDE.U32 R14, R59, R14, R24 ;  /* 0x0000000e3b0e2225 */ /* 0x000fe200078e0018 */
[----:B------:R-:W-:Y:S02]  /*08f0*/  @P1 IADD3.X R29, R26, R17, RZ, P4, !PT ;  /* 0x000000111a1d1210 */ /* 0x000fe400027fe4ff */
[----:B------:R-:W3:Y:S01]  /*0900*/  @P0 LDC.64 R16, c[0x0][0x230] ;  /* 0x00008c00ff100b82 */ /* 0x000ee20000000a00 */
[----:B-1----:R-:W-:Y:S01]  /*0910*/  @P0 IMAD R26, R5, R12, RZ ;  /* 0x0000000c051a0224 */ /* 0x002fe200078e02ff */
[----:B------:R-:W-:Y:S02]  /*0920*/  @P2 IADD3 R23, R15, R23, RZ ;  /* 0x000000170f172210 */ /* 0x000fe40007ffe0ff */
[C---:B------:R-:W-:Y:S02]  /*0930*/  @P2 SHF.L.U32 R15, R14.reuse, 0x1, RZ ;  /* 0x000000010e0f2819 */ /* 0x040fe400000006ff */
[----:B------:R-:W-:Y:S01]  /*0940*/  @P2 SHF.L.U64.HI R30, R14, 0x1, R23 ;  /* 0x000000010e1e2819 */ /* 0x000fe20000010217 */
[----:B------:R-:W-:Y:S01]  /*0950*/  @P0 IMAD R23, R58, R13, R26 ;  /* 0x0000000d3a170224 */ /* 0x000fe200078e021a */
[----:B------:R-:W-:-:S02]  /*0960*/  @P0 MOV R26, R66 ;  /* 0x00000042001a0202 */ /* 0x000fc40000000f00 */
[----:B------:R-:W-:Y:S02]  /*0970*/  @P0 MOV R27, R69 ;  /* 0x00000045001b0202 */ /* 0x000fe40000000f00 */
[C---:B--2---:R-:W-:Y:S02]  /*0980*/  @P2 IADD3 R24, P4, R15.reuse, R10, RZ ;  /* 0x0000000a0f182210 */ /* 0x044fe40007f9e0ff */
[----:B------:R-:W-:Y:S02]  /*0990*/  CS2R R50, SRZ ;  /* 0x0000000000327805 */ /* 0x000fe4000001ff00 */
[----:B0-----:R-:W-:Y:S01]  /*09a0*/  @P2 IADD3 R20, P5, R15, R20, RZ ;  /* 0x000000140f142210 */ /* 0x001fe20007fbe0ff */
[----:B------:R-:W-:Y:S01]  /*09b0*/  @P0 IMAD.WIDE.U32 R26, R58, R12, R26 ;  /* 0x0000000c3a1a0225 */ /* 0x000fe200078e001a */
[----:B------:R-:W0:Y:S01]  /*09c0*/  @P3 LDC.64 R14, c[0x0][0x230] ;  /* 0x00008c00ff0e3b82 */ /* 0x000e220000000a00 */
[C---:B------:R-:W-:Y:S01]  /*09d0*/  @P2 IADD3.X R25, R30.reuse, R11, RZ, P4, !PT ;  /* 0x0000000b1e192210 */ /* 0x040fe200027fe4ff */
[----:B------:R1:W5:Y:S02]  /*09e0*/  @P1 LDG.E R51, desc[UR8][R28.64] ;  /* 0x000000081c331981 */ /* 0x000364000c1e1900 */
[----:B------:R-:W-:Y:S01]  /*09f0*/  @P0 IADD3 R23, R27, R23, RZ ;  /* 0x000000171b170210 */ /* 0x000fe20007ffe0ff */
[----:B------:R-:W-:Y:S01]  /*0a00*/  @P3 IMAD R27, R7, R18, RZ ;  /* 0x00000012071b3224 */ /* 0x000fe200078e02ff */
[----:B------:R-:W-:-:S02]  /*0a10*/  @P2 IADD3.X R21, R30, R21, RZ, P5, !PT ;  /* 0x000000151e152210 */ /* 0x000fc40002ffe4ff */
[----:B------:R-:W-:Y:S01]  /*0a20*/  CS2R R48, SRZ ;  /* 0x0000000000307805 */ /* 0x000fe2000001ff00 */
[----:B------:R-:W2:Y:S01]  /*0a30*/  @P3 LDC.64 R10, c[0x0][0x228] ;  /* 0x00008a00ff0a3b82 */ /* 0x000ea20000000a00 */
[----:B------:R-:W-:Y:S01]  /*0a40*/  CS2R R46, SRZ ;  /* 0x00000000002e7805 */ /* 0x000fe2000001ff00 */
[----:B------:R-:W5:Y:S01]  /*0a50*/  @P2 LDG.E R53, desc[UR8][R24.64] ;  /* 0x0000000818352981 */ /* 0x000f62000c1e1900 */
[----:B-1----:R-:W-:Y:S01]  /*0a60*/  @P0 SHF.L.U64.HI R28, R26, 0x1, R23 ;  /* 0x000000011a1c0819 */ /* 0x002fe20000010217 */
[----:B------:R-:W-:Y:S01]  /*0a70*/  @P3 IMAD R23, R56, R19, R27 ;  /* 0x0000001338173224 */ /* 0x000fe200078e021b */
[----:B------:R-:W-:Y:S01]  /*0a80*/  @P0 SHF.L.U32 R29, R26, 0x1, RZ ;  /* 0x000000011a1d0819 */ /* 0x000fe200000006ff */
[----:B------:R-:W5:Y:S01]  /*0a90*/  @P2 LDG.E R50, desc[UR8][R20.64] ;  /* 0x0000000814322981 */ /* 0x000f62000c1e1900 */
[----:B------:R-:W-:Y:S01]  /*0aa0*/  @P3 MOV R26, R66 ;  /* 0x00000042001a3202 */ /* 0x000fe20000000f00 */
[----:B------:R-:W1:Y:S01]  /*0ab0*/  @P0 LDC.64 R12, c[0x0][0x228] ;  /* 0x00008a00ff0c0b82 */ /* 0x000e620000000a00 */
[----:B------:R-:W-:-:S03]  /*0ac0*/  @P3 MOV R27, R69 ;  /* 0x00000045001b3202 */ /* 0x000fc60000000f00 */
[----:B------:R-:W-:Y:S01]  /*0ad0*/  @P3 IMAD.WIDE.U32 R26, R56, R18, R26 ;  /* 0x00000012381a3225 */ /* 0x000fe200078e001a */
[----:B---3--:R-:W-:-:S04]  /*0ae0*/  @P0 IADD3 R18, P4, R29, R16, RZ ;  /* 0x000000101d120210 */ /* 0x008fc80007f9e0ff */
[----:B------:R-:W-:Y:S02]  /*0af0*/  @P0 IADD3.X R19, R28, R17, RZ, P4, !PT ;  /* 0x000000111c130210 */ /* 0x000fe400027fe4ff */
[----:B------:R-:W-:Y:S02]  /*0b00*/  @P3 IADD3 R23, R27, R23, RZ ;  /* 0x000000171b173210 */ /* 0x000fe40007ffe0ff */
[C---:B------:R-:W-:Y:S01]  /*0b10*/  @P3 SHF.L.U32 R17, R26.reuse, 0x1, RZ ;  /* 0x000000011a113819 */ /* 0x040fe200000006ff */
[----:B------:R-:W5:Y:S01]  /*0b20*/  @P0 LDG.E R48, desc[UR8][R18.64] ;  /* 0x0000000812300981 */ /* 0x000f62000c1e1900 */
[----:B------:R-:W-:Y:S02]  /*0b30*/  @P3 SHF.L.U64.HI R26, R26, 0x1, R23 ;  /* 0x000000011a1a3819 */ /* 0x000fe40000010217 */
[C---:B0-----:R-:W-:Y:S02]  /*0b40*/  @P3 IADD3 R16, P5, R17.reuse, R14, RZ ;  /* 0x0000000e11103210 */ /* 0x041fe40007fbe0ff */
[----:B--2---:R-:W-:-:S02]  /*0b50*/  @P3 IADD3 R14, P6, R17, R10, RZ ;  /* 0x0000000a110e3210 */ /* 0x004fc40007fde0ff */
[C---:B------:R-:W-:Y:S02]  /*0b60*/  @P3 IADD3.X R17, R26.reuse, R15, RZ, P5, !PT ;  /* 0x0000000f1a113210 */ /* 0x040fe40002ffe4ff */
[----:B------:R-:W-:-:S03]  /*0b70*/  @P3 IADD3.X R15, R26, R11, RZ, P6, !PT ;  /* 0x0000000b1a0f3210 */ /* 0x000fc600037fe4ff */
[----:B------:R-:W5:Y:S04]  /*0b80*/  @P3 LDG.E R49, desc[UR8][R16.64] ;  /* 0x0000000810313981 */ /* 0x000f68000c1e1900 */
[----:B------:R-:W5:Y:S01]  /*0b90*/  @P3 LDG.E R46, desc[UR8][R14.64] ;  /* 0x000000080e2e3981 */ /* 0x000f62000c1e1900 */
[----:B-1----:R-:W-:-:S04]  /*0ba0*/  @P0 IADD3 R12, P4, R29, R12, RZ ;  /* 0x0000000c1d0c0210 */ /* 0x002fc80007f9e0ff */
[----:B------:R-:W-:-:S05]  /*0bb0*/  @P0 IADD3.X R13, R28, R13, RZ, P4, !PT ;  /* 0x0000000d1c0d0210 */ /* 0x000fca00027fe4ff */
[----:B------:R0:W5:Y:S01]  /*0bc0*/  @P0 LDG.E R47, desc[UR8][R12.64] ;  /* 0x000000080c2f0981 */ /* 0x000162000c1e1900 */
[----:B------:R-:W-:Y:S01]  /*0bd0*/  BSSY B0, `(.L_x_1034) ;  /* 0x0000015000007945 */ /* 0x000fe20003800000 */
[----:B------:R-:W-:Y:S02]  /*0be0*/  CS2R R10, SRZ ;  /* 0x00000000000a7805 */ /* 0x000fe4000001ff00 */
[----:B0-----:R-:W-:Y:S01]  /*0bf0*/  CS2R R12, SRZ ;  /* 0x00000000000c7805 */ /* 0x001fe2000001ff00 */
[----:B------:R-:W-:-:S05]  /*0c00*/  FFMA.FTZ R9, -R8, R8, R9 ;  /* 0x0000000808097223 */ /* 0x000fca0000010109 */
[----:B------:R-:W-:-:S13]  /*0c10*/  FSETP.GTU.FTZ.AND P0, PT, R9, RZ, PT ;  /* 0x000000ff0900720b */ /* 0x000fda0003f1c000 */
[----:B------:R-:W0:Y:S02]  /*0c20*/  @P0 LDC R18, c[0x0][0x250] ;  /* 0x00009400ff120b82 */ /* 0x000e240000000800 */
[----:B0-----:R-:W-:Y:S01]  /*0c30*/  @P0 FADD.FTZ R18, R9, R18 ;  /* 0x0000001209120221 */ /* 0x001fe20000010000 */
[----:B------:R-:W-:-:S06]  /*0c40*/  MOV R9, 0x3f800000 ;  /* 0x3f80000000097802 */ /* 0x000fcc0000000f00 */
[----:B------:R0:W1:Y:S01]  /*0c50*/  @P0 MUFU.RSQ R9, R18 ;  /* 0x0000001200090308 */ /* 0x0000620000001400 */
[----:B------:R-:W-:-:S13]  /*0c60*/  ISETP.GT.U32.AND P0, PT, R62, 0x1bf, PT ;  /* 0x000001bf3e00780c */ /* 0x000fda0003f04070 */
[----:B0-----:R-:W-:Y:S05]  /*0c70*/  @P0 BRA `(.L_x_1035) ;  /* 0x0000000000280947 */ /* 0x001fea0003800000 */
[----:B------:R-:W-:Y:S01]  /*0c80*/  ISETP.NE.AND P0, PT, RZ, UR10, PT ;  /* 0x0000000aff007c0c */ /* 0x000fe2000bf05270 */
[----:B------:R-:W0:Y:S01]  /*0c90*/  LDC.64 R14, c[0x0][0x238] ;  /* 0x00008e00ff0e7b82 */ /* 0x000e220000000a00 */
[----:B------:R-:W-:-:S04]  /*0ca0*/  IADD3 R17, R63, R22, RZ ;  /* 0x000000163f117210 */ /* 0x000fc80007ffe0ff */
[----:B------:R-:W-:-:S07]  /*0cb0*/  SHF.R.S32.HI R18, RZ, 0x1f, R17 ;  /* 0x0000001fff127819 */ /* 0x000fce0000011411 */
[----:B------:R-:W2:Y:S01]  /*0cc0*/  @P0 LDC.64 R10, c[0x0][0x240] ;  /* 0x00009000ff0a0b82 */ /* 0x000ea20000000a00 */
[C---:B0-----:R-:W-:Y:S01]  /*0cd0*/  IMAD.WIDE R14, R17.reuse, 0x4, R14 ;  /* 0x00000004110e7825 */ /* 0x041fe200078e020e */
[----:B--2---:R-:W-:-:S04]  /*0ce0*/  @P0 LEA R16, P3, R17, R10, 0x2 ;  /* 0x0000000a11100211 */ /* 0x004fc800078610ff */
[----:B------:R-:W-:Y:S02]  /*0cf0*/  @P0 LEA.HI.X R17, R17, R11, R18, 0x2, P3 ;  /* 0x0000000b11110211 */ /* 0x000fe400018f1412 */
[----:B------:R0:W5:Y:S04]  /*0d00*/  LDG.E.64 R10, desc[UR8][R14.64] ;  /* 0x000000080e0a7981 */ /* 0x000168000c1e1b00 */
[----:B------:R0:W5:Y:S03]  /*0d10*/  @P0 LDG.E.64 R12, desc[UR8][R16.64] ;  /* 0x00000008100c0981 */ /* 0x000166000c1e1b00 */
.L_x_1035:
[----:B------:R-:W-:Y:S05]  /*0d20*/  BSYNC B0 ;  /* 0x0000000000007941 */ /* 0x000fea0003800000 */
.L_x_1034:
[----:B------:R-:W-:Y:S01]  /*0d30*/  ISETP.NE.AND P4, PT, RZ, UR10, PT ;  /* 0x0000000aff007c0c */ /* 0x000fe2000bf85270 */
[--C-:B0----5:R-:W-:Y:S02]  /*0d40*/  HADD2.F32 R15, -RZ, R52.reuse.H0_H0 ;  /* 0x20000034ff0f7230 */ /* 0x121fe40000004100 */
[----:B------:R-:W-:Y:S02]  /*0d50*/  HADD2.F32 R23, -RZ, R52.H1_H1 ;  /* 0x30000034ff177230 */ /* 0x000fe40000004100 */
[----:B------:R-:W-:Y:S02]  /*0d60*/  HADD2.F32 R25, -RZ, R53.H0_H0 ;  /* 0x20000035ff197230 */ /* 0x000fe40000004100 */
[C---:B------:R-:W-:Y:S01]  /*0d70*/  FADD.FTZ R14, -R8.reuse, R15 ;  /* 0x0000000f080e7221 */ /* 0x040fe20000010100 */
[--C-:B------:R-:W-:Y:S02]  /*0d80*/  HADD2.F32 R19, -RZ, R51.reuse.H0_H0 ;  /* 0x20000033ff137230 */ /* 0x100fe40000004100 */
[----:B------:R-:W-:Y:S01]  /*0d90*/  FADD.FTZ R22, -R8, R23 ;  /* 0x0000001708167221 */ /* 0x000fe20000010100 */
[----:B------:R-:W-:-:S02]  /*0da0*/  HADD2.F32 R18, -RZ, R51.H1_H1 ;  /* 0x30000033ff127230 */ /* 0x000fc40000004100 */
[-C--:B-1----:R-:W-:Y:S01]  /*0db0*/  FMUL.FTZ R15, R14, R9.reuse ;  /* 0x000000090e0f7220 */ /* 0x082fe20000410000 */
[----:B------:R-:W-:Y:S02]  /*0dc0*/  HADD2.F32 R21, -RZ, R53.H1_H1 ;  /* 0x30000035ff157230 */ /* 0x000fe40000004100 */
[----:B------:R-:W-:Y:S01]  /*0dd0*/  FADD.FTZ R20, -R8, R25 ;  /* 0x0000001908147221 */ /* 0x000fe20000010100 */
[--C-:B------:R-:W-:Y:S02]  /*0de0*/  HADD2.F32 R17, -RZ, R50.reuse.H0_H0 ;  /* 0x20000032ff117230 */ /* 0x100fe40000004100 */
[----:B------:R-:W-:Y:S01]  /*0df0*/  FMUL.FTZ R14, R22, R9 ;  /* 0x00000009160e7220 */ /* 0x000fe20000410000 */
[----:B------:R-:W-:Y:S01]  /*0e00*/  HADD2.F32 R16, -RZ, R50.H1_H1 ;  /* 0x30000032ff107230 */ /* 0x000fe20000004100 */
        /* <DEDUP_REMOVED lines=19> */
.L_x_1036:
[----:B------:R-:W-:Y:S01]  /*0f40*/  FMUL.FTZ R22, R19, R10 ;  /* 0x0000000a13167220 */ /* 0x000fe20000410000 */
[----:B------:R-:W-:Y:S01]  /*0f50*/  FADD.FTZ R24, -R8, R21 ;  /* 0x0000001508187221 */ /* 0x000fe20000010100 */
        /* <DEDUP_REMOVED lines=24> */
.L_x_1037:
[----:B------:R-:W-:Y:S01]  /*10e0*/  FFMA.FTZ R26, R14, R23, R25 ;  /* 0x000000170e1a7223 */ /* 0x000fe20000010019 */
[----:B------:R-:W-:Y:S01]  /*10f0*/  FMUL.FTZ R24, R17, R10 ;  /* 0x0000000a11187220 */ /* 0x000fe20000410000 */
[----:B------:R-:W-:Y:S01]  /*1100*/  FADD.FTZ R25, R23, R22 ;  /* 0x0000001617197221 */ /* 0x000fe20000010000 */
[--C-:B------:R-:W-:Y:S02]  /*1110*/  HADD2.F32 R29, -RZ, R48.reuse.H1_H1 ;  /* 0x30000030ff1d7230 */ /* 0x100fe40000004100 */
[----:B------:R-:W-:Y:S01]  /*1120*/  FMUL.FTZ R27, R16, R11 ;  /* 0x0000000b101b7220 */ /* 0x000fe20000410000 */
[----:B------:R-:W-:Y:S01]  /*1130*/  FFMA.FTZ R23, R21, R24, R26 ;  /* 0x0000001815177223 */ /* 0x000fe2000001001a */
[----:B------:R-:W-:Y:S01]  /*1140*/  FADD.FTZ R24, R25, R24 ;  /* 0x0000001819187221 */ /* 0x000fe20000010000 */
[----:B------:R-:W-:Y:S02]  /*1150*/  HADD2.F32 R25, -RZ, R48.H0_H0 ;  /* 0x20000030ff197230 */ /* 0x000fe40000004100 */
[----:B------:R-:W-:Y:S01]  /*1160*/  FADD.FTZ R28, -R8, R29 ;  /* 0x0000001d081c7221 */ /* 0x000fe20000010100 */
[----:B------:R-:W-:Y:S01]  /*1170*/  FFMA.FTZ R26, R20, R27, R23 ;  /* 0x0000001b141a7223 */ /* 0x000fe20000010017 */
[----:B------:R-:W-:Y:S01]  /*1180*/  FADD.FTZ R27, R27, R24 ;  /* 0x000000181b1b7221 */ /* 0x000fe20000010000 */
[----:B------:R-:W-:-:S02]  /*1190*/  HADD2.F32 R24, -RZ, R47.H1_H1 ;  /* 0x3000002fff187230 */ /* 0x000fc40000004100 */
[----:B------:R-:W-:Y:S01]  /*11a0*/  FADD.FTZ R22, -R8, R25 ;  /* 0x0000001908167221 */ /* 0x000fe20000010100 */
[----:B------:R-:W-:-:S03]  /*11b0*/  HADD2.F32 R25, -RZ, R47.H0_H0 ;  /* 0x2000002fff197230 */ /* 0x000fc60000004100 */
        /* <DEDUP_REMOVED lines=21> */
.L_x_1038:
[--C-:B------:R-:W-:Y:S02]  /*1310*/  HADD2.F32 R31, -RZ, R49.reuse.H0_H0 ;  /* 0x20000031ff1f7230 */ /* 0x100fe40000004100 */
[----:B------:R-:W-:Y:S01]  /*1320*/  FMUL.FTZ R30, R25, R10 ;  /* 0x0000000a191e7220 */ /* 0x000fe20000410000 */
[----:B------:R-:W-:Y:S02]  /*1330*/  HADD2.F32 R33, -RZ, R49.H1_H1 ;  /* 0x30000031ff217230 */ /* 0x000fe40000004100 */
[C---:B------:R-:W-:Y:S01]  /*1340*/  FADD.FTZ R28, -R8.reuse, R31 ;  /* 0x0000001f081c7221 */ /* 0x040fe20000010100 */
[----:B------:R-:W-:Y:S02]  /*1350*/  FFMA.FTZ R29, R23, R30, R26 ;  /* 0x0000001e171d7223 */ /* 0x000fe4000001001a */
[----:B------:R-:W-:Y:S01]  /*1360*/  FADD.FTZ R32, -R8, R33 ;  /* 0x0000002108207221 */ /* 0x000fe20000010100 */
[----:B------:R-:W-:Y:S01]  /*1370*/  FADD.FTZ R30, R27, R30 ;  /* 0x0000001e1b1e7221 */ /* 0x000fe20000010000 */
[----:B------:R-:W-:Y:S01]  /*1380*/  FMUL.FTZ R31, R28, R9 ;  /* 0x000000091c1f7220 */ /* 0x000fe20000410000 */
[----:B------:R-:W-:-:S02]  /*1390*/  HADD2.F32 R27, -RZ, R46.H0_H0 ;  /* 0x2000002eff1b7230 */ /* 0x000fc40000004100 */
[----:B------:R-:W-:Y:S01]  /*13a0*/  FMUL.FTZ R33, R24, R11 ;  /* 0x0000000b18217220 */ /* 0x000fe20000410000 */
[----:B------:R-:W-:Y:S02]  /*13b0*/  HADD2.F32 R26, -RZ, R46.H1_H1 ;  /* 0x3000002eff1a7230 */ /* 0x000fe40000004100 */
        /* <DEDUP_REMOVED lines=20> */
.L_x_1039:
        /* <DEDUP_REMOVED lines=13> */
[----:B------:R-:W-:Y:S01]  /*15d0*/  FADD.FTZ R34, RZ, R19 ;  /* 0x00000013ff227221 */ /* 0x000fe20000010000 */
[----:B------:R-:W1:Y:S01]  /*15e0*/  SHFL.DOWN PT, R33, R30, 0x1, 0x1f ;  /* 0x08201f001e217f89 */ /* 0x000e6200000e0000 */
[----:B------:R-:W-:Y:S01]  /*15f0*/  FFMA.FTZ R19, R14, R18, RZ ;  /* 0x000000120e137223 */ /* 0x000fe200000100ff */
        /* <DEDUP_REMOVED lines=52> */
[----:B------:R-:W4:Y:S04]  /*1940*/  LDS.128 R24, [UR5+0x40] ;  /* 0x00004005ff187984 */ /* 0x000f280008000c00 */
[----:B------:R-:W-:Y:S01]  /*1950*/  LDS.128 R36, [UR5+0x70] ;  /* 0x00007005ff247984 */ /* 0x000fe20008000c00 */
        /* <DEDUP_REMOVED lines=24> */
[----:B------:R-:W-:Y:S01]  /*1ae0*/  FADD.FTZ R15, R15, R36 ;  /* 0x000000240f0f7221 */ /* 0x000fe20000010000 */
[----:B------:R-:W-:-:S03]  /*1af0*/  FADD.FTZ R16, R14, R37 ;  /* 0x000000250e107221 */ /* 0x000fc60000010000 */
[----:B------:R-:W-:Y:S01]  /*1b00*/  FADD.FTZ R14, R15, R38 ;  /* 0x000000260f0e7221 */ /* 0x000fe20000010000 */
[----:B------:R-:W-:-:S07]  /*1b10*/  FADD.FTZ R15, R16, R39 ;  /* 0x00000027100f7221 */ /* 0x000fce0000010000 */
.L_x_1041:
[----:B------:R-:W-:Y:S05]  /*1b20*/  BSYNC B0 ;  /* 0x0000000000007941 */ /* 0x000fea0003800000 */
.L_x_1040:
        /* <DEDUP_REMOVED lines=19> */
[----:B------:R-:W3:Y:S02]  /*1c60*/  LDS.128 R20, [R64+0xa80] ;  /* 0x000a800040147984 */ /* 0x000ee40000000c00 */
[----:B------:R-:W-:-:S02]  /*1c70*/  FADD.FTZ R36, R36, R19 ;  /* 0x0000001324247221 */ /* 0x000fc40000010000 */
[----:B------:R-:W4:Y:S01]  /*1c80*/  LDS.128 R24, [R64+0xc40] ;  /* 0x000c400040187984 */ /* 0x000f220000000c00 */
[----:B-1----:R-:W-:Y:S01]  /*1c90*/  FADD.FTZ R16, R16, R29 ;  /* 0x0000001d10107221 */ /* 0x002fe20000010000 */
[----:B------:R-:W-:Y:S01]  /*1ca0*/  FADD.FTZ R17, R17, R30 ;  /* 0x0000001e11117221 */ /* 0x000fe20000010000 */
[----:B------:R-:W-:Y:S01]  /*1cb0*/  FADD.FTZ R37, R37, R28 ;  /* 0x0000001c25257221 */ /* 0x000fe20000010000 */
[----:B------:R-:W-:Y:S01]  /*1cc0*/  FADD.FTZ R36, R36, R31 ;  /* 0x0000001f24247221 */ /* 0x000fe20000010000 */
[----:B--2---:R-:W-:Y:S01]  /*1cd0*/  FADD.FTZ R28, R16, R33 ;  /* 0x00000021101c7221 */ /* 0x004fe20000010000 */
[----:B------:R-:W-:Y:S01]  /*1ce0*/  FADD.FTZ R29, R17, R34 ;  /* 0x00000022111d7221 */ /* 0x000fe20000010000 */
[----:B------:R-:W-:Y:S01]  /*1cf0*/  FADD.FTZ R37, R37, R32 ;  /* 0x0000002025257221 */ /* 0x000fe20000010000 */
[----:B------:R-:W1:Y:S01]  /*1d00*/  LDS.128 R16, [R64+0xe00] ;  /* 0x000e000040107984 */ /* 0x000e620000000c00 */
[----:B------:R-:W-:Y:S01]  /*1d10*/  FADD.FTZ R36, R36, R35 ;  /* 0x0000002324247221 */ /* 0x000fe20000010000 */
[----:B---3--:R-:W-:Y:S01]  /*1d20*/  FADD.FTZ R28, R28, R21 ;  /* 0x000000151c1c7221 */ /* 0x008fe20000010000 */
[----:B------:R-:W-:Y:S01]  /*1d30*/  FADD.FTZ R37, R37, R20 ;  /* 0x0000001425257221 */ /* 0x000fe20000010000 */
[----:B------:R-:W2:Y:S01]  /*1d40*/  LDS.128 R32, [R64+0xfc0] ;  /* 0x000fc00040207984 */ /* 0x000ea20000000c00 */
[----:B------:R-:W-:Y:S01]  /*1d50*/  FADD.FTZ R29, R29, R22 ;  /* 0x000000161d1d7221 */ /* 0x000fe20000010000 */
[----:B------:R-:W-:Y:S01]  /*1d60*/  FADD.FTZ R36, R36, R23 ;  /* 0x0000001724247221 */ /* 0x000fe20000010000 */
[----:B----4-:R-:W-:Y:S01]  /*1d70*/  FADD.FTZ R37, R37, R24 ;  /* 0x0000001825257221 */ /* 0x010fe20000010000 */
[----:B------:R-:W3:Y:S01]  /*1d80*/  LDS.128 R20, [R64+0x1180] ;  /* 0x0011800040147984 */ /* 0x000ee20000000c00 */
[----:B------:R-:W-:Y:S01]  /*1d90*/  FADD.FTZ R24, R28, R25 ;  /* 0x000000191c187221 */ /* 0x000fe20000010000 */
[----:B------:R-:W-:Y:S01]  /*1da0*/  FADD.FTZ R25, R29, R26 ;  /* 0x0000001a1d197221 */ /* 0x000fe20000010000 */
[----:B------:R-:W-:Y:S01]  /*1db0*/  FADD.FTZ R36, R36, R27 ;  /* 0x0000001b24247221 */ /* 0x000fe20000010000 */
        /* <DEDUP_REMOVED lines=9> */
[----:B------:R-:W1:Y:S01]  /*1e50*/  LDS.128 R16, [R64+0x1500] ;  /* 0x0015000040107984 */ /* 0x000e620000000c00 */
[----:B---3--:R-:W-:Y:S01]  /*1e60*/  FADD.FTZ R39, R37, R20 ;  /* 0x0000001425277221 */ /* 0x008fe20000010000 */
[----:B------:R-:W-:Y:S01]  /*1e70*/  FADD.FTZ R24, R24, R21 ;  /* 0x0000001518187221 */ /* 0x000fe20000010000 */
[----:B------:R-:W-:Y:S01]  /*1e80*/  FADD.FTZ R37, R25, R22 ;  /* 0x0000001619257221 */ /* 0x000fe20000010000 */
[----:B------:R-:W-:Y:S01]  /*1e90*/  FADD.FTZ R36, R36, R23 ;  /* 0x0000001724247221 */ /* 0x000fe20000010000 */
[----:B----4-:R-:W-:Y:S01]  /*1ea0*/  FADD.FTZ R39, R39, R28 ;  /* 0x0000001c27277221 */ /* 0x010fe20000010000 */
        /* <DEDUP_REMOVED lines=22> */
.L_x_1043:
[----:B------:R-:W-:Y:S05]  /*2010*/  BSYNC B0 ;  /* 0x0000000000007941 */ /* 0x000fea0003800000 */
.L_x_1042:
[----:B------:R-:W1:Y:S01]  /*2020*/  LDC.64 R18, c[0x0][0x268] ;  /* 0x00009a00ff127b82 */ /* 0x000e620000000a00 */
[----:B------:R-:W-:Y:S01]  /*2030*/  IMAD R65, R65, 0x1c, R62 ;  /* 0x0000001c41417824 */ /* 0x000fe200078e023e */
[----:B------:R-:W-:Y:S01]  /*2040*/  BSSY B0, `(.L_x_1044) ;  /* 0x000000f000007945 */ /* 0x000fe20003800000 */
[----:B------:R-:W-:Y:S02]  /*2050*/  ISETP.GE.U32.AND P0, PT, R42, 0x2, PT ;  /* 0x000000022a00780c */ /* 0x000fe40003f06070 */
[----:B-1----:R-:W-:Y:S01]  /*2060*/  IMAD.WIDE R18, R65, 0x4, R18 ;  /* 0x0000000441127825 */ /* 0x002fe200078e0212 */
[----:B------:R-:W-:Y:S10]  /*2070*/  @P5 BRA `(.L_x_1045) ;  /* 0x00000000002c5947 */ /* 0x000ff40003800000 */
[----:B------:R-:W1:Y:S01]  /*2080*/  LDC.64 R16, c[0x0][0x288] ;  /* 0x0000a200ff107b82 */ /* 0x000e620000000a00 */
[-C--:B------:R-:W-:Y:S01]  /*2090*/  LEA R28, P6, R2, R18.reuse, 0x2 ;  /* 0x00000012021c7211 */ /* 0x080fe200078c10ff */
[----:B------:R2:W-:Y:S01]  /*20a0*/  REDG.E.ADD.F32.FTZ.RN.STRONG.GPU desc[UR8][R18.64], R20 ;  /* 0x00000014120079a6 */ /* 0x0005e2000c10f388 */
[----:B------:R-:W-:Y:S02]  /*20b0*/  LEA R24, P5, R3, R18, 0x2 ;  /* 0x0000001203187211 */ /* 0x000fe400078a10ff */
[C---:B------:R-:W-:Y:S02]  /*20c0*/  IADD3.X R29, R19.reuse, R4, RZ, P6, !PT ;  /* 0x00000004131d7210 */ /* 0x040fe400037fe4ff */
[----:B------:R-:W-:-:S03]  /*20d0*/  IADD3.X R25, R19, R6, RZ, P5, !PT ;  /* 0x0000000613197210 */ /* 0x000fc60002ffe4ff */
[----:B------:R2:W-:Y:S01]  /*20e0*/  REDG.E.ADD.F32.FTZ.RN.STRONG.GPU desc[UR8][R28.64], R21 ;  /* 0x000000151c0079a6 */ /* 0x0005e2000c10f388 */
[----:B-1----:R-:W-:-:S04]  /*20f0*/  LEA R26, P6, R16, R18, 0x2 ;  /* 0x00000012101a7211 */ /* 0x002fc800078c10ff */
[----:B------:R-:W-:-:S05]  /*2100*/  LEA.HI.X R27, R16, R19, R17, 0x2, P6 ;  /* 0x00000013101b7211 */ /* 0x000fca00030f1411 */
[----:B------:R2:W-:Y:S04]  /*2110*/  REDG.E.ADD.F32.FTZ.RN.STRONG.GPU desc[UR8][R26.64], R22 ;  /* 0x000000161a0079a6 */ /* 0x0005e8000c10f388 */
[----:B------:R2:W-:Y:S02]  /*2120*/  REDG.E.ADD.F32.FTZ.RN.STRONG.GPU desc[UR8][R24.64], R23 ;  /* 0x00000017180079a6 */ /* 0x0005e4000c10f388 */
.L_x_1045:
[----:B------:R-:W-:Y:S05]  /*2130*/  BSYNC B0 ;  /* 0x0000000000007941 */ /* 0x000fea0003800000 */
.L_x_1044:
[----:B------:R-:W-:Y:S05]  /*2140*/  @!P0 BRA `(.L_x_1046) ;  /* 0x00000010007c8947 */ /* 0x000fea0003800000 */
[----:B------:R-:W1:Y:S01]  /*2150*/  LDC.64 R16, c[0x0][0x258] ;  /* 0x00009600ff107b82 */ /* 0x000e620000000a00 */
[----:B--2---:R-:W-:-:S05]  /*2160*/  LOP3.LUT R19, R54, 0x1, RZ, 0xc0, !PT ;  /* 0x0000000136137812 */ /* 0x004fca00078ec0ff */
        /* <DEDUP_REMOVED lines=27> */
.L_x_1048:
[----:B--2---:R-:W2:Y:S04]  /*2320*/  LDG.E.STRONG.GPU R18, desc[UR8][R16.64] ;  /* 0x0000000810127981 */ /* 0x004ea8000c1ef900 */
[----:B--2---:R-:W-:Y:S01]  /*2330*/  CCTL.IVALL ;  /* 0x00000000ff00798f */ /* 0x004fe20002000000 */
[----:B------:R-:W-:Y:S05]  /*2340*/  YIELD ;  /* 0x0000000000007946 */ /* 0x000fea0003800000 */
[----:B------:R-:W-:-:S13]  /*2350*/  ISETP.NE.AND P0, PT, R18, R23, PT ;  /* 0x000000171200720c */ /* 0x000fda0003f05270 */
[----:B------:R-:W-:Y:S05]  /*2360*/  @P0 BRA `(.L_x_1048) ;  /* 0xfffffffc00ec0947 */ /* 0x000fea000383ffff */
.L_x_1047:
        /* <DEDUP_REMOVED lines=16> */
.L_x_1052:
        /* <DEDUP_REMOVED lines=115> */
.L_x_1051:
        /* <DEDUP_REMOVED lines=61> */
.L_x_1053:
[----:B------:R-:W-:-:S13]  /*2f70*/  ISETP.NE.OR P0, PT, R22, RZ, P0 ;  /* 0x000000ff1600720c */ /* 0x000fda0000705670 */
[----:B------:R-:W-:Y:S05]  /*2f80*/  @!P0 BRA `(.L_x_1049) ;  /* 0x00000000007c8947 */ /* 0x000fea0003800000 */
.L_x_1050:
        /* <DEDUP_REMOVED lines=31> */
.L_x_1049:
        /* <DEDUP_REMOVED lines=11> */
.L_x_1055:
[----:B------:R-:W-:Y:S05]  /*3230*/  BSYNC B0 ;  /* 0x0000000000007941 */ /* 0x000fea0003800000 */
.L_x_1054:
        /* <DEDUP_REMOVED lines=16> */
.L_x_1046:
[----:B------:R-:W1:Y:S01]  /*3340*/  S2UR UR6, SR_CgaCtaId ;  /* 0x00000000000679c3 */ /* 0x000e620000008800 */
[----:B------:R-:W-:Y:S01]  /*3350*/  UMOV UR5, 0x400 ;  /* 0x0000040000057882 */ /* 0x000fe20000000000 */
[----:B--2---:R-:W-:Y:S01]  /*3360*/  SHF.R.U32.HI R18, RZ, 0x2, R62 ;  /* 0x00000002ff127819 */ /* 0x004fe2000001163e */
[----:B------:R-:W-:Y:S01]  /*3370*/  ULDC.64 UR12, c[0x0][0x290] ;  /* 0x0000a400000c7ab9 */ /* 0x000fe20000000a00 */
[--C-:B------:R-:W-:Y:S02]  /*3380*/  HADD2.F32 R23, -RZ, R48.reuse.H0_H0 ;  /* 0x20000030ff177230 */ /* 0x100fe40000004100 */
[----:B------:R-:W-:Y:S02]  /*3390*/  HADD2.F32 R25, -RZ, R48.H1_H1 ;  /* 0x30000030ff197230 */ /* 0x000fe40000004100 */
[----:B------:R-:W2:Y:S01]  /*33a0*/  LDC R21, c[0x0][0x2ac] ;  /* 0x0000ab00ff157b82 */ /* 0x000ea20000000800 */
[----:B------:R-:W-:-:S04]  /*33b0*/  IMAD.WIDE.U32 R18, R18, 0x24924925, RZ ;  /* 0x2492492512127825 */ /* 0x000fc800078e00ff */
[C---:B------:R-:W-:Y:S01]  /*33c0*/  FADD.FTZ R22, -R8.reuse, R23 ;  /* 0x0000001708167221 */ /* 0x040fe20000010100 */
[----:B------:R-:W-:Y:S01]  /*33d0*/  FADD.FTZ R24, -R8, R25 ;  /* 0x0000001908187221 */ /* 0x000fe20000010100 */
[--C-:B------:R-:W-:Y:S02]  /*33e0*/  HADD2.F32 R27, -RZ, R49.reuse.H0_H0 ;  /* 0x20000031ff1b7230 */ /* 0x100fe40000004100 */
[----:B------:R-:W-:Y:S01]  /*33f0*/  HADD2.F32 R49, -RZ, R49.H1_H1 ;  /* 0x30000031ff317230 */ /* 0x000fe20000004100 */
[----:B-1----:R-:W-:Y:S01]  /*3400*/  ULEA UR5, UR6, UR5, 0x18 ;  /* 0x0000000506057291 */ /* 0x002fe2000f8ec03f */
[----:B--2---:R-:W-:-:S08]  /*3410*/  IMAD R18, R21, UR7, R19 ;  /* 0x0000000715127c24 */ /* 0x004fd0000f8e0213 */
[----:B------:R0:W-:Y:S01]  /*3420*/  @!P3 STS.64 [UR5+0x88], R14 ;  /* 0x0000880eff00b988 */ /* 0x0001e20008000a05 */
[--C-:B------:R-:W-:Y:S02]  /*3430*/  HADD2.F32 R21, -RZ, R53.reuse.H0_H0 ;  /* 0x20000035ff157230 */ /* 0x100fe40000004100 */
[----:B------:R-:W-:Y:S01]  /*3440*/  HADD2.F32 R53, -RZ, R53.H1_H1 ;  /* 0x30000035ff357230 */ /* 0x000fe20000004100 */
[----:B------:R-:W-:Y:S01]  /*3450*/  BAR.SYNC.DEFER_BLOCKING 0x0 ;  /* 0x0000000000007b1d */ /* 0x000fe20000010000 */
[----:B------:R-:W-:Y:S01]  /*3460*/  IADD3 R19, R18, 0x20, RZ ;  /* 0x0000002012137810 */ /* 0x000fe20007ffe0ff */
[----:B------:R-:W-:Y:S01]  /*3470*/  FADD.FTZ R26, -R8, R21 ;  /* 0x00000015081a7221 */ /* 0x000fe20000010100 */
[----:B------:R-:W-:Y:S01]  /*3480*/  IADD3 R18, R18, 0x30, RZ ;  /* 0x0000003012127810 */ /* 0x000fe20007ffe0ff */
[----:B------:R-:W-:Y:S01]  /*3490*/  FADD.FTZ R28, -R8, R53 ;  /* 0x00000035081c7221 */ /* 0x000fe20000010100 */
[----:B------:R-:W-:Y:S01]  /*34a0*/  ISETP.GE.U32.AND P0, PT, R19, UR12, PT ;  /* 0x0000000c13007c0c */ /* 0x000fe2000bf06070 */
[----:B0-----:R-:W-:Y:S01]  /*34b0*/  HADD2.F32 R15, -RZ, R52.H0_H0 ;  /* 0x20000034ff0f7230 */ /* 0x001fe20000004100 */
[----:B------:R-:W-:Y:S01]  /*34c0*/  SHF.R.S32.HI R19, RZ, 0x1f, R19 ;  /* 0x0000001fff137819 */ /* 0x000fe20000011413 */
[----:B------:R-:W-:Y:S01]  /*34d0*/  HADD2.F32 R14, -RZ, R51.H1_H1 ;  /* 0x30000033ff0e7230 */ /* 0x000fe20000004100 */
[----:B------:R-:W-:-:S02]  /*34e0*/  ISETP.GE.U32.AND P3, PT, R18, UR12, PT ;  /* 0x0000000c12007c0c */ /* 0x000fc4000bf66070 */
[----:B------:R-:W-:Y:S01]  /*34f0*/  ISETP.GE.AND.EX P0, PT, R19, UR13, PT, P0 ;  /* 0x0000000d13007c0c */ /* 0x000fe2000bf06300 */
[----:B------:R-:W-:Y:S01]  /*3500*/  HADD2.F32 R19, -RZ, R52.H1_H1 ;  /* 0x30000034ff137230 */ /* 0x000fe20000004100 */
[----:B------:R-:W-:Y:S01]  /*3510*/  SHF.R.S32.HI R18, RZ, 0x1f, R18 ;  /* 0x0000001fff127819 */ /* 0x000fe20000011412 */
[----:B------:R-:W-:Y:S01]  /*3520*/  FADD.FTZ R30, -R8, R15 ;  /* 0x0000000f081e7221 */ /* 0x000fe20000010100 */
[----:B------:R-:W-:Y:S01]  /*3530*/  ISETP.LT.U32.AND P0, PT, R62, 0x1c0, !P0 ;  /* 0x000001c03e00780c */ /* 0x000fe20004701070 */
[----:B------:R-:W-:Y:S01]  /*3540*/  HADD2.F32 R15, -RZ, R51.H0_H0 ;  /* 0x20000033ff0f7230 */ /* 0x000fe20000004100 */
[----:B------:R-:W-:Y:S01]  /*3550*/  ISETP.GE.AND.EX P3, PT, R18, UR13, PT, P3 ;  /* 0x0000000d12007c0c */ /* 0x000fe2000bf66330 */
[C---:B------:R-:W-:Y:S01]  /*3560*/  FADD.FTZ R32, -R8.reuse, R19 ;  /* 0x0000001308207221 */ /* 0x040fe20000010100 */
[C---:B------:R-:W-:Y:S01]  /*3570*/  FADD.FTZ R18, -R8.reuse, R27 ;  /* 0x0000001b08127221 */ /* 0x040fe20000010100 */
[----:B------:R-:W-:Y:S01]  /*3580*/  FADD.FTZ R8, -R8, R49 ;  /* 0x0000003108087221 */ /* 0x000fe20000010100 */
[----:B------:R-:W-:Y:S01]  /*3590*/  ISETP.LT.U32.AND P3, PT, R62, 0x1c0, !P3 ;  /* 0x000001c03e00780c */ /* 0x000fe20005f61070 */
[-C--:B------:R-:W-:Y:S01]  /*35a0*/  FMUL.FTZ R31, R30, R9.reuse ;  /* 0x000000091e1f7220 */ /* 0x080fe20000410000 */
[----:B------:R-:W-:Y:S01]  /*35b0*/  FMUL.FTZ R34, R32, R9 ;  /* 0x0000000920227220 */ /* 0x000fe20000410000 */
        /* <DEDUP_REMOVED lines=23> */
.L_x_1056:
[----:B------:R-:W-:Y:S04]  /*3730*/  BSSY B0, `(.L_x_1057) ;  /* 0x0000014000007945 */ /* 0x000fe80003800000 */
[----:B------:R-:W-:Y:S05]  /*3740*/  @!P1 BRA `(.L_x_1058) ;  /* 0x0000000000489947 */ /* 0x000fea0003800000 */
[C-C-:B------:R-:W-:Y:S01]  /*3750*/  FFMA.FTZ R16, R19.reuse, R31, R20.reuse ;  /* 0x0000001f13107223 */ /* 0x140fe20000010014 */
[----:B------:R-:W-:Y:S01]  /*3760*/  FFMA.FTZ R17, R19, R34, R20 ;  /* 0x0000002213117223 */ /* 0x000fe20000010014 */
[----:B------:R-:W-:Y:S02]  /*3770*/  ULDC.64 UR12, c[0x0][0x288] ;  /* 0x0000a200000c7ab9 */ /* 0x000fe40000000a00 */
[----:B------:R-:W-:Y:S01]  /*3780*/  FFMA.FTZ R16, R15, R10, -R16 ;  /* 0x0000000a0f107223 */ /* 0x000fe20000010810 */
[----:B------:R-:W-:Y:S01]  /*3790*/  FFMA.FTZ R32, R14, R11, -R17 ;  /* 0x0000000b0e207223 */ /* 0x000fe20000010811 */
[----:B------:R-:W-:Y:S01]  /*37a0*/  MOV R14, R66 ;  /* 0x00000042000e7202 */ /* 0x000fe20000000f00 */
[----:B------:R-:W-:Y:S01]  /*37b0*/  IMAD R30, R43, UR12, RZ ;  /* 0x0000000c2b1e7c24 */ /* 0x000fe2000f8e02ff */
[----:B------:R-:W-:Y:S01]  /*37c0*/  MOV R15, R69 ;  /* 0x00000045000f7202 */ /* 0x000fe20000000f00 */
[----:B------:R-:W-:Y:S02]  /*37d0*/  FMUL.FTZ R21, R32, R9 ;  /* 0x0000000920157220 */ /* 0x000fe40000410000 */
[----:B------:R-:W-:-:S02]  /*37e0*/  IMAD R17, R61, UR13, R30 ;  /* 0x0000000d3d117c24 */ /* 0x000fc4000f8e021e */
[----:B------:R-:W-:Y:S01]  /*37f0*/  FMUL.FTZ R30, R16, R9 ;  /* 0x00000009101e7220 */ /* 0x000fe20000410000 */
[----:B------:R-:W-:Y:S01]  /*3800*/  IMAD.WIDE.U32 R14, R61, UR12, R14 ;  /* 0x0000000c3d0e7c25 */ /* 0x000fe2000f8e000e */
[----:B------:R-:W-:-:S03]  /*3810*/  ULDC.64 UR12, c[0x0][0x210] ;  /* 0x00008400000c7ab9 */ /* 0x000fc60000000a00 */
[----:B------:R-:W-:Y:S02]  /*3820*/  F2FP.F16.F32.PACK_AB R21, R21, R30 ;  /* 0x0000001e1515723e */ /* 0x000fe400000000ff */
[----:B------:R-:W-:Y:S02]  /*3830*/  LEA R16, P5, R14, UR12, 0x1 ;  /* 0x0000000c0e107c11 */ /* 0x000fe4000f8a08ff */
[----:B------:R-:W-:-:S04]  /*3840*/  IADD3 R17, R15, R17, RZ ;  /* 0x000000110f117210 */ /* 0x000fc80007ffe0ff */
[----:B------:R-:W-:-:S05]  /*3850*/  LEA.HI.X R17, R14, UR13, R17, 0x1, P5 ;  /* 0x0000000d0e117c11 */ /* 0x000fca000a8f0c11 */
[----:B------:R0:W-:Y:S02]  /*3860*/  STG.E desc[UR8][R16.64], R21 ;  /* 0x0000001510007986 */ /* 0x0001e4000c101908 */
.L_x_1058:
[----:B------:R-:W-:Y:S05]  /*3870*/  BSYNC B0 ;  /* 0x0000000000007941 */ /* 0x000fea0003800000 */
.L_x_1057:
[--C-:B------:R-:W-:Y:S02]  /*3880*/  HADD2.F32 R15, -RZ, R50.reuse.H0_H0 ;  /* 0x20000032ff0f7230 */ /* 0x100fe40000004100 */
[-C--:B------:R-:W-:Y:S01]  /*3890*/  FMUL.FTZ R31, R26, R9.reuse ;  /* 0x000000091a1f7220 */ /* 0x080fe20000410000 */
[----:B------:R-:W-:Y:S02]  /*38a0*/  HADD2.F32 R50, -RZ, R50.H1_H1 ;  /* 0x30000032ff327230 */ /* 0x000fe40000004100 */
[----:B------:R-:W-:Y:S01]  /*38b0*/  FMUL.FTZ R28, R28, R9 ;  /* 0x000000091c1c7220 */ /* 0x000fe20000410000 */
        /* <DEDUP_REMOVED lines=19> */
.L_x_1059:
[----:B------:R-:W-:Y:S04]  /*39f0*/  BSSY B0, `(.L_x_1060) ;  /* 0x0000014000007945 */ /* 0x000fe80003800000 */
[----:B------:R-:W-:Y:S05]  /*3a00*/  @!P2 BRA `(.L_x_1061) ;  /* 0x000000000048a947 */ /* 0x000fea0003800000 */
[C-C-:B------:R-:W-:Y:S01]  /*3a10*/  FFMA.FTZ R14, R19.reuse, R31, R20.reuse ;  /* 0x0000001f130e7223 */ /* 0x140fe20000010014 */
[----:B------:R-:W-:Y:S01]  /*3a20*/  ULDC.64 UR12, c[0x0][0x288] ;  /* 0x0000a200000c7ab9 */ /* 0x000fe20000000a00 */
[----:B0-----:R-:W-:Y:S01]  /*3a30*/  FFMA.FTZ R17, R19, R28, R20 ;  /* 0x0000001c13117223 */ /* 0x001fe20000010014 */
[----:B------:R-:W-:Y:S02]  /*3a40*/  IMAD R26, R41, UR12, RZ ;  /* 0x0000000c291a7c24 */ /* 0x000fe4000f8e02ff */
[----:B------:R-:W-:Y:S01]  /*3a50*/  FFMA.FTZ R16, R15, R10, -R14 ;  /* 0x0000000a0f107223 */ /* 0x000fe2000001080e */
[----:B------:R-:W-:Y:S01]  /*3a60*/  MOV R14, R66 ;  /* 0x00000042000e7202 */ /* 0x000fe20000000f00 */
[----:B------:R-:W-:Y:S01]  /*3a70*/  FFMA.FTZ R50, R50, R11, -R17 ;  /* 0x0000000b32327223 */ /* 0x000fe20000010811 */
[----:B------:R-:W-:Y:S01]  /*3a80*/  MOV R15, R69 ;  /* 0x00000045000f7202 */ /* 0x000fe20000000f00 */
[C---:B------:R-:W-:Y:S02]  /*3a90*/  IMAD R17, R59.reuse, UR13, R26 ;  /* 0x0000000d3b117c24 */ /* 0x040fe4000f8e021a */
[-C--:B------:R-:W-:Y:S01]  /*3aa0*/  FMUL.FTZ R26, R16, R9.reuse ;  /* 0x00000009101a7220 */ /* 0x080fe20000410000 */
        /* <DEDUP_REMOVED lines=8> */
.L_x_1061:
[----:B------:R-:W-:Y:S05]  /*3b30*/  BSYNC B0 ;  /* 0x0000000000007941 */ /* 0x000fea0003800000 */
.L_x_1060:
[--C-:B------:R-:W-:Y:S02]  /*3b40*/  HADD2.F32 R15, -RZ, R47.reuse.H0_H0 ;  /* 0x2000002fff0f7230 */ /* 0x100fe40000004100 */
[-C--:B------:R-:W-:Y:S01]  /*3b50*/  FMUL.FTZ R29, R22, R9.reuse ;  /* 0x00000009161d7220 */ /* 0x080fe20000410000 */
[----:B------:R-:W-:Y:S02]  /*3b60*/  HADD2.F32 R14, -RZ, R47.H1_H1 ;  /* 0x3000002fff0e7230 */ /* 0x000fe40000004100 */
[----:B------:R-:W-:Y:S01]  /*3b70*/  FMUL.FTZ R28, R24, R9 ;  /* 0x00000009181c7220 */ /* 0x000fe20000410000 */
        /* <DEDUP_REMOVED lines=19> */
.L_x_1062:
        /* <DEDUP_REMOVED lines=20> */
.L_x_1064:
[----:B------:R-:W-:Y:S05]  /*3df0*/  BSYNC B0 ;  /* 0x0000000000007941 */ /* 0x000fea0003800000 */
.L_x_1063:
[--C-:B------:R-:W-:Y:S02]  /*3e00*/  HADD2.F32 R15, -RZ, R46.reuse.H0_H0 ;  /* 0x2000002eff0f7230 */ /* 0x100fe40000004100 */
[-C--:B------:R-:W-:Y:S01]  /*3e10*/  FMUL.FTZ R23, R18, R9.reuse ;  /* 0x0000000912177220 */ /* 0x080fe20000410000 */
[----:B------:R-:W-:Y:S02]  /*3e20*/  HADD2.F32 R46, -RZ, R46.H1_H1 ;  /* 0x3000002eff2e7230 */ /* 0x000fe40000004100 */
[----:B------:R-:W-:Y:S01]  /*3e30*/  FMUL.FTZ R22, R8, R9 ;  /* 0x0000000908167220 */ /* 0x000fe20000410000 */
        /* <DEDUP_REMOVED lines=19> */
.L_x_1065:
[----:B------:R-:W-:Y:S04]  /*3f70*/  BSSY B0, `(.L_x_1066) ;  /* 0x0000013000007945 */ /* 0x000fe80003800000 */
[----:B------:R-:W-:Y:S05]  /*3f80*/  @!P3 BRA `(.L_x_1067) ;  /* 0x000000000044b947 */ /* 0x000fea0003800000 */
        /* <DEDUP_REMOVED lines=8> */
[-C--:B------:R-:W-:Y:S01]  /*4010*/  FMUL.FTZ R11, R8, R9.reuse ;  /* 0x00000009080b7220 */ /* 0x080fe20000410000 */
[----:B------:R-:W-:Y:S01]  /*4020*/  FMUL.FTZ R46, R46, R9 ;  /* 0x000000092e2e7220 */ /* 0x000fe20000410000 */
[----:B------:R-:W-:Y:S01]  /*4030*/  IMAD R13, R56, UR13, R13 ;  /* 0x0000000d380d7c24 */ /* 0x000fe2000f8e020d */
[----:B------:R-:W-:Y:S02]  /*4040*/  ULDC.64 UR12, c[0x0][0x210] ;  /* 0x00008400000c7ab9 */ /* 0x000fe40000000a00 */
[----:B------:R-:W-:Y:S02]  /*4050*/  LEA R8, P0, R66, UR12, 0x1 ;  /* 0x0000000c42087c11 */ /* 0x000fe4000f8008ff */
[----:B------:R-:W-:Y:S02]  /*4060*/  IADD3 R13, R67, R13, RZ ;  /* 0x0000000d430d7210 */ /* 0x000fe40007ffe0ff */
[----:B------:R-:W-:Y:S02]  /*4070*/  F2FP.F16.F32.PACK_AB R11, R46, R11 ;  /* 0x0000000b2e0b723e */ /* 0x000fe400000000ff */
[----:B------:R-:W-:-:S05]  /*4080*/  LEA.HI.X R9, R66, UR13, R13, 0x1, P0 ;  /* 0x0000000d42097c11 */ /* 0x000fca00080f0c0d */
[----:B------:R3:W-:Y:S02]  /*4090*/  STG.E desc[UR8][R8.64], R11 ;  /* 0x0000000b08007986 */ /* 0x0007e4000c101908 */
.L_x_1067:
[----:B------:R-:W-:Y:S05]  /*40a0*/  BSYNC B0 ;  /* 0x0000000000007941 */ /* 0x000fea0003800000 */
.L_x_1066:
[----:B------:R-:W-:Y:S02]  /*40b0*/  IADD3 R55, R44, R55, RZ ;  /* 0x000000372c377210 */ /* 0x000fe40007ffe0ff */
[----:B------:R-:W-:Y:S02]  /*40c0*/  IADD3 R54, R54, 0x1, RZ ;  /* 0x0000000136367810 */ /* 0x000fe40007ffe0ff */
[----:B------:R-:W-:-:S13]  /*40d0*/  ISETP.GE.AND P0, PT, R55, UR4, PT ;  /* 0x0000000437007c0c */ /* 0x000fda000bf06270 */
[----:B------:R-:W-:Y:S05]  /*40e0*/  @!P0 BRA `(.L_x_1068) ;  /* 0xffffffc000ac8947 */ /* 0x000fea000383ffff */
.L_x_1033:
        /* <DEDUP_REMOVED lines=8> */
[C---:B-----5:R-:W-:Y:S02]  /*4170*/  SHF.L.U32 R0, R7.reuse, 0x1, RZ ;  /* 0x0000000107007819 */ /* 0x060fe400000006ff */
        /* <DEDUP_REMOVED lines=14> */
.L_x_1070:
[----:B------:R-:W-:Y:S05]  /*4260*/  BSYNC B0 ;  /* 0x0000000000007941 */ /* 0x000fea0003800000 */
.L_x_1069:
[----:B------:R-:W-:Y:S05]  /*4270*/  @P0 EXIT ;  /* 0x000000000000094d */ /* 0x000fea0003800000 */
[----:B------:R-:W-:Y:S05]  /*4280*/  @P2 BRA `(.L_x_1071) ;  /* 0x0000000000202947 */ /* 0x000fea0003800000 */
[----:B------:R-:W-:-:S05]  /*4290*/  IMAD R0, R6, R7, RZ ;  /* 0x0000000706007224 */ /* 0x000fca00078e02ff */
[----:B------:R-:W-:-:S13]  /*42a0*/  ISETP.NE.AND P0, PT, R0, -0x1, PT ;  /* 0xffffffff0000780c */ /* 0x000fda0003f05270 */
[----:B------:R-:W-:Y:S05]  /*42b0*/  @!P0 BRA `(.L_x_1071) ;  /* 0x0000000000148947 */ /* 0x000fea0003800000 */
.L_x_1072:
[----:B0-----:R-:W4:Y:S04]  /*42c0*/  LDG.E.STRONG.GPU R5, desc[UR8][R2.64] ;  /* 0x0000000802057981 */ /* 0x001f28000c1ef900 */
[----:B----4-:R-:W-:Y:S01]  /*42d0*/  CCTL.IVALL ;  /* 0x00000000ff00798f */ /* 0x010fe20002000000 */
[----:B------:R-:W-:Y:S05]  /*42e0*/  YIELD ;  /* 0x0000000000007946 */ /* 0x000fea0003800000 */
[----:B------:R-:W-:-:S13]  /*42f0*/  ISETP.NE.AND P0, PT, R5, R0, PT ;  /* 0x000000000500720c */ /* 0x000fda0003f05270 */
[----:B------:R-:W-:Y:S05]  /*4300*/  @P0 BRA `(.L_x_1072) ;  /* 0xfffffffc00ec0947 */ /* 0x000fea000383ffff */
.L_x_1071:
        /* <DEDUP_REMOVED lines=19> */
[----:B-12---:R-:W1:Y:S03]  /*4440*/  LDC.64 R16, c[0x0][0x220] ;  /* 0x00008800ff107b82 */ /* 0x006e660000000a00 */
[----:B------:R-:W-:-:S04]  /*4450*/  IADD3.X R5, RZ, R5, RZ, P0, !PT ;  /* 0x00000005ff057210 */ /* 0x000fc800007fe4ff */
[--C-:B------:R-:W-:Y:S02]  /*4460*/  SHF.R.S64 R29, R2, 0x1, R5.reuse ;  /* 0x00000001021d7819 */ /* 0x100fe40000001005 */
[----:B------:R-:W-:-:S04]  /*4470*/  SHF.R.S32.HI R2, RZ, 0x1, R5 ;  /* 0x00000001ff027819 */ /* 0x000fc80000011405 */
[----:B------:R-:W-:-:S07]  /*4480*/  SHF.L.U64.HI R31, R29, 0x2, R2 ;  /* 0x000000021d1f7819 */ /* 0x000fce0000010202 */
.L_x_1073:
[----:B------:R-:W-:-:S04]  /*4490*/  LEA R6, P0, R62, UR4, 0x2 ;  /* 0x000000043e067c11 */ /* 0x000fc8000f8010ff */
[----:B------:R-:W-:Y:S02]  /*44a0*/  LEA.HI.X R7, R62, UR5, R0, 0x2, P0 ;  /* 0x000000053e077c11 */ /* 0x000fe400080f1400 */
[-C--:B---3--:R-:W-:Y:S02]  /*44b0*/  LEA R8, P0, R25, R6.reuse, 0x2 ;  /* 0x0000000619087211 */ /* 0x088fe400078010ff */
        /* <DEDUP_REMOVED lines=20> */
.L_x_1074:
        /* <DEDUP_REMOVED lines=16> */
.L_x_5153:


//--------------------- .text._Z35group_norm_nhwc_bwd_one_pass_kernelI11Fp16IOFp32WLi128ELi56ELi448EEv26Group_norm_nhwc_bwd_params --------------------------
	.section	.text._Z35group_norm_nhwc_bwd_one_pass_kernelI11Fp16IOFp32WLi128ELi56ELi448EEv26Group_norm_nhwc_bwd_params,"ax",@progbits
	.align	128
        .global         _Z35group_norm_nhwc_bwd_one_pass_kernelI11Fp16IOFp32WLi128ELi56ELi448EEv26Group_norm_nhwc_bwd_params
        .type           _Z35group_norm_nhwc_bwd_one_pass_kernelI11Fp16IOFp32WLi128ELi56ELi448EEv26Group_norm_nhwc_bwd_params,@function
        .size           _Z35group_norm_nhwc_bwd_one_pass_kernelI11Fp16IOFp32WLi128ELi56ELi448EEv26Group_norm_nhwc_bwd_params,(.L_x_5154 - _Z35group_norm_nhwc_bwd_one_pass_kernelI11Fp16IOFp32WLi128ELi56ELi448EEv26Group_norm_nhwc_bwd_params)
        .other          _Z35group_norm_nhwc_bwd_one_pass_kernelI11Fp16IOFp32WLi128ELi56ELi448EEv26Group_norm_nhwc_bwd_params,@"STO_CUDA_ENTRY STV_DEFAULT"
_Z35group_norm_nhwc_bwd_one_pass_kernelI11Fp16IOFp32WLi128ELi56ELi448EEv26Group_norm_nhwc_bwd_params:
.text._Z35group_norm_nhwc_bwd_one_pass_kernelI11Fp16IOFp32WLi128ELi56ELi448EEv26Group_norm_nhwc_bwd_params:
[----:B------:R-:W-:Y:S01]  /*0000*/  LDC R1, c[0x0][0x28] ;  /* 0x00000a00ff017b82 */ /* 0x000fe20000000800 */
[----:B------:R-:W0:Y:S01]  /*0010*/  S2R R8, SR_CTAID.Y ;  /* 0x0000000000087919 */ /* 0x000e220000002600 */
[----:B------:R-:W-:Y:S01]  /*0020*/  ULDC UR4, c[0x0][0x2a0] ;  /* 0x0000a80000047ab9 */ /* 0x000fe20000000800 */
[----:B------:R-:W-:Y:S01]  /*0030*/  ULDC UR5, c[0x0][0x270] ;  /* 0x00009c0000057ab9 */ /* 0x000fe20000000800 */
[----:B------:R-:W-:Y:S01]  /*0040*/  ULDC.64 UR8, c[0x0][0x208] ;  /* 0x0000820000087ab9 */ /* 0x000fe20000000a00 */
[----:B------:R-:W-:Y:S01]  /*0050*/  UIMAD UR4, UR4, UR5, URZ ;  /* 0x00000005040472a4 */ /* 0x000fe2000f8e023f */
[----:B------:R-:W1:Y:S05]  /*0060*/  S2R R0, SR_TID.X ;  /* 0x0000000000007919 */ /* 0x000e6a0000002100 */
[----:B0-----:R-:W-:-:S13]  /*0070*/  ISETP.GE.AND P0, PT, R8, UR4, PT ;  /* 0x0000000408007c0c */ /* 0x001fda000bf06270 */
[----:B-1----:R-:W-:Y:S05]  /*0080*/  @P0 BRA `(.L_x_1075) ;  /* 0x0000005c00440947 */ /* 0x002fea0003800000 */
[----:B------:R-:W0:Y:S01]  /*0090*/  S2UR UR7, SR_CTAID.X ;  /* 0x00000000000779c3 */ /* 0x000e220000002500 */
[--C-:B------:R-:W-:Y:S01]  /*00a0*/  SHF.R.U32.HI R2, RZ, 0x2, R0.reuse ;  /* 0x00000002ff027819 */ /* 0x100fe20000011600 */
[----:B------:R-:W-:Y:S01]  /*00b0*/  ULDC.64 UR10, c[0x0][0x290] ;  /* 0x0000a400000a7ab9 */ /* 0x000fe20000000a00 */
[----:B------:R-:W-:Y:S01]  /*00c0*/  ISETP.GE.U32.AND P1, PT, R0, 0x1c0, PT ;  /* 0x000001c00000780c */ /* 0x000fe20003f26070 */
[----:B------:R-:W1:Y:S01]  /*00d0*/  S2R R67, SR_LANEID ;  /* 0x0000000000437919 */ /* 0x000e620000000000 */
[----:B------:R-:W-:Y:S01]  /*00e0*/  LOP3.LUT R4, R4, 0xfffffffd, RZ, 0xc0, !PT ;  /* 0xfffffffd04047812 */ /* 0x000fe200078ec0ff */
[----:B------:R-:W-:Y:S01]  /*00f0*/  IMAD.WIDE.U32 R2, R2, 0x24924925, RZ ;  /* 0x2492492502027825 */ /* 0x000fe200078e00ff */
[----:B------:R-:W-:Y:S01]  /*0100*/  UMOV UR5, 0x400 ;  /* 0x0000040000057882 */ /* 0x000fe20000000000 */
[----:B------:R-:W0:Y:S01]  /*0110*/  LDC R5, c[0x0][0x2ac] ;  /* 0x0000ab00ff057b82 */ /* 0x000e220000000800 */
[----:B------:R-:W-:Y:S01]  /*0120*/  HFMA2.MMA R52, -RZ, RZ, 0, 0 ;  /* 0x00000000ff347435 */ /* 0x000fe200000001ff */
[----:B------:R-:W-:-:S05]  /*0130*/  IMAD R53, R3, -0x1c, R0 ;  /* 0xffffffe403357824 */ /* 0x000fca00078e0200 */
[----:B------:R-:W-:Y:S01]  /*0140*/  SHF.L.U32 R53, R53, 0x1, RZ ;  /* 0x0000000135357819 */ /* 0x000fe200000006ff */
[----:B------:R-:W2:Y:S08]  /*0150*/  LDC.64 R10, c[0x0][0x288] ;  /* 0x0000a200ff0a7b82 */ /* 0x000eb00000000a00 */
[----:B------:R-:W3:Y:S01]  /*0160*/  S2UR UR6, SR_CgaCtaId ;  /* 0x00000000000679c3 */ /* 0x000ee20000008800 */
[----:B0-----:R-:W-:-:S05]  /*0170*/  IMAD R2, R5, UR7, R3 ;  /* 0x0000000705027c24 */ /* 0x001fca000f8e0203 */
[----:B------:R-:W-:Y:S02]  /*0180*/  ISETP.LT.U32.AND P0, PT, R2, UR10, PT ;  /* 0x0000000a02007c0c */ /* 0x000fe4000bf01070 */
[----:B------:R-:W-:Y:S01]  /*0190*/  SHF.R.S32.HI R5, RZ, 0x1f, R2 ;  /* 0x0000001fff057819 */ /* 0x000fe20000011402 */
[----:B--2---:R-:W-:Y:S01]  /*01a0*/  IMAD.WIDE.U32 R6, R10, 0x3, RZ ;  /* 0x000000030a067825 */ /* 0x004fe200078e00ff */
[----:B------:R-:W-:Y:S02]  /*01b0*/  IADD3 R3, R2, 0x10, RZ ;  /* 0x0000001002037810 */ /* 0x000fe40007ffe0ff */
[----:B------:R-:W-:Y:S02]  /*01c0*/  ISETP.LT.AND.EX P0, PT, R5, UR11, !P1, P0 ;  /* 0x0000000b05007c0c */ /* 0x000fe4000cf01300 */
[----:B------:R-:W-:Y:S02]  /*01d0*/  LEA R59, R11, R11, 0x1 ;  /* 0x0000000b0b3b7211 */ /* 0x000fe400078e08ff */
[----:B------:R-:W-:Y:S01]  /*01e0*/  ISETP.LT.U32.AND P5, PT, R3, UR10, PT ;  /* 0x0000000a03007c0c */ /* 0x000fe2000bfa1070 */
[----:B---3--:R-:W-:Y:S01]  /*01f0*/  ULEA UR5, UR6, UR5, 0x18 ;  /* 0x0000000506057291 */ /* 0x008fe2000f8ec03f */
[----:B------:R-:W-:-:S02]  /*0200*/  SHF.R.S32.HI R3, RZ, 0x1f, R3 ;  /* 0x0000001fff037819 */ /* 0x000fc40000011403 */
[----:B------:R-:W-:Y:S02]  /*0210*/  IADD3 R59, R7, R59, RZ ;  /* 0x0000003b073b7210 */ /* 0x000fe40007ffe0ff */
[----:B------:R-:W-:Y:S02]  /*0220*/  ISETP.LT.AND.EX P5, PT, R3, UR11, !P1, P5 ;  /* 0x0000000b03007c0c */ /* 0x000fe4000cfa1350 */
[----:B------:R-:W-:Y:S02]  /*0230*/  LEA.HI R56, P2, R59, R6, RZ, 0x1 ;  /* 0x000000063b387211 */ /* 0x000fe400078508ff */
[----:B------:R-:W-:Y:S02]  /*0240*/  @P0 LOP3.LUT R4, R4, 0x2, RZ, 0xfc, !PT ;  /* 0x0000000204040812 */ /* 0x000fe400078efcff */
[----:B------:R-:W-:Y:S02]  /*0250*/  LEA.HI R55, P0, R11, R10, RZ, 0x1 ;  /* 0x0000000a0b377211 */ /* 0x000fe400078108ff */
[----:B------:R-:W-:-:S02]  /*0260*/  SHF.R.S32.HI R3, RZ, 0x1f, R0 ;  /* 0x0000001fff037819 */ /* 0x000fc40000011400 */
[C---:B------:R-:W-:Y:S02]  /*0270*/  IADD3 R5, R2.reuse, 0x20, RZ ;  /* 0x0000002002057810 */ /* 0x040fe40007ffe0ff */
[----:B------:R-:W-:Y:S02]  /*0280*/  IADD3.X R58, RZ, R11, RZ, P0, !PT ;  /* 0x0000000bff3a7210 */ /* 0x000fe400007fe4ff */
[C---:B------:R-:W-:Y:S02]  /*0290*/  IADD3 R63, R2.reuse, 0x30, RZ ;  /* 0x00000030023f7810 */ /* 0x040fe40007ffe0ff */
[C---:B------:R-:W-:Y:S02]  /*02a0*/  IADD3 R62, R2.reuse, 0x40, RZ ;  /* 0x00000040023e7810 */ /* 0x040fe40007ffe0ff */
[----:B------:R-:W-:Y:S02]  /*02b0*/  IADD3.X R59, RZ, R59, RZ, P2, !PT ;  /* 0x0000003bff3b7210 */ /* 0x000fe400017fe4ff */
[----:B------:R-:W-:-:S02]  /*02c0*/  IADD3 R61, R2, 0x50, RZ ;  /* 0x00000050023d7810 */ /* 0x000fc40007ffe0ff */
[----:B------:R-:W-:Y:S02]  /*02d0*/  LEA.HI R3, R3, R0, RZ, 0x5 ;  /* 0x0000000003037211 */ /* 0x000fe400078f28ff */
[----:B------:R-:W-:Y:S02]  /*02e0*/  ISETP.LT.U32.AND P4, PT, R5, UR10, PT ;  /* 0x0000000a05007c0c */ /* 0x000fe4000bf81070 */
[----:B------:R-:W-:Y:S02]  /*02f0*/  SHF.R.S32.HI R5, RZ, 0x1f, R5 ;  /* 0x0000001fff057819 */ /* 0x000fe40000011405 */
[----:B------:R-:W-:Y:S02]  /*0300*/  ISETP.LT.U32.AND P3, PT, R63, UR10, PT ;  /* 0x0000000a3f007c0c */ /* 0x000fe4000bf61070 */
[----:B------:R-:W-:Y:S02]  /*0310*/  ISETP.LT.U32.AND P2, PT, R62, UR10, PT ;  /* 0x0000000a3e007c0c */ /* 0x000fe4000bf41070 */
[----:B------:R-:W-:-:S02]  /*0320*/  SHF.R.S32.HI R66, RZ, 0x1f, R63 ;  /* 0x0000001fff427819 */ /* 0x000fc4000001143f */
[----:B------:R-:W-:Y:S02]  /*0330*/  SHF.R.S32.HI R65, RZ, 0x1f, R62 ;  /* 0x0000001fff417819 */ /* 0x000fe4000001143e */
[----:B------:R-:W-:Y:S02]  /*0340*/  SHF.R.S64 R55, R55, 0x1, R58 ;  /* 0x0000000137377819 */ /* 0x000fe4000000103a */
[----:B------:R-:W-:Y:S02]  /*0350*/  SHF.R.S64 R56, R56, 0x1, R59 ;  /* 0x0000000138387819 */ /* 0x000fe4000000103b */
[----:B------:R-:W-:Y:S01]  /*0360*/  ISETP.LT.U32.AND P0, PT, R61, UR10, PT ;  /* 0x0000000a3d007c0c */ /* 0x000fe2000bf01070 */
[----:B------:R-:W-:Y:S01]  /*0370*/  ULDC.U8 UR10, c[0x0][0x2a4] ;  /* 0x0000a900000a7ab9 */ /* 0x000fe20000000000 */
[----:B------:R-:W-:Y:S02]  /*0380*/  SHF.R.S32.HI R64, RZ, 0x1f, R61 ;  /* 0x0000001fff407819 */ /* 0x000fe4000001143d */
[----:B------:R-:W-:-:S02]  /*0390*/  SHF.R.S32.HI R57, RZ, 0x5, R3 ;  /* 0x00000005ff397819 */ /* 0x000fc40000011403 */
[----:B------:R-:W-:Y:S02]  /*03a0*/  IADD3 R60, R2, 0x60, RZ ;  /* 0x00000060023c7810 */ /* 0x000fe40007ffe0ff */
[----:B------:R-:W-:Y:S02]  /*03b0*/  SHF.R.S32.HI R58, RZ, 0x1, R58 ;  /* 0x00000001ff3a7819 */ /* 0x000fe4000001143a */
[----:B------:R-:W-:Y:S02]  /*03c0*/  SHF.R.S32.HI R59, RZ, 0x1, R59 ;  /* 0x00000001ff3b7819 */ /* 0x000fe4000001143b */
[----:B------:R-:W-:Y:S02]  /*03d0*/  ISETP.LT.AND.EX P4, PT, R5, UR11, !P1, P4 ;  /* 0x0000000b05007c0c */ /* 0x000fe4000cf81340 */
[----:B------:R-:W-:Y:S02]  /*03e0*/  ISETP.LT.AND.EX P3, PT, R66, UR11, !P1, P3 ;  /* 0x0000000b42007c0c */ /* 0x000fe4000cf61330 */
[----:B------:R-:W-:-:S02]  /*03f0*/  ISETP.LT.AND.EX P2, PT, R65, UR11, !P1, P2 ;  /* 0x0000000b41007c0c */ /* 0x000fc4000cf41320 */
[----:B------:R-:W-:Y:S02]  /*0400*/  ISETP.LT.AND.EX P1, PT, R64, UR11, !P1, P0 ;  /* 0x0000000b40007c0c */ /* 0x000fe4000cf21300 */
[----:B------:R-:W-:Y:S02]  /*0410*/  MOV R3, R8 ;  /* 0x0000000800037202 */ /* 0x000fe40000000f00 */
[----:B------:R-:W-:Y:S02]  /*0420*/  LEA R57, R57, UR5, 0x3 ;  /* 0x0000000539397c11 */ /* 0x000fe4000f8e18ff */
[----:B------:R-:W-:Y:S02]  /*0430*/  IADD3 R54, R2, 0x70, RZ ;  /* 0x0000007002367810 */ /* 0x000fe40007ffe0ff */
[----:B------:R-:W-:Y:S02]  /*0440*/  SHF.R.S32.HI R68, RZ, 0x1f, R60 ;  /* 0x0000001fff447819 */ /* 0x000fe4000001143c */
[----:B------:R-:W-:-:S02]  /*0450*/  SHF.L.U64.HI R58, R55, 0x2, R58 ;  /* 0x00000002373a7819 */ /* 0x000fc4000001023a */
[----:B-1----:R-:W-:-:S07]  /*0460*/  SHF.L.U64.HI R59, R56, 0x2, R59 ;  /* 0x00000002383b7819 */ /* 0x002fce000001023b */
.L_x_1126:
[----:B------:R-:W0:Y:S01]  /*0470*/  LDC R10, c[0x0][0x2a0] ;  /* 0x0000a800ff0a7b82 */ /* 0x000e220000000800 */
[----:B------:R-:W-:Y:S01]  /*0480*/  IABS R11, R3 ;  /* 0x00000003000b7213 */ /* 0x000fe20000000000 */
[----:B------:R-:W-:Y:S01]  /*0490*/  ULDC.64 UR12, c[0x0][0x298] ;  /* 0x0000a600000c7ab9 */ /* 0x000fe20000000a00 */
[----:B------:R-:W-:Y:S02]  /*04a0*/  LOP3.LUT P6, RZ, R4, 0x2, RZ, 0xc0, !PT ;  /* 0x0000000204ff7812 */ /* 0x000fe400078cc0ff */
[----:B------:R-:W-:Y:S02]  /*04b0*/  CS2R R44, SRZ ;  /* 0x00000000002c7805 */ /* 0x000fe4000001ff00 */
[----:B------:R-:W-:Y:S02]  /*04c0*/  SHF.R.S32.HI R13, RZ, 0x1f, R2 ;  /* 0x0000001fff0d7819 */ /* 0x000fe40000011402 */
[C---:B------:R-:W-:Y:S01]  /*04d0*/  IADD3 R21, R2.reuse, 0x10, RZ ;  /* 0x0000001002157810 */ /* 0x040fe20007ffe0ff */
[----:B------:R-:W1:Y:S01]  /*04e0*/  @P5 LDC.64 R14, c[0x0][0x288] ;  /* 0x0000a200ff0e5b82 */ /* 0x000e620000000a00 */
[----:B------:R-:W-:-:S02]  /*04f0*/  IADD3 R19, R2, 0x20, RZ ;  /* 0x0000002002137810 */ /* 0x000fc40007ffe0ff */
[----:B------:R-:W-:-:S05]  /*0500*/  SHF.R.S32.HI R17, RZ, 0x1f, R21 ;  /* 0x0000001fff117819 */ /* 0x000fca0000011415 */
[----:B------:R-:W2:Y:S01]  /*0510*/  @P6 LDC.64 R42, c[0x0][0x230] ;  /* 0x00008c00ff2a6b82 */ /* 0x000ea20000000a00 */
[----:B0-----:R-:W-:-:S07]  /*0520*/  IABS R8, R10 ;  /* 0x0000000a00087213 */ /* 0x001fce0000000000 */
[----:B------:R-:W0:Y:S01]  /*0530*/  @P6 LDC.64 R38, c[0x0][0x228] ;  /* 0x00008a00ff266b82 */ /* 0x000e220000000a00 */
[----:B------:R-:W3:Y:S01]  /*0540*/  I2F.RP R5, R8 ;  /* 0x0000000800057306 */ /* 0x000ee20000209400 */
[----:B-1----:R-:W-:-:S06]  /*0550*/  @P5 IMAD R18, R17, R14, RZ ;  /* 0x0000000e11125224 */ /* 0x002fcc00078e02ff */
[----:B------:R-:W1:Y:S01]  /*0560*/  @P5 LDC.64 R36, c[0x0][0x230] ;  /* 0x00008c00ff245b82 */ /* 0x000e620000000a00 */
[----:B------:R-:W-:-:S07]  /*0570*/  @P5 IMAD R17, R21, R15, R18 ;  /* 0x0000000f15115224 */ /* 0x000fce00078e0212 */
[----:B------:R-:W4:Y:S01]  /*0580*/  @P5 LDC.64 R34, c[0x0][0x228] ;  /* 0x00008a00ff225b82 */ /* 0x000f220000000a00 */
[----:B---3--:R-:W3:Y:S07]  /*0590*/  MUFU.RCP R5, R5 ;  /* 0x0000000500057308 */ /* 0x008eee0000001000 */
[----:B------:R-:W4:Y:S08]  /*05a0*/  @P4 LDC.64 R32, c[0x0][0x230] ;  /* 0x00008c00ff204b82 */ /* 0x000f300000000a00 */
[----:B------:R-:W4:Y:S01]  /*05b0*/  @P4 LDC.64 R30, c[0x0][0x228] ;  /* 0x00008a00ff1e4b82 */ /* 0x000f220000000a00 */
[----:B---3--:R-:W-:-:S04]  /*05c0*/  IADD3 R6, R5, 0xffffffe, RZ ;  /* 0x0ffffffe05067810 */ /* 0x008fc80007ffe0ff */
[----:B------:R3:W2:Y:S03]  /*05d0*/  F2I.FTZ.U32.TRUNC.NTZ R7, R6 ;  /* 0x0000000600077305 */ /* 0x0006a6000021f000 */
[----:B------:R-:W4:Y:S01]  /*05e0*/  @P3 LDC.64 R28, c[0x0][0x230] ;  /* 0x00008c00ff1c3b82 */ /* 0x000f220000000a00 */
[----:B---3--:R-:W-:-:S07]  /*05f0*/  MOV R6, RZ ;  /* 0x000000ff00067202 */ /* 0x008fce0000000f00 */
[----:B------:R-:W3:Y:S01]  /*0600*/  @P3 LDC.64 R26, c[0x0][0x228] ;  /* 0x00008a00ff1a3b82 */ /* 0x000ee20000000a00 */
[----:B--2---:R-:W-:-:S07]  /*0610*/  IADD3 R9, RZ, -R7, RZ ;  /* 0x80000007ff097210 */ /* 0x004fce0007ffe0ff */
[----:B------:R-:W2:Y:S01]  /*0620*/  @P2 LDC.64 R24, c[0x0][0x230] ;  /* 0x00008c00ff182b82 */ /* 0x000ea20000000a00 */
[----:B------:R-:W-:-:S04]  /*0630*/  IMAD R9, R9, R8, RZ ;  /* 0x0000000809097224 */ /* 0x000fc800078e02ff */
[----:B------:R-:W-:Y:S01]  /*0640*/  IMAD.HI.U32 R7, R7, R9, R6 ;  /* 0x0000000907077227 */ /* 0x000fe200078e0006 */
[----:B------:R-:W-:Y:S02]  /*0650*/  MOV R9, R11 ;  /* 0x0000000b00097202 */ /* 0x000fe40000000f00 */
[----:B------:R-:W2:Y:S03]  /*0660*/  @P2 LDC.64 R22, c[0x0][0x228] ;  /* 0x00008a00ff162b82 */ /* 0x000ea60000000a00 */
        /* <DEDUP_REMOVED lines=11> */
[-C--:B------:R-:W-:Y:S02]  /*0720*/  LOP3.LUT R5, R3, R10.reuse, RZ, 0x3c, !PT ;  /* 0x0000000a03057212 */ /* 0x080fe400078e3cff */
[----:B------:R-:W-:-:S09]  /*0730*/  LOP3.LUT R8, RZ, R10, RZ, 0x33, !PT ;  /* 0x0000000aff087212 */ /* 0x000fd200078e33ff */
[----:B------:R-:W-:Y:S02]  /*0740*/  @P0 IADD3 R7, R7, 0x1, RZ ;  /* 0x0000000107070810 */ /* 0x000fe40007ffe0ff */
[----:B------:R-:W-:-:S13]  /*0750*/  ISETP.GE.AND P0, PT, R3, RZ, PT ;  /* 0x000000ff0300720c */ /* 0x000fda0003f06270 */
[----:B------:R-:W-:Y:S02]  /*0760*/  @!P0 IADD3 R51, -R51, RZ, RZ ;  /* 0x000000ff33338210 */ /* 0x000fe40007ffe1ff */
[----:B------:R-:W-:Y:S02]  /*0770*/  ISETP.GE.AND P0, PT, R5, RZ, PT ;  /* 0x000000ff0500720c */ /* 0x000fe40003f06270 */
[----:B------:R-:W-:Y:S02]  /*0780*/  MOV R5, R7 ;  /* 0x0000000700057202 */ /* 0x000fe40000000f00 */
[----:B------:R-:W0:Y:S09]  /*0790*/  @P6 LDC.64 R6, c[0x0][0x288] ;  /* 0x0000a200ff066b82 */ /* 0x000e320000000a00 */
[----:B------:R-:W-:-:S02]  /*07a0*/  @!P0 IADD3 R5, -R5, RZ, RZ ;  /* 0x000000ff05058210 */ /* 0x000fc40007ffe1ff */
[----:B------:R-:W-:-:S04]  /*07b0*/  ISETP.NE.AND P0, PT, R10, RZ, PT ;  /* 0x000000ff0a00720c */ /* 0x000fc80003f05270 */
[C---:B------:R-:W-:Y:S02]  /*07c0*/  SEL R51, R8.reuse, R51, !P0 ;  /* 0x0000003308337207 */ /* 0x040fe40004000000 */
[----:B------:R-:W-:-:S03]  /*07d0*/  SEL R5, R8, R5, !P0 ;  /* 0x0000000508057207 */ /* 0x000fc60004000000 */
        /* <DEDUP_REMOVED lines=8> */
[----:B0-----:R-:W-:Y:S01]  /*0860*/  @P6 IMAD R5, R13, R6, RZ ;  /* 0x000000060d056224 */ /* 0x001fe200078e02ff */
[----:B------:R-:W-:Y:S01]  /*0870*/  IADD3 R11, R9, R11, RZ ;  /* 0x0000000b090b7210 */ /* 0x000fe20007ffe0ff */
[----:B------:R-:W0:Y:S01]  /*0880*/  @P4 LDC.64 R12, c[0x0][0x288] ;  /* 0x0000a200ff0c4b82 */ /* 0x000e220000000a00 */
[----:B------:R-:W-:Y:S01]  /*0890*/  @P6 MOV R10, R8 ;  /* 0x00000008000a6202 */ /* 0x000fe20000000f00 */
[----:B------:R-:W-:-:S04]  /*08a0*/  @P6 IMAD R5, R2, R7, R5 ;  /* 0x0000000702056224 */ /* 0x000fc800078e0205 */
[----:B------:R-:W-:-:S05]  /*08b0*/  @P6 IMAD.WIDE.U32 R6, R2, R6, R10 ;  /* 0x0000000602066225 */ /* 0x000fca00078e000a */
[----:B------:R-:W-:Y:S02]  /*08c0*/  @P6 IADD3 R7, R7, R5, RZ ;  /* 0x0000000507076210 */ /* 0x000fe40007ffe0ff */
[C---:B------:R-:W-:Y:S02]  /*08d0*/  @P6 SHF.L.U32 R5, R6.reuse, 0x1, RZ ;  /* 0x0000000106056819 */ /* 0x040fe400000006ff */
[----:B------:R-:W-:Y:S02]  /*08e0*/  @P6 SHF.L.U64.HI R16, R6, 0x1, R7 ;  /* 0x0000000106106819 */ /* 0x000fe40000010207 */
[----:B------:R-:W-:Y:S02]  /*08f0*/  @P5 MOV R6, R8 ;  /* 0x0000000800065202 */ /* 0x000fe40000000f00 */
[----:B------:R-:W-:Y:S02]  /*0900*/  @P5 MOV R7, R11 ;  /* 0x0000000b00075202 */ /* 0x000fe40000000f00 */
[----:B------:R-:W-:Y:S01]  /*0910*/  @P6 IADD3 R42, P0, R5, R42, RZ ;  /* 0x0000002a052a6210 */ /* 0x000fe20007f1e0ff */
[----:B------:R-:W-:-:S03]  /*0920*/  @P5 IMAD.WIDE.U32 R14, R21, R14, R6 ;  /* 0x0000000e150e5225 */ /* 0x000fc600078e0006 */
[C---:B------:R-:W-:Y:S01]  /*0930*/  @P6 IADD3.X R43, R16.reuse, R43, RZ, P0, !PT ;  /* 0x0000002b102b6210 */ /* 0x040fe200007fe4ff */
[----:B------:R-:W3:Y:S01]  /*0940*/  @P3 LDC.64 R6, c[0x0][0x288] ;  /* 0x0000a200ff063b82 */ /* 0x000ee20000000a00 */
[----:B------:R-:W-:Y:S02]  /*0950*/  @P6 IADD3 R38, P0, R5, R38, RZ ;  /* 0x0000002605266210 */ /* 0x000fe40007f1e0ff */
[----:B------:R-:W-:Y:S02]  /*0960*/  SHF.R.S32.HI R21, RZ, 0x1f, R19 ;  /* 0x0000001fff157819 */ /* 0x000fe40000011413 */
[----:B------:R-:W-:Y:S02]  /*0970*/  @P5 IADD3 R15, R15, R17, RZ ;  /* 0x000000110f0f5210 */ /* 0x000fe40007ffe0ff */
[----:B------:R-:W-:Y:S01]  /*0980*/  @P6 IADD3.X R39, R16, R39, RZ, P0, !PT ;  /* 0x0000002710276210 */ /* 0x000fe200007fe4ff */
[----:B0-----:R-:W-:Y:S01]  /*0990*/  @P4 IMAD R18, R21, R12, RZ ;  /* 0x0000000c15124224 */ /* 0x001fe200078e02ff */
[----:B------:R-:W-:-:S02]  /*09a0*/  @P5 SHF.L.U32 R5, R14, 0x1, RZ ;  /* 0x000000010e055819 */ /* 0x000fc400000006ff */
[----:B------:R-:W-:Y:S01]  /*09b0*/  @P5 SHF.L.U64.HI R16, R14, 0x1, R15 ;  /* 0x000000010e105819 */ /* 0x000fe2000001020f */
[----:B------:R-:W-:Y:S01]  /*09c0*/  @P4 IMAD R17, R19, R13, R18 ;  /* 0x0000000d13114224 */ /* 0x000fe200078e0212 */
[----:B------:R-:W-:Y:S02]  /*09d0*/  @P4 MOV R14, R8 ;  /* 0x00000008000e4202 */ /* 0x000fe40000000f00 */
[----:B------:R-:W-:Y:S02]  /*09e0*/  @P4 MOV R15, R11 ;  /* 0x0000000b000f4202 */ /* 0x000fe40000000f00 */
[----:B-1----:R-:W-:Y:S01]  /*09f0*/  @P5 IADD3 R36, P0, R5, R36, RZ ;  /* 0x0000002405245210 */ /* 0x002fe20007f1e0ff */
[----:B------:R-:W-:-:S03]  /*0a00*/  @P4 IMAD.WIDE.U32 R12, R19, R12, R14 ;  /* 0x0000000c130c4225 */ /* 0x000fc600078e000e */
[----:B------:R-:W-:Y:S01]  /*0a10*/  @P5 IADD3.X R37, R16, R37, RZ, P0, !PT ;  /* 0x0000002510255210 */ /* 0x000fe200007fe4ff */
[----:B------:R-:W0:Y:S01]  /*0a20*/  @P2 LDC.64 R14, c[0x0][0x288] ;  /* 0x0000a200ff0e2b82 */ /* 0x000e220000000a00 */
[----:B----4-:R-:W-:Y:S02]  /*0a30*/  @P5 IADD3 R34, P0, R5, R34, RZ ;  /* 0x0000002205225210 */ /* 0x010fe40007f1e0ff */
[----:B------:R-:W-:Y:S02]  /*0a40*/  @P4 IADD3 R13, R13, R17, RZ ;  /* 0x000000110d0d4210 */ /* 0x000fe40007ffe0ff */
[----:B------:R-:W-:Y:S02]  /*0a50*/  @P4 SHF.L.U32 R5, R12, 0x1, RZ ;  /* 0x000000010c054819 */ /* 0x000fe400000006ff */
[----:B------:R-:W-:Y:S01]  /*0a60*/  @P5 IADD3.X R35, R16, R35, RZ, P0, !PT ;  /* 0x0000002310235210 */ /* 0x000fe200007fe4ff */
[----:B---3--:R-:W-:Y:S01]  /*0a70*/  @P3 IMAD R16, R66, R6, RZ ;  /* 0x0000000642103224 */ /* 0x008fe200078e02ff */
[----:B------:R-:W-:-:S02]  /*0a80*/  @P4 SHF.L.U64.HI R18, R12, 0x1, R13 ;  /* 0x000000010c124819 */ /* 0x000fc4000001020d */
[C---:B------:R-:W-:Y:S01]  /*0a90*/  @P4 IADD3 R32, P0, R5.reuse, R32, RZ ;  /* 0x0000002005204210 */ /* 0x040fe20007f1e0ff */
[----:B------:R-:W1:Y:S01]  /*0aa0*/  @P1 LDC.64 R12, c[0x0][0x288] ;  /* 0x0000a200ff0c1b82 */ /* 0x000e620000000a00 */
[----:B------:R-:W-:Y:S02]  /*0ab0*/  @P3 MOV R17, R11 ;  /* 0x0000000b00113202 */ /* 0x000fe40000000f00 */
[C---:B------:R-:W-:Y:S02]  /*0ac0*/  @P4 IADD3.X R33, R18.reuse, R33, RZ, P0, !PT ;  /* 0x0000002112214210 */ /* 0x040fe400007fe4ff */
[----:B------:R-:W-:Y:S01]  /*0ad0*/  @P4 IADD3 R30, P0, R5, R30, RZ ;  /* 0x0000001e051e4210 */ /* 0x000fe20007f1e0ff */
[----:B------:R-:W-:Y:S01]  /*0ae0*/  @P3 IMAD R5, R63, R7, R16 ;  /* 0x000000073f053224 */ /* 0x000fe200078e0210 */
[----:B------:R-:W-:Y:S02]  /*0af0*/  @P3 MOV R16, R8 ;  /* 0x0000000800103202 */ /* 0x000fe40000000f00 */
[----:B------:R-:W-:-:S02]  /*0b00*/  @P4 IADD3.X R31, R18, R31, RZ, P0, !PT ;  /* 0x0000001f121f4210 */ /* 0x000fc400007fe4ff */
[----:B------:R-:W3:Y:S01]  /*0b10*/  @P1 LDC.64 R18, c[0x0][0x230] ;  /* 0x00008c00ff121b82 */ /* 0x000ee20000000a00 */
[----:B------:R-:W-:-:S05]  /*0b20*/  @P3 IMAD.WIDE.U32 R6, R63, R6, R16 ;  /* 0x000000063f063225 */ /* 0x000fca00078e0010 */
[----:B------:R-:W-:Y:S01]  /*0b30*/  @P3 IADD3 R5, R7, R5, RZ ;  /* 0x0000000507053210 */ /* 0x000fe20007ffe0ff */
[----:B0-----:R-:W-:Y:S01]  /*0b40*/  @P2 IMAD R7, R65, R14, RZ ;  /* 0x0000000e41072224 */ /* 0x001fe200078e02ff */
[C---:B------:R-:W-:Y:S02]  /*0b50*/  @P3 SHF.L.U32 R17, R6.reuse, 0x1, RZ ;  /* 0x0000000106113819 */ /* 0x040fe400000006ff */
[----:B------:R-:W-:Y:S01]  /*0b60*/  @P3 SHF.L.U64.HI R16, R6, 0x1, R5 ;  /* 0x0000000106103819 */ /* 0x000fe20000010205 */
[----:B------:R-:W-:Y:S01]  /*0b70*/  @P2 IMAD R21, R62, R15, R7 ;  /* 0x0000000f3e152224 */ /* 0x000fe200078e0207 */
[----:B------:R-:W-:Y:S01]  /*0b80*/  @P2 MOV R6, R8 ;  /* 0x0000000800062202 */ /* 0x000fe20000000f00 */
[----:B------:R-:W0:Y:S01]  /*0b90*/  LDC R5, c[0x0][0x2ac] ;  /* 0x0000ab00ff057b82 */ /* 0x000e220000000800 */
[----:B------:R-:W-:Y:S01]  /*0ba0*/  @P2 MOV R7, R11 ;  /* 0x0000000b00072202 */ /* 0x000fe20000000f00 */
[----:B-1----:R-:W-:Y:S01]  /*0bb0*/  @P1 IMAD R40, R64, R12, RZ ;  /* 0x0000000c40281224 */ /* 0x002fe200078e02ff */
[----:B------:R-:W-:Y:S01]  /*0bc0*/  @P3 IADD3 R28, P0, R17, R28, RZ ;  /* 0x0000001c111c3210 */ /* 0x000fe20007f1e0ff */
[----:B------:R-:W-:-:S03]  /*0bd0*/  @P2 IMAD.WIDE.U32 R14, R62, R14, R6 ;  /* 0x0000000e3e0e2225 */ /* 0x000fc600078e0006 */
[C---:B------:R-:W-:Y:S01]  /*0be0*/  @P3 IADD3.X R29, R16.reuse, R29, RZ, P0, !PT ;  /* 0x0000001d101d3210 */ /* 0x040fe200007fe4ff */
[----:B------:R-:W1:Y:S01]  /*0bf0*/  @P1 LDC.64 R6, c[0x0][0x228] ;  /* 0x00008a00ff061b82 */ /* 0x000e620000000a00 */
[----:B------:R-:W-:Y:S02]  /*0c00*/  @P3 IADD3 R26, P0, R17, R26, RZ ;  /* 0x0000001a111a3210 */ /* 0x000fe40007f1e0ff */
[----:B------:R-:W-:Y:S01]  /*0c10*/  @P2 IADD3 R15, R15, R21, RZ ;  /* 0x000000150f0f2210 */ /* 0x000fe20007ffe0ff */
[----:B------:R-:W-:Y:S01]  /*0c20*/  @P1 IMAD R21, R61, R13, R40 ;  /* 0x0000000d3d151224 */ /* 0x000fe200078e0228 */
[----:B------:R-:W-:Y:S02]  /*0c30*/  @P3 IADD3.X R27, R16, R27, RZ, P0, !PT ;  /* 0x0000001b101b3210 */ /* 0x000fe400007fe4ff */
[C---:B------:R-:W-:Y:S02]  /*0c40*/  @P2 SHF.L.U32 R17, R14.reuse, 0x1, RZ ;  /* 0x000000010e112819 */ /* 0x040fe400000006ff */
[----:B------:R-:W-:-:S02]  /*0c50*/  @P2 SHF.L.U64.HI R16, R14, 0x1, R15 ;  /* 0x000000010e102819 */ /* 0x000fc4000001020f */
[----:B------:R-:W-:Y:S02]  /*0c60*/  @P1 MOV R14, R8 ;  /* 0x00000008000e1202 */ /* 0x000fe40000000f00 */
[----:B------:R-:W-:Y:S02]  /*0c70*/  @P1 MOV R15, R11 ;  /* 0x0000000b000f1202 */ /* 0x000fe40000000f00 */
[----:B--2---:R-:W-:Y:S01]  /*0c80*/  @P2 IADD3 R24, P0, R17, R24, RZ ;  /* 0x0000001811182210 */ /* 0x004fe20007f1e0ff */
[----:B------:R-:W-:Y:S01]  /*0c90*/  @P1 IMAD.WIDE.U32 R12, R61, R12, R14 ;  /* 0x0000000c3d0c1225 */ /* 0x000fe200078e000e */
[----:B------:R-:W-:Y:S02]  /*0ca0*/  SHF.R.U32.HI R14, RZ, 0x2, R0 ;  /* 0x00000002ff0e7819 */ /* 0x000fe40000011600 */
[----:B------:R-:W-:Y:S02]  /*0cb0*/  @P2 IADD3.X R25, R16, R25, RZ, P0, !PT ;  /* 0x0000001910192210 */ /* 0x000fe400007fe4ff */
[----:B------:R-:W-:Y:S01]  /*0cc0*/  @P2 IADD3 R22, P0, R17, R22, RZ ;  /* 0x0000001611162210 */ /* 0x000fe20007f1e0ff */
[----:B------:R-:W-:Y:S01]  /*0cd0*/  IMAD.WIDE.U32 R14, R14, 0x24924925, RZ ;  /* 0x249249250e0e7825 */ /* 0x000fe200078e00ff */
[----:B------:R-:W-:-:S02]  /*0ce0*/  @P1 IADD3 R17, R13, R21, RZ ;  /* 0x000000150d111210 */ /* 0x000fc40007ffe0ff */
[----:B------:R-:W-:Y:S01]  /*0cf0*/  @P1 SHF.L.U32 R13, R12, 0x1, RZ ;  /* 0x000000010c0d1819 */ /* 0x000fe200000006ff */
[----:B0-----:R-:W-:Y:S01]  /*0d00*/  IMAD R5, R5, UR7, R15 ;  /* 0x0000000705057c24 */ /* 0x001fe2000f8e020f */
[----:B------:R-:W-:Y:S02]  /*0d10*/  @P2 IADD3.X R23, R16, R23, RZ, P0, !PT ;  /* 0x0000001710172210 */ /* 0x000fe400007fe4ff */
[----:B------:R-:W-:Y:S02]  /*0d20*/  @P1 SHF.L.U64.HI R12, R12, 0x1, R17 ;  /* 0x000000010c0c1819 */ /* 0x000fe40000010211 */
[----:B---3--:R-:W-:Y:S02]  /*0d30*/  @P1 IADD3 R18, P0, R13, R18, RZ ;  /* 0x000000120d121210 */ /* 0x008fe40007f1e0ff */
[----:B------:R-:W-:Y:S02]  /*0d40*/  IADD3 R5, R5, 0x60, RZ ;  /* 0x0000006005057810 */ /* 0x000fe40007ffe0ff */
[----:B------:R-:W-:-:S02]  /*0d50*/  @P1 IADD3.X R19, R12, R19, RZ, P0, !PT ;  /* 0x000000130c131210 */ /* 0x000fc400007fe4ff */
[----:B-1----:R-:W-:-:S04]  /*0d60*/  @P1 IADD3 R6, P0, R13, R6, RZ ;  /* 0x000000060d061210 */ /* 0x002fc80007f1e0ff */
[----:B------:R-:W-:Y:S02]  /*0d70*/  @P1 IADD3.X R7, R12, R7, RZ, P0, !PT ;  /* 0x000000070c071210 */ /* 0x000fe400007fe4ff */
[----:B------:R-:W-:Y:S02]  /*0d80*/  ISETP.GE.U32.AND P0, PT, R5, UR12, PT ;  /* 0x0000000c05007c0c */ /* 0x000fe4000bf06070 */
[----:B------:R-:W-:Y:S02]  /*0d90*/  SHF.R.S32.HI R5, RZ, 0x1f, R5 ;  /* 0x0000001fff057819 */ /* 0x000fe40000011405 */
[----:B------:R-:W-:Y:S02]  /*0da0*/  CS2R R40, SRZ ;  /* 0x0000000000287805 */ /* 0x000fe4000001ff00 */
[----:B------:R-:W-:Y:S02]  /*0db0*/  MOV R50, RZ ;  /* 0x000000ff00327202 */ /* 0x000fe40000000f00 */
[----:B------:R-:W-:-:S02]  /*0dc0*/  CS2R R48, SRZ ;  /* 0x0000000000307805 */ /* 0x000fc4000001ff00 */
[----:B------:R-:W-:Y:S02]  /*0dd0*/  ISETP.GE.AND.EX P0, PT, R5, UR13, PT, P0 ;  /* 0x0000000d05007c0c */ /* 0x000fe4000bf06300 */
[----:B------:R-:W-:Y:S01]  /*0de0*/  CS2R R46, SRZ ;  /* 0x00000000002e7805 */ /* 0x000fe2000001ff00 */
[----:B------:R-:W5:Y:S01]  /*0df0*/  @P1 LDG.E R45, desc[UR8][R6.64] ;  /* 0x00000008062d1981 */ /* 0x000f62000c1e1900 */
[----:B------:R-:W-:-:S03]  /*0e00*/  ISETP.LT.U32.AND P0, PT, R0, 0x1c0, !P0 ;  /* 0x000001c00000780c */ /* 0x000fc60004701070 */
[----:B------:R-:W5:Y:S04]  /*0e10*/  @P5 LDG.E R41, desc[UR8][R36.64] ;  /* 0x0000000824295981 */ /* 0x000f68000c1e1900 */
[----:B------:R-:W5:Y:S04]  /*0e20*/  @P5 LDG.E R49, desc[UR8][R34.64] ;  /* 0x0000000822315981 */ /* 0x000f68000c1e1900 */
[----:B------:R-:W5:Y:S02]  /*0e30*/  @P4 LDG.E R48, desc[UR8][R30.64] ;  /* 0x000000081e304981 */ /* 0x000f64000c1e1900 */
[----:B------:R-:W0:Y:S01]  /*0e40*/  @P0 LDC.64 R14, c[0x0][0x288] ;  /* 0x0000a200ff0e0b82 */ /* 0x000e220000000a00 */
[----:B------:R-:W-:Y:S01]  /*0e50*/  @P0 MOV R16, R8 ;  /* 0x0000000800100202 */ /* 0x000fe20000000f00 */
[----:B------:R-:W5:Y:S01]  /*0e60*/  @P2 LDG.E R46, desc[UR8][R22.64] ;  /* 0x00000008162e2981 */ /* 0x000f62000c1e1900 */
[----:B------:R-:W-:-:S03]  /*0e70*/  @P0 MOV R17, R11 ;  /* 0x0000000b00110202 */ /* 0x000fc60000000f00 */
[----:B------:R-:W5:Y:S02]  /*0e80*/  @P3 LDG.E R47, desc[UR8][R26.64] ;  /* 0x000000081a2f3981 */ /* 0x000f64000c1e1900 */
[----:B------:R-:W1:Y:S01]  /*0e90*/  @P0 LDC.64 R12, c[0x0][0x230] ;  /* 0x00008c00ff0c0b82 */ /* 0x000e620000000a00 */
[-C--:B0-----:R-:W-:Y:S02]  /*0ea0*/  @P0 IMAD R5, R68, R14.reuse, RZ ;  /* 0x0000000e44050224 */ /* 0x081fe400078e02ff */
[----:B------:R-:W-:-:S04]  /*0eb0*/  @P0 IMAD.WIDE.U32 R16, R60, R14, R16 ;  /* 0x0000000e3c100225 */ /* 0x000fc800078e0010 */
[----:B------:R-:W-:Y:S01]  /*0ec0*/  @P0 IMAD R15, R60, R15, R5 ;  /* 0x0000000f3c0f0224 */ /* 0x000fe200078e0205 */
[----:B------:R-:W-:-:S04]  /*0ed0*/  @P0 SHF.L.U32 R5, R16, 0x1, RZ ;  /* 0x0000000110050819 */ /* 0x000fc800000006ff */
[----:B------:R-:W-:Y:S02]  /*0ee0*/  @P0 IADD3 R15, R17, R15, RZ ;  /* 0x0000000f110f0210 */ /* 0x000fe40007ffe0ff */
[----:B-1----:R-:W-:Y:S02]  /*0ef0*/  @P0 IADD3 R12, P6, R5, R12, RZ ;  /* 0x0000000c050c0210 */ /* 0x002fe40007fde0ff */
[----:B------:R-:W-:Y:S02]  /*0f00*/  @P0 SHF.L.U64.HI R16, R16, 0x1, R15 ;  /* 0x0000000110100819 */ /* 0x000fe4000001020f */
[----:B------:R-:W0:Y:S02]  /*0f10*/  @P0 LDC.64 R14, c[0x0][0x228] ;  /* 0x00008a00ff0e0b82 */ /* 0x000e240000000a00 */
[----:B------:R-:W-:Y:S02]  /*0f20*/  @P0 IADD3.X R13, R16, R13, RZ, P6, !PT ;  /* 0x0000000d100d0210 */ /* 0x000fe400037fe4ff */
[----:B------:R-:W-:-:S02]  /*0f30*/  SHF.R.S32.HI R17, RZ, 0x1f, R54 ;  /* 0x0000001fff117819 */ /* 0x000fc40000011436 */
[----:B0-----:R-:W-:Y:S02]  /*0f40*/  @P0 IADD3 R14, P6, R5, R14, RZ ;  /* 0x0000000e050e0210 */ /* 0x001fe40007fde0ff */
[----:B------:R-:W-:Y:S02]  /*0f50*/  MOV R5, RZ ;  /* 0x000000ff00057202 */ /* 0x000fe40000000f00 */
[----:B------:R-:W-:-:S04]  /*0f60*/  @P0 IADD3.X R15, R16, R15, RZ, P6, !PT ;  /* 0x0000000f100f0210 */ /* 0x000fc800037fe4ff */
[----:B------:R0:W5:Y:S04]  /*0f70*/  @P0 LDG.E R5, desc[UR8][R12.64] ;  /* 0x000000080c050981 */ /* 0x000168000c1e1900 */
[----:B------:R1:W5:Y:S01]  /*0f80*/  @P0 LDG.E R44, desc[UR8][R14.64] ;  /* 0x000000080e2c0981 */ /* 0x000362000c1e1900 */
[----:B------:R-:W-:-:S04]  /*0f90*/  ISETP.GE.U32.AND P0, PT, R54, UR12, PT ;  /* 0x0000000c36007c0c */ /* 0x000fc8000bf06070 */
[----:B------:R-:W-:-:S04]  /*0fa0*/  ISETP.GE.AND.EX P0, PT, R17, UR13, PT, P0 ;  /* 0x0000000d11007c0c */ /* 0x000fc8000bf06300 */
[----:B------:R-:W-:-:S13]  /*0fb0*/  ISETP.GT.U32.OR P0, PT, R0, 0x1bf, P0 ;  /* 0x000001bf0000780c */ /* 0x000fda0000704470 */
[----:B0-----:R-:W0:Y:S01]  /*0fc0*/  @!P0 LDC.64 R12, c[0x0][0x288] ;  /* 0x0000a200ff0c8b82 */ /* 0x001e220000000a00 */
[----:B------:R-:W-:-:S07]  /*0fd0*/  @!P0 MOV R16, R8 ;  /* 0x0000000800108202 */ /* 0x000fce0000000f00 */
[----:B-1----:R-:W1:Y:S01]  /*0fe0*/  @!P0 LDC.64 R14, c[0x0][0x230] ;  /* 0x00008c00ff0e8b82 */ /* 0x002e620000000a00 */
[----:B0-----:R-:W-:-:S04]  /*0ff0*/  @!P0 IMAD R17, R17, R12, RZ ;  /* 0x0000000c11118224 */ /* 0x001fc800078e02ff */
[----:B------:R-:W-:Y:S01]  /*1000*/  @!P0 IMAD R21, R54, R13, R17 ;  /* 0x0000000d36158224 */ /* 0x000fe200078e0211 */
[----:B------:R-:W-:-:S03]  /*1010*/  @!P0 MOV R17, R11 ;  /* 0x0000000b00118202 */ /* 0x000fc60000000f00 */
[----:B------:R-:W-:-:S05]  /*1020*/  @!P0 IMAD.WIDE.U32 R16, R54, R12, R16 ;  /* 0x0000000c36108225 */ /* 0x000fca00078e0010 */
[----:B------:R-:W-:Y:S02]  /*1030*/  @!P0 IADD3 R17, R17, R21, RZ ;  /* 0x0000001511118210 */ /* 0x000fe40007ffe0ff */
[C---:B------:R-:W-:Y:S02]  /*1040*/  @!P0 SHF.L.U32 R13, R16.reuse, 0x1, RZ ;  /* 0x00000001100d8819 */ /* 0x040fe400000006ff */
[----:B------:R-:W-:Y:S02]  /*1050*/  @!P0 SHF.L.U64.HI R12, R16, 0x1, R17 ;  /* 0x00000001100c8819 */ /* 0x000fe40000010211 */
[----:B------:R-:W0:Y:S01]  /*1060*/  @!P0 LDC.64 R16, c[0x0][0x228] ;  /* 0x00008a00ff108b82 */ /* 0x000e220000000a00 */
[----:B-1----:R-:W-:-:S04]  /*1070*/  @!P0 IADD3 R14, P6, R13, R14, RZ ;  /* 0x0000000e0d0e8210 */ /* 0x002fc80007fde0ff */
[----:B------:R-:W-:Y:S02]  /*1080*/  @!P0 IADD3.X R15, R12, R15, RZ, P6, !PT ;  /* 0x0000000f0c0f8210 */ /* 0x000fe400037fe4ff */
[----:B0-----:R-:W-:-:S04]  /*1090*/  @!P0 IADD3 R16, P6, R13, R16, RZ ;  /* 0x000000100d108210 */ /* 0x001fc80007fde0ff */
[----:B------:R-:W-:Y:S02]  /*10a0*/  @!P0 IADD3.X R17, R12, R17, RZ, P6, !PT ;  /* 0x000000110c118210 */ /* 0x000fe400037fe4ff */
[----:B------:R-:W0:Y:S01]  /*10b0*/  LDC.64 R12, c[0x0][0x248] ;  /* 0x00009200ff0c7b82 */ /* 0x000e220000000a00 */
[----:B------:R-:W-:Y:S02]  /*10c0*/  LOP3.LUT P6, RZ, R4, 0x2, RZ, 0xc0, !PT ;  /* 0x0000000204ff7812 */ /* 0x000fe400078cc0ff */
[----:B------:R-:W-:-:S06]  /*10d0*/  CS2R R36, SRZ ;  /* 0x0000000000247805 */ /* 0x000fcc000001ff00 */
[----:B------:R-:W5:Y:S04]  /*10e0*/  @P1 LDG.E R37, desc[UR8][R18.64] ;  /* 0x0000000812251981 */ /* 0x000f68000c1e1900 */
[----:B------:R-:W5:Y:S04]  /*10f0*/  @!P0 LDG.E R36, desc[UR8][R14.64] ;  /* 0x000000080e248981 */ /* 0x000f68000c1e1900 */
[----:B------:R-:W5:Y:S04]  /*1100*/  @P6 LDG.E R40, desc[UR8][R42.64] ;  /* 0x000000082a286981 */ /* 0x000f68000c1e1900 */
[----:B------:R1:W5:Y:S01]  /*1110*/  @P6 LDG.E R50, desc[UR8][R38.64] ;  /* 0x0000000826326981 */ /* 0x000362000c1e1900 */
[----:B0-----:R-:W-:-:S06]  /*1120*/  IMAD.WIDE R12, R3, 0x8, R12 ;  /* 0x00000008030c7825 */ /* 0x001fcc00078e020c */
[----:B------:R-:W2:Y:S01]  /*1130*/  LDG.E.64 R12, desc[UR8][R12.64] ;  /* 0x000000080c0c7981 */ /* 0x000ea2000c1e1b00 */
[----:B-1----:R-:W-:Y:S02]  /*1140*/  CS2R R38, SRZ ;  /* 0x0000000000267805 */ /* 0x002fe4000001ff00 */
[----:B------:R-:W-:-:S04]  /*1150*/  CS2R R42, SRZ ;  /* 0x00000000002a7805 */ /* 0x000fc8000001ff00 */
[----:B------:R-:W5:Y:S04]  /*1160*/  @P4 LDG.E R38, desc[UR8][R32.64] ;  /* 0x0000000820264981 */ /* 0x000f68000c1e1900 */
[----:B------:R-:W5:Y:S04]  /*1170*/  @P3 LDG.E R39, desc[UR8][R28.64] ;  /* 0x000000081c273981 */ /* 0x000f68000c1e1900 */
[----:B------:R-:W5:Y:S04]  /*1180*/  @P2 LDG.E R42, desc[UR8][R24.64] ;  /* 0x00000008182a2981 */ /* 0x000f68000c1e1900 */
[----:B------:R0:W5:Y:S01]  /*1190*/  @!P0 LDG.E R43, desc[UR8][R16.64] ;  /* 0x00000008102b8981 */ /* 0x000162000c1e1900 */
[----:B------:R-:W-:Y:S01]  /*11a0*/  MOV R6, 0x3f800000 ;  /* 0x3f80000000067802 */ /* 0x000fe20000000f00 */
[----:B------:R-:W-:Y:S01]  /*11b0*/  BSSY B0, `(.L_x_1076) ;  /* 0x0000014000007945 */ /* 0x000fe20003800000 */
[----:B------:R-:W-:-:S02]  /*11c0*/  CS2R R14, SRZ ;  /* 0x00000000000e7805 */ /* 0x000fc4000001ff00 */
[----:B0-----:R-:W-:Y:S01]  /*11d0*/  CS2R R16, SRZ ;  /* 0x0000000000107805 */ /* 0x001fe2000001ff00 */
[----:B--2---:R-:W-:-:S05]  /*11e0*/  FFMA.FTZ R26, -R12, R12, R13 ;  /* 0x0000000c0c1a7223 */ /* 0x004fca000001010d */
[----:B------:R-:W-:-:S13]  /*11f0*/  FSETP.GTU.FTZ.AND P0, PT, R26, RZ, PT ;  /* 0x000000ff1a00720b */ /* 0x000fda0003f1c000 */
[----:B------:R-:W0:Y:S02]  /*1200*/  @P0 LDC R13, c[0x0][0x250] ;  /* 0x00009400ff0d0b82 */ /* 0x000e240000000800 */
[----:B0-----:R-:W-:-:S04]  /*1210*/  @P0 FADD.FTZ R13, R26, R13 ;  /* 0x0000000d1a0d0221 */ /* 0x001fc80000010000 */
[----:B------:R0:W1:Y:S01]  /*1220*/  @P0 MUFU.RSQ R6, R13 ;  /* 0x0000000d00060308 */ /* 0x0000620000001400 */
[----:B------:R-:W-:-:S13]  /*1230*/  ISETP.GT.U32.AND P0, PT, R0, 0x1bf, PT ;  /* 0x000001bf0000780c */ /* 0x000fda0003f04070 */
        /* <DEDUP_REMOVED lines=10> */
[----:B--2---:R-:W5:Y:S02]  /*12e0*/  LDG.E.64 R14, desc[UR8][R14.64] ;  /* 0x000000080e0e7981 */ /* 0x004f64000c1e1b00 */
.L_x_1077:
[----:B------:R-:W-:Y:S05]  /*12f0*/  BSYNC B0 ;  /* 0x0000000000007941 */ /* 0x000fea0003800000 */
.L_x_1076:
[----:B------:R-:W-:Y:S01]  /*1300*/  ISETP.NE.AND P0, PT, RZ, UR10, PT ;  /* 0x0000000aff007c0c */ /* 0x000fe2000bf05270 */
[--C-:B-----5:R-:W-:Y:S01]  /*1310*/  HADD2.F32 R7, -RZ, R40.reuse.H0_H0 ;  /* 0x20000028ff077230 */ /* 0x120fe20000004100 */
[----:B------:R-:W-:Y:S01]  /*1320*/  LOP3.LUT R4, R4, 0xfffffffb, RZ, 0xc0, !PT ;  /* 0xfffffffb04047812 */ /* 0x000fe200078ec0ff */
[----:B------:R-:W-:Y:S02]  /*1330*/  HADD2.F32 R23, -RZ, R40.H1_H1 ;  /* 0x30000028ff177230 */ /* 0x000fe40000004100 */
[--C-:B------:R-:W-:Y:S02]  /*1340*/  HADD2.F32 R25, -RZ, R41.reuse.H0_H0 ;  /* 0x20000029ff197230 */ /* 0x100fe40000004100 */
[C---:B------:R-:W-:Y:S01]  /*1350*/  FADD.FTZ R7, -R12.reuse, R7 ;  /* 0x000000070c077221 */ /* 0x040fe20000010100 */
[----:B------:R-:W-:Y:S02]  /*1360*/  HADD2.F32 R29, -RZ, R41.H1_H1 ;  /* 0x30000029ff1d7230 */ /* 0x000fe40000004100 */
[----:B------:R-:W-:Y:S01]  /*1370*/  FADD.FTZ R27, -R12, R23 ;  /* 0x000000170c1b7221 */ /* 0x000fe20000010100 */
[----:B------:R-:W-:-:S02]  /*1380*/  HADD2.F32 R21, -RZ, R50.H0_H0 ;  /* 0x20000032ff157230 */ /* 0x000fc40000004100 */
[C---:B------:R-:W-:Y:S01]  /*1390*/  FADD.FTZ R25, -R12.reuse, R25 ;  /* 0x000000190c197221 */ /* 0x040fe20000010100 */
[----:B------:R-:W-:Y:S02]  /*13a0*/  HADD2.F32 R13, -RZ, R50.H1_H1 ;  /* 0x30000032ff0d7230 */ /* 0x000fe40000004100 */
[----:B------:R-:W-:Y:S01]  /*13b0*/  FADD.FTZ R23, -R12, R29 ;  /* 0x0000001d0c177221 */ /* 0x000fe20000010100 */
[----:B------:R-:W-:Y:S01]  /*13c0*/  @P0 LOP3.LUT R4, R4, 0x4, RZ, 0xfc, !PT ;  /* 0x0000000404040812 */ /* 0x000fe200078efcff */
[--C-:B------:R-:W-:Y:S02]  /*13d0*/  HADD2.F32 R19, -RZ, R49.reuse.H0_H0 ;  /* 0x20000031ff137230 */ /* 0x100fe40000004100 */
[-C--:B-1----:R-:W-:Y:S01]  /*13e0*/  FMUL.FTZ R7, R7, R6.reuse ;  /* 0x0000000607077220 */ /* 0x082fe20000410000 */
        /* <DEDUP_REMOVED lines=21> */
.L_x_1078:
[----:B------:R-:W-:Y:S01]  /*1540*/  FMUL.FTZ R20, R21, R14 ;  /* 0x0000000e15147220 */ /* 0x000fe20000410000 */
[----:B------:R-:W-:Y:S01]  /*1550*/  FFMA.FTZ R24, R7, R21, RZ ;  /* 0x0000001507187223 */ /* 0x000fe200000100ff */
        /* <DEDUP_REMOVED lines=24> */
.L_x_1079:
[----:B------:R-:W-:Y:S01]  /*16e0*/  FADD.FTZ R30, RZ, R21 ;  /* 0x00000015ff1e7221 */ /* 0x000fe20000010000 */
[----:B------:R-:W-:Y:S01]  /*16f0*/  FFMA.FTZ R7, R18, R27, R7 ;  /* 0x0000001b12077223 */ /* 0x000fe20000010007 */
[----:B------:R-:W-:Y:S01]  /*1700*/  FMUL.FTZ R28, R19, R14 ;  /* 0x0000000e131c7220 */ /* 0x000fe20000410000 */
[C---:B------:R-:W-:Y:S01]  /*1710*/  FFMA.FTZ R24, R25.reuse, R19, R24 ;  /* 0x0000001319187223 */ /* 0x040fe20000010018 */
[----:B------:R-:W-:Y:S01]  /*1720*/  FADD.FTZ R19, R30, R19 ;  /* 0x000000131e137221 */ /* 0x000fe20000010000 */
[--C-:B------:R-:W-:Y:S02]  /*1730*/  HADD2.F32 R21, -RZ, R38.reuse.H0_H0 ;  /* 0x20000026ff157230 */ /* 0x100fe40000004100 */
[----:B------:R-:W-:Y:S01]  /*1740*/  FFMA.FTZ R30, R25, R28, R7 ;  /* 0x0000001c191e7223 */ /* 0x000fe20000010007 */
[----:B------:R-:W-:Y:S01]  /*1750*/  FFMA.FTZ R25, R18, R13, RZ ;  /* 0x0000000d12197223 */ /* 0x000fe200000100ff */
[----:B------:R-:W-:Y:S02]  /*1760*/  HADD2.F32 R23, -RZ, R38.H1_H1 ;  /* 0x30000026ff177230 */ /* 0x000fe40000004100 */
[----:B------:R-:W-:Y:S01]  /*1770*/  FADD.FTZ R27, R27, R26 ;  /* 0x0000001a1b1b7221 */ /* 0x000fe20000010000 */
[----:B------:R-:W-:Y:S01]  /*1780*/  FADD.FTZ R13, RZ, R13 ;  /* 0x0000000dff0d7221 */ /* 0x000fe20000010000 */
[----:B------:R-:W-:Y:S01]  /*1790*/  FFMA.FTZ R18, R20, R22, R25 ;  /* 0x0000001614127223 */ /* 0x000fe20000010019 */
[----:B------:R-:W-:Y:S01]  /*17a0*/  FMUL.FTZ R7, R22, R15 ;  /* 0x0000000f16077220 */ /* 0x000fe20000410000 */
[C---:B------:R-:W-:Y:S01]  /*17b0*/  FADD.FTZ R21, -R12.reuse, R21 ;  /* 0x000000150c157221 */ /* 0x040fe20000010100 */
[----:B------:R-:W-:Y:S01]  /*17c0*/  FADD.FTZ R25, -R12, R23 ;  /* 0x000000170c197221 */ /* 0x000fe20000010100 */
[----:B------:R-:W-:Y:S01]  /*17d0*/  FADD.FTZ R22, R13, R22 ;  /* 0x000000160d167221 */ /* 0x000fe20000010000 */
[----:B------:R-:W-:Y:S01]  /*17e0*/  FADD.FTZ R26, R27, R28 ;  /* 0x0000001c1b1a7221 */ /* 0x000fe20000010000 */
[----:B------:R-:W-:Y:S01]  /*17f0*/  FFMA.FTZ R20, R20, R7, R30 ;  /* 0x0000000714147223 */ /* 0x000fe2000001001e */
[----:B------:R-:W-:-:S02]  /*1800*/  HADD2.F32 R23, -RZ, R48.H0_H0 ;  /* 0x20000030ff177230 */ /* 0x000fc40000004100 */
[-C--:B------:R-:W-:Y:S01]  /*1810*/  FMUL.FTZ R21, R21, R6.reuse ;  /* 0x0000000615157220 */ /* 0x080fe20000410000 */
        /* <DEDUP_REMOVED lines=21> */
.L_x_1080:
[----:B------:R-:W-:Y:S01]  /*1970*/  FMUL.FTZ R27, R23, R14 ;  /* 0x0000000e171b7220 */ /* 0x000fe20000410000 */
[----:B------:R-:W-:Y:S01]  /*1980*/  FADD.FTZ R26, R7, R26 ;  /* 0x0000001a071a7221 */ /* 0x000fe20000010000 */
[----:B------:R-:W-:Y:S01]  /*1990*/  FFMA.FTZ R24, R21, R23, R24 ;  /* 0x0000001715187223 */ /* 0x000fe20000010018 */
[----:B------:R-:W-:Y:S01]  /*19a0*/  FADD.FTZ R7, R22, R13 ;  /* 0x0000000d16077221 */ /* 0x000fe20000010000 */
[----:B------:R-:W-:Y:S01]  /*19b0*/  FFMA.FTZ R18, R28, R13, R18 ;  /* 0x0000000d1c127223 */ /* 0x000fe20000010012 */
[----:B------:R-:W-:Y:S01]  /*19c0*/  FADD.FTZ R25, R19, R23 ;  /* 0x0000001713197221 */ /* 0x000fe20000010000 */
[----:B------:R-:W-:Y:S01]  /*19d0*/  FFMA.FTZ R21, R21, R27, R20 ;  /* 0x0000001b15157223 */ /* 0x000fe20000010014 */
[----:B------:R-:W-:Y:S01]  /*19e0*/  FMUL.FTZ R13, R13, R15 ;  /* 0x0000000f0d0d7220 */ /* 0x000fe20000410000 */
[----:B------:R-:W-:Y:S01]  /*19f0*/  FADD.FTZ R20, R26, R27 ;  /* 0x0000001b1a147221 */ /* 0x000fe20000010000 */
[--C-:B------:R-:W-:Y:S02]  /*1a00*/  HADD2.F32 R19, -RZ, R39.reuse.H0_H0 ;  /* 0x20000027ff137230 */ /* 0x100fe40000004100 */
[----:B------:R-:W-:-:S02]  /*1a10*/  HADD2.F32 R23, -RZ, R39.H1_H1 ;  /* 0x30000027ff177230 */ /* 0x000fc40000004100 */
[----:B------:R-:W-:Y:S01]  /*1a20*/  FFMA.FTZ R28, R28, R13, R21 ;  /* 0x0000000d1c1c7223 */ /* 0x000fe20000010015 */
[----:B------:R-:W-:Y:S01]  /*1a30*/  FADD.FTZ R21, R13, R20 ;  /* 0x000000140d157221 */ /* 0x000fe20000010000 */
[C---:B------:R-:W-:Y:S01]  /*1a40*/  FADD.FTZ R29, -R12.reuse, R19 ;  /* 0x000000130c1d7221 */ /* 0x040fe20000010100 */
[--C-:B------:R-:W-:Y:S02]  /*1a50*/  HADD2.F32 R27, -RZ, R47.reuse.H0_H0 ;  /* 0x2000002fff1b7230 */ /* 0x100fe40000004100 */
[----:B------:R-:W-:Y:S01]  /*1a60*/  FADD.FTZ R13, -R12, R23 ;  /* 0x000000170c0d7221 */ /* 0x000fe20000010100 */
[----:B------:R-:W-:Y:S02]  /*1a70*/  HADD2.F32 R19, -RZ, R47.H1_H1 ;  /* 0x3000002fff137230 */ /* 0x000fe40000004100 */
[-C--:B------:R-:W-:Y:S01]  /*1a80*/  FMUL.FTZ R29, R29, R6.reuse ;  /* 0x000000061d1d7220 */ /* 0x080fe20000410000 */
[----:B------:R-:W-:Y:S02]  /*1a90*/  HADD2.F32 R23, -RZ, R42.H0_H0 ;  /* 0x2000002aff177230 */ /* 0x000fe40000004100 */
        /* <DEDUP_REMOVED lines=20> */
.L_x_1081:
[----:B------:R-:W-:Y:S01]  /*1be0*/  FMUL.FTZ R31, R27, R14 ;  /* 0x0000000e1b1f7220 */ /* 0x000fe20000410000 */
[----:B------:R-:W-:Y:S01]  /*1bf0*/  FADD.FTZ R13, R25, R27 ;  /* 0x0000001b190d7221 */ /* 0x000fe20000010000 */
[C---:B------:R-:W-:Y:S01]  /*1c00*/  FFMA.FTZ R26, R29.reuse, R27, R24 ;  /* 0x0000001b1d1a7223 */ /* 0x040fe20000010018 */
[----:B------:R-:W-:Y:S02]  /*1c10*/  HADD2.F32 R27, -RZ, R42.H1_H1 ;  /* 0x3000002aff1b7230 */ /* 0x000fe40000004100 */
[C---:B------:R-:W-:Y:S01]  /*1c20*/  FADD.FTZ R23, -R12.reuse, R23 ;  /* 0x000000170c177221 */ /* 0x040fe20000010100 */
[----:B------:R-:W-:Y:S01]  /*1c30*/  FFMA.FTZ R29, R29, R31, R28 ;  /* 0x0000001f1d1d7223 */ /* 0x000fe2000001001c */
[----:B------:R-:W-:Y:S01]  /*1c40*/  FADD.FTZ R25, R21, R31 ;  /* 0x0000001f15197221 */ /* 0x000fe20000010000 */
[--C-:B------:R-:W-:Y:S02]  /*1c50*/  HADD2.F32 R21, -RZ, R46.reuse.H0_H0 ;  /* 0x2000002eff157230 */ /* 0x100fe40000004100 */
[----:B------:R-:W-:Y:S01]  /*1c60*/  FADD.FTZ R27, -R12, R27 ;  /* 0x0000001b0c1b7221 */ /* 0x000fe20000010100 */
[----:B------:R-:W-:-:S02]  /*1c70*/  HADD2.F32 R22, -RZ, R46.H1_H1 ;  /* 0x3000002eff167230 */ /* 0x000fc40000004100 */
[-C--:B------:R-:W-:Y:S01]  /*1c80*/  FMUL.FTZ R23, R23, R6.reuse ;  /* 0x0000000617177220 */ /* 0x080fe20000410000 */
        /* <DEDUP_REMOVED lines=15> */
[----:B-1----:R-:W-:Y:S01]  /*1d80*/  FMUL.FTZ R31, R22, R35 ;  /* 0x00000023161f7220 */ /* 0x002fe20000410000 */
[----:B------:R-:W-:Y:S01]  /*1d90*/  FADD.FTZ R35, -R35, 1 ;  /* 0x3f80000023237421 */ /* 0x000fe20000010100 */
[----:B------:R-:W-:-:S03]  /*1da0*/  FFMA.FTZ R22, R27, R69, 1 ;  /* 0x3f8000001b167423 */ /* 0x000fc60000010045 */
[----:B------:R-:W-:Y:S01]  /*1db0*/  FFMA.FTZ R30, R30, R35, 1 ;  /* 0x3f8000001e1e7423 */ /* 0x000fe20000010023 */
[----:B------:R-:W-:-:S03]  /*1dc0*/  FMUL.FTZ R21, R21, R22 ;  /* 0x0000001615157220 */ /* 0x000fc60000410000 */
[----:B------:R-:W-:-:S07]  /*1dd0*/  FMUL.FTZ R22, R31, R30 ;  /* 0x0000001e1f167220 */ /* 0x000fce0000410000 */
.L_x_1082:
[----:B------:R-:W-:Y:S01]  /*1de0*/  FFMA.FTZ R32, R20, R28, R29 ;  /* 0x0000001c14207223 */ /* 0x000fe2000001001d */
[----:B------:R-:W-:Y:S01]  /*1df0*/  FMUL.FTZ R30, R21, R14 ;  /* 0x0000000e151e7220 */ /* 0x000fe20000410000 */
[----:B------:R-:W-:Y:S01]  /*1e00*/  FADD.FTZ R29, R28, R25 ;  /* 0x000000191c1d7221 */ /* 0x000fe20000010000 */
[----:B------:R-:W-:Y:S01]  /*1e10*/  FFMA.FTZ R25, R20, R19, R18 ;  /* 0x0000001314197223 */ /* 0x000fe20000010012 */
[----:B------:R-:W-:Y:S01]  /*1e20*/  FADD.FTZ R27, R7, R19 ;  /* 0x00000013071b7221 */ /* 0x000fe20000010000 */
[----:B------:R-:W-:Y:S01]  /*1e30*/  FMUL.FTZ R18, R22, R15 ;  /* 0x0000000f16127220 */ /* 0x000fe20000410000 */
[----:B------:R-:W-:Y:S01]  /*1e40*/  FADD.FTZ R19, R29, R30 ;  /* 0x0000001e1d137221 */ /* 0x000fe20000010000 */
[--C-:B------:R-:W-:Y:S02]  /*1e50*/  HADD2.F32 R29, -RZ, R37.reuse.H0_H0 ;  /* 0x20000025ff1d7230 */ /* 0x100fe40000004100 */
[----:B------:R-:W-:Y:S01]  /*1e60*/  FFMA.FTZ R7, R23, R30, R32 ;  /* 0x0000001e17077223 */ /* 0x000fe20000010020 */
[----:B------:R-:W-:-:S02]  /*1e70*/  HADD2.F32 R31, -RZ, R37.H1_H1 ;  /* 0x30000025ff1f7230 */ /* 0x000fc40000004100 */
[----:B------:R-:W-:Y:S01]  /*1e80*/  FFMA.FTZ R28, R23, R21, R26 ;  /* 0x00000015171c7223 */ /* 0x000fe2000001001a */
[----:B------:R-:W-:Y:S01]  /*1e90*/  FADD.FTZ R23, R18, R19 ;  /* 0x0000001312177221 */ /* 0x000fe20000010000 */
[----:B------:R-:W-:Y:S01]  /*1ea0*/  FADD.FTZ R19, -R12, R29 ;  /* 0x0000001d0c137221 */ /* 0x000fe20000010100 */
[----:B------:R-:W-:Y:S01]  /*1eb0*/  FFMA.FTZ R30, R24, R18, R7 ;  /* 0x00000012181e7223 */ /* 0x000fe20000010007 */
[----:B------:R-:W-:Y:S01]  /*1ec0*/  FADD.FTZ R31, -R12, R31 ;  /* 0x0000001f0c1f7221 */ /* 0x000fe20000010100 */
        /* <DEDUP_REMOVED lines=23> */
.L_x_1083:
[----:B------:R-:W-:Y:S01]  /*2040*/  FMUL.FTZ R32, R7, R14 ;  /* 0x0000000e07207220 */ /* 0x000fe20000410000 */
[----:B------:R-:W-:Y:S01]  /*2050*/  FADD.FTZ R26, R13, R21 ;  /* 0x000000150d1a7221 */ /* 0x000fe20000010000 */
[----:B------:R-:W-:Y:S01]  /*2060*/  FFMA.FTZ R13, R24, R22, R25 ;  /* 0x00000016180d7223 */ /* 0x000fe20000010019 */
[--C-:B------:R-:W-:Y:S02]  /*2070*/  HADD2.F32 R29, -RZ, R5.reuse.H0_H0 ;  /* 0x20000005ff1d7230 */ /* 0x100fe40000004100 */
[----:B------:R-:W-:Y:S01]  /*2080*/  FFMA.FTZ R25, R19, R32, R30 ;  /* 0x0000002013197223 */ /* 0x000fe2000001001e */
[----:B------:R-:W-:Y:S01]  /*2090*/  FADD.FTZ R32, R23, R32 ;  /* 0x0000002017207221 */ /* 0x000fe20000010000 */
[----:B------:R-:W-:Y:S01]  /*20a0*/  FMUL.FTZ R23, R18, R15 ;  /* 0x0000000f12177220 */ /* 0x000fe20000410000 */
[----:B------:R-:W-:Y:S02]  /*20b0*/  HADD2.F32 R31, -RZ, R5.H1_H1 ;  /* 0x30000005ff1f7230 */ /* 0x000fe40000004100 */
[----:B------:R-:W-:Y:S01]  /*20c0*/  FADD.FTZ R21, R27, R22 ;  /* 0x000000161b157221 */ /* 0x000fe20000010000 */
[----:B------:R-:W-:-:S02]  /*20d0*/  HADD2.F32 R22, -RZ, R44.H1_H1 ;  /* 0x3000002cff167230 */ /* 0x000fc40000004100 */
[----:B------:R-:W-:Y:S01]  /*20e0*/  FFMA.FTZ R30, R20, R23, R25 ;  /* 0x00000017141e7223 */ /* 0x000fe20000010019 */
[----:B------:R-:W-:Y:S01]  /*20f0*/  FADD.FTZ R27, R23, R32 ;  /* 0x00000020171b7221 */ /* 0x000fe20000010000 */
[C---:B------:R-:W-:Y:S01]  /*2100*/  FADD.FTZ R23, -R12.reuse, R29 ;  /* 0x0000001d0c177221 */ /* 0x040fe20000010100 */
[----:B------:R-:W-:Y:S01]  /*2110*/  FADD.FTZ R31, -R12, R31 ;  /* 0x0000001f0c1f7221 */ /* 0x000fe20000010100 */
[----:B------:R-:W-:Y:S02]  /*2120*/  HADD2.F32 R25, -RZ, R44.H0_H0 ;  /* 0x2000002cff197230 */ /* 0x000fe40000004100 */
        /* <DEDUP_REMOVED lines=21> */
.L_x_1084:
[----:B------:R-:W-:Y:S01]  /*2280*/  FMUL.FTZ R32, R25, R14 ;  /* 0x0000000e19207220 */ /* 0x000fe20000410000 */
[----:B------:R-:W-:-:S03]  /*2290*/  HADD2.F32 R31, -RZ, R36.H1_H1 ;  /* 0x30000024ff1f7230 */ /* 0x000fc60000004100 */
[----:B------:R-:W-:Y:S01]  /*22a0*/  FFMA.FTZ R29, R23, R32, R30 ;  /* 0x00000020171d7223 */ /* 0x000fe2000001001e */
[----:B------:R-:W-:Y:S01]  /*22b0*/  FADD.FTZ R30, R27, R32 ;  /* 0x000000201b1e7221 */ /* 0x000fe20000010000 */
[----:B------:R-:W-:Y:S01]  /*22c0*/  FMUL.FTZ R27, R22, R15 ;  /* 0x0000000f161b7220 */ /* 0x000fe20000410000 */
[----:B------:R-:W-:Y:S01]  /*22d0*/  FFMA.FTZ R32, R19, R7, R28 ;  /* 0x0000000713207223 */ /* 0x000fe2000001001c */
[----:B------:R-:W-:Y:S01]  /*22e0*/  FADD.FTZ R33, -R12, R31 ;  /* 0x0000001f0c217221 */ /* 0x000fe20000010100 */
[----:B------:R-:W-:Y:S02]  /*22f0*/  HADD2.F32 R28, -RZ, R43.H1_H1 ;  /* 0x3000002bff1c7230 */ /* 0x000fe40000004100 */
[----:B------:R-:W-:Y:S01]  /*2300*/  FFMA.FTZ R19, R24, R27, R29 ;  /* 0x0000001b18137223 */ /* 0x000fe2000001001d */
[----:B------:R-:W-:Y:S02]  /*2310*/  HADD2.F32 R29, -RZ, R36.H0_H0 ;  /* 0x20000024ff1d7230 */ /* 0x000fe40000004100 */
[----:B------:R-:W-:Y:S01]  /*2320*/  FADD.FTZ R27, R27, R30 ;  /* 0x0000001e1b1b7221 */ /* 0x000fe20000010000 */
[----:B------:R-:W-:-:S02]  /*2330*/  FMUL.FTZ R30, R33, R6 ;  /* 0x00000006211e7220 */ /* 0x000fc40000410000 */
[----:B------:R-:W-:-:S04]  /*2340*/  FADD.FTZ R29, -R12, R29 ;  /* 0x0000001d0c1d7221 */ /* 0x000fc80000010100 */
[----:B------:R-:W-:Y:S01]  /*2350*/  FMUL.FTZ R31, R29, R6 ;  /* 0x000000061d1f7220 */ /* 0x000fe20000410000 */
[----:B------:R-:W-:Y:S01]  /*2360*/  HADD2.F32 R29, -RZ, R43.H0_H0 ;  /* 0x2000002bff1d7230 */ /* 0x000fe20000004100 */
        /* <DEDUP_REMOVED lines=19> */
.L_x_1085:
[----:B------:R-:W-:Y:S01]  /*24a0*/  FMUL.FTZ R34, R29, R14 ;  /* 0x0000000e1d227220 */ /* 0x000fe20000410000 */
[----:B------:R-:W-:Y:S01]  /*24b0*/  FMUL.FTZ R33, R28, R15 ;  /* 0x0000000f1c217220 */ /* 0x000fe20000410000 */
[----:B------:R-:W-:Y:S01]  /*24c0*/  ISETP.GT.AND P0, PT, R67, 0x1e, PT ;  /* 0x0000001e4300780c */ /* 0x000fe20003f04270 */
[----:B------:R-:W0:Y:S01]  /*24d0*/  S2UR UR11, SR_CgaCtaId ;  /* 0x00000000000b79c3 */ /* 0x000e220000008800 */
[----:B------:R-:W-:Y:S01]  /*24e0*/  FFMA.FTZ R19, R31, R34, R19 ;  /* 0x000000221f137223 */ /* 0x000fe20000010013 */
[----:B------:R-:W-:Y:S01]  /*24f0*/  FADD.FTZ R34, R27, R34 ;  /* 0x000000221b227221 */ /* 0x000fe20000010000 */
[----:B------:R-:W-:Y:S01]  /*2500*/  UMOV UR6, 0x400 ;  /* 0x0000040000067882 */ /* 0x000fe20000000000 */
[----:B------:R-:W-:Y:S01]  /*2510*/  FADD.FTZ R26, R26, R7 ;  /* 0x000000071a1a7221 */ /* 0x000fe20000010000 */
[----:B------:R-:W-:Y:S01]  /*2520*/  FFMA.FTZ R27, R30, R33, R19 ;  /* 0x000000211e1b7223 */ /* 0x000fe20000010013 */
[----:B------:R-:W-:Y:S01]  /*2530*/  FADD.FTZ R19, R33, R34 ;  /* 0x0000002221137221 */ /* 0x000fe20000010000 */
[----:B------:R-:W-:Y:S01]  /*2540*/  UIADD3 UR5, UR6, 0x90, URZ ;  /* 0x0000009006057890 */ /* 0x000fe2000fffe03f */
[----:B------:R-:W-:Y:S01]  /*2550*/  FFMA.FTZ R13, R20, R18, R13 ;  /* 0x00000012140d7223 */ /* 0x000fe2000001000d */
[----:B------:R-:W-:Y:S01]  /*2560*/  FADD.FTZ R21, R21, R18 ;  /* 0x0000001215157221 */ /* 0x000fe20000010000 */
[----:B------:R-:W1:Y:S01]  /*2570*/  SHFL.DOWN PT, R34, R27, 0x1, 0x1f ;  /* 0x08201f001b227f89 */ /* 0x000e6200000e0000 */
[----:B------:R-:W-:Y:S01]  /*2580*/  FFMA.FTZ R32, R23, R25, R32 ;  /* 0x0000001917207223 */ /* 0x000fe20000010020 */
[----:B------:R-:W-:Y:S01]  /*2590*/  FADD.FTZ R26, R26, R25 ;  /* 0x000000191a1a7221 */ /* 0x000fe20000010000 */
[----:B------:R-:W-:Y:S01]  /*25a0*/  FFMA.FTZ R13, R24, R22, R13 ;  /* 0x00000016180d7223 */ /* 0x000fe2000001000d */
[----:B------:R-:W2:Y:S01]  /*25b0*/  SHFL.DOWN PT, R33, R19, 0x1, 0x1f ;  /* 0x08201f0013217f89 */ /* 0x000ea200000e0000 */
[----:B------:R-:W-:Y:S01]  /*25c0*/  FADD.FTZ R23, R21, R22 ;  /* 0x0000001615177221 */ /* 0x000fe20000010000 */
[----:B------:R-:W-:Y:S01]  /*25d0*/  FFMA.FTZ R20, R31, R29, R32 ;  /* 0x0000001d1f147223 */ /* 0x000fe20000010020 */
[----:B------:R-:W-:Y:S01]  /*25e0*/  FFMA.FTZ R21, R30, R28, R13 ;  /* 0x0000001c1e157223 */ /* 0x000fe2000001000d */
[----:B------:R-:W-:Y:S01]  /*25f0*/  FADD.FTZ R22, R26, R29 ;  /* 0x0000001d1a167221 */ /* 0x000fe20000010000 */
[----:B------:R-:W-:Y:S01]  /*2600*/  FADD.FTZ R23, R23, R28 ;  /* 0x0000001c17177221 */ /* 0x000fe20000010000 */
[----:B------:R-:W-:Y:S01]  /*2610*/  BSSY B0, `(.L_x_1086) ;  /* 0x0000042000007945 */ /* 0x000fe20003800000 */
[----:B0-----:R-:W-:-:S06]  /*2620*/  ULEA UR5, UR11, UR5, 0x18 ;  /* 0x000000050b057291 */ /* 0x001fcc000f8ec03f */
[----:B------:R-:W-:Y:S01]  /*2630*/  LEA R7, R0, UR5, 0x4 ;  /* 0x0000000500077c11 */ /* 0x000fe2000f8e20ff */
[----:B-1----:R-:W-:-:S04]  /*2640*/  @!P0 FADD.FTZ R27, R27, R34 ;  /* 0x000000221b1b8221 */ /* 0x002fc80000010000 */
        /* <DEDUP_REMOVED lines=23> */
[----:B------:R-:W-:-:S10]  /*27c0*/  MOV R18, R27 ;  /* 0x0000001b00127202 */ /* 0x000fd40000000f00 */
[----:B------:R0:W-:Y:S01]  /*27d0*/  @!P0 STS.64 [R57+0x10], R18 ;  /* 0x0000101239008388 */ /* 0x0001e20000000a00 */
[----:B------:R-:W-:Y:S01]  /*27e0*/  BAR.SYNC.DEFER_BLOCKING 0x0 ;  /* 0x0000000000007b1d */ /* 0x000fe20000010000 */
[----:B------:R-:W-:-:S13]  /*27f0*/  ISETP.NE.AND P0, PT, R0, RZ, PT ;  /* 0x000000ff0000720c */ /* 0x000fda0003f05270 */
[----:B0-----:R-:W-:Y:S05]  /*2800*/  @P0 BRA `(.L_x_1087) ;  /* 0x0000000000880947 */ /* 0x001fea0003800000 */
[----:B------:R-:W-:-:S09]  /*2810*/  ULEA UR5, UR11, UR6, 0x18 ;  /* 0x000000060b057291 */ /* 0x000fd2000f8ec03f */
[----:B------:R-:W0:Y:S04]  /*2820*/  LDS.64 R32, [UR5+0x18] ;  /* 0x00001805ff207984 */ /* 0x000e280008000a00 */
[----:B------:R-:W1:Y:S04]  /*2830*/  LDS.128 R28, [UR5+0x20] ;  /* 0x00002005ff1c7984 */ /* 0x000e680008000c00 */
[----:B------:R-:W2:Y:S01]  /*2840*/  LDS.128 R24, [UR5+0x30] ;  /* 0x00003005ff187984 */ /* 0x000ea20008000c00 */
        /* <DEDUP_REMOVED lines=11> */
[----:B------:R-:W-:Y:S02]  /*2900*/  FADD.FTZ R18, R18, R27 ;  /* 0x0000001b12127221 */ /* 0x000fe40000010000 */
[----:B------:R-:W2:Y:S01]  /*2910*/  LDS.128 R24, [UR5+0x60] ;  /* 0x00006005ff187984 */ /* 0x000ea20008000c00 */
        /* <DEDUP_REMOVED lines=8> */
[----:B------:R-:W-:-:S03]  /*29a0*/  FADD.FTZ R18, R18, R31 ;  /* 0x0000001f12127221 */ /* 0x000fc60000010000 */
[----:B--2---:R-:W-:Y:S01]  /*29b0*/  FADD.FTZ R13, R13, R24 ;  /* 0x000000180d0d7221 */ /* 0x004fe20000010000 */
[----:B------:R-:W-:-:S03]  /*29c0*/  FADD.FTZ R18, R18, R25 ;  /* 0x0000001912127221 */ /* 0x000fc60000010000 */
[----:B------:R-:W-:Y:S01]  /*29d0*/  FADD.FTZ R13, R13, R26 ;  /* 0x0000001a0d0d7221 */ /* 0x000fe20000010000 */
[----:B------:R-:W-:-:S03]  /*29e0*/  FADD.FTZ R18, R18, R27 ;  /* 0x0000001b12127221 */ /* 0x000fc60000010000 */
[----:B0-----:R-:W-:Y:S01]  /*29f0*/  FADD.FTZ R13, R13, R32 ;  /* 0x000000200d0d7221 */ /* 0x001fe20000010000 */
[----:B------:R-:W-:-:S03]  /*2a00*/  FADD.FTZ R24, R18, R33 ;  /* 0x0000002112187221 */ /* 0x000fc60000010000 */
[----:B------:R-:W-:Y:S01]  /*2a10*/  FADD.FTZ R18, R13, R34 ;  /* 0x000000220d127221 */ /* 0x000fe20000010000 */
[----:B------:R-:W-:-:S07]  /*2a20*/  FADD.FTZ R19, R24, R35 ;  /* 0x0000002318137221 */ /* 0x000fce0000010000 */
.L_x_1087:
[----:B------:R-:W-:Y:S05]  /*2a30*/  BSYNC B0 ;  /* 0x0000000000007941 */ /* 0x000fea0003800000 */
.L_x_1086:
        /* <DEDUP_REMOVED lines=17> */
[----:B--2---:R-:W-:Y:S01]  /*2b50*/  FADD.FTZ R13, R13, R32 ;  /* 0x000000200d0d7221 */ /* 0x004fe20000010000 */
[----:B------:R-:W-:Y:S01]  /*2b60*/  FADD.FTZ R28, R22, R31 ;  /* 0x0000001f161c7221 */ /* 0x000fe20000010000 */
[----:B------:R-:W-:Y:S01]  /*2b70*/  FADD.FTZ R32, R20, R33 ;  /* 0x0000002114207221 */ /* 0x000fe20000010000 */
[----:B------:R-:W-:-:S02]  /*2b80*/  FADD.FTZ R33, R21, R34 ;  /* 0x0000002215217221 */ /* 0x000fc40000010000 */
[----:B------:R-:W1:Y:S01]  /*2b90*/  LDS.128 R20, [R7+0x8c0] ;  /* 0x0008c00007147984 */ /* 0x000e620000000c00 */
[----:B------:R-:W-:-:S03]  /*2ba0*/  FADD.FTZ R34, R28, R35 ;  /* 0x000000231c227221 */ /* 0x000fc60000010000 */
[----:B------:R-:W2:Y:S01]  /*2bb0*/  LDS.128 R28, [R7+0xa80] ;  /* 0x000a8000071c7984 */ /* 0x000ea20000000c00 */
        /* <DEDUP_REMOVED lines=13> */
[----:B------:R-:W-:-:S02]  /*2c90*/  FADD.FTZ R34, R34, R31 ;  /* 0x0000001f22227221 */ /* 0x000fc40000010000 */
        /* <DEDUP_REMOVED lines=14> */
[----:B------:R-:W-:Y:S02]  /*2d80*/  FADD.FTZ R34, R34, R31 ;  /* 0x0000001f22227221 */ /* 0x000fe40000010000 */
[----:B------:R-:W2:Y:S01]  /*2d90*/  LDS.128 R28, [R7+0x1500] ;  /* 0x00150000071c7984 */ /* 0x000ea20000000c00 */
        /* <DEDUP_REMOVED lines=26> */
[----:B------:R-:W-:-:S07]  /*2f40*/  FADD.FTZ R23, R30, R35 ;  /* 0x000000231e177221 */ /* 0x000fce0000010000 */
.L_x_1089:
[----:B------:R-:W-:Y:S05]  /*2f50*/  BSYNC B0 ;  /* 0x0000000000007941 */ /* 0x000fea0003800000 */
.L_x_1088:
[----:B------:R-:W0:Y:S01]  /*2f60*/  LDC.64 R24, c[0x0][0x268] ;  /* 0x00009a00ff187b82 */ /* 0x000e220000000a00 */
[----:B------:R-:W-:Y:S01]  /*2f70*/  IMAD R51, R51, 0x1c, R0 ;  /* 0x0000001c33337824 */ /* 0x000fe200078e0200 */
[----:B------:R-:W-:Y:S06]  /*2f80*/  BSSY B0, `(.L_x_1090) ;  /* 0x000000f000007945 */ /* 0x000fec0003800000 */
[----:B------:R-:W1:Y:S01]  /*2f90*/  LDC R7, c[0x0][0xc] ;  /* 0x00000300ff077b82 */ /* 0x000e620000000800 */
[----:B0-----:R-:W-:Y:S01]  /*2fa0*/  IMAD.WIDE R24, R51, 0x4, R24 ;  /* 0x0000000433187825 */ /* 0x001fe200078e0218 */
        /* <DEDUP_REMOVED lines=12> */
.L_x_1091:
[----:B------:R-:W-:Y:S05]  /*3070*/  BSYNC B0 ;  /* 0x0000000000007941 */ /* 0x000fea0003800000 */
.L_x_1090:
[----:B-1----:R-:W-:-:S13]  /*3080*/  ISETP.GE.U32.AND P6, PT, R7, 0x2, PT ;  /* 0x000000020700780c */ /* 0x002fda0003fc6070 */
[----:B------:R-:W-:Y:S05]  /*3090*/  @!P6 BRA `(.L_x_1092) ;  /* 0x0000001000b4e947 */ /* 0x000fea0003800000 */
[----:B------:R-:W0:Y:S01]  /*30a0*/  LDC R13, c[0x0][0x10] ;  /* 0x00000400ff0d7b82 */ /* 0x000e220000000800 */
[----:B--2---:R-:W1:Y:S01]  /*30b0*/  S2R R20, SR_CTAID.Y ;  /* 0x0000000000147919 */ /* 0x004e620000002600 */
[----:B------:R-:W-:-:S06]  /*30c0*/  LOP3.LUT R26, R52, 0x1, RZ, 0xc0, !PT ;  /* 0x00000001341a7812 */ /* 0x000fcc00078ec0ff */
[----:B------:R-:W2:Y:S08]  /*30d0*/  LDC.64 R22, c[0x0][0x258] ;  /* 0x00009600ff167b82 */ /* 0x000eb00000000a00 */
[----:B------:R-:W3:Y:S01]  /*30e0*/  LDC.64 R24, c[0x0][0x260] ;  /* 0x00009800ff187b82 */ /* 0x000ee20000000a00 */
[----:B0-----:R-:W-:-:S04]  /*30f0*/  IMAD R26, R26, R13, RZ ;  /* 0x0000000d1a1a7224 */ /* 0x001fc800078e02ff */
        /* <DEDUP_REMOVED lines=8> */
[----:B------:R-:W-:Y:S01]  /*3180*/  HFMA2.MMA R21, -RZ, RZ, 0, 5.9604644775390625e-08 ;  /* 0x00000001ff157435 */ /* 0x000fe200000001ff */
[----:B------:R-:W-:Y:S01]  /*3190*/  UPOPC UR6, UR5 ;  /* 0x00000005000672bf */ /* 0x000fe20008000000 */
[----:B------:R-:W-:Y:S01]  /*31a0*/  P2R R28, PR, RZ, 0x1 ;  /* 0x00000001ff1c7803 */ /* 0x000fe20000000000 */
[----:B------:R-:W-:Y:S01]  /*31b0*/  UFLO.U32 UR5, UR5 ;  /* 0x00000005000572bd */ /* 0x000fe200080e0000 */
[----:B------:R-:W-:Y:S01]  /*31c0*/  LOP3.LUT P6, RZ, R52, 0x2, RZ, 0xc0, !PT ;  /* 0x0000000234ff7812 */ /* 0x000fe200078cc0ff */
[----:B------:R-:W-:-:S04]  /*31d0*/  IMAD R27, R13, UR7, R20 ;  /* 0x000000070d1b7c24 */ /* 0x000fc8000f8e0214 */
[----:B------:R-:W-:Y:S01]  /*31e0*/  IMAD.WIDE.U32 R26, R27, 0x8, R24 ;  /* 0x000000081b1a7825 */ /* 0x000fe200078e0018 */
[----:B------:R-:W-:-:S04]  /*31f0*/  SEL R21, R21, 0xffffffff, !P6 ;  /* 0xffffffff15157807 */ /* 0x000fc80007000000 */
[----:B------:R1:W-:Y:S01]  /*3200*/  STG.E.64 desc[UR8][R26.64], R18 ;  /* 0x000000121a007986 */ /* 0x0003e2000c101b08 */
[----:B------:R-:W-:Y:S01]  /*3210*/  IMAD R21, R21, UR6, RZ ;  /* 0x0000000615157c24 */ /* 0x000fe2000f8e02ff */
[----:B0-----:R-:W-:-:S13]  /*3220*/  ISETP.EQ.U32.AND P0, PT, R67, UR5, PT ;  /* 0x0000000543007c0c */ /* 0x001fda000bf02070 */
[----:B------:R-:W-:Y:S06]  /*3230*/  @P0 MEMBAR.ALL.GPU ;  /* 0x0000000000000992 */ /* 0x000fec000000a000 */
[----:B------:R-:W-:-:S00]  /*3240*/  @P0 ERRBAR ;  /* 0x00000000000009ab */ /* 0x000fc00000000000 */
[----:B------:R-:W-:Y:S06]  /*3250*/  @P0 CGAERRBAR ;  /* 0x00000000000005ab */ /* 0x000fec0000000000 */
[----:B------:R1:W-:Y:S01]  /*3260*/  @P0 REDG.E.ADD.S32.STRONG.GPU desc[UR8][R22.64], R21 ;  /* 0x000000151600098e */ /* 0x0003e2000c10e388 */
[----:B------:R-:W-:Y:S02]  /*3270*/  ISETP.NE.AND P0, PT, R28, RZ, PT ;  /* 0x000000ff1c00720c */ /* 0x000fe40003f05270 */
[----:B------:R-:W-:-:S04]  /*3280*/  SEL R28, R7, RZ, !P6 ;  /* 0x000000ff071c7207 */ /* 0x000fc80007000000 */
[----:B------:R-:W-:-:S13]  /*3290*/  ISETP.NE.AND P6, PT, R28, -0x1, PT ;  /* 0xffffffff1c00780c */ /* 0x000fda0003fc5270 */
[----:B-1----:R-:W-:Y:S05]  /*32a0*/  @!P6 BRA `(.L_x_1093) ;  /* 0x000000000014e947 */ /* 0x002fea0003800000 */
.L_x_1094:
[----:B------:R-:W2:Y:S04]  /*32b0*/  LDG.E.STRONG.GPU R21, desc[UR8][R22.64] ;  /* 0x0000000816157981 */ /* 0x000ea8000c1ef900 */
[----:B--2---:R-:W-:Y:S01]  /*32c0*/  CCTL.IVALL ;  /* 0x00000000ff00798f */ /* 0x004fe20002000000 */
[----:B------:R-:W-:Y:S05]  /*32d0*/  YIELD ;  /* 0x0000000000007946 */ /* 0x000fea0003800000 */
[----:B------:R-:W-:-:S13]  /*32e0*/  ISETP.NE.AND P6, PT, R21, R28, PT ;  /* 0x0000001c1500720c */ /* 0x000fda0003fc5270 */
[----:B------:R-:W-:Y:S05]  /*32f0*/  @P6 BRA `(.L_x_1094) ;  /* 0xfffffffc00ec6947 */ /* 0x000fea000383ffff */
.L_x_1093:
[----:B------:R-:W-:Y:S01]  /*3300*/  ISETP.NE.AND P6, PT, R7, RZ, PT ;  /* 0x000000ff0700720c */ /* 0x000fe20003fc5270 */
[----:B------:R-:W-:Y:S05]  /*3310*/  WARPSYNC.ALL ;  /* 0x0000000000007948 */ /* 0x000fea0003800000 */
[----:B------:R-:W-:Y:S07]  /*3320*/  BAR.SYNC.DEFER_BLOCKING 0x0 ;  /* 0x0000000000007b1d */ /* 0x000fee0000010000 */
[----:B------:R-:W-:Y:S05]  /*3330*/  @!P6 BRA `(.L_x_1092) ;  /* 0x00000010000ce947 */ /* 0x000fea0003800000 */
[----:B------:R-:W-:Y:S02]  /*3340*/  IADD3 R22, R7, -0x1, RZ ;  /* 0xffffffff07167810 */ /* 0x000fe40007ffe0ff */
[----:B------:R-:W-:Y:S02]  /*3350*/  MOV R21, RZ ;  /* 0x000000ff00157202 */ /* 0x000fe40000000f00 */
[----:B------:R-:W-:-:S13]  /*3360*/  ISETP.GE.U32.AND P6, PT, R22, 0x3, PT ;  /* 0x000000031600780c */ /* 0x000fda0003fc6070 */
[----:B------:R-:W-:Y:S05]  /*3370*/  @!P6 BRA `(.L_x_1095) ;  /* 0x0000000c008ce947 */ /* 0x000fea0003800000 */
[----:B------:R-:W-:Y:S01]  /*3380*/  LOP3.LUT R22, R7, 0x3, RZ, 0xc0, !PT ;  /* 0x0000000307167812 */ /* 0x000fe200078ec0ff */
[----:B------:R-:W-:-:S03]  /*3390*/  HFMA2.MMA R21, -RZ, RZ, 0, 0 ;  /* 0x00000000ff157435 */ /* 0x000fc600000001ff */
[----:B------:R-:W-:-:S04]  /*33a0*/  IADD3 R22, -R22, R7, RZ ;  /* 0x0000000716167210 */ /* 0x000fc80007ffe1ff */
        /* <DEDUP_REMOVED lines=12> */
.L_x_1098:
        /* <DEDUP_REMOVED lines=115> */
.L_x_1097:
[----:B------:R-:W-:-:S13]  /*3ba0*/  ISETP.GT.AND P6, PT, R22, 0x4, PT ;  /* 0x000000041600780c */ /* 0x000fda0003fc4270 */
[----:B------:R-:W-:Y:S05]  /*3bb0*/  @!P6 BRA `(.L_x_1099) ;  /* 0x0000000000f4e947 */ /* 0x000fea0003800000 */
        /* <DEDUP_REMOVED lines=61> */
.L_x_1099:
[----:B------:R-:W-:-:S04]  /*3f90*/  LOP3.LUT P6, RZ, R4, 0x1, RZ, 0xc0, !PT ;  /* 0x0000000104ff7812 */ /* 0x000fc800078cc0ff */
[----:B------:R-:W-:-:S13]  /*3fa0*/  ISETP.NE.OR P6, PT, R22, RZ, P6 ;  /* 0x000000ff1600720c */ /* 0x000fda00037c5670 */
[----:B------:R-:W-:Y:S05]  /*3fb0*/  @!P6 BRA `(.L_x_1095) ;  /* 0x00000000007ce947 */ /* 0x000fea0003800000 */
.L_x_1096:
        /* <DEDUP_REMOVED lines=31> */
.L_x_1095:
        /* <DEDUP_REMOVED lines=10> */
.L_x_1101:
[----:B------:R-:W-:Y:S05]  /*4250*/  BSYNC B0 ;  /* 0x0000000000007941 */ /* 0x000fea0003800000 */
.L_x_1100:
        /* <DEDUP_REMOVED lines=17> */
.L_x_1092:
[----:B------:R-:W0:Y:S01]  /*4370*/  S2UR UR6, SR_CgaCtaId ;  /* 0x00000000000679c3 */ /* 0x000e220000008800 */
[----:B------:R-:W-:Y:S01]  /*4380*/  UMOV UR5, 0x400 ;  /* 0x0000040000057882 */ /* 0x000fe20000000000 */
[----:B------:R-:W-:Y:S01]  /*4390*/  ISETP.NE.AND P6, PT, RZ, UR10, PT ;  /* 0x0000000aff007c0c */ /* 0x000fe2000bfc5270 */
[--C-:B--2---:R-:W-:Y:S02]  /*43a0*/  HADD2.F32 R21, -RZ, R40.reuse.H0_H0 ;  /* 0x20000028ff157230 */ /* 0x104fe40000004100 */
[----:B------:R-:W-:Y:S02]  /*43b0*/  HADD2.F32 R23, -RZ, R40.H1_H1 ;  /* 0x30000028ff177230 */ /* 0x000fe40000004100 */
[--C-:B------:R-:W-:Y:S01]  /*43c0*/  HADD2.F32 R27, -RZ, R50.reuse.H0_H0 ;  /* 0x20000032ff1b7230 */ /* 0x100fe20000004100 */
[----:B------:R-:W1:Y:S01]  /*43d0*/  LDC R25, c[0x0][0x2ac] ;  /* 0x0000ab00ff197b82 */ /* 0x000e620000000800 */
[----:B------:R-:W-:Y:S01]  /*43e0*/  FADD.FTZ R21, -R12, R21 ;  /* 0x000000150c157221 */ /* 0x000fe20000010100 */
[----:B------:R-:W-:-:S03]  /*43f0*/  HADD2.F32 R50, -RZ, R50.H1_H1 ;  /* 0x30000032ff327230 */ /* 0x000fc60000004100 */
[----:B------:R-:W-:Y:S01]  /*4400*/  FMUL.FTZ R29, R21, R6 ;  /* 0x00000006151d7220 */ /* 0x000fe20000410000 */
[----:B0-----:R-:W-:-:S09]  /*4410*/  ULEA UR5, UR6, UR5, 0x18 ;  /* 0x0000000506057291 */ /* 0x001fd2000f8ec03f */
[----:B------:R-:W-:Y:S01]  /*4420*/  @!P0 STS.64 [UR5+0x88], R18 ;  /* 0x00008812ff008988 */ /* 0x000fe20008000a05 */
[----:B------:R-:W-:Y:S06]  /*4430*/  BAR.SYNC.DEFER_BLOCKING 0x0 ;  /* 0x0000000000007b1d */ /* 0x000fec0000010000 */
[----:B------:R-:W0:Y:S01]  /*4440*/  LDS.64 R18, [UR5+0x88] ;  /* 0x00008805ff127984 */ /* 0x000e220008000a00 */
[----:B------:R-:W-:Y:S02]  /*4450*/  ULDC UR5, c[0x0][0x2bc] ;  /* 0x0000af0000057ab9 */ /* 0x000fe40000000800 */
[----:B0-----:R-:W-:Y:S01]  /*4460*/  FMUL.FTZ R13, R19, UR5 ;  /* 0x00000005130d7c20 */ /* 0x001fe20008410000 */
[----:B------:R-:W-:Y:S01]  /*4470*/  FADD.FTZ R19, -R12, R23 ;  /* 0x000000170c137221 */ /* 0x000fe20000010100 */
[----:B------:R-:W-:Y:S01]  /*4480*/  FMUL.FTZ R7, R18, UR5 ;  /* 0x0000000512077c20 */ /* 0x000fe20008410000 */
[----:B------:R-:W-:-:S02]  /*4490*/  HADD2.F32 R23, -RZ, R41.H0_H0 ;  /* 0x20000029ff177230 */ /* 0x000fc40000004100 */
[----:B------:R-:W-:Y:S02]  /*44a0*/  HADD2.F32 R41, -RZ, R41.H1_H1 ;  /* 0x30000029ff297230 */ /* 0x000fe40000004100 */
        /* <DEDUP_REMOVED lines=20> */
.L_x_1102:
[----:B------:R-:W-:Y:S01]  /*45f0*/  LOP3.LUT P0, RZ, R4, 0x2, RZ, 0xc0, !PT ;  /* 0x0000000204ff7812 */ /* 0x000fe2000780c0ff */
[----:B------:R-:W-:-:S12]  /*4600*/  BSSY B0, `(.L_x_1103) ;  /* 0x0000015000007945 */ /* 0x000fd80003800000 */
[----:B------:R-:W-:Y:S05]  /*4610*/  @!P0 BRA `(.L_x_1104) ;  /* 0x00000000004c8947 */ /* 0x000fea0003800000 */
[----:B------:R-:W-:Y:S01]  /*4620*/  SHF.R.S32.HI R21, RZ, 0x1f, R2 ;  /* 0x0000001fff157819 */ /* 0x000fe20000011402 */
[----:B------:R-:W-:Y:S01]  /*4630*/  ULDC.64 UR12, c[0x0][0x288] ;  /* 0x0000a200000c7ab9 */ /* 0x000fe20000000a00 */
[----:B------:R-:W-:Y:S02]  /*4640*/  MOV R18, R8 ;  /* 0x0000000800127202 */ /* 0x000fe40000000f00 */
[----:B------:R-:W-:Y:S01]  /*4650*/  MOV R19, R11 ;  /* 0x0000000b00137202 */ /* 0x000fe20000000f00 */
        /* <DEDUP_REMOVED lines=10> */
[----:B------:R-:W-:Y:S01]  /*4700*/  FFMA.FTZ R27, R27, R14, -R18 ;  /* 0x0000000e1b1b7223 */ /* 0x000fe20000010812 */
[----:B------:R-:W-:-:S03]  /*4710*/  FMUL.FTZ R18, R29, R6 ;  /* 0x000000061d127220 */ /* 0x000fc60000410000 */
[----:B------:R-:W-:-:S05]  /*4720*/  FMUL.FTZ R19, R27, R6 ;  /* 0x000000061b137220 */ /* 0x000fca0000410000 */
[----:B------:R-:W-:-:S05]  /*4730*/  F2FP.F16.F32.PACK_AB R19, R18, R19 ;  /* 0x000000131213723e */ /* 0x000fca00000000ff */
[----:B------:R0:W-:Y:S02]  /*4740*/  STG.E desc[UR8][R20.64], R19 ;  /* 0x0000001314007986 */ /* 0x0001e4000c101908 */
.L_x_1104:
[----:B------:R-:W-:Y:S05]  /*4750*/  BSYNC B0 ;  /* 0x0000000000007941 */ /* 0x000fea0003800000 */
.L_x_1103:
[----:B------:R-:W-:Y:S01]  /*4760*/  ISETP.NE.AND P6, PT, RZ, UR10, PT ;  /* 0x0000000aff007c0c */ /* 0x000fe2000bfc5270 */
[C---:B------:R-:W-:Y:S01]  /*4770*/  FADD.FTZ R31, -R12.reuse, R23 ;  /* 0x000000170c1f7221 */ /* 0x040fe20000010100 */
[----:B------:R-:W-:Y:S01]  /*4780*/  FADD.FTZ R41, -R12, R41 ;  /* 0x000000290c297221 */ /* 0x000fe20000010100 */
[--C-:B------:R-:W-:Y:S02]  /*4790*/  HADD2.F32 R27, -RZ, R49.reuse.H0_H0 ;  /* 0x20000031ff1b7230 */ /* 0x100fe40000004100 */
[----:B------:R-:W-:Y:S02]  /*47a0*/  HADD2.F32 R22, -RZ, R49.H1_H1 ;  /* 0x30000031ff167230 */ /* 0x000fe40000004100 */
[-C--:B------:R-:W-:Y:S01]  /*47b0*/  FMUL.FTZ R31, R31, R6.reuse ;  /* 0x000000061f1f7220 */ /* 0x080fe20000410000 */
[--C-:B------:R-:W-:Y:S02]  /*47c0*/  HADD2.F32 R23, -RZ, R38.reuse.H0_H0 ;  /* 0x20000026ff177230 */ /* 0x100fe40000004100 */
[----:B------:R-:W-:Y:S01]  /*47d0*/  FMUL.FTZ R24, R41, R6 ;  /* 0x0000000629187220 */ /* 0x000fe20000410000 */
[----:B------:R-:W-:-:S02]  /*47e0*/  HADD2.F32 R29, -RZ, R38.H1_H1 ;  /* 0x30000026ff1d7230 */ /* 0x000fc40000004100 */
        /* <DEDUP_REMOVED lines=19> */
.L_x_1105:
[----:B------:R-:W-:Y:S04]  /*4920*/  BSSY B0, `(.L_x_1106) ;  /* 0x0000016000007945 */ /* 0x000fe80003800000 */
        /* <DEDUP_REMOVED lines=21> */
.L_x_1107:
[----:B------:R-:W-:Y:S05]  /*4a80*/  BSYNC B0 ;  /* 0x0000000000007941 */ /* 0x000fea0003800000 */
.L_x_1106:
[C---:B01----:R-:W-:Y:S01]  /*4a90*/  FADD.FTZ R19, -R12.reuse, R23 ;  /* 0x000000170c137221 */ /* 0x043fe20000010100 */
[----:B------:R-:W-:Y:S01]  /*4aa0*/  FADD.FTZ R21, -R12, R29 ;  /* 0x0000001d0c157221 */ /* 0x000fe20000010100 */
[--C-:B------:R-:W-:Y:S02]  /*4ab0*/  HADD2.F32 R27, -RZ, R48.reuse.H0_H0 ;  /* 0x20000030ff1b7230 */ /* 0x100fe40000004100 */
[--C-:B------:R-:W-:Y:S02]  /*4ac0*/  HADD2.F32 R23, -RZ, R39.reuse.H0_H0 ;  /* 0x20000027ff177230 */ /* 0x100fe40000004100 */
[-C--:B------:R-:W-:Y:S01]  /*4ad0*/  FMUL.FTZ R29, R19, R6.reuse ;  /* 0x00000006131d7220 */ /* 0x080fe20000410000 */
[----:B------:R-:W-:Y:S02]  /*4ae0*/  HADD2.F32 R48, -RZ, R48.H1_H1 ;  /* 0x30000030ff307230 */ /* 0x000fe40000004100 */
        /* <DEDUP_REMOVED lines=21> */
.L_x_1108:
        /* <DEDUP_REMOVED lines=22> */
.L_x_1110:
[----:B------:R-:W-:Y:S05]  /*4da0*/  BSYNC B0 ;  /* 0x0000000000007941 */ /* 0x000fea0003800000 */
.L_x_1109:
[C---:B------:R-:W-:Y:S01]  /*4db0*/  FADD.FTZ R29, -R12.reuse, R23 ;  /* 0x000000170c1d7221 */ /* 0x040fe20000010100 */
[----:B------:R-:W-:Y:S01]  /*4dc0*/  FADD.FTZ R39, -R12, R39 ;  /* 0x000000270c277221 */ /* 0x000fe20000010100 */
[--C-:B------:R-:W-:Y:S02]  /*4dd0*/  HADD2.F32 R27, -RZ, R47.reuse.H0_H0 ;  /* 0x2000002fff1b7230 */ /* 0x100fe40000004100 */
[----:B------:R-:W-:Y:S02]  /*4de0*/  HADD2.F32 R24, -RZ, R47.H1_H1 ;  /* 0x3000002fff187230 */ /* 0x000fe40000004100 */
[-C--:B------:R-:W-:Y:S01]  /*4df0*/  FMUL.FTZ R29, R29, R6.reuse ;  /* 0x000000061d1d7220 */ /* 0x080fe20000410000 */
[----:B------:R-:W-:Y:S02]  /*4e00*/  HADD2.F32 R23, -RZ, R42.H0_H0 ;  /* 0x2000002aff177230 */ /* 0x000fe40000004100 */
[----:B------:R-:W-:Y:S01]  /*4e10*/  FMUL.FTZ R22, R39, R6 ;  /* 0x0000000627167220 */ /* 0x000fe20000410000 */
        /* <DEDUP_REMOVED lines=19> */
.L_x_1111:
[----:B------:R-:W-:Y:S04]  /*4f50*/  BSSY B0, `(.L_x_1112) ;  /* 0x0000014000007945 */ /* 0x000fe80003800000 */
[----:B------:R-:W-:Y:S05]  /*4f60*/  @!P3 BRA `(.L_x_1113) ;  /* 0x000000000048b947 */ /* 0x000fea0003800000 */
[----:B------:R-:W-:Y:S01]  /*4f70*/  ULDC.64 UR12, c[0x0][0x288] ;  /* 0x0000a200000c7ab9 */ /* 0x000fe20000000a00 */
[----:B------:R-:W-:Y:S01]  /*4f80*/  MOV R18, R8 ;  /* 0x0000000800127202 */ /* 0x000fe20000000f00 */
[----:B0-----:R-:W-:Y:S01]  /*4f90*/  IMAD R20, R66, UR12, RZ ;  /* 0x0000000c42147c24 */ /* 0x001fe2000f8e02ff */
[----:B------:R-:W-:-:S03]  /*4fa0*/  MOV R19, R11 ;  /* 0x0000000b00137202 */ /* 0x000fc60000000f00 */
[C---:B------:R-:W-:Y:S02]  /*4fb0*/  IMAD R21, R63.reuse, UR13, R20 ;  /* 0x0000000d3f157c24 */ /* 0x040fe4000f8e0214 */
[----:B------:R-:W-:Y:S01]  /*4fc0*/  IMAD.WIDE.U32 R18, R63, UR12, R18 ;  /* 0x0000000c3f127c25 */ /* 0x000fe2000f8e0012 */
[----:B------:R-:W-:-:S04]  /*4fd0*/  ULDC.64 UR12, c[0x0][0x210] ;  /* 0x00008400000c7ab9 */ /* 0x000fc80000000a00 */
[----:B------:R-:W-:Y:S01]  /*4fe0*/  IADD3 R21, R19, R21, RZ ;  /* 0x0000001513157210 */ /* 0x000fe20007ffe0ff */
[----:B------:R-:W-:Y:S01]  /*4ff0*/  FFMA.FTZ R19, R7, R22, R13 ;  /* 0x0000001607137223 */ /* 0x000fe2000001000d */
[----:B------:R-:W-:-:S04]  /*5000*/  LEA R20, P0, R18, UR12, 0x1 ;  /* 0x0000000c12147c11 */ /* 0x000fc8000f8008ff */
        /* <DEDUP_REMOVED lines=8> */
.L_x_1113:
[----:B------:R-:W-:Y:S05]  /*5090*/  BSYNC B0 ;  /* 0x0000000000007941 */ /* 0x000fea0003800000 */
.L_x_1112:
[----:B01----:R-:W-:Y:S01]  /*50a0*/  HADD2.F32 R19, -RZ, R42.H1_H1 ;  /* 0x3000002aff137230 */ /* 0x003fe20000004100 */
[----:B------:R-:W-:Y:S01]  /*50b0*/  SHF.R.U32.HI R18, RZ, 0x2, R0 ;  /* 0x00000002ff127819 */ /* 0x000fe20000011600 */
[C---:B------:R-:W-:Y:S01]  /*50c0*/  FADD.FTZ R23, -R12.reuse, R23 ;  /* 0x000000170c177221 */ /* 0x040fe20000010100 */
[--C-:B------:R-:W-:Y:S02]  /*50d0*/  HADD2.F32 R29, -RZ, R46.reuse.H0_H0 ;  /* 0x2000002eff1d7230 */ /* 0x100fe40000004100 */
[----:B------:R-:W-:Y:S01]  /*50e0*/  FADD.FTZ R21, -R12, R19 ;  /* 0x000000130c157221 */ /* 0x000fe20000010100 */
[--C-:B------:R-:W-:Y:S02]  /*50f0*/  HADD2.F32 R27, -RZ, R37.reuse.H0_H0 ;  /* 0x20000025ff1b7230 */ /* 0x100fe40000004100 */
[-C--:B------:R-:W-:Y:S01]  /*5100*/  FMUL.FTZ R31, R23, R6.reuse ;  /* 0x00000006171f7220 */ /* 0x080fe20000410000 */
[----:B------:R-:W-:Y:S02]  /*5110*/  HADD2.F32 R46, -RZ, R46.H1_H1 ;  /* 0x3000002eff2e7230 */ /* 0x000fe40000004100 */
[----:B------:R-:W-:Y:S01]  /*5120*/  FMUL.FTZ R24, R21, R6 ;  /* 0x0000000615187220 */ /* 0x000fe20000410000 */
[----:B------:R-:W-:-:S02]  /*5130*/  HADD2.F32 R37, -RZ, R37.H1_H1 ;  /* 0x30000025ff257230 */ /* 0x000fc40000004100 */
[----:B------:R-:W-:Y:S01]  /*5140*/  IMAD.WIDE.U32 R18, R18, 0x24924925, RZ ;  /* 0x2492492512127825 */ /* 0x000fe200078e00ff */
        /* <DEDUP_REMOVED lines=19> */
.L_x_1114:
        /* <DEDUP_REMOVED lines=20> */
.L_x_1116:
[----:B------:R-:W-:Y:S05]  /*53c0*/  BSYNC B0 ;  /* 0x0000000000007941 */ /* 0x000fea0003800000 */
.L_x_1115:
[C---:B------:R-:W-:Y:S01]  /*53d0*/  FADD.FTZ R27, -R12.reuse, R27 ;  /* 0x0000001b0c1b7221 */ /* 0x040fe20000010100 */
[----:B------:R-:W-:Y:S01]  /*53e0*/  FADD.FTZ R37, -R12, R37 ;  /* 0x000000250c257221 */ /* 0x000fe20000010100 */
[----:B------:R-:W-:Y:S02]  /*53f0*/  IMAD R25, R25, UR7, R19 ;  /* 0x0000000719197c24 */ /* 0x000fe4000f8e0213 */
[--C-:B------:R-:W-:Y:S02]  /*5400*/  HADD2.F32 R29, -RZ, R45.reuse.H0_H0 ;  /* 0x2000002dff1d7230 */ /* 0x100fe40000004100 */
[-C--:B------:R-:W-:Y:S01]  /*5410*/  FMUL.FTZ R33, R27, R6.reuse ;  /* 0x000000061b217220 */ /* 0x080fe20000410000 */
[----:B0-----:R-:W-:Y:S02]  /*5420*/  HADD2.F32 R22, -RZ, R45.H1_H1 ;  /* 0x3000002dff167230 */ /* 0x001fe40000004100 */
[----:B------:R-:W-:Y:S01]  /*5430*/  FMUL.FTZ R30, R37, R6 ;  /* 0x00000006251e7220 */ /* 0x000fe20000410000 */
[----:B------:R-:W-:Y:S01]  /*5440*/  HADD2.F32 R23, -RZ, R5.H0_H0 ;  /* 0x20000005ff177230 */ /* 0x000fe20000004100 */
        /* <DEDUP_REMOVED lines=19> */
.L_x_1117:
        /* <DEDUP_REMOVED lines=15> */
[----:B------:R-:W-:Y:S01]  /*5670*/  FFMA.FTZ R29, R29, R14, -R18 ;  /* 0x0000000e1d1d7223 */ /* 0x000fe20000010812 */
[----:B------:R-:W-:-:S03]  /*5680*/  FMUL.FTZ R18, R27, R6 ;  /* 0x000000061b127220 */ /* 0x000fc60000410000 */
[----:B------:R-:W-:-:S05]  /*5690*/  FMUL.FTZ R19, R29, R6 ;  /* 0x000000061d137220 */ /* 0x000fca0000410000 */
[----:B------:R-:W-:-:S05]  /*56a0*/  F2FP.F16.F32.PACK_AB R19, R18, R19 ;  /* 0x000000131213723e */ /* 0x000fca00000000ff */
[----:B------:R0:W-:Y:S02]  /*56b0*/  STG.E desc[UR8][R20.64], R19 ;  /* 0x0000001314007986 */ /* 0x0001e4000c101908 */
.L_x_1119:
[----:B------:R-:W-:Y:S05]  /*56c0*/  BSYNC B0 ;  /* 0x0000000000007941 */ /* 0x000fea0003800000 */
.L_x_1118:
[----:B------:R-:W-:Y:S02]  /*56d0*/  HADD2.F32 R5, -RZ, R5.H1_H1 ;  /* 0x30000005ff057230 */ /* 0x000fe40000004100 */
[C---:B------:R-:W-:Y:S01]  /*56e0*/  FADD.FTZ R23, -R12.reuse, R23 ;  /* 0x000000170c177221 */ /* 0x040fe20000010100 */
[----:B------:R-:W-:Y:S01]  /*56f0*/  IADD3 R28, R25, 0x60, RZ ;  /* 0x00000060191c7810 */ /* 0x000fe20007ffe0ff */
[----:B------:R-:W-:Y:S01]  /*5700*/  ULDC.64 UR12, c[0x0][0x290] ;  /* 0x0000a400000c7ab9 */ /* 0x000fe20000000a00 */
[--C-:B------:R-:W-:Y:S02]  /*5710*/  HADD2.F32 R27, -RZ, R44.reuse.H0_H0 ;  /* 0x2000002cff1b7230 */ /* 0x100fe40000004100 */
[----:B------:R-:W-:Y:S01]  /*5720*/  FADD.FTZ R5, -R12, R5 ;  /* 0x000000050c057221 */ /* 0x000fe20000010100 */
[----:B------:R-:W-:Y:S02]  /*5730*/  HADD2.F32 R44, -RZ, R44.H1_H1 ;  /* 0x3000002cff2c7230 */ /* 0x000fe40000004100 */
[-C--:B------:R-:W-:Y:S01]  /*5740*/  FMUL.FTZ R29, R23, R6.reuse ;  /* 0x00000006171d7220 */ /* 0x080fe20000410000 */
[----:B------:R-:W-:Y:S01]  /*5750*/  SHF.R.S32.HI R30, RZ, 0x1f, R28 ;  /* 0x0000001fff1e7819 */ /* 0x000fe2000001141c */
[----:B------:R-:W-:Y:S01]  /*5760*/  FMUL.FTZ R26, R5, R6 ;  /* 0x00000006051a7220 */ /* 0x000fe20000410000 */
        /* <DEDUP_REMOVED lines=19> */
.L_x_1120:
[----:B------:R-:W-:Y:S01]  /*58a0*/  ISETP.GE.U32.AND P0, PT, R28, UR12, PT ;  /* 0x0000000c1c007c0c */ /* 0x000fe2000bf06070 */
[----:B------:R-:W-:Y:S01]  /*58b0*/  BSSY B0, `(.L_x_1121) ;  /* 0x0000017000007945 */ /* 0x000fe20003800000 */
[----:B------:R-:W-:Y:S02]  /*58c0*/  SHF.R.S32.HI R5, RZ, 0x1f, R54 ;  /* 0x0000001fff057819 */ /* 0x000fe40000011436 */
[----:B------:R-:W-:-:S04]  /*58d0*/  ISETP.GE.AND.EX P0, PT, R30, UR13, PT, P0 ;  /* 0x0000000d1e007c0c */ /* 0x000fc8000bf06300 */
[----:B------:R-:W-:-:S13]  /*58e0*/  ISETP.LT.U32.AND P0, PT, R0, 0x1c0, !P0 ;  /* 0x000001c00000780c */ /* 0x000fda0004701070 */
        /* <DEDUP_REMOVED lines=19> */
.L_x_1122:
[----:B------:R-:W-:Y:S05]  /*5a20*/  BSYNC B0 ;  /* 0x0000000000007941 */ /* 0x000fea0003800000 */
.L_x_1121:
[--C-:B01----:R-:W-:Y:S01]  /*5a30*/  HADD2.F32 R19, -RZ, R36.reuse.H0_H0 ;  /* 0x20000024ff137230 */ /* 0x103fe20000004100 */
[----:B------:R-:W-:Y:S01]  /*5a40*/  ISETP.GE.U32.AND P0, PT, R54, UR12, PT ;  /* 0x0000000c36007c0c */ /* 0x000fe2000bf06070 */
[----:B------:R-:W-:-:S03]  /*5a50*/  HADD2.F32 R21, -RZ, R36.H1_H1 ;  /* 0x30000024ff157230 */ /* 0x000fc60000004100 */
[----:B------:R-:W-:Y:S01]  /*5a60*/  ISETP.GE.AND.EX P0, PT, R5, UR13, PT, P0 ;  /* 0x0000000d05007c0c */ /* 0x000fe2000bf06300 */
[C---:B------:R-:W-:Y:S01]  /*5a70*/  FADD.FTZ R23, -R12.reuse, R19 ;  /* 0x000000130c177221 */ /* 0x040fe20000010100 */
[----:B------:R-:W-:Y:S01]  /*5a80*/  FADD.FTZ R21, -R12, R21 ;  /* 0x000000150c157221 */ /* 0x000fe20000010100 */
[--C-:B------:R-:W-:Y:S01]  /*5a90*/  HADD2.F32 R19, -RZ, R43.reuse.H0_H0 ;  /* 0x2000002bff137230 */ /* 0x100fe20000004100 */
[----:B------:R-:W-:Y:S01]  /*5aa0*/  ISETP.GT.U32.OR P0, PT, R0, 0x1bf, P0 ;  /* 0x000001bf0000780c */ /* 0x000fe20000704470 */
[----:B------:R-:W-:Y:S02]  /*5ab0*/  HADD2.F32 R12, -RZ, R43.H1_H1 ;  /* 0x3000002bff0c7230 */ /* 0x000fe40000004100 */
[-C--:B------:R-:W-:Y:S01]  /*5ac0*/  FMUL.FTZ R27, R23, R6.reuse ;  /* 0x00000006171b7220 */ /* 0x080fe20000410000 */
[----:B------:R-:W-:Y:S01]  /*5ad0*/  FMUL.FTZ R26, R21, R6 ;  /* 0x00000006151a7220 */ /* 0x000fe20000410000 */
[----:B------:R-:W-:Y:S08]  /*5ae0*/  @!P6 BRA `(.L_x_1123) ;  /* 0x000000000048e947 */ /* 0x000ff00003800000 */
        /* <DEDUP_REMOVED lines=18> */
.L_x_1123:
        /* <DEDUP_REMOVED lines=11> */
[----:B------:R-:W-:Y:S01]  /*5cc0*/  IMAD R11, R54, UR13, R5 ;  /* 0x0000000d360b7c24 */ /* 0x000fe2000f8e0205 */
[----:B------:R-:W-:Y:S01]  /*5cd0*/  ULDC.64 UR12, c[0x0][0x210] ;  /* 0x00008400000c7ab9 */ /* 0x000fe20000000a00 */
[----:B------:R-:W-:Y:S01]  /*5ce0*/  FMUL.FTZ R5, R19, R6 ;  /* 0x0000000613057220 */ /* 0x000fe20000410000 */
[----:B------:R-:W-:Y:S02]  /*5cf0*/  LEA R6, P0, R8, UR12, 0x1 ;  /* 0x0000000c08067c11 */ /* 0x000fe4000f8008ff */
[----:B------:R-:W-:Y:S02]  /*5d00*/  IADD3 R11, R9, R11, RZ ;  /* 0x0000000b090b7210 */ /* 0x000fe40007ffe0ff */
[----:B------:R-:W-:Y:S02]  /*5d10*/  F2FP.F16.F32.PACK_AB R5, R10, R5 ;  /* 0x000000050a05723e */ /* 0x000fe400000000ff */
[----:B------:R-:W-:-:S05]  /*5d20*/  LEA.HI.X R7, R8, UR13, R11, 0x1, P0 ;  /* 0x0000000d08077c11 */ /* 0x000fca00080f0c0b */
[----:B------:R0:W-:Y:S02]  /*5d30*/  STG.E desc[UR8][R6.64], R5 ;  /* 0x0000000506007986 */ /* 0x0001e4000c101908 */
.L_x_1125:
[----:B------:R-:W-:Y:S05]  /*5d40*/  BSYNC B0 ;  /* 0x0000000000007941 */ /* 0x000fea0003800000 */
.L_x_1124:
[----:B0-----:R-:W0:Y:S01]  /*5d50*/  LDC R6, c[0x0][0x10] ;  /* 0x00000400ff067b82 */ /* 0x001e220000000800 */
[----:B------:R-:W-:Y:S02]  /*5d60*/  IADD3 R52, R52, 0x1, RZ ;  /* 0x0000000134347810 */ /* 0x000fe40007ffe0ff */
[----:B0-----:R-:W-:-:S04]  /*5d70*/  IADD3 R3, R6, R3, RZ ;  /* 0x0000000306037210 */ /* 0x001fc80007ffe0ff */
[----:B------:R-:W-:-:S13]  /*5d80*/  ISETP.GE.AND P0, PT, R3, UR4, PT ;  /* 0x0000000403007c0c */ /* 0x000fda000bf06270 */
[----:B------:R-:W-:Y:S05]  /*5d90*/  @!P0 BRA `(.L_x_1126) ;  /* 0xffffffa400b48947 */ /* 0x000fea000383ffff */
.L_x_1075:
[----:B------:R-:W0:Y:S01]  /*5da0*/  LDC R6, c[0x0][0xc] ;  /* 0x00000300ff067b82 */ /* 0x000e220000000800 */
[----:B------:R-:W-:Y:S01]  /*5db0*/  ISETP.NE.AND P1, PT, R0, RZ, PT ;  /* 0x000000ff0000720c */ /* 0x000fe20003f25270 */
[----:B------:R-:W-:Y:S06]  /*5dc0*/  BSSY B0, `(.L_x_1127) ;  /* 0x0000011000007945 */ /* 0x000fec0003800000 */
[----:B------:R-:W1:Y:S08]  /*5dd0*/  LDC R7, c[0x0][0x10] ;  /* 0x00000400ff077b82 */ /* 0x000e700000000800 */
[----:B------:R-:W2:Y:S01]  /*5de0*/  LDC.64 R2, c[0x0][0x258] ;  /* 0x00009600ff027b82 */ /* 0x000ea20000000a00 */
[----:B0-----:R-:W-:-:S02]  /*5df0*/  ISETP.NE.AND P0, PT, R6, 0x1, PT ;  /* 0x000000010600780c */ /* 0x001fc40003f05270 */
[----:B-1----:R-:W-:-:S04]  /*5e00*/  SHF.L.U32 R4, R7, 0x1, RZ ;  /* 0x0000000107047819 */ /* 0x002fc800000006ff */
        /* <DEDUP_REMOVED lines=12> */
.L_x_1128:
[----:B------:R-:W-:Y:S05]  /*5ed0*/  BSYNC B0 ;  /* 0x0000000000007941 */ /* 0x000fea0003800000 */
.L_x_1127:
        /* <DEDUP_REMOVED lines=11> */
.L_x_1130:
[----:B------:R-:W2:Y:S04]  /*5f90*/  LDG.E.STRONG.GPU R5, desc[UR8][R2.64] ;  /* 0x0000000802057981 */ /* 0x000ea8000c1ef900 */
[----:B--2---:R-:W-:Y:S01]  /*5fa0*/  CCTL.IVALL ;  /* 0x00000000ff00798f */ /* 0x004fe20002000000 */
[----:B------:R-:W-:Y:S05]  /*5fb0*/  YIELD ;  /* 0x0000000000007946 */ /* 0x000fea0003800000 */
[----:B------:R-:W-:-:S13]  /*5fc0*/  ISETP.NE.AND P0, PT, R5, R4, PT ;  /* 0x000000040500720c */ /* 0x000fda0003f05270 */
[----:B------:R-:W-:Y:S05]  /*5fd0*/  @P0 BRA `(.L_x_1130) ;  /* 0xfffffffc00ec0947 */ /* 0x000fea000383ffff */
.L_x_1129:
        /* <DEDUP_REMOVED lines=25> */
.L_x_1131:
        /* <DEDUP_REMOVED lines=23> */
.L_x_1132:
        /* <DEDUP_REMOVED lines=10> */
.L_x_5154:


//--------------------- .text._Z35group_norm_nhwc_bwd_one_pass_kernelI11Fp16IOFp32WLi256ELi56ELi448EEv26Group_norm_nhwc_bwd_params --------------------------
	.section	.text._Z35group_norm_nhwc_bwd_one_pass_kernelI11Fp16IOFp32WLi256ELi56ELi448EEv26Group_norm_nhwc_bwd_params,"ax",@progbits
	.align	128
        .global         _Z35group_norm_nhwc_bwd_one_pass_kernelI11Fp16IOFp32WLi256ELi56ELi448EEv26Group_norm_nhwc_bwd_params
        .type           _Z35group_norm_nhwc_bwd_one_pass_kernelI11Fp16IOFp32WLi256ELi56ELi448EEv26Group_norm_nhwc_bwd_params,@function
        .size           _Z35group_norm_nhwc_bwd_one_pass_kernelI11Fp16IOFp32WLi256ELi56ELi448EEv26Group_norm_nhwc_bwd_params,(.L_x_5155 - _Z35group_norm_nhwc_bwd_one_pass_kernelI11Fp16IOFp32WLi256ELi56ELi448EEv26Group_norm_nhwc_bwd_params)
        .other          _Z35group_norm_nhwc_bwd_one_pass_kernelI11Fp16IOFp32WLi256ELi56ELi448EEv26Group_norm_nhwc_bwd_params,@"STO_CUDA_ENTRY STV_DEFAULT"
_Z35group_norm_nhwc_bwd_one_pass_kernelI11Fp16IOFp32WLi256ELi56ELi448EEv26Group_norm_nhwc_bwd_params:
.text._Z35group_norm_nhwc_bwd_one_pass_kernelI11Fp16IOFp32WLi256ELi56ELi448EEv26Group_norm_nhwc_bwd_params:
        /* <DEDUP_REMOVED lines=18> */
[----:B------:R-:W2:Y:S01]  /*0120*/  LDC.64 R2, c[0x0][0x288] ;  /* 0x0000a200ff027b82 */ /* 0x000ea20000000a00 */
[----:B------:R-:W-:Y:S01]  /*0130*/  HFMA2.MMA R83, -RZ, RZ, 0, 0 ;  /* 0x00000000ff537435 */ /* 0x000fe200000001ff */
[----:B------:R-:W-:Y:S01]  /*0140*/  IMAD R84, R13, -0x1c, R10 ;  /* 0xffffffe40d547824 */ /* 0x000fe200078e020a */
[----:B------:R-:W-:-:S04]  /*0150*/  MOV R6, R11 ;  /* 0x0000000b00067202 */ /* 0x000fc80000000f00 */
[----:B------:R-:W-:Y:S01]  /*0160*/  SHF.L.U32 R84, R84, 0x1, RZ ;  /* 0x0000000154547819 */ /* 0x000fe200000006ff */
[----:B------:R-:W3:Y:S01]  /*0170*/  S2UR UR6, SR_CgaCtaId ;  /* 0x00000000000679c3 */ /* 0x000ee20000008800 */
[----:B0-----:R-:W-:-:S07]  /*0180*/  IMAD R9, R9, UR7, R13 ;  /* 0x0000000709097c24 */ /* 0x001fce000f8e020d */
[----:B------:R-:W0:Y:S01]  /*0190*/  LDC R8, c[0x0][0x10] ;  /* 0x00000400ff087b82 */ /* 0x000e220000000800 */
[C---:B------:R-:W-:Y:S02]  /*01a0*/  ISETP.LT.U32.AND P0, PT, R9.reuse, UR10, PT ;  /* 0x0000000a09007c0c */ /* 0x040fe4000bf01070 */
[----:B------:R-:W-:Y:S02]  /*01b0*/  SHF.R.S32.HI R118, RZ, 0x1f, R9 ;  /* 0x0000001fff767819 */ /* 0x000fe40000011409 */
[----:B------:R-:W-:-:S03]  /*01c0*/  IADD3 R104, R9, 0x10, RZ ;  /* 0x0000001009687810 */ /* 0x000fc60007ffe0ff */
[----:B------:R-:W4:Y:S01]  /*01d0*/  LDC R7, c[0x0][0xc] ;  /* 0x00000300ff077b82 */ /* 0x000f220000000800 */
[----:B------:R-:W-:Y:S02]  /*01e0*/  ISETP.LT.AND.EX P0, PT, R118, UR11, !P1, P0 ;  /* 0x0000000b76007c0c */ /* 0x000fe4000cf01300 */
[----:B------:R-:W-:Y:S02]  /*01f0*/  ISETP.LT.U32.AND P5, PT, R104, UR10, PT ;  /* 0x0000000a68007c0c */ /* 0x000fe4000bfa1070 */
[----:B------:R-:W-:Y:S01]  /*0200*/  SHF.R.S32.HI R117, RZ, 0x1f, R104 ;  /* 0x0000001fff757819 */ /* 0x000fe20000011468 */
[----:B---3--:R-:W-:Y:S01]  /*0210*/  ULEA UR5, UR6, UR5, 0x18 ;  /* 0x0000000506057291 */ /* 0x008fe2000f8ec03f */
[----:B------:R-:W-:Y:S02]  /*0220*/  IADD3 R103, R9, 0x20, RZ ;  /* 0x0000002009677810 */ /* 0x000fe40007ffe0ff */
[----:B------:R-:W-:Y:S02]  /*0230*/  ISETP.LT.AND.EX P6, PT, R117, UR11, !P1, P5 ;  /* 0x0000000b75007c0c */ /* 0x000fe4000cfc1350 */
[----:B------:R-:W-:-:S02]  /*0240*/  ISETP.LT.U32.AND P4, PT, R103, UR10, PT ;  /* 0x0000000a67007c0c */ /* 0x000fc4000bf81070 */
[----:B------:R-:W-:Y:S02]  /*0250*/  SHF.R.S32.HI R116, RZ, 0x1f, R103 ;  /* 0x0000001fff747819 */ /* 0x000fe40000011467 */
[----:B------:R-:W-:Y:S01]  /*0260*/  @P0 LOP3.LUT R5, R5, 0x80, RZ, 0xfc, !PT ;  /* 0x0000008005050812 */ /* 0x000fe200078efcff */
[----:B0-----:R-:W-:Y:S01]  /*0270*/  IMAD R123, R8, UR7, R11 ;  /* 0x00000007087b7c24 */ /* 0x001fe2000f8e020b */
[----:B------:R-:W-:Y:S02]  /*0280*/  ISETP.LT.AND.EX P5, PT, R116, UR11, !P1, P4 ;  /* 0x0000000b74007c0c */ /* 0x000fe4000cfa1340 */
[----:B------:R-:W-:Y:S02]  /*0290*/  LOP3.LUT R5, R5, 0xffffffbf, RZ, 0xc0, !PT ;  /* 0xffffffbf05057812 */ /* 0x000fe400078ec0ff */
[----:B------:R-:W-:Y:S02]  /*02a0*/  IADD3 R102, R9, 0x30, RZ ;  /* 0x0000003009667810 */ /* 0x000fe40007ffe0ff */
[----:B------:R-:W-:-:S02]  /*02b0*/  @P6 LOP3.LUT R5, R5, 0x40, RZ, 0xfc, !PT ;  /* 0x0000004005056812 */ /* 0x000fc400078efcff */
[----:B------:R-:W-:Y:S02]  /*02c0*/  IADD3 R101, R9, 0x40, RZ ;  /* 0x0000004009657810 */ /* 0x000fe40007ffe0ff */
[----:B------:R-:W-:Y:S02]  /*02d0*/  ISETP.LT.U32.AND P3, PT, R102, UR10, PT ;  /* 0x0000000a66007c0c */ /* 0x000fe4000bf61070 */
[----:B------:R-:W-:Y:S02]  /*02e0*/  SHF.R.S32.HI R115, RZ, 0x1f, R102 ;  /* 0x0000001fff737819 */ /* 0x000fe40000011466 */
[----:B------:R-:W-:Y:S02]  /*02f0*/  LOP3.LUT R5, R5, 0xffffffdf, RZ, 0xc0, !PT ;  /* 0xffffffdf05057812 */ /* 0x000fe400078ec0ff */
[----:B------:R-:W-:Y:S02]  /*0300*/  ISETP.LT.U32.AND P2, PT, R101, UR10, PT ;  /* 0x0000000a65007c0c */ /* 0x000fe4000bf41070 */
[----:B------:R-:W-:-:S02]  /*0310*/  SHF.R.S32.HI R114, RZ, 0x1f, R101 ;  /* 0x0000001fff727819 */ /* 0x000fc40000011465 */
[----:B------:R-:W-:Y:S02]  /*0320*/  ISETP.LT.AND.EX P4, PT, R115, UR11, !P1, P3 ;  /* 0x0000000b73007c0c */ /* 0x000fe4000cf81330 */
[----:B------:R-:W-:Y:S02]  /*0330*/  @P5 LOP3.LUT R5, R5, 0x20, RZ, 0xfc, !PT ;  /* 0x0000002005055812 */ /* 0x000fe400078efcff */
[----:B------:R-:W-:Y:S02]  /*0340*/  IADD3 R100, R9, 0x50, RZ ;  /* 0x0000005009647810 */ /* 0x000fe40007ffe0ff */
[----:B------:R-:W-:Y:S02]  /*0350*/  ISETP.LT.AND.EX P3, PT, R114, UR11, !P1, P2 ;  /* 0x0000000b72007c0c */ /* 0x000fe4000cf61320 */
[----:B------:R-:W-:Y:S02]  /*0360*/  LOP3.LUT R5, R5, 0xfffffff7, RZ, 0xc0, !PT ;  /* 0xfffffff705057812 */ /* 0x000fe400078ec0ff */
[----:B------:R-:W-:-:S02]  /*0370*/  ISETP.LT.U32.AND P0, PT, R100, UR10, PT ;  /* 0x0000000a64007c0c */ /* 0x000fc4000bf01070 */
[----:B------:R-:W-:Y:S02]  /*0380*/  SHF.R.S32.HI R113, RZ, 0x1f, R100 ;  /* 0x0000001fff717819 */ /* 0x000fe40000011464 */
[----:B------:R-:W-:Y:S02]  /*0390*/  LOP3.LUT R5, R5, 0xffffffef, RZ, 0xc0, !PT ;  /* 0xffffffef05057812 */ /* 0x000fe400078ec0ff */
[----:B------:R-:W-:Y:S02]  /*03a0*/  IADD3 R99, R9, 0x60, RZ ;  /* 0x0000006009637810 */ /* 0x000fe40007ffe0ff */
[----:B------:R-:W-:Y:S02]  /*03b0*/  ISETP.LT.AND.EX P2, PT, R113, UR11, !P1, P0 ;  /* 0x0000000b71007c0c */ /* 0x000fe4000cf41300 */
[----:B------:R-:W-:Y:S02]  /*03c0*/  @P4 LOP3.LUT R5, R5, 0x10, RZ, 0xfc, !PT ;  /* 0x0000001005054812 */ /* 0x000fe400078efcff */
[----:B------:R-:W-:-:S02]  /*03d0*/  SHF.R.S32.HI R112, RZ, 0x1f, R99 ;  /* 0x0000001fff707819 */ /* 0x000fc40000011463 */
[----:B------:R-:W-:Y:S02]  /*03e0*/  ISETP.LT.U32.AND P0, PT, R99, UR10, PT ;  /* 0x0000000a63007c0c */ /* 0x000fe4000bf01070 */
[----:B------:R-:W-:Y:S02]  /*03f0*/  @P3 LOP3.LUT R5, R5, 0x8, RZ, 0xfc, !PT ;  /* 0x0000000805053812 */ /* 0x000fe400078efcff */
[----:B------:R-:W-:Y:S02]  /*0400*/  ISETP.LT.AND.EX P0, PT, R112, UR11, !P1, P0 ;  /* 0x0000000b70007c0c */ /* 0x000fe4000cf01300 */
[----:B------:R-:W-:Y:S02]  /*0410*/  LOP3.LUT R5, R5, 0xfffffffb, RZ, 0xc0, !PT ;  /* 0xfffffffb05057812 */ /* 0x000fe400078ec0ff */
[----:B------:R-:W-:Y:S02]  /*0420*/  IADD3 R98, R9, 0x70, RZ ;  /* 0x0000007009627810 */ /* 0x000fe40007ffe0ff */
[----:B------:R-:W-:-:S02]  /*0430*/  @P2 LOP3.LUT R5, R5, 0x4, RZ, 0xfc, !PT ;  /* 0x0000000405052812 */ /* 0x000fc400078efcff */
[C---:B------:R-:W-:Y:S02]  /*0440*/  IADD3 R97, R9.reuse, 0x80, RZ ;  /* 0x0000008009617810 */ /* 0x040fe40007ffe0ff */
[C---:B------:R-:W-:Y:S02]  /*0450*/  IADD3 R96, R9.reuse, 0x90, RZ ;  /* 0x0000009009607810 */ /* 0x040fe40007ffe0ff */
[----:B------:R-:W-:Y:S02]  /*0460*/  IADD3 R95, R9, 0xa0, RZ ;  /* 0x000000a0095f7810 */ /* 0x000fe40007ffe0ff */
[----:B------:R-:W-:Y:S02]  /*0470*/  LOP3.LUT R5, R5, 0xfffffffd, RZ, 0xc0, !PT ;  /* 0xfffffffd05057812 */ /* 0x000fe400078ec0ff */
[----:B------:R-:W-:Y:S02]  /*0480*/  IADD3 R94, R9, 0xb0, RZ ;  /* 0x000000b0095e7810 */ /* 0x000fe40007ffe0ff */
[----:B------:R-:W-:-:S02]  /*0490*/  SHF.R.S32.HI R111, RZ, 0x1f, R98 ;  /* 0x0000001fff6f7819 */ /* 0x000fc40000011462 */
[----:B------:R-:W-:Y:S02]  /*04a0*/  SHF.R.S32.HI R110, RZ, 0x1f, R97 ;  /* 0x0000001fff6e7819 */ /* 0x000fe40000011461 */
[----:B------:R-:W-:Y:S02]  /*04b0*/  SHF.R.S32.HI R109, RZ, 0x1f, R96 ;  /* 0x0000001fff6d7819 */ /* 0x000fe40000011460 */
[----:B------:R-:W-:Y:S02]  /*04c0*/  SHF.R.S32.HI R108, RZ, 0x1f, R95 ;  /* 0x0000001fff6c7819 */ /* 0x000fe4000001145f */
[----:B------:R-:W-:Y:S02]  /*04d0*/  ISETP.LT.U32.AND P5, PT, R98, UR10, PT ;  /* 0x0000000a62007c0c */ /* 0x000fe4000bfa1070 */
[----:B------:R-:W-:Y:S02]  /*04e0*/  @P0 LOP3.LUT R5, R5, 0x2, RZ, 0xfc, !PT ;  /* 0x0000000205050812 */ /* 0x000fe400078efcff */
[----:B------:R-:W-:-:S02]  /*04f0*/  ISETP.LT.U32.AND P4, PT, R97, UR10, PT ;  /* 0x0000000a61007c0c */ /* 0x000fc4000bf81070 */
[----:B------:R-:W-:Y:S02]  /*0500*/  ISETP.LT.U32.AND P3, PT, R96, UR10, PT ;  /* 0x0000000a60007c0c */ /* 0x000fe4000bf61070 */
[----:B------:R-:W-:Y:S02]  /*0510*/  ISETP.LT.U32.AND P2, PT, R95, UR10, PT ;  /* 0x0000000a5f007c0c */ /* 0x000fe4000bf41070 */
[----:B------:R-:W-:Y:S02]  /*0520*/  SHF.R.S32.HI R107, RZ, 0x1f, R94 ;  /* 0x0000001fff6b7819 */ /* 0x000fe4000001145e */
[----:B------:R-:W-:Y:S01]  /*0530*/  ISETP.LT.U32.AND P0, PT, R94, UR10, PT ;  /* 0x0000000a5e007c0c */ /* 0x000fe2000bf01070 */
[----:B------:R-:W-:Y:S01]  /*0540*/  ULDC.U8 UR10, c[0x0][0x2a4] ;  /* 0x0000a900000a7ab9 */ /* 0x000fe20000000000 */
[----:B------:R-:W-:Y:S02]  /*0550*/  ISETP.LT.AND.EX P5, PT, R111, UR11, !P1, P5 ;  /* 0x0000000b6f007c0c */ /* 0x000fe4000cfa1350 */
[----:B------:R-:W-:-:S02]  /*0560*/  ISETP.LT.AND.EX P4, PT, R110, UR11, !P1, P4 ;  /* 0x0000000b6e007c0c */ /* 0x000fc4000cf81340 */
[----:B------:R-:W-:Y:S02]  /*0570*/  ISETP.LT.AND.EX P3, PT, R109, UR11, !P1, P3 ;  /* 0x0000000b6d007c0c */ /* 0x000fe4000cf61330 */
[----:B------:R-:W-:Y:S02]  /*0580*/  ISETP.LT.AND.EX P2, PT, R108, UR11, !P1, P2 ;  /* 0x0000000b6c007c0c */ /* 0x000fe4000cf41320 */
[----:B------:R-:W-:Y:S02]  /*0590*/  ISETP.LT.AND.EX P1, PT, R107, UR11, !P1, P0 ;  /* 0x0000000b6b007c0c */ /* 0x000fe4000cf21300 */
[C---:B--2---:R-:W-:Y:S02]  /*05a0*/  LEA.HI R85, P0, R3.reuse, R2, RZ, 0x1 ;  /* 0x0000000203557211 */ /* 0x044fe400078108ff */
[-C--:B------:R-:W-:Y:S02]  /*05b0*/  LEA R89, R3, R3.reuse, 0x1 ;  /* 0x0000000303597211 */ /* 0x080fe400078e08ff */
[----:B------:R-:W-:Y:S01]  /*05c0*/  IADD3.X R88, RZ, R3, RZ, P0, !PT ;  /* 0x00000003ff587210 */ /* 0x000fe200007fe4ff */
[----:B------:R-:W-:Y:S01]  /*05d0*/  IMAD.WIDE.U32 R2, R2, 0x3, RZ ;  /* 0x0000000302027825 */ /* 0x000fe200078e00ff */
[----:B------:R-:W-:-:S02]  /*05e0*/  IADD3 R93, R9, 0xc0, RZ ;  /* 0x000000c0095d7810 */ /* 0x000fc40007ffe0ff */
[----:B------:R-:W-:Y:S02]  /*05f0*/  SHF.R.S64 R85, R85, 0x1, R88 ;  /* 0x0000000155557819 */ /* 0x000fe40000001058 */
[----:B------:R-:W-:Y:S02]  /*0600*/  IADD3 R89, R3, R89, RZ ;  /* 0x0000005903597210 */ /* 0x000fe40007ffe0ff */
[----:B------:R-:W-:Y:S02]  /*0610*/  SHF.R.S32.HI R3, RZ, 0x1f, R10 ;  /* 0x0000001fff037819 */ /* 0x000fe4000001140a */
[----:B------:R-:W-:Y:S02]  /*0620*/  LEA.HI R86, P0, R89, R2, RZ, 0x1 ;  /* 0x0000000259567211 */ /* 0x000fe400078108ff */
[----:B------:R-:W-:Y:S02]  /*0630*/  LEA.HI R3, R3, R10, RZ, 0x5 ;  /* 0x0000000a03037211 */ /* 0x000fe400078f28ff */
[----:B------:R-:W-:-:S02]  /*0640*/  IADD3.X R89, RZ, R89, RZ, P0, !PT ;  /* 0x00000059ff597210 */ /* 0x000fc400007fe4ff */
[----:B------:R-:W-:Y:S02]  /*0650*/  SHF.R.S32.HI R3, RZ, 0x5, R3 ;  /* 0x00000005ff037819 */ /* 0x000fe40000011403 */
[----:B------:R-:W-:Y:S02]  /*0660*/  SHF.R.S64 R86, R86, 0x1, R89 ;  /* 0x0000000156567819 */ /* 0x000fe40000001059 */
[C---:B------:R-:W-:Y:S02]  /*0670*/  IADD3 R92, R9.reuse, 0xd0, RZ ;  /* 0x000000d0095c7810 */ /* 0x040fe40007ffe0ff */
[C---:B------:R-:W-:Y:S02]  /*0680*/  IADD3 R91, R9.reuse, 0xe0, RZ ;  /* 0x000000e0095b7810 */ /* 0x040fe40007ffe0ff */
[----:B------:R-:W-:Y:S02]  /*0690*/  IADD3 R90, R9, 0xf0, RZ ;  /* 0x000000f0095a7810 */ /* 0x000fe40007ffe0ff */
[----:B------:R-:W-:-:S02]  /*06a0*/  SHF.R.S32.HI R88, RZ, 0x1, R88 ;  /* 0x00000001ff587819 */ /* 0x000fc40000011458 */
[----:B------:R-:W-:Y:S02]  /*06b0*/  SHF.R.S32.HI R89, RZ, 0x1, R89 ;  /* 0x00000001ff597819 */ /* 0x000fe40000011459 */
[----:B----4-:R-:W-:Y:S02]  /*06c0*/  LOP3.LUT R105, R7, 0x3, RZ, 0xc0, !PT ;  /* 0x0000000307697812 */ /* 0x010fe400078ec0ff */
[----:B------:R-:W-:Y:S02]  /*06d0*/  LEA R87, R3, UR5, 0x3 ;  /* 0x0000000503577c11 */ /* 0x000fe4000f8e18ff */
[----:B------:R-:W-:Y:S02]  /*06e0*/  SHF.R.S32.HI R122, RZ, 0x1f, R93 ;  /* 0x0000001fff7a7819 */ /* 0x000fe4000001145d */
[----:B------:R-:W-:Y:S02]  /*06f0*/  SHF.R.S32.HI R121, RZ, 0x1f, R92 ;  /* 0x0000001fff797819 */ /* 0x000fe4000001145c */
[----:B------:R-:W-:-:S02]  /*0700*/  SHF.R.S32.HI R120, RZ, 0x1f, R91 ;  /* 0x0000001fff787819 */ /* 0x000fc4000001145b */
[----:B------:R-:W-:Y:S02]  /*0710*/  SHF.R.S32.HI R119, RZ, 0x1f, R90 ;  /* 0x0000001fff777819 */ /* 0x000fe4000001145a */
[----:B------:R-:W-:Y:S02]  /*0720*/  SHF.L.U64.HI R88, R85, 0x2, R88 ;  /* 0x0000000255587819 */ /* 0x000fe40000010258 */
[----:B-1----:R-:W-:-:S07]  /*0730*/  SHF.L.U64.HI R89, R86, 0x2, R89 ;  /* 0x0000000256597819 */ /* 0x002fce0000010259 */
.L_x_1216:
[----:B0-----:R-:W0:Y:S01]  /*0740*/  LDC R17, c[0x0][0x2a0] ;  /* 0x0000a800ff117b82 */ /* 0x001e220000000800 */
[----:B------:R-:W-:Y:S01]  /*0750*/  P2R R14, PR, RZ, 0x4 ;  /* 0x00000004ff0e7803 */ /* 0x000fe20000000000 */
[----:B------:R-:W-:Y:S01]  /*0760*/  ULDC.64 UR12, c[0x0][0x298] ;  /* 0x0000a600000c7ab9 */ /* 0x000fe20000000a00 */
[C---:B------:R-:W-:Y:S02]  /*0770*/  LOP3.LUT P2, RZ, R5.reuse, 0x80, RZ, 0xc0, !PT ;  /* 0x0000008005ff7812 */ /* 0x040fe4000784c0ff */
[C---:B------:R-:W-:Y:S02]  /*0780*/  LOP3.LUT P6, RZ, R5.reuse, 0x40, RZ, 0xc0, !PT ;  /* 0x0000004005ff7812 */ /* 0x040fe400078cc0ff */
[----:B------:R-:W-:Y:S01]  /*0790*/  P2R R0, PR, RZ, 0x2 ;  /* 0x00000002ff007803 */ /* 0x000fe20000000000 */
[----:B------:R-:W1:Y:S01]  /*07a0*/  @P5 LDC.64 R42, c[0x0][0x228] ;  /* 0x00008a00ff2a5b82 */ /* 0x000e620000000a00 */
[----:B------:R-:W-:Y:S02]  /*07b0*/  LOP3.LUT P1, RZ, R5, 0x10, RZ, 0xc0, !PT ;  /* 0x0000001005ff7812 */ /* 0x000fe4000782c0ff */
[----:B------:R-:W-:-:S02]  /*07c0*/  MOV R82, RZ ;  /* 0x000000ff00527202 */ /* 0x000fc40000000f00 */
[----:B------:R-:W-:-:S03]  /*07d0*/  P2R R70, PR, RZ, 0x20 ;  /* 0x00000020ff467803 */ /* 0x000fc60000000000 */
[----:B------:R-:W2:Y:S01]  /*07e0*/  @P2 LDC.64 R62, c[0x0][0x230] ;  /* 0x00008c00ff3e2b82 */ /* 0x000ea20000000a00 */
[----:B0-----:R-:W-:-:S07]  /*07f0*/  IABS R15, R17 ;  /* 0x00000011000f7213 */ /* 0x001fce0000000000 */
        /* <DEDUP_REMOVED lines=10> */
[----:B---3--:R-:W-:Y:S02]  /*08a0*/  MOV R2, RZ ;  /* 0x000000ff00027202 */ /* 0x008fe40000000f00 */
        /* <DEDUP_REMOVED lines=14> */
[----:B------:R-:W-:-:S13]  /*0990*/  ISETP.GE.U32.AND P0, PT, R4, R15, PT ;  /* 0x0000000f0400720c */ /* 0x000fda0003f06070 */
        /* <DEDUP_REMOVED lines=8> */
[----:B------:R-:W-:Y:S02]  /*0a20*/  SEL R13, R2, R3, !P0 ;  /* 0x00000003020d7207 */ /* 0x000fe40004000000 */
[----:B------:R-:W-:Y:S01]  /*0a30*/  SHF.R.S32.HI R2, RZ, 0x1f, R84 ;  /* 0x0000001fff027819 */ /* 0x000fe20000011454 */
[----:B------:R-:W-:Y:S01]  /*0a40*/  IMAD R33, R32, 0x38, RZ ;  /* 0x0000003820217824 */ /* 0x000fe200078e02ff */
[----:B------:R-:W-:-:S04]  /*0a50*/  SHF.R.S32.HI R4, RZ, 0x1f, R13 ;  /* 0x0000001fff047819 */ /* 0x000fc8000001140d */
[----:B------:R-:W-:Y:S01]  /*0a60*/  IADD3 R20, P0, R84, R33, RZ ;  /* 0x0000002154147210 */ /* 0x000fe20007f1e0ff */
[----:B------:R-:W-:-:S03]  /*0a70*/  IMAD R4, R4, UR12, RZ ;  /* 0x0000000c04047c24 */ /* 0x000fc6000f8e02ff */
[----:B------:R-:W-:Y:S01]  /*0a80*/  LEA.HI.X.SX32 R21, R33, R2, 0x1, P0 ;  /* 0x0000000221157211 */ /* 0x000fe200000f0eff */
[C---:B------:R-:W-:Y:S01]  /*0a90*/  IMAD R23, R13.reuse, UR13, R4 ;  /* 0x0000000d0d177c24 */ /* 0x040fe2000f8e0204 */
[----:B------:R-:W2:Y:S01]  /*0aa0*/  @P2 LDC.64 R2, c[0x0][0x288] ;  /* 0x0000a200ff022b82 */ /* 0x000ea20000000a00 */
[----:B------:R-:W-:Y:S01]  /*0ab0*/  IMAD.WIDE.U32 R20, R13, UR12, R20 ;  /* 0x0000000c0d147c25 */ /* 0x000fe2000f8e0014 */
[----:B------:R-:W-:-:S04]  /*0ac0*/  ULDC.64 UR12, c[0x0][0x290] ;  /* 0x0000a400000c7ab9 */ /* 0x000fc80000000a00 */
[----:B------:R-:W-:Y:S02]  /*0ad0*/  IADD3 R23, R21, R23, RZ ;  /* 0x0000001715177210 */ /* 0x000fe40007ffe0ff */
[-C--:B------:R-:W-:Y:S02]  /*0ae0*/  @P2 MOV R22, R20.reuse ;  /* 0x0000001400162202 */ /* 0x080fe40000000f00 */
[----:B------:R-:W-:Y:S02]  /*0af0*/  @P3 MOV R24, R20 ;  /* 0x0000001400183202 */ /* 0x000fe40000000f00 */
[----:B------:R-:W-:Y:S01]  /*0b00*/  @P3 MOV R25, R23 ;  /* 0x0000001700193202 */ /* 0x000fe20000000f00 */
[----:B--2---:R-:W-:-:S04]  /*0b10*/  @P2 IMAD R4, R118, R2, RZ ;  /* 0x0000000276042224 */ /* 0x004fc800078e02ff */
[C---:B------:R-:W-:Y:S02]  /*0b20*/  @P2 IMAD R13, R9.reuse, R3, R4 ;  /* 0x00000003090d2224 */ /* 0x040fe400078e0204 */
        /* <DEDUP_REMOVED lines=12> */
[----:B------:R-:W3:Y:S08]  /*0bf0*/  @P2 LDC.64 R58, c[0x0][0x230] ;  /* 0x00008c00ff3a2b82 */ /* 0x000ef00000000a00 */
        /* <DEDUP_REMOVED lines=9> */
[----:B0-----:R-:W-:-:S04]  /*0c90*/  @P6 IADD3 R66, P0, R61, R66, RZ ;  /* 0x000000423d426210 */ /* 0x001fc80007f1e0ff */
[C---:B------:R-:W-:Y:S02]  /*0ca0*/  @P6 IADD3.X R67, R2.reuse, R67, RZ, P0, !PT ;  /* 0x0000004302436210 */ /* 0x040fe400007fe4ff */
[----:B--2---:R-:W-:Y:S02]  /*0cb0*/  @P6 IADD3 R60, P0, R61, R12, RZ ;  /* 0x0000000c3d3c6210 */ /* 0x004fe40007f1e0ff */
[----:B------:R-:W-:Y:S02]  /*0cc0*/  @P2 MOV R12, R20 ;  /* 0x00000014000c2202 */ /* 0x000fe40000000f00 */
[----:B------:R-:W-:Y:S02]  /*0cd0*/  @P6 IADD3.X R61, R2, R13, RZ, P0, !PT ;  /* 0x0000000d023d6210 */ /* 0x000fe400007fe4ff */
[----:B------:R-:W0:Y:S01]  /*0ce0*/  @P2 LDC.64 R2, c[0x0][0x288] ;  /* 0x0000a200ff022b82 */ /* 0x000e220000000a00 */
[----:B------:R-:W-:Y:S02]  /*0cf0*/  @P2 MOV R13, R23 ;  /* 0x00000017000d2202 */ /* 0x000fe40000000f00 */
[----:B------:R-:W-:-:S13]  /*0d00*/  LOP3.LUT P6, RZ, R5, 0x2, RZ, 0xc0, !PT ;  /* 0x0000000205ff7812 */ /* 0x000fda00078cc0ff */
[----:B------:R-:W2:Y:S01]  /*0d10*/  @P6 LDC.64 R46, c[0x0][0x230] ;  /* 0x00008c00ff2e6b82 */ /* 0x000ea20000000a00 */
[----:B0-----:R-:W-:-:S07]  /*0d20*/  @P2 IMAD R4, R116, R2, RZ ;  /* 0x0000000274042224 */ /* 0x001fce00078e02ff */
[----:B------:R-:W0:Y:S01]  /*0d30*/  @P6 LDC.64 R44, c[0x0][0x228] ;  /* 0x00008a00ff2c6b82 */ /* 0x000e220000000a00 */
[C---:B------:R-:W-:Y:S02]  /*0d40*/  @P2 IMAD R15, R103.reuse, R3, R4 ;  /* 0x00000003670f2224 */ /* 0x040fe400078e0204 */
[----:B------:R-:W-:Y:S01]  /*0d50*/  @P2 IMAD.WIDE.U32 R2, R103, R2, R12 ;  /* 0x0000000267022225 */ /* 0x000fe200078e000c */
[----:B------:R-:W-:-:S04]  /*0d60*/  @P1 MOV R12, R20 ;  /* 0x00000014000c1202 */ /* 0x000fc80000000f00 */
[----:B------:R-:W-:Y:S02]  /*0d70*/  @P2 IADD3 R13, R3, R15, RZ ;  /* 0x0000000f030d2210 */ /* 0x000fe40007ffe0ff */
[C---:B------:R-:W-:Y:S02]  /*0d80*/  @P2 SHF.L.U32 R3, R2.reuse, 0x1, RZ ;  /* 0x0000000102032819 */ /* 0x040fe400000006ff */
[----:B------:R-:W-:Y:S02]  /*0d90*/  @P2 SHF.L.U64.HI R2, R2, 0x1, R13 ;  /* 0x0000000102022819 */ /* 0x000fe4000001020d */
[----:B---3--:R-:W-:Y:S02]  /*0da0*/  @P2 IADD3 R58, P0, R3, R58, RZ ;  /* 0x0000003a033a2210 */ /* 0x008fe40007f1e0ff */
[----:B------:R-:W-:Y:S02]  /*0db0*/  @P1 MOV R13, R23 ;  /* 0x00000017000d1202 */ /* 0x000fe40000000f00 */
[----:B------:R-:W-:-:S02]  /*0dc0*/  @P2 IADD3.X R59, R2, R59, RZ, P0, !PT ;  /* 0x0000003b023b2210 */ /* 0x000fc400007fe4ff */
[----:B----4-:R-:W-:-:S04]  /*0dd0*/  @P2 IADD3 R56, P0, R3, R56, RZ ;  /* 0x0000003803382210 */ /* 0x010fc80007f1e0ff */
[----:B------:R-:W-:Y:S02]  /*0de0*/  @P2 IADD3.X R57, R2, R57, RZ, P0, !PT ;  /* 0x0000003902392210 */ /* 0x000fe400007fe4ff */
[----:B------:R-:W3:Y:S01]  /*0df0*/  @P1 LDC.64 R2, c[0x0][0x288] ;  /* 0x0000a200ff021b82 */ /* 0x000ee20000000a00 */
[----:B------:R-:W-:-:S13]  /*0e00*/  LOP3.LUT P2, RZ, R5, 0x8, RZ, 0xc0, !PT ;  /* 0x0000000805ff7812 */ /* 0x000fda000784c0ff */
[----:B------:R-:W4:Y:S08]  /*0e10*/  @P2 LDC.64 R52, c[0x0][0x230] ;  /* 0x00008c00ff342b82 */ /* 0x000f300000000a00 */
[----:B------:R-:W2:Y:S01]  /*0e20*/  @P2 LDC.64 R50, c[0x0][0x228] ;  /* 0x00008a00ff322b82 */ /* 0x000ea20000000a00 */
[-C--:B---3--:R-:W-:Y:S02]  /*0e30*/  @P1 IMAD R4, R115, R2.reuse, RZ ;  /* 0x0000000273041224 */ /* 0x088fe400078e02ff */
[----:B------:R-:W-:-:S04]  /*0e40*/  @P1 IMAD.WIDE.U32 R12, R102, R2, R12 ;  /* 0x00000002660c1225 */ /* 0x000fc800078e000c */
[----:B------:R-:W-:-:S05]  /*0e50*/  @P1 IMAD R3, R102, R3, R4 ;  /* 0x0000000366031224 */ /* 0x000fca00078e0204 */
[----:B------:R-:W-:Y:S02]  /*0e60*/  @P1 IADD3 R13, R13, R3, RZ ;  /* 0x000000030d0d1210 */ /* 0x000fe40007ffe0ff */
[C---:B------:R-:W-:Y:S02]  /*0e70*/  @P1 SHF.L.U32 R3, R12.reuse, 0x1, RZ ;  /* 0x000000010c031819 */ /* 0x040fe400000006ff */
[----:B------:R-:W-:Y:S02]  /*0e80*/  @P1 SHF.L.U64.HI R12, R12, 0x1, R13 ;  /* 0x000000010c0c1819 */ /* 0x000fe4000001020d */
[----:B------:R-:W-:Y:S02]  /*0e90*/  @P1 IADD3 R18, P0, R3, R18, RZ ;  /* 0x0000001203121210 */ /* 0x000fe40007f1e0ff */
[----:B------:R-:W-:Y:S02]  /*0ea0*/  @P2 MOV R13, R23 ;  /* 0x00000017000d2202 */ /* 0x000fe40000000f00 */
[----:B------:R-:W-:-:S02]  /*0eb0*/  @P1 IADD3.X R19, R12, R19, RZ, P0, !PT ;  /* 0x000000130c131210 */ /* 0x000fc400007fe4ff */
[----:B-1----:R-:W-:Y:S02]  /*0ec0*/  @P1 IADD3 R54, P0, R3, R54, RZ ;  /* 0x0000003603361210 */ /* 0x002fe40007f1e0ff */
[----:B------:R-:W1:Y:S02]  /*0ed0*/  @P2 LDC.64 R2, c[0x0][0x288] ;  /* 0x0000a200ff022b82 */ /* 0x000e640000000a00 */
[----:B------:R-:W-:Y:S02]  /*0ee0*/  @P1 IADD3.X R55, R12, R55, RZ, P0, !PT ;  /* 0x000000370c371210 */ /* 0x000fe400007fe4ff */
[----:B------:R-:W-:Y:S02]  /*0ef0*/  @P2 MOV R12, R20 ;  /* 0x00000014000c2202 */ /* 0x000fe40000000f00 */
[----:B------:R-:W-:-:S13]  /*0f00*/  LOP3.LUT P1, RZ, R5, 0x4, RZ, 0xc0, !PT ;  /* 0x0000000405ff7812 */ /* 0x000fda000782c0ff */
[----:B------:R-:W3:Y:S01]  /*0f10*/  @P1 LDC.64 R16, c[0x0][0x230] ;  /* 0x00008c00ff101b82 */ /* 0x000ee20000000a00 */
[-C--:B-1----:R-:W-:Y:S02]  /*0f20*/  @P2 IMAD R4, R114, R2.reuse, RZ ;  /* 0x0000000272042224 */ /* 0x082fe400078e02ff */
[----:B------:R-:W-:-:S05]  /*0f30*/  @P2 IMAD.WIDE.U32 R12, R101, R2, R12 ;  /* 0x00000002650c2225 */ /* 0x000fca00078e000c */
[----:B------:R-:W1:Y:S01]  /*0f40*/  @P1 LDC.64 R48, c[0x0][0x228] ;  /* 0x00008a00ff301b82 */ /* 0x000e620000000a00 */
[----:B------:R-:W-:-:S05]  /*0f50*/  @P2 IMAD R3, R101, R3, R4 ;  /* 0x0000000365032224 */ /* 0x000fca00078e0204 */
[----:B------:R-:W-:Y:S02]  /*0f60*/  @P2 IADD3 R13, R13, R3, RZ ;  /* 0x000000030d0d2210 */ /* 0x000fe40007ffe0ff */
[C---:B------:R-:W-:Y:S02]  /*0f70*/  @P2 SHF.L.U32 R3, R12.reuse, 0x1, RZ ;  /* 0x000000010c032819 */ /* 0x040fe400000006ff */
[----:B------:R-:W-:Y:S02]  /*0f80*/  @P2 SHF.L.U64.HI R12, R12, 0x1, R13 ;  /* 0x000000010c0c2819 */ /* 0x000fe4000001020d */
[----:B----4-:R-:W-:Y:S02]  /*0f90*/  @P2 IADD3 R52, P0, R3, R52, RZ ;  /* 0x0000003403342210 */ /* 0x010fe40007f1e0ff */
[----:B------:R-:W-:Y:S02]  /*0fa0*/  @P1 MOV R13, R23 ;  /* 0x00000017000d1202 */ /* 0x000fe40000000f00 */
[----:B------:R-:W-:-:S02]  /*0fb0*/  @P2 IADD3.X R53, R12, R53, RZ, P0, !PT ;  /* 0x000000350c352210 */ /* 0x000fc400007fe4ff */
[----:B--2---:R-:W-:Y:S02]  /*0fc0*/  @P2 IADD3 R50, P0, R3, R50, RZ ;  /* 0x0000003203322210 */ /* 0x004fe40007f1e0ff */
[----:B------:R-:W2:Y:S02]  /*0fd0*/  @P1 LDC.64 R2, c[0x0][0x288] ;  /* 0x0000a200ff021b82 */ /* 0x000ea40000000a00 */
[----:B------:R-:W-:Y:S02]  /*0fe0*/  @P2 IADD3.X R51, R12, R51, RZ, P0, !PT ;  /* 0x000000330c332210 */ /* 0x000fe400007fe4ff */
[----:B------:R-:W-:Y:S02]  /*0ff0*/  @P1 MOV R12, R20 ;  /* 0x00000014000c1202 */ /* 0x000fe40000000f00 */
[----:B------:R-:W-:Y:S02]  /*1000*/  ISETP.NE.AND P2, PT, R14, RZ, PT ;  /* 0x000000ff0e00720c */ /* 0x000fe40003f45270 */
[----:B------:R-:W4:Y:S11]  /*1010*/  @P5 LDC.64 R14, c[0x0][0x230] ;  /* 0x00008c00ff0e5b82 */ /* 0x000f360000000a00 */
[----:B------:R-:W4:Y:S01]  /*1020*/  @P2 LDC.64 R34, c[0x0][0x230] ;  /* 0x00008c00ff222b82 */ /* 0x000f220000000a00 */
[----:B--2---:R-:W-:-:S02]  /*1030*/  @P1 IMAD R4, R113, R2, RZ ;  /* 0x0000000271041224 */ /* 0x004fc400078e02ff */
[----:B------:R-:W-:-:S05]  /*1040*/  @P1 IMAD.WIDE.U32 R12, R100, R2, R12 ;  /* 0x00000002640c1225 */ /* 0x000fca00078e000c */
[----:B------:R-:W2:Y:S01]  /*1050*/  @P2 LDC.64 R26, c[0x0][0x228] ;  /* 0x00008a00ff1a2b82 */ /* 0x000ea20000000a00 */
[----:B------:R-:W-:-:S05]  /*1060*/  @P1 IMAD R3, R100, R3, R4 ;  /* 0x0000000364031224 */ /* 0x000fca00078e0204 */
[----:B------:R-:W-:Y:S02]  /*1070*/  @P1 IADD3 R13, R13, R3, RZ ;  /* 0x000000030d0d1210 */ /* 0x000fe40007ffe0ff */
[C---:B------:R-:W-:Y:S02]  /*1080*/  @P1 SHF.L.U32 R3, R12.reuse, 0x1, RZ ;  /* 0x000000010c031819 */ /* 0x040fe400000006ff */
[----:B------:R-:W-:Y:S02]  /*1090*/  @P1 SHF.L.U64.HI R12, R12, 0x1, R13 ;  /* 0x000000010c0c1819 */ /* 0x000fe4000001020d */
[----:B---3--:R-:W-:Y:S02]  /*10a0*/  @P1 IADD3 R16, P0, R3, R16, RZ ;  /* 0x0000001003101210 */ /* 0x008fe40007f1e0ff */
[----:B------:R-:W-:Y:S02]  /*10b0*/  @P6 MOV R13, R23 ;  /* 0x00000017000d6202 */ /* 0x000fe40000000f00 */
[----:B------:R-:W-:-:S02]  /*10c0*/  @P1 IADD3.X R17, R12, R17, RZ, P0, !PT ;  /* 0x000000110c111210 */ /* 0x000fc400007fe4ff */
[----:B-1----:R-:W-:Y:S02]  /*10d0*/  @P1 IADD3 R48, P0, R3, R48, RZ ;  /* 0x0000003003301210 */ /* 0x002fe40007f1e0ff */
[----:B------:R-:W1:Y:S02]  /*10e0*/  @P6 LDC.64 R2, c[0x0][0x288] ;  /* 0x0000a200ff026b82 */ /* 0x000e640000000a00 */
[----:B------:R-:W-:Y:S02]  /*10f0*/  @P1 IADD3.X R49, R12, R49, RZ, P0, !PT ;  /* 0x000000310c311210 */ /* 0x000fe400007fe4ff */
[----:B------:R-:W-:Y:S02]  /*1100*/  ISETP.NE.AND P1, PT, R0, RZ, PT ;  /* 0x000000ff0000720c */ /* 0x000fe40003f25270 */
[----:B------:R-:W-:-:S11]  /*1110*/  @P6 MOV R12, R20 ;  /* 0x00000014000c6202 */ /* 0x000fd60000000f00 */
[----:B------:R-:W3:Y:S01]  /*1120*/  @P1 LDC.64 R28, c[0x0][0x230] ;  /* 0x00008c00ff1c1b82 */ /* 0x000ee20000000a00 */
[----:B-1----:R-:W-:-:S07]  /*1130*/  @P6 IMAD R0, R112, R2, RZ ;  /* 0x0000000270006224 */ /* 0x002fce00078e02ff */
[----:B------:R-:W1:Y:S01]  /*1140*/  @P1 LDC.64 R30, c[0x0][0x228] ;  /* 0x00008a00ff1e1b82 */ /* 0x000e620000000a00 */
        /* <DEDUP_REMOVED lines=8> */
[----:B0-----:R-:W-:Y:S02]  /*11d0*/  @P6 IADD3 R44, P0, R3, R44, RZ ;  /* 0x0000002c032c6210 */ /* 0x001fe40007f1e0ff */
[----:B------:R-:W0:Y:S02]  /*11e0*/  @P5 LDC.64 R2, c[0x0][0x288] ;  /* 0x0000a200ff025b82 */ /* 0x000e240000000a00 */
[----:B------:R-:W-:Y:S02]  /*11f0*/  @P6 IADD3.X R45, R12, R45, RZ, P0, !PT ;  /* 0x0000002d0c2d6210 */ /* 0x000fe400007fe4ff */
[----:B------:R-:W-:Y:S01]  /*1200*/  @P5 MOV R12, R20 ;  /* 0x00000014000c5202 */ /* 0x000fe20000000f00 */
[----:B0-----:R-:W-:-:S04]  /*1210*/  @P5 IMAD R0, R111, R2, RZ ;  /* 0x000000026f005224 */ /* 0x001fc800078e02ff */
[----:B------:R-:W-:-:S04]  /*1220*/  @P5 IMAD.WIDE.U32 R12, R98, R2, R12 ;  /* 0x00000002620c5225 */ /* 0x000fc800078e000c */
[----:B------:R-:W-:-:S05]  /*1230*/  @P5 IMAD R3, R98, R3, R0 ;  /* 0x0000000362035224 */ /* 0x000fca00078e0200 */
[----:B------:R-:W-:Y:S02]  /*1240*/  @P5 IADD3 R13, R13, R3, RZ ;  /* 0x000000030d0d5210 */ /* 0x000fe40007ffe0ff */
[C---:B------:R-:W-:Y:S02]  /*1250*/  @P5 SHF.L.U32 R3, R12.reuse, 0x1, RZ ;  /* 0x000000010c035819 */ /* 0x040fe400000006ff */
[----:B------:R-:W-:Y:S02]  /*1260*/  @P5 SHF.L.U64.HI R12, R12, 0x1, R13 ;  /* 0x000000010c0c5819 */ /* 0x000fe4000001020d */
[----:B----4-:R-:W-:Y:S02]  /*1270*/  @P5 IADD3 R14, P0, R3, R14, RZ ;  /* 0x0000000e030e5210 */ /* 0x010fe40007f1e0ff */
[----:B------:R-:W-:Y:S02]  /*1280*/  @P4 MOV R13, R23 ;  /* 0x00000017000d4202 */ /* 0x000fe40000000f00 */
[----:B------:R-:W-:-:S02]  /*1290*/  @P5 IADD3.X R15, R12, R15, RZ, P0, !PT ;  /* 0x0000000f0c0f5210 */ /* 0x000fc400007fe4ff */
[----:B------:R-:W-:Y:S02]  /*12a0*/  @P5 IADD3 R42, P0, R3, R42, RZ ;  /* 0x0000002a032a5210 */ /* 0x000fe40007f1e0ff */
[----:B------:R-:W0:Y:S02]  /*12b0*/  @P4 LDC.64 R2, c[0x0][0x288] ;  /* 0x0000a200ff024b82 */ /* 0x000e240000000a00 */
[----:B------:R-:W-:Y:S02]  /*12c0*/  @P5 IADD3.X R43, R12, R43, RZ, P0, !PT ;  /* 0x0000002b0c2b5210 */ /* 0x000fe400007fe4ff */
[----:B------:R-:W-:Y:S02]  /*12d0*/  @P4 MOV R12, R20 ;  /* 0x00000014000c4202 */ /* 0x000fe40000000f00 */
[----:B------:R-:W-:Y:S02]  /*12e0*/  CS2R R80, SRZ ;  /* 0x0000000000507805 */ /* 0x000fe4000001ff00 */
[----:B------:R-:W-:-:S04]  /*12f0*/  LOP3.LUT P5, RZ, R5, 0x8, RZ, 0xc0, !PT ;  /* 0x0000000805ff7812 */ /* 0x000fc800078ac0ff */
[----:B------:R-:W-:Y:S02]  /*1300*/  P2R R71, PR, RZ, 0x20 ;  /* 0x00000020ff477803 */ /* 0x000fe40000000000 */
[----:B------:R-:W-:-:S04]  /*1310*/  LOP3.LUT P5, RZ, R5, 0x10, RZ, 0xc0, !PT ;  /* 0x0000001005ff7812 */ /* 0x000fc800078ac0ff */
[----:B------:R-:W-:Y:S02]  /*1320*/  P2R R74, PR, RZ, 0x20 ;  /* 0x00000020ff4a7803 */ /* 0x000fe40000000000 */
[----:B------:R-:W-:-:S04]  /*1330*/  LOP3.LUT P5, RZ, R5, 0x20, RZ, 0xc0, !PT ;  /* 0x0000002005ff7812 */ /* 0x000fc800078ac0ff */
[----:B------:R-:W-:Y:S01]  /*1340*/  P2R R75, PR, RZ, 0x20 ;  /* 0x00000020ff4b7803 */ /* 0x000fe20000000000 */
[-C--:B0-----:R-:W-:Y:S01]  /*1350*/  @P4 IMAD R0, R110, R2.reuse, RZ ;  /* 0x000000026e004224 */ /* 0x081fe200078e02ff */
[----:B------:R-:W-:Y:S01]  /*1360*/  LOP3.LUT P5, RZ, R5, 0x40, RZ, 0xc0, !PT ;  /* 0x0000004005ff7812 */ /* 0x000fe200078ac0ff */
[C---:B------:R-:W-:Y:S01]  /*1370*/  @P4 IMAD.WIDE.U32 R12, R97.reuse, R2, R12 ;  /* 0x00000002610c4225 */ /* 0x040fe200078e000c */
[----:B------:R-:W-:Y:S02]  /*1380*/  CS2R R78, SRZ ;  /* 0x00000000004e7805 */ /* 0x000fe4000001ff00 */
[----:B------:R-:W-:Y:S01]  /*1390*/  P2R R76, PR, RZ, 0x20 ;  /* 0x00000020ff4c7803 */ /* 0x000fe20000000000 */
[----:B------:R-:W-:Y:S01]  /*13a0*/  @P4 IMAD R3, R97, R3, R0 ;  /* 0x0000000361034224 */ /* 0x000fe200078e0200 */
[----:B------:R-:W-:-:S04]  /*13b0*/  LOP3.LUT P5, RZ, R5, 0x80, RZ, 0xc0, !PT ;  /* 0x0000008005ff7812 */ /* 0x000fc800078ac0ff */
[----:B------:R-:W-:Y:S02]  /*13c0*/  @P4 IADD3 R13, R13, R3, RZ ;  /* 0x000000030d0d4210 */ /* 0x000fe40007ffe0ff */
[C---:B------:R-:W-:Y:S02]  /*13d0*/  @P4 SHF.L.U32 R3, R12.reuse, 0x1, RZ ;  /* 0x000000010c034819 */ /* 0x040fe400000006ff */
[----:B------:R-:W-:Y:S02]  /*13e0*/  @P4 SHF.L.U64.HI R12, R12, 0x1, R13 ;  /* 0x000000010c0c4819 */ /* 0x000fe4000001020d */
[----:B------:R-:W-:-:S03]  /*13f0*/  @P4 IADD3 R40, P0, R3, R40, RZ ;  /* 0x0000002803284210 */ /* 0x000fc60007f1e0ff */
[----:B------:R-:W5:Y:S01]  /*1400*/  @P5 LDG.E R78, desc[UR8][R68.64] ;  /* 0x00000008444e5981 */ /* 0x000f62000c1e1900 */
[C---:B------:R-:W-:Y:S02]  /*1410*/  @P4 IADD3.X R41, R12.reuse, R41, RZ, P0, !PT ;  /* 0x000000290c294210 */ /* 0x040fe400007fe4ff */
[----:B------:R-:W-:Y:S02]  /*1420*/  @P4 IADD3 R38, P0, R3, R38, RZ ;  /* 0x0000002603264210 */ /* 0x000fe40007f1e0ff */
[----:B------:R-:W0:Y:S02]  /*1430*/  @P3 LDC.64 R2, c[0x0][0x288] ;  /* 0x0000a200ff023b82 */ /* 0x000e240000000a00 */
[----:B------:R-:W-:-:S06]  /*1440*/  @P4 IADD3.X R39, R12, R39, RZ, P0, !PT ;  /* 0x000000270c274210 */ /* 0x000fcc00007fe4ff */
[----:B------:R-:W4:Y:S01]  /*1450*/  @P3 LDC.64 R12, c[0x0][0x230] ;  /* 0x00008c00ff0c3b82 */ /* 0x000f220000000a00 */
[-C--:B0-----:R-:W-:Y:S02]  /*1460*/  @P3 IMAD R0, R109, R2.reuse, RZ ;  /* 0x000000026d003224 */ /* 0x081fe400078e02ff */
        /* <DEDUP_REMOVED lines=21> */
[----:B--2---:R-:W-:Y:S02]  /*15c0*/  @P2 IADD3 R26, P0, R3, R26, RZ ;  /* 0x0000001a031a2210 */ /* 0x004fe40007f1e0ff */
[----:B------:R-:W0:Y:S02]  /*15d0*/  @P1 LDC.64 R2, c[0x0][0x288] ;  /* 0x0000a200ff021b82 */ /* 0x000e240000000a00 */
[----:B------:R-:W-:Y:S02]  /*15e0*/  @P2 IADD3.X R27, R24, R27, RZ, P0, !PT ;  /* 0x0000001b181b2210 */ /* 0x000fe400007fe4ff */
[----:B------:R-:W-:Y:S01]  /*15f0*/  @P1 MOV R24, R20 ;  /* 0x0000001400181202 */ /* 0x000fe20000000f00 */
[----:B0-----:R-:W-:-:S04]  /*1600*/  @P1 IMAD R0, R107, R2, RZ ;  /* 0x000000026b001224 */ /* 0x001fc800078e02ff */
[----:B------:R-:W-:Y:S01]  /*1610*/  @P1 IMAD.WIDE.U32 R24, R94, R2, R24 ;  /* 0x000000025e181225 */ /* 0x000fe200078e0018 */
[----:B------:R-:W-:-:S03]  /*1620*/  SHF.R.U32.HI R2, RZ, 0x2, R10 ;  /* 0x00000002ff027819 */ /* 0x000fc6000001160a */
[----:B------:R-:W-:-:S05]  /*1630*/  @P1 IMAD R3, R94, R3, R0 ;  /* 0x000000035e031224 */ /* 0x000fca00078e0200 */
[----:B------:R-:W-:Y:S02]  /*1640*/  @P1 IADD3 R25, R25, R3, RZ ;  /* 0x0000000319191210 */ /* 0x000fe40007ffe0ff */
[C---:B------:R-:W-:Y:S02]  /*1650*/  @P1 SHF.L.U32 R3, R24.reuse, 0x1, RZ ;  /* 0x0000000118031819 */ /* 0x040fe400000006ff */
[----:B------:R-:W-:Y:S02]  /*1660*/  @P1 SHF.L.U64.HI R24, R24, 0x1, R25 ;  /* 0x0000000118181819 */ /* 0x000fe40000010219 */
[----:B------:R-:W0:Y:S01]  /*1670*/  LDC R25, c[0x0][0x2ac] ;  /* 0x0000ab00ff197b82 */ /* 0x000e220000000800 */
[----:B---3--:R-:W-:-:S04]  /*1680*/  @P1 IADD3 R28, P0, R3, R28, RZ ;  /* 0x0000001c031c1210 */ /* 0x008fc80007f1e0ff */
[----:B------:R-:W-:Y:S02]  /*1690*/  @P1 IADD3.X R29, R24, R29, RZ, P0, !PT ;  /* 0x0000001d181d1210 */ /* 0x000fe400007fe4ff */
[----:B-1----:R-:W-:Y:S01]  /*16a0*/  @P1 IADD3 R30, P0, R3, R30, RZ ;  /* 0x0000001e031e1210 */ /* 0x002fe20007f1e0ff */
[----:B------:R-:W-:-:S03]  /*16b0*/  IMAD.WIDE.U32 R2, R2, 0x24924925, RZ ;  /* 0x2492492502027825 */ /* 0x000fc600078e00ff */
[----:B------:R-:W-:Y:S01]  /*16c0*/  @P1 IADD3.X R31, R24, R31, RZ, P0, !PT ;  /* 0x0000001f181f1210 */ /* 0x000fe200007fe4ff */
[----:B0-----:R-:W-:-:S05]  /*16d0*/  IMAD R0, R25, UR7, R3 ;  /* 0x0000000719007c24 */ /* 0x001fca000f8e0203 */
[----:B------:R-:W-:-:S04]  /*16e0*/  IADD3 R2, R0, 0xc0, RZ ;  /* 0x000000c000027810 */ /* 0x000fc80007ffe0ff */
[----:B------:R-:W-:Y:S02]  /*16f0*/  SHF.R.S32.HI R3, RZ, 0x1f, R2 ;  /* 0x0000001fff037819 */ /* 0x000fe40000011402 */
[----:B------:R-:W-:-:S04]  /*1700*/  ISETP.GE.U32.AND P0, PT, R2, UR12, PT ;  /* 0x0000000c02007c0c */ /* 0x000fc8000bf06070 */
[----:B------:R-:W-:-:S04]  /*1710*/  ISETP.GE.AND.EX P0, PT, R3, UR13, PT, P0 ;  /* 0x0000000d03007c0c */ /* 0x000fc8000bf06300 */
[----:B------:R-:W-:-:S13]  /*1720*/  ISETP.LT.U32.AND P0, PT, R10, 0x1c0, !P0 ;  /* 0x000001c00a00780c */ /* 0x000fda0004701070 */
[----:B------:R-:W0:Y:S01]  /*1730*/  @P0 LDC.64 R24, c[0x0][0x288] ;  /* 0x0000a200ff180b82 */ /* 0x000e220000000a00 */
[----:B------:R-:W-:Y:S02]  /*1740*/  @P0 MOV R64, R20 ;  /* 0x0000001400400202 */ /* 0x000fe40000000f00 */
[----:B------:R-:W-:-:S05]  /*1750*/  @P0 MOV R65, R23 ;  /* 0x0000001700410202 */ /* 0x000fca0000000f00 */
[----:B------:R-:W1:Y:S01]  /*1760*/  @P0 LDC.64 R2, c[0x0][0x230] ;  /* 0x00008c00ff020b82 */ /* 0x000e620000000a00 */
[-C--:B0-----:R-:W-:Y:S02]  /*1770*/  @P0 IMAD R4, R122, R24.reuse, RZ ;  /* 0x000000187a040224 */ /* 0x081fe400078e02ff */
[----:B------:R-:W-:-:S04]  /*1780*/  @P0 IMAD.WIDE.U32 R64, R93, R24, R64 ;  /* 0x000000185d400225 */ /* 0x000fc800078e0040 */
[----:B------:R-:W-:Y:S01]  /*1790*/  @P0 IMAD R25, R93, R25, R4 ;  /* 0x000000195d190224 */ /* 0x000fe200078e0204 */
[----:B------:R-:W-:-:S04]  /*17a0*/  MOV R4, RZ ;  /* 0x000000ff00047202 */ /* 0x000fc80000000f00 */
[----:B------:R-:W-:Y:S02]  /*17b0*/  @P0 IADD3 R25, R65, R25, RZ ;  /* 0x0000001941190210 */ /* 0x000fe40007ffe0ff */
[C---:B------:R-:W-:Y:S02]  /*17c0*/  @P0 SHF.L.U32 R65, R64.reuse, 0x1, RZ ;  /* 0x0000000140410819 */ /* 0x040fe400000006ff */
[----:B------:R-:W-:Y:S02]  /*17d0*/  @P0 SHF.L.U64.HI R64, R64, 0x1, R25 ;  /* 0x0000000140400819 */ /* 0x000fe40000010219 */
[----:B------:R-:W0:Y:S01]  /*17e0*/  @P0 LDC.64 R24, c[0x0][0x228] ;  /* 0x00008a00ff180b82 */ /* 0x000e220000000a00 */
[----:B-1----:R-:W-:-:S04]  /*17f0*/  @P0 IADD3 R2, P6, R65, R2, RZ ;  /* 0x0000000241020210 */ /* 0x002fc80007fde0ff */
[----:B------:R-:W-:-:S05]  /*1800*/  @P0 IADD3.X R3, R64, R3, RZ, P6, !PT ;  /* 0x0000000340030210 */ /* 0x000fca00037fe4ff */
[----:B------:R1:W5:Y:S01]  /*1810*/  @P0 LDG.E R4, desc[UR8][R2.64] ;  /* 0x0000000802040981 */ /* 0x000362000c1e1900 */
[----:B0-----:R-:W-:-:S04]  /*1820*/  @P0 IADD3 R24, P6, R65, R24, RZ ;  /* 0x0000001841180210 */ /* 0x001fc80007fde0ff */
[----:B------:R-:W-:Y:S02]  /*1830*/  @P0 IADD3.X R25, R64, R25, RZ, P6, !PT ;  /* 0x0000001940190210 */ /* 0x000fe400037fe4ff */
[----:B------:R-:W-:-:S03]  /*1840*/  IADD3 R64, R0, 0xd0, RZ ;  /* 0x000000d000407810 */ /* 0x000fc60007ffe0ff */
[----:B------:R0:W5:Y:S01]  /*1850*/  @P0 LDG.E R82, desc[UR8][R24.64] ;  /* 0x0000000818520981 */ /* 0x000162000c1e1900 */
[----:B------:R-:W-:Y:S02]  /*1860*/  SHF.R.S32.HI R65, RZ, 0x1f, R64 ;  /* 0x0000001fff417819 */ /* 0x000fe40000011440 */
[----:B------:R-:W-:-:S04]  /*1870*/  ISETP.GE.U32.AND P0, PT, R64, UR12, PT ;  /* 0x0000000c40007c0c */ /* 0x000fc8000bf06070 */
[----:B------:R-:W-:-:S04]  /*1880*/  ISETP.GE.AND.EX P0, PT, R65, UR13, PT, P0 ;  /* 0x0000000d41007c0c */ /* 0x000fc8000bf06300 */
[----:B------:R-:W-:-:S13]  /*1890*/  ISETP.LT.U32.AND P0, PT, R10, 0x1c0, !P0 ;  /* 0x000001c00a00780c */ /* 0x000fda0004701070 */
[----:B-1----:R-:W1:Y:S01]  /*18a0*/  @P0 LDC.64 R2, c[0x0][0x288] ;  /* 0x0000a200ff020b82 */ /* 0x002e620000000a00 */
[----:B------:R-:W-:-:S07]  /*18b0*/  @P0 MOV R65, R23 ;  /* 0x0000001700410202 */ /* 0x000fce0000000f00 */
[----:B0-----:R-:W0:Y:S01]  /*18c0*/  @P0 LDC.64 R24, c[0x0][0x230] ;  /* 0x00008c00ff180b82 */ /* 0x001e220000000a00 */
[----:B-1----:R-:W-:-:S04]  /*18d0*/  @P0 IMAD R64, R121, R2, RZ ;  /* 0x0000000279400224 */ /* 0x002fc800078e02ff */
[----:B------:R-:W-:Y:S01]  /*18e0*/  @P0 IMAD R73, R92, R3, R64 ;  /* 0x000000035c490224 */ /* 0x000fe200078e0240 */
[----:B------:R-:W-:-:S05]  /*18f0*/  @P0 MOV R64, R20 ;  /* 0x0000001400400202 */ /* 0x000fca0000000f00 */
[----:B------:R-:W-:-:S05]  /*1900*/  @P0 IMAD.WIDE.U32 R64, R92, R2, R64 ;  /* 0x000000025c400225 */ /* 0x000fca00078e0040 */
[----:B------:R-:W-:Y:S02]  /*1910*/  @P0 IADD3 R65, R65, R73, RZ ;  /* 0x0000004941410210 */ /* 0x000fe40007ffe0ff */
[C---:B------:R-:W-:Y:S02]  /*1920*/  @P0 SHF.L.U32 R3, R64.reuse, 0x1, RZ ;  /* 0x0000000140030819 */ /* 0x040fe400000006ff */
[----:B------:R-:W-:Y:S02]  /*1930*/  @P0 SHF.L.U64.HI R2, R64, 0x1, R65 ;  /* 0x0000000140020819 */ /* 0x000fe40000010241 */
[----:B------:R-:W1:Y:S01]  /*1940*/  @P0 LDC.64 R64, c[0x0][0x228] ;  /* 0x00008a00ff400b82 */ /* 0x000e620000000a00 */
[----:B0-----:R-:W-:-:S04]  /*1950*/  @P0 IADD3 R24, P6, R3, R24, RZ ;  /* 0x0000001803180210 */ /* 0x001fc80007fde0ff */
[C---:B------:R-:W-:Y:S02]  /*1960*/  @P0 IADD3.X R25, R2.reuse, R25, RZ, P6, !PT ;  /* 0x0000001902190210 */ /* 0x040fe400037fe4ff */
[----:B-1----:R-:W-:Y:S02]  /*1970*/  @P0 IADD3 R64, P6, R3, R64, RZ ;  /* 0x0000004003400210 */ /* 0x002fe40007fde0ff */
[----:B------:R-:W-:Y:S02]  /*1980*/  MOV R3, RZ ;  /* 0x000000ff00037202 */ /* 0x000fe40000000f00 */
[----:B------:R-:W-:Y:S02]  /*1990*/  @P0 IADD3.X R65, R2, R65, RZ, P6, !PT ;  /* 0x0000004102410210 */ /* 0x000fe400037fe4ff */
[----:B------:R-:W-:Y:S02]  /*19a0*/  IADD3 R2, R0, 0xe0, RZ ;  /* 0x000000e000027810 */ /* 0x000fe40007ffe0ff */
[----:B------:R-:W5:Y:S02]  /*19b0*/  @P0 LDG.E R3, desc[UR8][R24.64] ;  /* 0x0000000818030981 */ /* 0x000f64000c1e1900 */
[----:B------:R-:W-:-:S02]  /*19c0*/  SHF.R.S32.HI R72, RZ, 0x1f, R2 ;  /* 0x0000001fff487819 */ /* 0x000fc40000011402 */
[----:B------:R0:W5:Y:S01]  /*19d0*/  @P0 LDG.E R81, desc[UR8][R64.64] ;  /* 0x0000000840510981 */ /* 0x000162000c1e1900 */
[----:B------:R-:W-:-:S04]  /*19e0*/  ISETP.GE.U32.AND P0, PT, R2, UR12, PT ;  /* 0x0000000c02007c0c */ /* 0x000fc8000bf06070 */
[----:B------:R-:W-:-:S04]  /*19f0*/  ISETP.GE.AND.EX P0, PT, R72, UR13, PT, P0 ;  /* 0x0000000d48007c0c */ /* 0x000fc8000bf06300 */
[----:B------:R-:W-:-:S13]  /*1a00*/  ISETP.LT.U32.AND P0, PT, R10, 0x1c0, !P0 ;  /* 0x000001c00a00780c */ /* 0x000fda0004701070 */
[----:B0-----:R-:W0:Y:S01]  /*1a10*/  @P0 LDC.64 R64, c[0x0][0x288] ;  /* 0x0000a200ff400b82 */ /* 0x001e220000000a00 */
[----:B------:R-:W-:Y:S02]  /*1a20*/  @P0 MOV R72, R20 ;  /* 0x0000001400480202 */ /* 0x000fe40000000f00 */
[----:B------:R-:W-:-:S05]  /*1a30*/  @P0 MOV R73, R23 ;  /* 0x0000001700490202 */ /* 0x000fca0000000f00 */
[----:B------:R-:W1:Y:S01]  /*1a40*/  @P0 LDC.64 R24, c[0x0][0x230] ;  /* 0x00008c00ff180b82 */ /* 0x000e620000000a00 */
[-C--:B0-----:R-:W-:Y:S02]  /*1a50*/  @P0 IMAD R2, R120, R64.reuse, RZ ;  /* 0x0000004078020224 */ /* 0x081fe400078e02ff */
[----:B------:R-:W-:-:S04]  /*1a60*/  @P0 IMAD.WIDE.U32 R72, R91, R64, R72 ;  /* 0x000000405b480225 */ /* 0x000fc800078e0048 */
[----:B------:R-:W-:-:S05]  /*1a70*/  @P0 IMAD R77, R91, R65, R2 ;  /* 0x000000415b4d0224 */ /* 0x000fca00078e0202 */
[----:B------:R-:W-:Y:S02]  /*1a80*/  @P0 IADD3 R65, R73, R77, RZ ;  /* 0x0000004d49410210 */ /* 0x000fe40007ffe0ff */
[C---:B------:R-:W-:Y:S02]  /*1a90*/  @P0 SHF.L.U32 R73, R72.reuse, 0x1, RZ ;  /* 0x0000000148490819 */ /* 0x040fe400000006ff */
[----:B------:R-:W-:Y:S02]  /*1aa0*/  @P0 SHF.L.U64.HI R72, R72, 0x1, R65 ;  /* 0x0000000148480819 */ /* 0x000fe40000010241 */
[----:B------:R-:W0:Y:S01]  /*1ab0*/  @P0 LDC.64 R64, c[0x0][0x228] ;  /* 0x00008a00ff400b82 */ /* 0x000e220000000a00 */
[----:B-1----:R-:W-:-:S04]  /*1ac0*/  @P0 IADD3 R24, P6, R73, R24, RZ ;  /* 0x0000001849180210 */ /* 0x002fc80007fde0ff */
[----:B------:R-:W-:Y:S02]  /*1ad0*/  @P0 IADD3.X R25, R72, R25, RZ, P6, !PT ;  /* 0x0000001948190210 */ /* 0x000fe400037fe4ff */
[----:B------:R-:W-:Y:S02]  /*1ae0*/  MOV R2, RZ ;  /* 0x000000ff00027202 */ /* 0x000fe40000000f00 */
[----:B------:R-:W-:-:S04]  /*1af0*/  IADD3 R0, R0, 0xf0, RZ ;  /* 0x000000f000007810 */ /* 0x000fc80007ffe0ff */
[----:B------:R-:W5:Y:S01]  /*1b00*/  @P0 LDG.E R2, desc[UR8][R24.64] ;  /* 0x0000000818020981 */ /* 0x000f62000c1e1900 */
[----:B0-----:R-:W-:-:S04]  /*1b10*/  @P0 IADD3 R64, P6, R73, R64, RZ ;  /* 0x0000004049400210 */ /* 0x001fc80007fde0ff */
[----:B------:R-:W-:Y:S02]  /*1b20*/  @P0 IADD3.X R65, R72, R65, RZ, P6, !PT ;  /* 0x0000004148410210 */ /* 0x000fe400037fe4ff */
[----:B------:R-:W-:-:S03]  /*1b30*/  SHF.R.S32.HI R72, RZ, 0x1f, R0 ;  /* 0x0000001fff487819 */ /* 0x000fc60000011400 */
[----:B------:R0:W5:Y:S01]  /*1b40*/  @P0 LDG.E R80, desc[UR8][R64.64] ;  /* 0x0000000840500981 */ /* 0x000162000c1e1900 */
[----:B------:R-:W-:-:S04]  /*1b50*/  ISETP.GE.U32.AND P0, PT, R0, UR12, PT ;  /* 0x0000000c00007c0c */ /* 0x000fc8000bf06070 */
[----:B------:R-:W-:-:S04]  /*1b60*/  ISETP.GE.AND.EX P0, PT, R72, UR13, PT, P0 ;  /* 0x0000000d48007c0c */ /* 0x000fc8000bf06300 */
[----:B------:R-:W-:-:S13]  /*1b70*/  ISETP.LT.U32.AND P0, PT, R10, 0x1c0, !P0 ;  /* 0x000001c00a00780c */ /* 0x000fda0004701070 */
[----:B0-----:R-:W0:Y:S08]  /*1b80*/  @P0 LDC.64 R64, c[0x0][0x288] ;  /* 0x0000a200ff400b82 */ /* 0x001e300000000a00 */
[----:B------:R-:W1:Y:S01]  /*1b90*/  @P0 LDC.64 R24, c[0x0][0x230] ;  /* 0x00008c00ff180b82 */ /* 0x000e620000000a00 */
[----:B------:R-:W-:Y:S02]  /*1ba0*/  @P0 MOV R72, R20 ;  /* 0x0000001400480202 */ /* 0x000fe40000000f00 */
[----:B------:R-:W-:Y:S01]  /*1bb0*/  @P0 MOV R73, R23 ;  /* 0x0000001700490202 */ /* 0x000fe20000000f00 */
[----:B0-----:R-:W-:-:S02]  /*1bc0*/  @P0 IMAD R0, R119, R64, RZ ;  /* 0x0000004077000224 */ /* 0x001fc400078e02ff */
[----:B------:R-:W-:-:S04]  /*1bd0*/  @P0 IMAD.WIDE.U32 R72, R90, R64, R72 ;  /* 0x000000405a480225 */ /* 0x000fc800078e0048 */
[----:B------:R-:W-:-:S05]  /*1be0*/  @P0 IMAD R77, R90, R65, R0 ;  /* 0x000000415a4d0224 */ /* 0x000fca00078e0200 */
[----:B------:R-:W-:Y:S02]  /*1bf0*/  @P0 IADD3 R65, R73, R77, RZ ;  /* 0x0000004d49410210 */ /* 0x000fe40007ffe0ff */
[C---:B------:R-:W-:Y:S02]  /*1c00*/  @P0 SHF.L.U32 R73, R72.reuse, 0x1, RZ ;  /* 0x0000000148490819 */ /* 0x040fe400000006ff */
[----:B------:R-:W-:Y:S02]  /*1c10*/  @P0 SHF.L.U64.HI R72, R72, 0x1, R65 ;  /* 0x0000000148480819 */ /* 0x000fe40000010241 */
[----:B-1----:R-:W-:Y:S01]  /*1c20*/  @P0 IADD3 R24, P6, R73, R24, RZ ;  /* 0x0000001849180210 */ /* 0x002fe20007fde0ff */
[----:B------:R-:W0:Y:S01]  /*1c30*/  @P0 LDC.64 R64, c[0x0][0x228] ;  /* 0x00008a00ff400b82 */ /* 0x000e220000000a00 */
[----:B------:R-:W-:Y:S02]  /*1c40*/  MOV R0, RZ ;  /* 0x000000ff00007202 */ /* 0x000fe40000000f00 */
[----:B------:R-:W-:-:S05]  /*1c50*/  @P0 IADD3.X R25, R72, R25, RZ, P6, !PT ;  /* 0x0000001948190210 */ /* 0x000fca00037fe4ff */
[----:B------:R1:W5:Y:S02]  /*1c60*/  @P0 LDG.E R0, desc[UR8][R24.64] ;  /* 0x0000000818000981 */ /* 0x000364000c1e1900 */
[----:B-1----:R-:W1:Y:S02]  /*1c70*/  LDC.64 R24, c[0x0][0x248] ;  /* 0x00009200ff187b82 */ /* 0x002e640000000a00 */
[----:B-1----:R-:W-:-:S06]  /*1c80*/  IMAD.WIDE R24, R6, 0x8, R24 ;  /* 0x0000000806187825 */ /* 0x002fcc00078e0218 */
[----:B------:R-:W2:Y:S01]  /*1c90*/  LDG.E.64 R24, desc[UR8][R24.64] ;  /* 0x0000000818187981 */ /* 0x000ea2000c1e1b00 */
[----:B0-----:R-:W-:-:S04]  /*1ca0*/  @P0 IADD3 R64, P6, R73, R64, RZ ;  /* 0x0000004049400210 */ /* 0x001fc80007fde0ff */
[----:B------:R-:W-:-:S05]  /*1cb0*/  @P0 IADD3.X R65, R72, R65, RZ, P6, !PT ;  /* 0x0000004148410210 */ /* 0x000fca00037fe4ff */
[----:B------:R0:W5:Y:S02]  /*1cc0*/  @P0 LDG.E R79, desc[UR8][R64.64] ;  /* 0x00000008404f0981 */ /* 0x000164000c1e1900 */
[----:B0-----:R-:W-:-:S06]  /*1cd0*/  MOV R64, RZ ;  /* 0x000000ff00407202 */ /* 0x001fcc0000000f00 */
[----:B------:R0:W5:Y:S01]  /*1ce0*/  @P5 LDG.E R64, desc[UR8][R62.64] ;  /* 0x000000083e405981 */ /* 0x000162000c1e1900 */
[----:B------:R-:W-:Y:S02]  /*1cf0*/  ISETP.NE.AND P5, PT, R76, RZ, PT ;  /* 0x000000ff4c00720c */ /* 0x000fe40003fa5270 */
[----:B------:R-:W-:Y:S02]  /*1d00*/  CS2R R76, SRZ ;  /* 0x00000000004c7805 */ /* 0x000fe4000001ff00 */
[----:B0-----:R-:W-:-:S09]  /*1d10*/  CS2R R62, SRZ ;  /* 0x00000000003e7805 */ /* 0x001fd2000001ff00 */
[----:B------:R-:W5:Y:S04]  /*1d20*/  @P5 LDG.E R77, desc[UR8][R60.64] ;  /* 0x000000083c4d5981 */ /* 0x000f68000c1e1900 */
[----:B------:R0:W5:Y:S01]  /*1d30*/  @P5 LDG.E R63, desc[UR8][R66.64] ;  /* 0x00000008423f5981 */ /* 0x000162000c1e1900 */
[----:B------:R-:W-:-:S13]  /*1d40*/  ISETP.NE.AND P5, PT, R75, RZ, PT ;  /* 0x000000ff4b00720c */ /* 0x000fda0003fa5270 */
[----:B------:R-:W5:Y:S04]  /*1d50*/  @P5 LDG.E R62, desc[UR8][R58.64] ;  /* 0x000000083a3e5981 */ /* 0x000f68000c1e1900 */
[----:B------:R-:W5:Y:S01]  /*1d60*/  @P5 LDG.E R76, desc[UR8][R56.64] ;  /* 0x00000008384c5981 */ /* 0x000f62000c1e1900 */
[----:B------:R-:W-:Y:S02]  /*1d70*/  ISETP.NE.AND P5, PT, R74, RZ, PT ;  /* 0x000000ff4a00720c */ /* 0x000fe40003fa5270 */
[----:B------:R-:W-:Y:S02]  /*1d80*/  CS2R R74, SRZ ;  /* 0x00000000004a7805 */ /* 0x000fe4000001ff00 */
[----:B------:R-:W-:-:S09]  /*1d90*/  MOV R65, 0x3f800000 ;  /* 0x3f80000000417802 */ /* 0x000fd20000000f00 */
[----:B------:R-:W5:Y:S01]  /*1da0*/  @P5 LDG.E R75, desc[UR8][R54.64] ;  /* 0x00000008364b5981 */ /* 0x000f62000c1e1900 */
[----:B------:R-:W-:Y:S02]  /*1db0*/  LOP3.LUT P6, RZ, R5, 0x2, RZ, 0xc0, !PT ;  /* 0x0000000205ff7812 */ /* 0x000fe400078cc0ff */
[----:B0-----:R-:W-:Y:S02]  /*1dc0*/  CS2R R66, SRZ ;  /* 0x0000000000427805 */ /* 0x001fe4000001ff00 */
[----:B------:R-:W-:-:S04]  /*1dd0*/  MOV R68, RZ ;  /* 0x000000ff00447202 */ /* 0x000fc80000000f00 */
[----:B------:R-:W5:Y:S04]  /*1de0*/  @P1 LDG.E R66, desc[UR8][R30.64] ;  /* 0x000000081e421981 */ /* 0x000f68000c1e1900 */
[----:B------:R-:W5:Y:S01]  /*1df0*/  @P3 LDG.E R68, desc[UR8][R36.64] ;  /* 0x0000000824443981 */ /* 0x000f62000c1e1900 */
[----:B------:R-:W-:Y:S03]  /*1e00*/  BSSY B0, `(.L_x_1134) ;  /* 0x000002d000007945 */ /* 0x000fe60003800000 */
[----:B------:R-:W5:Y:S01]  /*1e10*/  @P2 LDG.E R67, desc[UR8][R26.64] ;  /* 0x000000081a432981 */ /* 0x000f62000c1e1900 */
[----:B--2---:R-:W-:-:S05]  /*1e20*/  FFMA.FTZ R73, -R24, R24, R25 ;  /* 0x0000001818497223 */ /* 0x004fca0000010119 */
[----:B------:R-:W-:-:S13]  /*1e30*/  FSETP.GTU.FTZ.AND P0, PT, R73, RZ, PT ;  /* 0x000000ff4900720b */ /* 0x000fda0003f1c000 */
[----:B------:R-:W0:Y:S01]  /*1e40*/  @P0 LDC R72, c[0x0][0x250] ;  /* 0x00009400ff480b82 */ /* 0x000e220000000800 */
[----:B------:R-:W-:-:S06]  /*1e50*/  MOV R25, RZ ;  /* 0x000000ff00197202 */ /* 0x000fcc0000000f00 */
[----:B------:R1:W5:Y:S01]  /*1e60*/  @P5 LDG.E R25, desc[UR8][R18.64] ;  /* 0x0000000812195981 */ /* 0x000362000c1e1900 */
[----:B------:R-:W-:Y:S02]  /*1e70*/  ISETP.NE.AND P5, PT, R71, RZ, PT ;  /* 0x000000ff4700720c */ /* 0x000fe40003fa5270 */
[----:B-1----:R-:W-:-:S11]  /*1e80*/  CS2R R18, SRZ ;  /* 0x0000000000127805 */ /* 0x002fd6000001ff00 */
[----:B------:R-:W5:Y:S01]  /*1e90*/  @P5 LDG.E R74, desc[UR8][R50.64] ;  /* 0x00000008324a5981 */ /* 0x000f62000c1e1900 */
[----:B0-----:R-:W-:-:S03]  /*1ea0*/  @P0 FADD.FTZ R72, R73, R72 ;  /* 0x0000004849480221 */ /* 0x001fc60000010000 */
[----:B------:R-:W5:Y:S01]  /*1eb0*/  @P5 LDG.E R19, desc[UR8][R52.64] ;  /* 0x0000000834135981 */ /* 0x000f62000c1e1900 */
[----:B------:R0:W1:Y:S01]  /*1ec0*/  @P0 MUFU.RSQ R65, R72 ;  /* 0x0000004800410308 */ /* 0x0000620000001400 */
[----:B------:R-:W-:Y:S02]  /*1ed0*/  LOP3.LUT P0, RZ, R5, 0x4, RZ, 0xc0, !PT ;  /* 0x0000000405ff7812 */ /* 0x000fe4000780c0ff */
[----:B------:R-:W-:-:S11]  /*1ee0*/  ISETP.NE.AND P5, PT, R70, RZ, PT ;  /* 0x000000ff4600720c */ /* 0x000fd60003fa5270 */
[----:B------:R2:W5:Y:S02]  /*1ef0*/  @P0 LDG.E R18, desc[UR8][R16.64] ;  /* 0x0000000810120981 */ /* 0x000564000c1e1900 */
[----:B--2---:R-:W-:-:S06]  /*1f00*/  CS2R R16, SRZ ;  /* 0x0000000000107805 */ /* 0x004fcc000001ff00 */
[----:B------:R2:W5:Y:S01]  /*1f10*/  @P5 LDG.E R16, desc[UR8][R14.64] ;  /* 0x000000080e105981 */ /* 0x000562000c1e1900 */
[----:B0-----:R-:W-:Y:S02]  /*1f20*/  CS2R R72, SRZ ;  /* 0x0000000000487805 */ /* 0x001fe4000001ff00 */
[----:B------:R-:W-:Y:S01]  /*1f30*/  CS2R R70, SRZ ;  /* 0x0000000000467805 */ /* 0x000fe2000001ff00 */
[----:B------:R-:W5:Y:S04]  /*1f40*/  @P6 LDG.E R17, desc[UR8][R46.64] ;  /* 0x000000082e116981 */ /* 0x000f68000c1e1900 */
[----:B------:R-:W5:Y:S01]  /*1f50*/  @P6 LDG.E R72, desc[UR8][R44.64] ;  /* 0x000000082c486981 */ /* 0x000f62000c1e1900 */
[----:B--2---:R-:W-:-:S03]  /*1f60*/  CS2R R14, SRZ ;  /* 0x00000000000e7805 */ /* 0x004fc6000001ff00 */
[----:B------:R-:W5:Y:S04]  /*1f70*/  @P5 LDG.E R71, desc[UR8][R42.64] ;  /* 0x000000082a475981 */ /* 0x000f68000c1e1900 */
[----:B------:R0:W5:Y:S04]  /*1f80*/  @P3 LDG.E R14, desc[UR8][R12.64] ;  /* 0x000000080c0e3981 */ /* 0x000168000c1e1900 */
[----:B------:R-:W5:Y:S04]  /*1f90*/  @P4 LDG.E R15, desc[UR8][R40.64] ;  /* 0x00000008280f4981 */ /* 0x000f68000c1e1900 */
[----:B------:R-:W5:Y:S01]  /*1fa0*/  @P4 LDG.E R70, desc[UR8][R38.64] ;  /* 0x0000000826464981 */ /* 0x000f62000c1e1900 */
[----:B0-----:R-:W-:-:S03]  /*1fb0*/  CS2R R12, SRZ ;  /* 0x00000000000c7805 */ /* 0x001fc6000001ff00 */
[----:B------:R-:W5:Y:S04]  /*1fc0*/  @P0 LDG.E R73, desc[UR8][R48.64] ;  /* 0x0000000830490981 */ /* 0x000f68000c1e1900 */
[----:B------:R-:W5:Y:S01]  /*1fd0*/  @P2 LDG.E R13, desc[UR8][R34.64] ;  /* 0x00000008220d2981 */ /* 0x000f62000c1e1900 */
[----:B------:R-:W-:Y:S02]  /*1fe0*/  ISETP.GT.U32.AND P0, PT, R10, 0x1bf, PT ;  /* 0x000001bf0a00780c */ /* 0x000fe40003f04070 */
[----:B------:R-:W-:Y:S01]  /*1ff0*/  CS2R R26, SRZ ;  /* 0x00000000001a7805 */ /* 0x000fe2000001ff00 */
[----:B------:R0:W5:Y:S02]  /*2000*/  @P1 LDG.E R12, desc[UR8][R28.64] ;  /* 0x000000081c0c1981 */ /* 0x000164000c1e1900 */
[----:B0-----:R-:W-:-:S08]  /*2010*/  CS2R R28, SRZ ;  /* 0x00000000001c7805 */ /* 0x001fd0000001ff00 */
[----:B-1----:R-:W-:Y:S05]  /*2020*/  @P0 BRA `(.L_x_1135) ;  /* 0x0000000000280947 */ /* 0x002fea0003800000 */
[----:B------:R-:W-:Y:S02]  /*2030*/  ISETP.NE.AND P0, PT, RZ, UR10, PT ;  /* 0x0000000aff007c0c */ /* 0x000fe4000bf05270 */
[----:B------:R-:W-:-:S04]  /*2040*/  IADD3 R33, R84, R33, RZ ;  /* 0x0000002154217210 */ /* 0x000fc80007ffe0ff */
[----:B------:R-:W-:-:S07]  /*2050*/  SHF.R.S32.HI R30, RZ, 0x1f, R33 ;  /* 0x0000001fff1e7819 */ /* 0x000fce0000011421 */
[----:B------:R-:W0:Y:S02]  /*2060*/  @P0 LDC.64 R26, c[0x0][0x240] ;  /* 0x00009000ff1a0b82 */ /* 0x000e240000000a00 */
[----:B0-----:R-:W-:-:S04]  /*2070*/  @P0 LEA R26, P6, R33, R26, 0x2 ;  /* 0x0000001a211a0211 */ /* 0x001fc800078c10ff */
[----:B------:R-:W-:-:S05]  /*2080*/  @P0 LEA.HI.X R27, R33, R27, R30, 0x2, P6 ;  /* 0x0000001b211b0211 */ /* 0x000fca00030f141e */
[----:B------:R0:W5:Y:S02]  /*2090*/  @P0 LDG.E.64 R28, desc[UR8][R26.64] ;  /* 0x000000081a1c0981 */ /* 0x000164000c1e1b00 */
[----:B0-----:R-:W0:Y:S02]  /*20a0*/  LDC.64 R26, c[0x0][0x238] ;  /* 0x00008e00ff1a7b82 */ /* 0x001e240000000a00 */
[----:B0-----:R-:W-:-:S06]  /*20b0*/  IMAD.WIDE R26, R33, 0x4, R26 ;  /* 0x00000004211a7825 */ /* 0x001fcc00078e021a */
[----:B------:R-:W5:Y:S02]  /*20c0*/  LDG.E.64 R26, desc[UR8][R26.64] ;  /* 0x000000081a1a7981 */ /* 0x000f64000c1e1b00 */
.L_x_1135:
[----:B------:R-:W-:Y:S05]  /*20d0*/  BSYNC B0 ;  /* 0x0000000000007941 */ /* 0x000fea0003800000 */
.L_x_1134:
        /* <DEDUP_REMOVED lines=9> */
[-C--:B------:R-:W-:Y:S01]  /*2170*/  FMUL.FTZ R33, R30, R65.reuse ;  /* 0x000000411e217220 */ /* 0x080fe20000410000 */
[----:B------:R-:W-:Y:S02]  /*2180*/  HADD2.F32 R36, -RZ, R78.H1_H1 ;  /* 0x3000004eff247230 */ /* 0x000fe40000004100 */
[C---:B------:R-:W-:Y:S01]  /*2190*/  FADD.FTZ R46, -R24.reuse, R39 ;  /* 0x00000027182e7221 */ /* 0x040fe20000010100 */
[--C-:B------:R-:W-:Y:S02]  /*21a0*/  HADD2.F32 R35, -RZ, R77.reuse.H0_H0 ;  /* 0x2000004dff237230 */ /* 0x100fe40000004100 */
[----:B------:R-:W-:Y:S01]  /*21b0*/  FADD.FTZ R48, -R24, R41 ;  /* 0x0000002918307221 */ /* 0x000fe20000010100 */
[----:B------:R-:W-:Y:S02]  /*21c0*/  HADD2.F32 R34, -RZ, R77.H1_H1 ;  /* 0x3000004dff227230 */ /* 0x000fe40000004100 */
[----:B------:R-:W-:Y:S01]  /*21d0*/  FMUL.FTZ R30, R38, R65 ;  /* 0x00000041261e7220 */ /* 0x000fe20000410000 */
        /* <DEDUP_REMOVED lines=20> */
.L_x_1136:
        /* <DEDUP_REMOVED lines=26> */
.L_x_1137:
[----:B------:R-:W-:Y:S01]  /*24c0*/  FFMA.FTZ R33, R30, R40, R33 ;  /* 0x000000281e217223 */ /* 0x000fe20000010021 */
[----:B------:R-:W-:Y:S01]  /*24d0*/  FMUL.FTZ R44, R35, R26 ;  /* 0x0000001a232c7220 */ /* 0x000fe20000410000 */
[----:B------:R-:W-:Y:S01]  /*24e0*/  FADD.FTZ R45, R40, R31 ;  /* 0x0000001f282d7221 */ /* 0x000fe20000010000 */
[C---:B------:R-:W-:Y:S01]  /*24f0*/  FFMA.FTZ R31, R39.reuse, R35, R50 ;  /* 0x00000023271f7223 */ /* 0x040fe20000010032 */
[----:B------:R-:W-:Y:S01]  /*2500*/  FFMA.FTZ R43, R30, R36, RZ ;  /* 0x000000241e2b7223 */ /* 0x000fe200000100ff */
[----:B------:R-:W-:Y:S01]  /*2510*/  FFMA.FTZ R40, R39, R44, R33 ;  /* 0x0000002c27287223 */ /* 0x000fe20000010021 */
[--C-:B------:R-:W-:Y:S02]  /*2520*/  HADD2.F32 R39, -RZ, R62.reuse.H0_H0 ;  /* 0x2000003eff277230 */ /* 0x100fe40000004100 */
[----:B------:R-:W-:Y:S01]  /*2530*/  FMUL.FTZ R33, R34, R27 ;  /* 0x0000001b22217220 */ /* 0x000fe20000410000 */
[----:B------:R-:W-:Y:S02]  /*2540*/  HADD2.F32 R41, -RZ, R62.H1_H1 ;  /* 0x3000003eff297230 */ /* 0x000fe40000004100 */
[----:B------:R-:W-:Y:S01]  /*2550*/  FADD.FTZ R42, RZ, R37 ;  /* 0x00000025ff2a7221 */ /* 0x000fe20000010000 */
[----:B------:R-:W-:Y:S01]  /*2560*/  FADD.FTZ R37, RZ, R36 ;  /* 0x00000024ff257221 */ /* 0x000fe20000010000 */
[C---:B------:R-:W-:Y:S01]  /*2570*/  FFMA.FTZ R30, R38.reuse, R34, R43 ;  /* 0x00000022261e7223 */ /* 0x040fe2000001002b */
[----:B------:R-:W-:Y:S01]  /*2580*/  FFMA.FTZ R38, R38, R33, R40 ;  /* 0x0000002126267223 */ /* 0x000fe20000010028 */
[C---:B------:R-:W-:Y:S01]  /*2590*/  FADD.FTZ R36, -R24.reuse, R39 ;  /* 0x0000002718247221 */ /* 0x040fe20000010100 */
[----:B------:R-:W-:Y:S01]  /*25a0*/  FADD.FTZ R40, -R24, R41 ;  /* 0x0000002918287221 */ /* 0x000fe20000010100 */
[----:B------:R-:W-:Y:S01]  /*25b0*/  FADD.FTZ R35, R42, R35 ;  /* 0x000000232a237221 */ /* 0x000fe20000010000 */
[----:B------:R-:W-:Y:S01]  /*25c0*/  FADD.FTZ R34, R37, R34 ;  /* 0x0000002225227221 */ /* 0x000fe20000010000 */
[----:B------:R-:W-:Y:S01]  /*25d0*/  FMUL.FTZ R49, R36, R65 ;  /* 0x0000004124317220 */ /* 0x000fe20000410000 */
[----:B------:R-:W-:Y:S01]  /*25e0*/  FADD.FTZ R44, R45, R44 ;  /* 0x0000002c2d2c7221 */ /* 0x000fe20000010000 */
[----:B------:R-:W-:-:S02]  /*25f0*/  HADD2.F32 R42, -RZ, R76.H0_H0 ;  /* 0x2000004cff2a7230 */ /* 0x000fc40000004100 */
        /* <DEDUP_REMOVED lines=21> */
.L_x_1138:
[----:B------:R-:W-:Y:S01]  /*2750*/  FMUL.FTZ R39, R42, R26 ;  /* 0x0000001a2a277220 */ /* 0x000fe20000410000 */
[----:B------:R-:W-:Y:S01]  /*2760*/  FADD.FTZ R40, R33, R44 ;  /* 0x0000002c21287221 */ /* 0x000fe20000010000 */
[--C-:B------:R-:W-:Y:S02]  /*2770*/  HADD2.F32 R41, -RZ, R25.reuse.H0_H0 ;  /* 0x20000019ff297230 */ /* 0x100fe40000004100 */
[----:B------:R-:W-:Y:S01]  /*2780*/  FMUL.FTZ R33, R37, R27 ;  /* 0x0000001b25217220 */ /* 0x000fe20000410000 */
[----:B------:R-:W-:Y:S01]  /*2790*/  FFMA.FTZ R38, R49, R39, R38 ;  /* 0x0000002731267223 */ /* 0x000fe20000010026 */
[----:B------:R-:W-:Y:S02]  /*27a0*/  HADD2.F32 R43, -RZ, R25.H1_H1 ;  /* 0x30000019ff2b7230 */ /* 0x000fe40000004100 */
[C---:B------:R-:W-:Y:S01]  /*27b0*/  FFMA.FTZ R30, R36.reuse, R37, R30 ;  /* 0x00000025241e7223 */ /* 0x040fe2000001001e */
[----:B------:R-:W-:Y:S01]  /*27c0*/  FADD.FTZ R35, R35, R42 ;  /* 0x0000002a23237221 */ /* 0x000fe20000010000 */
[----:B------:R-:W-:Y:S01]  /*27d0*/  FFMA.FTZ R38, R36, R33, R38 ;  /* 0x0000002124267223 */ /* 0x000fe20000010026 */
[----:B------:R-:W-:Y:S01]  /*27e0*/  FFMA.FTZ R31, R49, R42, R31 ;  /* 0x0000002a311f7223 */ /* 0x000fe2000001001f */
[C---:B------:R-:W-:Y:S01]  /*27f0*/  FADD.FTZ R36, -R24.reuse, R41 ;  /* 0x0000002918247221 */ /* 0x040fe20000010100 */
[----:B------:R-:W-:Y:S01]  /*2800*/  FADD.FTZ R42, -R24, R43 ;  /* 0x0000002b182a7221 */ /* 0x000fe20000010100 */
[----:B------:R-:W-:Y:S01]  /*2810*/  FADD.FTZ R34, R34, R37 ;  /* 0x0000002522227221 */ /* 0x000fe20000010000 */
[----:B------:R-:W-:Y:S01]  /*2820*/  FADD.FTZ R40, R40, R39 ;  /* 0x0000002728287221 */ /* 0x000fe20000010000 */
[----:B------:R-:W-:Y:S01]  /*2830*/  FMUL.FTZ R47, R36, R65 ;  /* 0x00000041242f7220 */ /* 0x000fe20000410000 */
        /* <DEDUP_REMOVED lines=22> */
.L_x_1139:
[----:B------:R-:W-:Y:S01]  /*29a0*/  FMUL.FTZ R39, R44, R26 ;  /* 0x0000001a2c277220 */ /* 0x000fe20000410000 */
[----:B------:R-:W-:Y:S01]  /*29b0*/  FADD.FTZ R40, R33, R40 ;  /* 0x0000002821287221 */ /* 0x000fe20000010000 */
[--C-:B------:R-:W-:Y:S02]  /*29c0*/  HADD2.F32 R41, -RZ, R19.reuse.H0_H0 ;  /* 0x20000013ff297230 */ /* 0x100fe40000004100 */
[----:B------:R-:W-:Y:S01]  /*29d0*/  FMUL.FTZ R33, R37, R27 ;  /* 0x0000001b25217220 */ /* 0x000fe20000410000 */
[C---:B------:R-:W-:Y:S01]  /*29e0*/  FFMA.FTZ R38, R47.reuse, R39, R38 ;  /* 0x000000272f267223 */ /* 0x040fe20000010026 */
[----:B------:R-:W-:Y:S02]  /*29f0*/  HADD2.F32 R43, -RZ, R19.H1_H1 ;  /* 0x30000013ff2b7230 */ /* 0x000fe40000004100 */
[C---:B------:R-:W-:Y:S01]  /*2a00*/  FFMA.FTZ R30, R36.reuse, R37, R30 ;  /* 0x00000025241e7223 */ /* 0x040fe2000001001e */
[----:B------:R-:W-:Y:S01]  /*2a10*/  FFMA.FTZ R31, R47, R44, R31 ;  /* 0x0000002c2f1f7223 */ /* 0x000fe2000001001f */
        /* <DEDUP_REMOVED lines=29> */
.L_x_1140:
[----:B------:R-:W-:Y:S01]  /*2bf0*/  FMUL.FTZ R41, R44, R26 ;  /* 0x0000001a2c297220 */ /* 0x000fe20000410000 */
[----:B------:R-:W-:Y:S01]  /*2c00*/  FADD.FTZ R42, R33, R40 ;  /* 0x00000028212a7221 */ /* 0x000fe20000010000 */
[--C-:B------:R-:W-:Y:S02]  /*2c10*/  HADD2.F32 R43, -RZ, R18.reuse.H0_H0 ;  /* 0x20000012ff2b7230 */ /* 0x100fe40000004100 */
[----:B------:R-:W-:Y:S01]  /*2c20*/  FMUL.FTZ R39, R37, R27 ;  /* 0x0000001b25277220 */ /* 0x000fe20000410000 */
[C---:B------:R-:W-:Y:S01]  /*2c30*/  FFMA.FTZ R40, R47.reuse, R41, R38 ;  /* 0x000000292f287223 */ /* 0x040fe20000010026 */
[----:B------:R-:W-:Y:S02]  /*2c40*/  HADD2.F32 R45, -RZ, R18.H1_H1 ;  /* 0x30000012ff2d7230 */ /* 0x000fe40000004100 */
[----:B------:R-:W-:Y:S01]  /*2c50*/  FFMA.FTZ R33, R47, R44, R31 ;  /* 0x0000002c2f217223 */ /* 0x000fe2000001001f */
[----:B------:R-:W-:Y:S01]  /*2c60*/  FADD.FTZ R38, R42, R41 ;  /* 0x000000292a267221 */ /* 0x000fe20000010000 */
[C---:B------:R-:W-:Y:S01]  /*2c70*/  FFMA.FTZ R31, R36.reuse, R37, R30 ;  /* 0x00000025241f7223 */ /* 0x040fe2000001001e */
[----:B------:R-:W-:Y:S01]  /*2c80*/  FFMA.FTZ R41, R36, R39, R40 ;  /* 0x0000002724297223 */ /* 0x000fe20000010028 */
[C---:B------:R-:W-:Y:S01]  /*2c90*/  FADD.FTZ R36, -R24.reuse, R43 ;  /* 0x0000002b18247221 */ /* 0x040fe20000010100 */
[----:B------:R-:W-:Y:S01]  /*2ca0*/  FADD.FTZ R42, -R24, R45 ;  /* 0x0000002d182a7221 */ /* 0x000fe20000010100 */
[----:B------:R-:W-:Y:S01]  /*2cb0*/  FADD.FTZ R35, R35, R44 ;  /* 0x0000002c23237221 */ /* 0x000fe20000010000 */
        /* <DEDUP_REMOVED lines=23> */
.L_x_1141:
[----:B------:R-:W-:Y:S01]  /*2e30*/  FMUL.FTZ R42, R40, R26 ;  /* 0x0000001a282a7220 */ /* 0x000fe20000410000 */
[----:B------:R-:W-:Y:S01]  /*2e40*/  FADD.FTZ R39, R39, R38 ;  /* 0x0000002627277221 */ /* 0x000fe20000010000 */
[C---:B------:R-:W-:Y:S01]  /*2e50*/  FFMA.FTZ R38, R51.reuse, R40, R33 ;  /* 0x0000002833267223 */ /* 0x040fe20000010021 */
[----:B------:R-:W-:Y:S01]  /*2e60*/  FMUL.FTZ R33, R30, R27 ;  /* 0x0000001b1e217220 */ /* 0x000fe20000410000 */
[----:B------:R-:W-:Y:S01]  /*2e70*/  FFMA.FTZ R41, R51, R42, R41 ;  /* 0x0000002a33297223 */ /* 0x000fe20000010029 */
[----:B------:R-:W-:Y:S01]  /*2e80*/  FADD.FTZ R42, R39, R42 ;  /* 0x0000002a272a7221 */ /* 0x000fe20000010000 */
[--C-:B------:R-:W-:Y:S02]  /*2e90*/  HADD2.F32 R39, -RZ, R17.reuse.H0_H0 ;  /* 0x20000011ff277230 */ /* 0x100fe40000004100 */
[----:B------:R-:W-:Y:S01]  /*2ea0*/  FADD.FTZ R35, R35, R40 ;  /* 0x0000002823237221 */ /* 0x000fe20000010000 */
[----:B------:R-:W-:Y:S02]  /*2eb0*/  HADD2.F32 R43, -RZ, R17.H1_H1 ;  /* 0x30000011ff2b7230 */ /* 0x000fe40000004100 */
[----:B------:R-:W-:Y:S01]  /*2ec0*/  FFMA.FTZ R40, R36, R33, R41 ;  /* 0x0000002124287223 */ /* 0x000fe20000010029 */
[----:B------:R-:W-:Y:S01]  /*2ed0*/  FADD.FTZ R33, R33, R42 ;  /* 0x0000002a21217221 */ /* 0x000fe20000010000 */
[----:B------:R-:W-:Y:S01]  /*2ee0*/  FADD.FTZ R42, -R24, R39 ;  /* 0x00000027182a7221 */ /* 0x000fe20000010100 */
[----:B------:R-:W-:Y:S01]  /*2ef0*/  FADD.FTZ R37, R34, R37 ;  /* 0x0000002522257221 */ /* 0x000fe20000010000 */
[----:B------:R-:W-:Y:S01]  /*2f00*/  FADD.FTZ R44, -R24, R43 ;  /* 0x0000002b182c7221 */ /* 0x000fe20000010100 */
        /* <DEDUP_REMOVED lines=23> */
.L_x_1142:
[--C-:B------:R-:W-:Y:S02]  /*3080*/  HADD2.F32 R47, -RZ, R16.reuse.H0_H0 ;  /* 0x20000010ff2f7230 */ /* 0x100fe40000004100 */
[----:B------:R-:W-:Y:S01]  /*3090*/  FMUL.FTZ R44, R39, R26 ;  /* 0x0000001a272c7220 */ /* 0x000fe20000410000 */
[----:B------:R-:W-:Y:S02]  /*30a0*/  HADD2.F32 R49, -RZ, R16.H1_H1 ;  /* 0x30000010ff317230 */ /* 0x000fe40000004100 */
[----:B------:R-:W-:Y:S01]  /*30b0*/  FFMA.FTZ R45, R36, R30, R31 ;  /* 0x0000001e242d7223 */ /* 0x000fe2000001001f */
[--C-:B------:R-:W-:Y:S02]  /*30c0*/  HADD2.F32 R31, -RZ, R71.reuse.H0_H0 ;  /* 0x20000047ff1f7230 */ /* 0x100fe40000004100 */
[C---:B------:R-:W-:Y:S01]  /*30d0*/  FADD.FTZ R36, -R24.reuse, R47 ;  /* 0x0000002f18247221 */ /* 0x040fe20000010100 */
[----:B------:R-:W-:Y:S01]  /*30e0*/  FFMA.FTZ R43, R41, R44, R40 ;  /* 0x0000002c292b7223 */ /* 0x000fe20000010028 */
[----:B------:R-:W-:Y:S01]  /*30f0*/  FADD.FTZ R46, -R24, R49 ;  /* 0x00000031182e7221 */ /* 0x000fe20000010100 */
[----:B------:R-:W-:Y:S01]  /*3100*/  FADD.FTZ R44, R33, R44 ;  /* 0x0000002c212c7221 */ /* 0x000fe20000010000 */
[----:B------:R-:W-:Y:S01]  /*3110*/  FMUL.FTZ R33, R36, R65 ;  /* 0x0000004124217220 */ /* 0x000fe20000410000 */
[----:B------:R-:W-:-:S02]  /*3120*/  HADD2.F32 R40, -RZ, R71.H1_H1 ;  /* 0x30000047ff287230 */ /* 0x000fc40000004100 */
        /* <DEDUP_REMOVED lines=21> */
.L_x_1143:
[----:B------:R-:W-:Y:S01]  /*3280*/  FFMA.FTZ R48, R42, R47, R43 ;  /* 0x0000002f2a307223 */ /* 0x000fe2000001002b */
[----:B------:R-:W-:Y:S01]  /*3290*/  FMUL.FTZ R46, R31, R26 ;  /* 0x0000001a1f2e7220 */ /* 0x000fe20000410000 */
[----:B------:R-:W-:Y:S01]  /*32a0*/  FADD.FTZ R47, R47, R44 ;  /* 0x0000002c2f2f7221 */ /* 0x000fe20000010000 */
[----:B------:R-:W-:Y:S01]  /*32b0*/  FFMA.FTZ R38, R41, R39, R38 ;  /* 0x0000002729267223 */ /* 0x000fe20000010026 */
[----:B------:R-:W-:Y:S01]  /*32c0*/  FMUL.FTZ R43, R40, R27 ;  /* 0x0000001b282b7220 */ /* 0x000fe20000410000 */
[----:B------:R-:W-:Y:S01]  /*32d0*/  FFMA.FTZ R41, R33, R46, R48 ;  /* 0x0000002e21297223 */ /* 0x000fe20000010030 */
[----:B------:R-:W-:Y:S01]  /*32e0*/  FADD.FTZ R46, R47, R46 ;  /* 0x0000002e2f2e7221 */ /* 0x000fe20000010000 */
[--C-:B------:R-:W-:Y:S02]  /*32f0*/  HADD2.F32 R47, -RZ, R15.reuse.H0_H0 ;  /* 0x2000000fff2f7230 */ /* 0x100fe40000004100 */
[----:B------:R-:W-:Y:S01]  /*3300*/  FADD.FTZ R48, R35, R39 ;  /* 0x0000002723307221 */ /* 0x000fe20000010000 */
[----:B------:R-:W-:-:S02]  /*3310*/  HADD2.F32 R49, -RZ, R15.H1_H1 ;  /* 0x3000000fff317230 */ /* 0x000fc40000004100 */
[----:B------:R-:W-:Y:S01]  /*3320*/  FADD.FTZ R35, R43, R46 ;  /* 0x0000002e2b237221 */ /* 0x000fe20000010000 */
        /* <DEDUP_REMOVED lines=27> */
.L_x_1144:
[--C-:B------:R-:W-:Y:S02]  /*34e0*/  HADD2.F32 R47, -RZ, R14.reuse.H0_H0 ;  /* 0x2000000eff2f7230 */ /* 0x100fe40000004100 */
[----:B------:R-:W-:Y:S01]  /*34f0*/  FFMA.FTZ R51, R42, R34, R45 ;  /* 0x000000222a337223 */ /* 0x000fe2000001002d */
[----:B------:R-:W-:Y:S02]  /*3500*/  HADD2.F32 R45, -RZ, R14.H1_H1 ;  /* 0x3000000eff2d7230 */ /* 0x000fe40000004100 */
[----:B------:R-:W-:Y:S01]  /*3510*/  FMUL.FTZ R50, R41, R26 ;  /* 0x0000001a29327220 */ /* 0x000fe20000410000 */
[----:B------:R-:W-:Y:S02]  /*3520*/  HADD2.F32 R49, -RZ, R68.H0_H0 ;  /* 0x20000044ff317230 */ /* 0x000fe40000004100 */
[C---:B------:R-:W-:Y:S01]  /*3530*/  FADD.FTZ R42, -R24.reuse, R47 ;  /* 0x0000002f182a7221 */ /* 0x040fe20000010100 */
[----:B------:R-:W-:Y:S01]  /*3540*/  FADD.FTZ R52, -R24, R45 ;  /* 0x0000002d18347221 */ /* 0x000fe20000010100 */
[----:B------:R-:W-:-:S02]  /*3550*/  FFMA.FTZ R39, R43, R50, R30 ;  /* 0x000000322b277223 */ /* 0x000fc4000001001e */
[----:B------:R-:W-:Y:S01]  /*3560*/  FMUL.FTZ R47, R42, R65 ;  /* 0x000000412a2f7220 */ /* 0x000fe20000410000 */
[----:B------:R-:W-:Y:S01]  /*3570*/  FADD.FTZ R35, R35, R50 ;  /* 0x0000003223237221 */ /* 0x000fe20000010000 */
[----:B------:R-:W-:Y:S02]  /*3580*/  HADD2.F32 R30, -RZ, R68.H1_H1 ;  /* 0x30000044ff1e7230 */ /* 0x000fe40000004100 */
        /* <DEDUP_REMOVED lines=21> */
.L_x_1145:
[----:B------:R-:W-:Y:S01]  /*36e0*/  FFMA.FTZ R54, R46, R42, R39 ;  /* 0x0000002a2e367223 */ /* 0x000fe20000010027 */
[----:B------:R-:W-:Y:S01]  /*36f0*/  FMUL.FTZ R50, R49, R26 ;  /* 0x0000001a31327220 */ /* 0x000fe20000410000 */
[----:B------:R-:W-:Y:S01]  /*3700*/  FADD.FTZ R35, R42, R35 ;  /* 0x000000232a237221 */ /* 0x000fe20000010000 */
[----:B------:R-:W-:Y:S01]  /*3710*/  FFMA.FTZ R42, R33, R31, R38 ;  /* 0x0000001f212a7223 */ /* 0x000fe20000010026 */
[----:B------:R-:W-:Y:S01]  /*3720*/  FADD.FTZ R45, R37, R34 ;  /* 0x00000022252d7221 */ /* 0x000fe20000010000 */
[----:B------:R-:W-:Y:S01]  /*3730*/  FFMA.FTZ R33, R47, R50, R54 ;  /* 0x000000322f217223 */ /* 0x000fe20000010036 */
[----:B------:R-:W-:Y:S01]  /*3740*/  FADD.FTZ R50, R35, R50 ;  /* 0x0000003223327221 */ /* 0x000fe20000010000 */
[----:B------:R-:W-:Y:S01]  /*3750*/  FMUL.FTZ R37, R30, R27 ;  /* 0x0000001b1e257220 */ /* 0x000fe20000410000 */
[--C-:B------:R-:W-:Y:S02]  /*3760*/  HADD2.F32 R35, -RZ, R13.reuse.H0_H0 ;  /* 0x2000000dff237230 */ /* 0x100fe40000004100 */
[----:B------:R-:W-:Y:S01]  /*3770*/  FADD.FTZ R48, R48, R31 ;  /* 0x0000001f30307221 */ /* 0x000fe20000010000 */
        /* <DEDUP_REMOVED lines=28> */
.L_x_1146:
[--C-:B------:R-:W-:Y:S02]  /*3940*/  HADD2.F32 R39, -RZ, R12.reuse.H0_H0 ;  /* 0x2000000cff277230 */ /* 0x100fe40000004100 */
[----:B------:R-:W-:Y:S01]  /*3950*/  FMUL.FTZ R50, R35, R26 ;  /* 0x0000001a23327220 */ /* 0x000fe20000410000 */
[----:B------:R-:W-:Y:S02]  /*3960*/  HADD2.F32 R55, -RZ, R12.H1_H1 ;  /* 0x3000000cff377230 */ /* 0x000fe40000004100 */
[----:B------:R-:W-:Y:S01]  /*3970*/  FFMA.FTZ R51, R36, R40, R51 ;  /* 0x0000002824337223 */ /* 0x000fe20000010033 */
[C---:B------:R-:W-:Y:S01]  /*3980*/  FADD.FTZ R36, -R24.reuse, R39 ;  /* 0x0000002718247221 */ /* 0x040fe20000010100 */
[----:B------:R-:W-:Y:S01]  /*3990*/  FFMA.FTZ R53, R31, R50, R38 ;  /* 0x000000321f357223 */ /* 0x000fe20000010026 */
        /* <DEDUP_REMOVED lines=26> */
.L_x_1147:
[----:B------:R-:W-:Y:S01]  /*3b40*/  FFMA.FTZ R56, R34, R55, R53 ;  /* 0x0000003722387223 */ /* 0x000fe20000010035 */
[----:B------:R-:W-:Y:S01]  /*3b50*/  FMUL.FTZ R54, R39, R26 ;  /* 0x0000001a27367220 */ /* 0x000fe20000410000 */
[----:B------:R-:W-:Y:S01]  /*3b60*/  FADD.FTZ R55, R55, R50 ;  /* 0x0000003237377221 */ /* 0x000fe20000010000 */
[----:B------:R-:W-:Y:S01]  /*3b70*/  FADD.FTZ R45, R45, R40 ;  /* 0x000000282d2d7221 */ /* 0x000fe20000010000 */
[----:B------:R-:W-:Y:S01]  /*3b80*/  FFMA.FTZ R50, R43, R41, R42 ;  /* 0x000000292b327223 */ /* 0x000fe2000001002a */
        /* <DEDUP_REMOVED lines=33> */
.L_x_1148:
[----:B------:R-:W-:Y:S01]  /*3da0*/  FMUL.FTZ R56, R43, R26 ;  /* 0x0000001a2b387220 */ /* 0x000fe20000410000 */
[----:B------:R-:W-:Y:S01]  /*3db0*/  FFMA.FTZ R51, R46, R44, R51 ;  /* 0x0000002c2e337223 */ /* 0x000fe20000010033 */
[----:B------:R-:W-:Y:S01]  /*3dc0*/  FADD.FTZ R45, R45, R44 ;  /* 0x0000002c2d2d7221 */ /* 0x000fe20000010000 */
[--C-:B------:R-:W-:Y:S02]  /*3dd0*/  HADD2.F32 R57, -RZ, R3.reuse.H0_H0 ;  /* 0x20000003ff397230 */ /* 0x100fe40000004100 */
[----:B------:R-:W-:Y:S01]  /*3de0*/  FADD.FTZ R44, R53, R56 ;  /* 0x00000038352c7221 */ /* 0x000fe20000010000 */
[----:B------:R-:W-:Y:S01]  /*3df0*/  FFMA.FTZ R55, R41, R56, R48 ;  /* 0x0000003829377223 */ /* 0x000fe20000010030 */
[----:B------:R-:W-:Y:S01]  /*3e00*/  FMUL.FTZ R53, R42, R27 ;  /* 0x0000001b2a357220 */ /* 0x000fe20000410000 */
[----:B------:R-:W-:Y:S02]  /*3e10*/  HADD2.F32 R59, -RZ, R3.H1_H1 ;  /* 0x30000003ff3b7230 */ /* 0x000fe40000004100 */
[----:B------:R-:W-:Y:S01]  /*3e20*/  FFMA.FTZ R50, R47, R49, R50 ;  /* 0x000000312f327223 */ /* 0x000fe20000010032 */
[----:B------:R-:W-:-:S02]  /*3e30*/  HADD2.F32 R48, -RZ, R81.H0_H0 ;  /* 0x20000051ff307230 */ /* 0x000fc40000004100 */
[----:B------:R-:W-:Y:S01]  /*3e40*/  FFMA.FTZ R56, R40, R53, R55 ;  /* 0x0000003528387223 */ /* 0x000fe20000010037 */
[----:B------:R-:W-:Y:S01]  /*3e50*/  FADD.FTZ R53, R53, R44 ;  /* 0x0000002c35357221 */ /* 0x000fe20000010000 */
[C---:B------:R-:W-:Y:S01]  /*3e60*/  FADD.FTZ R44, -R24.reuse, R57 ;  /* 0x00000039182c7221 */ /* 0x040fe20000010100 */
        /* <DEDUP_REMOVED lines=23> */
.L_x_1149:
[----:B------:R-:W-:Y:S01]  /*3fe0*/  FMUL.FTZ R58, R48, R26 ;  /* 0x0000001a303a7220 */ /* 0x000fe20000410000 */
[----:B------:R-:W-:Y:S01]  /*3ff0*/  FADD.FTZ R54, R54, R49 ;  /* 0x0000003136367221 */ /* 0x000fe20000010000 */
[--C-:B------:R-:W-:Y:S02]  /*4000*/  HADD2.F32 R55, -RZ, R2.reuse.H0_H0 ;  /* 0x20000002ff377230 */ /* 0x100fe40000004100 */
[----:B------:R-:W-:Y:S01]  /*4010*/  FFMA.FTZ R51, R52, R30, R51 ;  /* 0x0000001e34337223 */ /* 0x000fe20000010033 */
[----:B------:R-:W-:Y:S01]  /*4020*/  FFMA.FTZ R49, R47, R58, R56 ;  /* 0x0000003a2f317223 */ /* 0x000fe20000010038 */
[----:B------:R-:W-:Y:S02]  /*4030*/  HADD2.F32 R57, -RZ, R2.H1_H1 ;  /* 0x30000002ff397230 */ /* 0x000fe40000004100 */
[----:B------:R-:W-:Y:S01]  /*4040*/  FADD.FTZ R58, R53, R58 ;  /* 0x0000003a353a7221 */ /* 0x000fe20000010000 */
[----:B------:R-:W-:Y:S01]  /*4050*/  FMUL.FTZ R53, R46, R27 ;  /* 0x0000001b2e357220 */ /* 0x000fe20000410000 */
[----:B------:R-:W-:Y:S01]  /*4060*/  FADD.FTZ R56, -R24, R55 ;  /* 0x0000003718387221 */ /* 0x000fe20000010100 */
[----:B------:R-:W-:-:S02]  /*4070*/  HADD2.F32 R55, -RZ, R80.H0_H0 ;  /* 0x20000050ff377230 */ /* 0x000fc40000004100 */
[----:B------:R-:W-:Y:S01]  /*4080*/  FADD.FTZ R60, -R24, R57 ;  /* 0x00000039183c7221 */ /* 0x000fe20000010100 */
[----:B------:R-:W-:Y:S01]  /*4090*/  FFMA.FTZ R52, R44, R53, R49 ;  /* 0x000000352c347223 */ /* 0x000fe20000010031 */
[----:B------:R-:W-:Y:S01]  /*40a0*/  FADD.FTZ R49, R53, R58 ;  /* 0x0000003a35317221 */ /* 0x000fe20000010000 */
[-C--:B------:R-:W-:Y:S01]  /*40b0*/  FMUL.FTZ R53, R56, R65.reuse ;  /* 0x0000004138357220 */ /* 0x080fe20000410000 */
        /* <DEDUP_REMOVED lines=21> */
.L_x_1150:
[----:B------:R-:W-:Y:S01]  /*4210*/  FMUL.FTZ R58, R55, R26 ;  /* 0x0000001a373a7220 */ /* 0x000fe20000410000 */
[----:B------:R-:W-:-:S03]  /*4220*/  FMUL.FTZ R61, R57, R27 ;  /* 0x0000001b393d7220 */ /* 0x000fc60000410000 */
[----:B------:R-:W-:Y:S01]  /*4230*/  FFMA.FTZ R59, R53, R58, R52 ;  /* 0x0000003a353b7223 */ /* 0x000fe20000010034 */
[----:B------:R-:W-:Y:S01]  /*4240*/  FADD.FTZ R58, R49, R58 ;  /* 0x0000003a313a7221 */ /* 0x000fe20000010000 */
[--C-:B------:R-:W-:Y:S02]  /*4250*/  HADD2.F32 R49, -RZ, R0.reuse.H0_H0 ;  /* 0x20000000ff317230 */ /* 0x100fe40000004100 */
[----:B------:R-:W-:Y:S01]  /*4260*/  FFMA.FTZ R60, R56, R61, R59 ;  /* 0x0000003d383c7223 */ /* 0x000fe2000001003b */
[----:B------:R-:W-:Y:S02]  /*4270*/  HADD2.F32 R59, -RZ, R0.H1_H1 ;  /* 0x30000000ff3b7230 */ /* 0x000fe40000004100 */
[----:B------:R-:W-:Y:S01]  /*4280*/  FADD.FTZ R61, R61, R58 ;  /* 0x0000003a3d3d7221 */ /* 0x000fe20000010000 */
[C---:B------:R-:W-:Y:S01]  /*4290*/  FADD.FTZ R52, -R24.reuse, R49 ;  /* 0x0000003118347221 */ /* 0x040fe20000010100 */
[--C-:B------:R-:W-:Y:S02]  /*42a0*/  HADD2.F32 R49, -RZ, R79.reuse.H0_H0 ;  /* 0x2000004fff317230 */ /* 0x100fe40000004100 */
[----:B------:R-:W-:Y:S01]  /*42b0*/  FADD.FTZ R58, -R24, R59 ;  /* 0x0000003b183a7221 */ /* 0x000fe20000010100 */
[----:B------:R-:W-:Y:S01]  /*42c0*/  FMUL.FTZ R59, R52, R65 ;  /* 0x00000041343b7220 */ /* 0x000fe20000410000 */
[----:B------:R-:W-:-:S02]  /*42d0*/  HADD2.F32 R52, -RZ, R79.H1_H1 ;  /* 0x3000004fff347230 */ /* 0x000fc40000004100 */
        /* <DEDUP_REMOVED lines=20> */
.L_x_1151:
        /* <DEDUP_REMOVED lines=8> */
[----:B------:R-:W-:Y:S01]  /*44a0*/  FFMA.FTZ R50, R31, R35, R50 ;  /* 0x000000231f327223 */ /* 0x000fe20000010032 */
[----:B------:R-:W-:Y:S01]  /*44b0*/  FADD.FTZ R33, R30, R33 ;  /* 0x000000211e217221 */ /* 0x000fe20000010000 */
[----:B------:R-:W-:Y:S01]  /*44c0*/  FFMA.FTZ R60, R58, R61, R69 ;  /* 0x0000003d3a3c7223 */ /* 0x000fe20000010045 */
[----:B------:R-:W-:Y:S01]  /*44d0*/  FADD.FTZ R61, R61, R124 ;  /* 0x0000007c3d3d7221 */ /* 0x000fe20000010000 */
[----:B------:R-:W-:Y:S01]  /*44e0*/  FFMA.FTZ R51, R36, R38, R51 ;  /* 0x0000002624337223 */ /* 0x000fe20000010033 */
[----:B------:R-:W-:Y:S01]  /*44f0*/  FADD.FTZ R54, R54, R35 ;  /* 0x0000002336367221 */ /* 0x000fe20000010000 */
[----:B------:R-:W-:Y:S01]  /*4500*/  FFMA.FTZ R50, R37, R39, R50 ;  /* 0x0000002725327223 */ /* 0x000fe20000010032 */
[----:B------:R-:W1:Y:S01]  /*4510*/  SHFL.DOWN PT, R69, R60, 0x1, 0x1f ;  /* 0x08201f003c457f89 */ /* 0x000e6200000e0000 */
[----:B------:R-:W-:Y:S01]  /*4520*/  FADD.FTZ R33, R33, R38 ;  /* 0x0000002621217221 */ /* 0x000fe20000010000 */
[----:B------:R-:W-:Y:S01]  /*4530*/  FFMA.FTZ R51, R40, R42, R51 ;  /* 0x0000002a28337223 */ /* 0x000fe20000010033 */
[----:B------:R-:W-:Y:S01]  /*4540*/  FADD.FTZ R54, R54, R39 ;  /* 0x0000002736367221 */ /* 0x000fe20000010000 */
[----:B------:R-:W2:Y:S01]  /*4550*/  SHFL.DOWN PT, R124, R61, 0x1, 0x1f ;  /* 0x08201f003d7c7f89 */ /* 0x000ea200000e0000 */
        /* <DEDUP_REMOVED lines=8> */
[----:B------:R-:W-:Y:S01]  /*45e0*/  FADD.FTZ R48, R43, R48 ;  /* 0x000000302b307221 */ /* 0x000fe20000010000 */
[----:B------:R-:W-:Y:S01]  /*45f0*/  FFMA.FTZ R50, R53, R55, R50 ;  /* 0x0000003735327223 */ /* 0x000fe20000010032 */
[----:B------:R-:W-:Y:S01]  /*4600*/  FADD.FTZ R31, R46, R57 ;  /* 0x000000392e1f7221 */ /* 0x000fe20000010000 */
[----:B0-----:R-:W-:Y:S01]  /*4610*/  ULEA UR5, UR11, UR5, 0x18 ;  /* 0x000000050b057291 */ /* 0x001fe2000f8ec03f */
[----:B------:R-:W-:Y:S01]  /*4620*/  FFMA.FTZ R51, R56, R57, R51 ;  /* 0x0000003938337223 */ /* 0x000fe20000010033 */
[----:B------:R-:W-:Y:S01]  /*4630*/  FADD.FTZ R48, R48, R55 ;  /* 0x0000003730307221 */ /* 0x000fe20000010000 */
[----:B------:R-:W-:Y:S01]  /*4640*/  FFMA.FTZ R56, R59, R49, R50 ;  /* 0x000000313b387223 */ /* 0x000fe20000010032 */
[----:B------:R-:W-:Y:S01]  /*4650*/  FADD.FTZ R59, R31, R52 ;  /* 0x000000341f3b7221 */ /* 0x000fe20000010000 */
[----:B------:R-:W-:Y:S01]  /*4660*/  FFMA.FTZ R57, R58, R52, R51 ;  /* 0x000000343a397223 */ /* 0x000fe20000010033 */
[----:B------:R-:W0:Y:S01]  /*4670*/  LDC.64 R30, c[0x0][0x268] ;  /* 0x00009a00ff1e7b82 */ /* 0x000e220000000a00 */
[----:B------:R-:W-:Y:S01]  /*4680*/  FADD.FTZ R58, R48, R49 ;  /* 0x00000031303a7221 */ /* 0x000fe20000010000 */
[----:B-1----:R-:W-:Y:S01]  /*4690*/  @!P0 FADD.FTZ R60, R60, R69 ;  /* 0x000000453c3c8221 */ /* 0x002fe20000010000 */
[----:B------:R-:W-:Y:S01]  /*46a0*/  IMAD R33, R32, 0x1c, R10 ;  /* 0x0000001c20217824 */ /* 0x000fe200078e020a */
[----:B------:R-:W-:Y:S01]  /*46b0*/  BSSY B0, `(.L_x_1152) ;  /* 0x0000040000007945 */ /* 0x000fe20003800000 */
[----:B--2---:R-:W-:-:S02]  /*46c0*/  @!P0 FADD.FTZ R61, R61, R124 ;  /* 0x0000007c3d3d8221 */ /* 0x004fc40000010000 */
[----:B------:R-:W1:Y:S01]  /*46d0*/  SHFL.DOWN PT, R69, R60, 0x2, 0x1f ;  /* 0x08401f003c457f89 */ /* 0x000e6200000e0000 */
[----:B------:R-:W-:-:S03]  /*46e0*/  ISETP.GT.AND P0, PT, R106, 0x1d, PT ;  /* 0x0000001d6a00780c */ /* 0x000fc60003f04270 */
[----:B------:R-:W2:Y:S01]  /*46f0*/  SHFL.DOWN PT, R124, R61, 0x2, 0x1f ;  /* 0x08401f003d7c7f89 */ /* 0x000ea200000e0000 */
[----:B0-----:R-:W-:-:S09]  /*4700*/  IMAD.WIDE R30, R33, 0x4, R30 ;  /* 0x00000004211e7825 */ /* 0x001fd200078e021e */
        /* <DEDUP_REMOVED lines=16> */
[----:B------:R-:W-:Y:S01]  /*4810*/  LEA R69, R10, UR5, 0x4 ;  /* 0x000000050a457c11 */ /* 0x000fe2000f8e20ff */
[----:B-1----:R-:W-:Y:S01]  /*4820*/  @!P0 FADD.FTZ R61, R61, R124 ;  /* 0x0000007c3d3d8221 */ /* 0x002fe20000010000 */
[----:B------:R-:W-:-:S03]  /*4830*/  ISETP.NE.AND P0, PT, R106, RZ, PT ;  /* 0x000000ff6a00720c */ /* 0x000fc60003f05270 */
[----:B------:R0:W-:Y:S10]  /*4840*/  STS.128 [R69], R56 ;  /* 0x0000003845007388 */ /* 0x0001f40000000c00 */
        /* <DEDUP_REMOVED lines=38> */
.L_x_1153:
[----:B------:R-:W-:Y:S05]  /*4ab0*/  BSYNC B0 ;  /* 0x0000000000007941 */ /* 0x000fea0003800000 */
.L_x_1152:
        /* <DEDUP_REMOVED lines=33> */
[----:B------:R-:W-:-:S04]  /*4cd0*/  FADD.FTZ R124, R124, R51 ;  /* 0x000000337c7c7221 */ /* 0x000fc80000010000 */
[----:B------:R-:W-:Y:S01]  /*4ce0*/  FADD.FTZ R124, R124, R55 ;  /* 0x000000377c7c7221 */ /* 0x000fe20000010000 */
[----:B0-----:R-:W-:Y:S01]  /*4cf0*/  FADD.FTZ R125, R125, R56 ;  /* 0x000000387d7d7221 */ /* 0x001fe20000010000 */
[----:B------:R-:W-:Y:S01]  /*4d00*/  FADD.FTZ R48, R44, R57 ;  /* 0x000000392c307221 */ /* 0x000fe20000010000 */
[----:B------:R-:W-:Y:S01]  /*4d10*/  FADD.FTZ R49, R45, R58 ;  /* 0x0000003a2d317221 */ /* 0x000fe20000010000 */
[----:B------:R-:W-:Y:S01]  /*4d20*/  FADD.FTZ R124, R124, R59 ;  /* 0x0000003b7c7c7221 */ /* 0x000fe20000010000 */
[----:B------:R-:W0:Y:S01]  /*4d30*/  LDS.128 R44, [R69+0x1180] ;  /* 0x00118000452c7984 */ /* 0x000e220000000c00 */
[----:B-1----:R-:W-:Y:S01]  /*4d40*/  FADD.FTZ R125, R125, R32 ;  /* 0x000000207d7d7221 */ /* 0x002fe20000010000 */
[----:B------:R-:W-:Y:S01]  /*4d50*/  FADD.FTZ R32, R48, R33 ;  /* 0x0000002130207221 */ /* 0x000fe20000010000 */
[----:B------:R-:W-:Y:S01]  /*4d60*/  FADD.FTZ R33, R49, R34 ;  /* 0x0000002231217221 */ /* 0x000fe20000010000 */
[----:B------:R-:W-:Y:S01]  /*4d70*/  FADD.FTZ R124, R124, R35 ;  /* 0x000000237c7c7221 */ /* 0x000fe20000010000 */
[----:B------:R-:W1:Y:S01]  /*4d80*/  LDS.128 R48, [R69+0x1340] ;  /* 0x0013400045307984 */ /* 0x000e620000000c00 */
[----:B--2---:R-:W-:Y:S01]  /*4d90*/  FADD.FTZ R53, R125, R40 ;  /* 0x000000287d357221 */ /* 0x004fe20000010000 */
[----:B------:R-:W-:Y:S01]  /*4da0*/  FADD.FTZ R40, R32, R41 ;  /* 0x0000002920287221 */ /* 0x000fe20000010000 */
[----:B------:R-:W-:Y:S01]  /*4db0*/  FADD.FTZ R125, R33, R42 ;  /* 0x0000002a217d7221 */ /* 0x000fe20000010000 */
[----:B------:R-:W-:Y:S01]  /*4dc0*/  FADD.FTZ R124, R124, R43 ;  /* 0x0000002b7c7c7221 */ /* 0x000fe20000010000 */
[----:B------:R-:W2:Y:S01]  /*4dd0*/  LDS.128 R32, [R69+0x1500] ;  /* 0x0015000045207984 */ /* 0x000ea20000000c00 */
[----:B---3--:R-:W-:Y:S01]  /*4de0*/  FADD.FTZ R37, R40, R37 ;  /* 0x0000002528257221 */ /* 0x008fe20000010000 */
[----:B------:R-:W-:Y:S01]  /*4df0*/  FADD.FTZ R36, R53, R36 ;  /* 0x0000002435247221 */ /* 0x000fe20000010000 */
[----:B------:R-:W-:Y:S01]  /*4e00*/  FADD.FTZ R125, R125, R38 ;  /* 0x000000267d7d7221 */ /* 0x000fe20000010000 */
[----:B------:R-:W3:Y:S01]  /*4e10*/  LDS.128 R40, [R69+0x16c0] ;  /* 0x0016c00045287984 */ /* 0x000ee20000000c00 */
[----:B------:R-:W-:-:S03]  /*4e20*/  FADD.FTZ R124, R124, R39 ;  /* 0x000000277c7c7221 */ /* 0x000fc60000010000 */
[----:B------:R-:W4:Y:S04]  /*4e30*/  LDS.128 R52, [R69+0x1880] ;  /* 0x0018800045347984 */ /* 0x000f280000000c00 */
        /* <DEDUP_REMOVED lines=20> */
[----:B------:R-:W-:Y:S01]  /*4f80*/  FADD.FTZ R124, R124, R55 ;  /* 0x000000377c7c7221 */ /* 0x000fe20000010000 */
[----:B-----5:R-:W-:Y:S01]  /*4f90*/  FADD.FTZ R56, R39, R56 ;  /* 0x0000003827387221 */ /* 0x020fe20000010000 */
[----:B------:R-:W-:Y:S01]  /*4fa0*/  FADD.FTZ R57, R36, R57 ;  /* 0x0000003924397221 */ /* 0x000fe20000010000 */
[----:B------:R-:W-:Y:S01]  /*4fb0*/  FADD.FTZ R58, R125, R58 ;  /* 0x0000003a7d3a7221 */ /* 0x000fe20000010000 */
[----:B------:R-:W-:-:S07]  /*4fc0*/  FADD.FTZ R59, R124, R59 ;  /* 0x0000003b7c3b7221 */ /* 0x000fce0000010000 */
.L_x_1155:
[----:B------:R-:W-:Y:S05]  /*4fd0*/  BSYNC B0 ;  /* 0x0000000000007941 */ /* 0x000fea0003800000 */
.L_x_1154:
[----:B------:R-:W-:Y:S04]  /*4fe0*/  BSSY B0, `(.L_x_1156) ;  /* 0x000000d000007945 */ /* 0x000fe80003800000 */
[----:B------:R-:W-:Y:S05]  /*4ff0*/  @P6 BRA `(.L_x_1157) ;  /* 0x00000000002c6947 */ /* 0x000fea0003800000 */
        /* <DEDUP_REMOVED lines=11> */
.L_x_1157:
[----:B------:R-:W-:Y:S05]  /*50b0*/  BSYNC B0 ;  /* 0x0000000000007941 */ /* 0x000fea0003800000 */
.L_x_1156:
[----:B------:R-:W-:-:S13]  /*50c0*/  ISETP.GE.U32.AND P6, PT, R7, 0x2, PT ;  /* 0x000000020700780c */ /* 0x000fda0003fc6070 */
[----:B------:R-:W-:Y:S05]  /*50d0*/  @!P6 BRA `(.L_x_1158) ;  /* 0x0000001000a8e947 */ /* 0x000fea0003800000 */
[----:B-1----:R-:W0:Y:S01]  /*50e0*/  LDC.64 R30, c[0x0][0x258] ;  /* 0x00009600ff1e7b82 */ /* 0x002e220000000a00 */
        /* <DEDUP_REMOVED lines=30> */
.L_x_1160:
[----:B-1----:R-:W2:Y:S04]  /*52d0*/  LDG.E.STRONG.GPU R34, desc[UR8][R30.64] ;  /* 0x000000081e227981 */ /* 0x002ea8000c1ef900 */
[----:B--2---:R-:W-:Y:S01]  /*52e0*/  CCTL.IVALL ;  /* 0x00000000ff00798f */ /* 0x004fe20002000000 */
[----:B------:R-:W-:Y:S05]  /*52f0*/  YIELD ;  /* 0x0000000000007946 */ /* 0x000fea0003800000 */
[----:B------:R-:W-:-:S13]  /*5300*/  ISETP.NE.AND P6, PT, R34, R39, PT ;  /* 0x000000272200720c */ /* 0x000fda0003fc5270 */
[----:B------:R-:W-:Y:S05]  /*5310*/  @P6 BRA `(.L_x_1160) ;  /* 0xfffffffc00ec6947 */ /* 0x000fea000383ffff */
.L_x_1159:
        /* <DEDUP_REMOVED lines=22> */
.L_x_1164:
        /* <DEDUP_REMOVED lines=115> */
.L_x_1163:
        /* <DEDUP_REMOVED lines=63> */
.L_x_1165:
[----:B------:R-:W-:-:S04]  /*5fa0*/  LOP3.LUT P6, RZ, R5, 0x1, RZ, 0xc0, !PT ;  /* 0x0000000105ff7812 */ /* 0x000fc800078cc0ff */
[----:B------:R-:W-:-:S13]  /*5fb0*/  ISETP.NE.OR P6, PT, R31, RZ, P6 ;  /* 0x000000ff1f00720c */ /* 0x000fda00037c5670 */
[----:B------:R-:W-:Y:S05]  /*5fc0*/  @!P6 BRA `(.L_x_1161) ;  /* 0x00000000007ce947 */ /* 0x000fea0003800000 */
.L_x_1162:
        /* <DEDUP_REMOVED lines=31> */
.L_x_1161:
        /* <DEDUP_REMOVED lines=10> */
.L_x_1167:
[----:B------:R-:W-:Y:S05]  /*6260*/  BSYNC B0 ;  /* 0x0000000000007941 */ /* 0x000fea0003800000 */
.L_x_1166:
        /* <DEDUP_REMOVED lines=17> */
.L_x_1158:
[----:B------:R-:W0:Y:S01]  /*6380*/  S2UR UR6, SR_CgaCtaId ;  /* 0x00000000000679c3 */ /* 0x000e220000008800 */
[----:B------:R-:W-:Y:S01]  /*6390*/  UMOV UR5, 0x400 ;  /* 0x0000040000057882 */ /* 0x000fe20000000000 */
[----:B------:R-:W-:Y:S01]  /*63a0*/  ISETP.NE.AND P6, PT, RZ, UR10, PT ;  /* 0x0000000aff007c0c */ /* 0x000fe2000bfc5270 */
[--C-:B-1----:R-:W-:Y:S02]  /*63b0*/  HADD2.F32 R33, -RZ, R64.reuse.H0_H0 ;  /* 0x20000040ff217230 */ /* 0x102fe40000004100 */
[----:B------:R-:W-:Y:S02]  /*63c0*/  HADD2.F32 R39, -RZ, R64.H1_H1 ;  /* 0x30000040ff277230 */ /* 0x000fe40000004100 */
[--C-:B------:R-:W-:Y:S01]  /*63d0*/  HADD2.F32 R41, -RZ, R78.reuse.H0_H0 ;  /* 0x2000004eff297230 */ /* 0x100fe20000004100 */
[----:B------:R-:W1:Y:S01]  /*63e0*/  LDC R37, c[0x0][0x2ac] ;  /* 0x0000ab00ff257b82 */ /* 0x000e620000000800 */
[----:B------:R-:W-:Y:S02]  /*63f0*/  HADD2.F32 R78, -RZ, R78.H1_H1 ;  /* 0x3000004eff4e7230 */ /* 0x000fe40000004100 */
[----:B------:R-:W-:Y:S01]  /*6400*/  FADD.FTZ R32, -R24, R39 ;  /* 0x0000002718207221 */ /* 0x000fe20000010100 */
[----:B------:R-:W-:-:S02]  /*6410*/  HADD2.F32 R39, -RZ, R63.H0_H0 ;  /* 0x2000003fff277230 */ /* 0x000fc40000004100 */
[----:B------:R-:W-:Y:S02]  /*6420*/  HADD2.F32 R63, -RZ, R63.H1_H1 ;  /* 0x3000003fff3f7230 */ /* 0x000fe40000004100 */
        /* <DEDUP_REMOVED lines=29> */
.L_x_1168:
        /* <DEDUP_REMOVED lines=19> */
[----:B------:R-:W-:-:S05]  /*6730*/  F2FP.F16.F32.PACK_AB R31, R30, R31 ;  /* 0x0000001f1e1f723e */ /* 0x000fca00000000ff */
[----:B------:R0:W-:Y:S02]  /*6740*/  STG.E desc[UR8][R32.64], R31 ;  /* 0x0000001f20007986 */ /* 0x0001e4000c101908 */
.L_x_1170:
[----:B------:R-:W-:Y:S05]  /*6750*/  BSYNC B0 ;  /* 0x0000000000007941 */ /* 0x000fea0003800000 */
.L_x_1169:
[----:B------:R-:W-:Y:S01]  /*6760*/  ISETP.NE.AND P0, PT, RZ, UR10, PT ;  /* 0x0000000aff007c0c */ /* 0x000fe2000bf05270 */
[C---:B------:R-:W-:Y:S01]  /*6770*/  FADD.FTZ R30, -R24.reuse, R39 ;  /* 0x00000027181e7221 */ /* 0x040fe20000010100 */
[----:B0-----:R-:W-:Y:S01]  /*6780*/  FADD.FTZ R32, -R24, R63 ;  /* 0x0000003f18207221 */ /* 0x001fe20000010100 */
        /* <DEDUP_REMOVED lines=25> */
.L_x_1171:
        /* <DEDUP_REMOVED lines=21> */
.L_x_1173:
[----:B------:R-:W-:Y:S05]  /*6a70*/  BSYNC B0 ;  /* 0x0000000000007941 */ /* 0x000fea0003800000 */
.L_x_1172:
[----:B------:R-:W-:Y:S01]  /*6a80*/  ISETP.NE.AND P0, PT, RZ, UR10, PT ;  /* 0x0000000aff007c0c */ /* 0x000fe2000bf05270 */
[C---:B------:R-:W-:Y:S01]  /*6a90*/  FADD.FTZ R30, -R24.reuse, R39 ;  /* 0x00000027181e7221 */ /* 0x040fe20000010100 */
[----:B0-----:R-:W-:Y:S01]  /*6aa0*/  FADD.FTZ R32, -R24, R41 ;  /* 0x0000002918207221 */ /* 0x001fe20000010100 */
[--C-:B------:R-:W-:Y:S02]  /*6ab0*/  HADD2.F32 R43, -RZ, R76.reuse.H0_H0 ;  /* 0x2000004cff2b7230 */ /* 0x100fe40000004100 */
[--C-:B------:R-:W-:Y:S02]  /*6ac0*/  HADD2.F32 R39, -RZ, R25.reuse.H0_H0 ;  /* 0x20000019ff277230 */ /* 0x100fe40000004100 */
[-C--:B------:R-:W-:Y:S01]  /*6ad0*/  FMUL.FTZ R47, R30, R65.reuse ;  /* 0x000000411e2f7220 */ /* 0x080fe20000410000 */
[----:B------:R-:W-:Y:S02]  /*6ae0*/  HADD2.F32 R76, -RZ, R76.H1_H1 ;  /* 0x3000004cff4c7230 */ /* 0x000fe40000004100 */
        /* <DEDUP_REMOVED lines=21> */
.L_x_1174:
        /* <DEDUP_REMOVED lines=21> */
.L_x_1176:
[----:B------:R-:W-:Y:S05]  /*6d90*/  BSYNC B0 ;  /* 0x0000000000007941 */ /* 0x000fea0003800000 */
.L_x_1175:
[----:B------:R-:W-:Y:S01]  /*6da0*/  ISETP.NE.AND P0, PT, RZ, UR10, PT ;  /* 0x0000000aff007c0c */ /* 0x000fe2000bf05270 */
[C---:B------:R-:W-:Y:S01]  /*6db0*/  FADD.FTZ R30, -R24.reuse, R39 ;  /* 0x00000027181e7221 */ /* 0x040fe20000010100 */
[----:B0-----:R-:W-:Y:S01]  /*6dc0*/  FADD.FTZ R32, -R24, R25 ;  /* 0x0000001918207221 */ /* 0x001fe20000010100 */
[----:B------:R-:W-:Y:S02]  /*6dd0*/  HADD2.F32 R25, -RZ, R19.H0_H0 ;  /* 0x20000013ff197230 */ /* 0x000fe40000004100 */
        /* <DEDUP_REMOVED lines=24> */
.L_x_1177:
        /* <DEDUP_REMOVED lines=21> */
.L_x_1179:
[----:B------:R-:W-:Y:S05]  /*70b0*/  BSYNC B0 ;  /* 0x0000000000007941 */ /* 0x000fea0003800000 */
.L_x_1178:
        /* <DEDUP_REMOVED lines=28> */
.L_x_1180:
        /* <DEDUP_REMOVED lines=21> */
.L_x_1182:
[----:B------:R-:W-:Y:S05]  /*73d0*/  BSYNC B0 ;  /* 0x0000000000007941 */ /* 0x000fea0003800000 */
.L_x_1181:
        /* <DEDUP_REMOVED lines=28> */
.L_x_1183:
        /* <DEDUP_REMOVED lines=10> */
[----:B------:R-:W-:Y:S02]  /*7640*/  IADD3 R17, R19, R17, RZ ;  /* 0x0000001113117210 */ /* 0x000fe40007ffe0ff */
[----:B------:R-:W-:-:S04]  /*7650*/  LEA R30, P0, R18, UR12, 0x1 ;  /* 0x0000000c121e7c11 */ /* 0x000fc8000f8008ff */
[----:B------:R-:W-:Y:S01]  /*7660*/  LEA.HI.X R31, R18, UR13, R17, 0x1, P0 ;  /* 0x0000000d121f7c11 */ /* 0x000fe200080f0c11 */
[C-C-:B------:R-:W-:Y:S01]  /*7670*/  FFMA.FTZ R18, R34.reuse, R41, R35.reuse ;  /* 0x0000002922127223 */ /* 0x140fe20000010023 */
[----:B------:R-:W-:-:S03]  /*7680*/  FFMA.FTZ R17, R34, R38, R35 ;  /* 0x0000002622117223 */ /* 0x000fc60000010023 */
[----:B------:R-:W-:Y:S01]  /*7690*/  FFMA.FTZ R18, R25, R26, -R18 ;  /* 0x0000001a19127223 */ /* 0x000fe20000010812 */
[----:B------:R-:W-:-:S03]  /*76a0*/  FFMA.FTZ R32, R32, R27, -R17 ;  /* 0x0000001b20207223 */ /* 0x000fc60000010811 */
[-C--:B------:R-:W-:Y:S01]  /*76b0*/  FMUL.FTZ R18, R18, R65.reuse ;  /* 0x0000004112127220 */ /* 0x080fe20000410000 */
[----:B------:R-:W-:-:S05]  /*76c0*/  FMUL.FTZ R17, R32, R65 ;  /* 0x0000004120117220 */ /* 0x000fca0000410000 */
[----:B------:R-:W-:-:S05]  /*76d0*/  F2FP.F16.F32.PACK_AB R17, R17, R18 ;  /* 0x000000121111723e */ /* 0x000fca00000000ff */
[----:B------:R0:W-:Y:S02]  /*76e0*/  STG.E desc[UR8][R30.64], R17 ;  /* 0x000000111e007986 */ /* 0x0001e4000c101908 */
.L_x_1185:
[----:B------:R-:W-:Y:S05]  /*76f0*/  BSYNC B0 ;  /* 0x0000000000007941 */ /* 0x000fea0003800000 */
.L_x_1184:
        /* <DEDUP_REMOVED lines=28> */
.L_x_1186:
        /* <DEDUP_REMOVED lines=21> */
.L_x_1188:
[----:B------:R-:W-:Y:S05]  /*7a10*/  BSYNC B0 ;  /* 0x0000000000007941 */ /* 0x000fea0003800000 */
.L_x_1187:
        /* <DEDUP_REMOVED lines=28> */
.L_x_1189:
        /* <DEDUP_REMOVED lines=20> */
.L_x_1191:
[----:B------:R-:W-:Y:S05]  /*7d20*/  BSYNC B0 ;  /* 0x0000000000007941 */ /* 0x000fea0003800000 */
.L_x_1190:
[C---:B------:R-:W-:Y:S01]  /*7d30*/  FADD.FTZ R16, -R24.reuse, R41 ;  /* 0x0000002918107221 */ /* 0x040fe20000010100 */
[----:B0-----:R-:W-:Y:S01]  /*7d40*/  FADD.FTZ R18, -R24, R43 ;  /* 0x0000002b18127221 */ /* 0x001fe20000010100 */
[--C-:B------:R-:W-:Y:S02]  /*7d50*/  HADD2.F32 R19, -RZ, R70.reuse.H0_H0 ;  /* 0x20000046ff137230 */ /* 0x100fe40000004100 */
[----:B------:R-:W-:Y:S02]  /*7d60*/  HADD2.F32 R70, -RZ, R70.H1_H1 ;  /* 0x30000046ff467230 */ /* 0x000fe40000004100 */
[-C--:B------:R-:W-:Y:S01]  /*7d70*/  FMUL.FTZ R39, R16, R65.reuse ;  /* 0x0000004110277220 */ /* 0x080fe20000410000 */
        /* <DEDUP_REMOVED lines=22> */
.L_x_1192:
        /* <DEDUP_REMOVED lines=20> */
.L_x_1194:
[----:B------:R-:W-:Y:S05]  /*8020*/  BSYNC B0 ;  /* 0x0000000000007941 */ /* 0x000fea0003800000 */
.L_x_1193:
[C---:B------:R-:W-:Y:S01]  /*8030*/  FADD.FTZ R14, -R24.reuse, R41 ;  /* 0x00000029180e7221 */ /* 0x040fe20000010100 */
[----:B0-----:R-:W-:Y:S01]  /*8040*/  FADD.FTZ R16, -R24, R43 ;  /* 0x0000002b18107221 */ /* 0x001fe20000010100 */
[--C-:B------:R-:W-:Y:S02]  /*8050*/  HADD2.F32 R19, -RZ, R68.reuse.H0_H0 ;  /* 0x20000044ff137230 */ /* 0x100fe40000004100 */
        /* <DEDUP_REMOVED lines=23> */
.L_x_1195:
        /* <DEDUP_REMOVED lines=20> */
.L_x_1197:
[----:B------:R-:W-:Y:S05]  /*8310*/  BSYNC B0 ;  /* 0x0000000000007941 */ /* 0x000fea0003800000 */
.L_x_1196:
[----:B------:R-:W-:Y:S01]  /*8320*/  HADD2.F32 R13, -RZ, R13.H1_H1 ;  /* 0x3000000dff0d7230 */ /* 0x000fe20000004100 */
[----:B0-----:R-:W-:Y:S01]  /*8330*/  SHF.R.U32.HI R15, RZ, 0x2, R10 ;  /* 0x00000002ff0f7819 */ /* 0x001fe2000001160a */
[C---:B------:R-:W-:Y:S01]  /*8340*/  FADD.FTZ R14, -R24.reuse, R41 ;  /* 0x00000029180e7221 */ /* 0x040fe20000010100 */
[--C-:B------:R-:W-:Y:S02]  /*8350*/  HADD2.F32 R43, -RZ, R12.reuse.H0_H0 ;  /* 0x2000000cff2b7230 */ /* 0x100fe40000004100 */
[----:B------:R-:W-:Y:S01]  /*8360*/  FADD.FTZ R16, -R24, R13 ;  /* 0x0000000d18107221 */ /* 0x000fe20000010100 */
[----:B------:R-:W-:Y:S02]  /*8370*/  HADD2.F32 R41, -RZ, R12.H1_H1 ;  /* 0x3000000cff297230 */ /* 0x000fe40000004100 */
[-C--:B------:R-:W-:Y:S01]  /*8380*/  FMUL.FTZ R39, R14, R65.reuse ;  /* 0x000000410e277220 */ /* 0x080fe20000410000 */
[--C-:B------:R-:W-:Y:S02]  /*8390*/  HADD2.F32 R19, -RZ, R67.reuse.H0_H0 ;  /* 0x20000043ff137230 */ /* 0x100fe40000004100 */
        /* <DEDUP_REMOVED lines=22> */
.L_x_1198:
        /* <DEDUP_REMOVED lines=20> */
.L_x_1200:
[----:B------:R-:W-:Y:S05]  /*8640*/  BSYNC B0 ;  /* 0x0000000000007941 */ /* 0x000fea0003800000 */
.L_x_1199:
[C---:B------:R-:W-:Y:S01]  /*8650*/  FADD.FTZ R12, -R24.reuse, R43 ;  /* 0x0000002b180c7221 */ /* 0x040fe20000010100 */
[----:B------:R-:W-:Y:S01]  /*8660*/  FADD.FTZ R14, -R24, R41 ;  /* 0x00000029180e7221 */ /* 0x000fe20000010100 */
[--C-:B0-----:R-:W-:Y:S02]  /*8670*/  HADD2.F32 R17, -RZ, R66.reuse.H0_H0 ;  /* 0x20000042ff117230 */ /* 0x101fe40000004100 */
[----:B------:R-:W-:Y:S02]  /*8680*/  IMAD R37, R37, UR7, R13 ;  /* 0x0000000725257c24 */ /* 0x000fe4000f8e020d */
[-C--:B------:R-:W-:Y:S01]  /*8690*/  FMUL.FTZ R31, R12, R65.reuse ;  /* 0x000000410c1f7220 */ /* 0x080fe20000410000 */
[----:B------:R-:W-:Y:S02]  /*86a0*/  HADD2.F32 R66, -RZ, R66.H1_H1 ;  /* 0x30000042ff427230 */ /* 0x000fe40000004100 */
        /* <DEDUP_REMOVED lines=21> */
.L_x_1201:
        /* <DEDUP_REMOVED lines=20> */
.L_x_1203:
[----:B------:R-:W-:Y:S05]  /*8940*/  BSYNC B0 ;  /* 0x0000000000007941 */ /* 0x000fea0003800000 */
.L_x_1202:
[----:B0-----:R-:W-:Y:S02]  /*8950*/  HADD2.F32 R13, -RZ, R4.H1_H1 ;  /* 0x30000004ff0d7230 */ /* 0x001fe40000004100 */
        /* <DEDUP_REMOVED lines=28> */
.L_x_1204:
[----:B------:R-:W-:Y:S01]  /*8b20*/  ISETP.GE.U32.AND P0, PT, R30, UR12, PT ;  /* 0x0000000c1e007c0c */ /* 0x000fe2000bf06070 */
[----:B------:R-:W-:Y:S01]  /*8b30*/  BSSY B0, `(.L_x_1205) ;  /* 0x0000018000007945 */ /* 0x000fe20003800000 */
[--C-:B------:R-:W-:Y:S02]  /*8b40*/  HADD2.F32 R19, -RZ, R3.reuse.H0_H0 ;  /* 0x20000003ff137230 */ /* 0x100fe40000004100 */
[----:B------:R-:W-:Y:S01]  /*8b50*/  ISETP.GE.AND.EX P0, PT, R32, UR13, PT, P0 ;  /* 0x0000000d20007c0c */ /* 0x000fe2000bf06300 */
[----:B------:R-:W-:-:S03]  /*8b60*/  HADD2.F32 R25, -RZ, R3.H1_H1 ;  /* 0x30000003ff197230 */ /* 0x000fc60000004100 */
[----:B------:R-:W-:-:S13]  /*8b70*/  ISETP.LT.U32.AND P0, PT, R10, 0x1c0, !P0 ;  /* 0x000001c00a00780c */ /* 0x000fda0004701070 */
[----:B------:R-:W-:Y:S05]  /*8b80*/  @!P0 BRA `(.L_x_1206) ;  /* 0x0000000000488947 */ /* 0x000fea0003800000 */
[----:B------:R-:W-:Y:S01]  /*8b90*/  ULDC.64 UR14, c[0x0][0x288] ;  /* 0x0000a200000e7ab9 */ /* 0x000fe20000000a00 */
[----:B------:R-:W-:Y:S01]  /*8ba0*/  MOV R12, R20 ;  /* 0x00000014000c7202 */ /* 0x000fe20000000f00 */
[----:B------:R-:W-:Y:S01]  /*8bb0*/  IMAD R4, R122, UR14, RZ ;  /* 0x0000000e7a047c24 */ /* 0x000fe2000f8e02ff */
[----:B------:R-:W-:-:S03]  /*8bc0*/  MOV R13, R23 ;  /* 0x00000017000d7202 */ /* 0x000fc60000000f00 */
[C---:B------:R-:W-:Y:S02]  /*8bd0*/  IMAD R3, R93.reuse, UR15, R4 ;  /* 0x0000000f5d037c24 */ /* 0x040fe4000f8e0204 */
[----:B------:R-:W-:Y:S01]  /*8be0*/  FFMA.FTZ R4, R34, R33, R35 ;  /* 0x0000002122047223 */ /* 0x000fe20000010023 */
[----:B------:R-:W-:Y:S01]  /*8bf0*/  IMAD.WIDE.U32 R12, R93, UR14, R12 ;  /* 0x0000000e5d0c7c25 */ /* 0x000fe2000f8e000c */
[----:B------:R-:W-:-:S03]  /*8c00*/  ULDC.64 UR14, c[0x0][0x210] ;  /* 0x00008400000e7ab9 */ /* 0x000fc60000000a00 */
[----:B------:R-:W-:Y:S01]  /*8c10*/  FFMA.FTZ R4, R17, R26, -R4 ;  /* 0x0000001a11047223 */ /* 0x000fe20000010804 */
[----:B------:R-:W-:Y:S02]  /*8c20*/  IADD3 R3, R13, R3, RZ ;  /* 0x000000030d037210 */ /* 0x000fe40007ffe0ff */
[----:B------:R-:W-:Y:S01]  /*8c30*/  LEA R14, P0, R12, UR14, 0x1 ;  /* 0x0000000e0c0e7c11 */ /* 0x000fe2000f8008ff */
[----:B------:R-:W-:-:S03]  /*8c40*/  FMUL.FTZ R4, R4, R65 ;  /* 0x0000004104047220 */ /* 0x000fc60000410000 */
[----:B------:R-:W-:Y:S01]  /*8c50*/  LEA.HI.X R15, R12, UR15, R3, 0x1, P0 ;  /* 0x0000000f0c0f7c11 */ /* 0x000fe200080f0c03 */
[----:B------:R-:W-:-:S04]  /*8c60*/  FFMA.FTZ R3, R34, R18, R35 ;  /* 0x0000001222037223 */ /* 0x000fc80000010023 */
[----:B------:R-:W-:-:S04]  /*8c70*/  FFMA.FTZ R82, R82, R27, -R3 ;  /* 0x0000001b52527223 */ /* 0x000fc80000010803 */
[----:B------:R-:W-:-:S05]  /*8c80*/  FMUL.FTZ R3, R82, R65 ;  /* 0x0000004152037220 */ /* 0x000fca0000410000 */
[----:B------:R-:W-:-:S05]  /*8c90*/  F2FP.F16.F32.PACK_AB R3, R3, R4 ;  /* 0x000000040303723e */ /* 0x000fca00000000ff */
[----:B------:R0:W-:Y:S02]  /*8ca0*/  STG.E desc[UR8][R14.64], R3 ;  /* 0x000000030e007986 */ /* 0x0001e4000c101908 */
.L_x_1206:
[----:B------:R-:W-:Y:S05]  /*8cb0*/  BSYNC B0 ;  /* 0x0000000000007941 */ /* 0x000fea0003800000 */
.L_x_1205:
[C---:B------:R-:W-:Y:S01]  /*8cc0*/  FADD.FTZ R12, -R24.reuse, R19 ;  /* 0x00000013180c7221 */ /* 0x040fe20000010100 */
[----:B------:R-:W-:Y:S01]  /*8cd0*/  IADD3 R31, R37, 0xd0, RZ ;  /* 0x000000d0251f7810 */ /* 0x000fe20007ffe0ff */
[----:B0-----:R-:W-:Y:S01]  /*8ce0*/  FADD.FTZ R14, -R24, R25 ;  /* 0x00000019180e7221 */ /* 0x001fe20000010100 */
[--C-:B------:R-:W-:Y:S02]  /*8cf0*/  HADD2.F32 R15, -RZ, R81.reuse.H0_H0 ;  /* 0x20000051ff0f7230 */ /* 0x100fe40000004100 */
[-C--:B------:R-:W-:Y:S01]  /*8d00*/  FMUL.FTZ R25, R12, R65.reuse ;  /* 0x000000410c197220 */ /* 0x080fe20000410000 */
[----:B------:R-:W-:Y:S01]  /*8d10*/  HADD2.F32 R4, -RZ, R81.H1_H1 ;  /* 0x30000051ff047230 */ /* 0x000fe20000004100 */
        /* <DEDUP_REMOVED lines=21> */
.L_x_1207:
        /* <DEDUP_REMOVED lines=25> */
.L_x_1209:
[----:B------:R-:W-:Y:S05]  /*9000*/  BSYNC B0 ;  /* 0x0000000000007941 */ /* 0x000fea0003800000 */
.L_x_1208:
[C---:B------:R-:W-:Y:S01]  /*9010*/  FADD.FTZ R2, -R24.reuse, R17 ;  /* 0x0000001118027221 */ /* 0x040fe20000010100 */
[----:B------:R-:W-:Y:S01]  /*9020*/  IADD3 R30, R37, 0xe0, RZ ;  /* 0x000000e0251e7810 */ /* 0x000fe20007ffe0ff */
[----:B------:R-:W-:Y:S01]  /*9030*/  FADD.FTZ R4, -R24, R19 ;  /* 0x0000001318047221 */ /* 0x000fe20000010100 */
[--C-:B------:R-:W-:Y:S02]  /*9040*/  HADD2.F32 R15, -RZ, R80.reuse.H0_H0 ;  /* 0x20000050ff0f7230 */ /* 0x100fe40000004100 */
[-C--:B------:R-:W-:Y:S01]  /*9050*/  FMUL.FTZ R25, R2, R65.reuse ;  /* 0x0000004102197220 */ /* 0x080fe20000410000 */
[----:B------:R-:W-:Y:S01]  /*9060*/  HADD2.F32 R80, -RZ, R80.H1_H1 ;  /* 0x30000050ff507230 */ /* 0x000fe20000004100 */
[----:B------:R-:W-:Y:S01]  /*9070*/  SHF.R.S32.HI R31, RZ, 0x1f, R30 ;  /* 0x0000001fff1f7819 */ /* 0x000fe2000001141e */
        /* <DEDUP_REMOVED lines=20> */
.L_x_1210:
[----:B------:R-:W-:Y:S01]  /*91c0*/  ISETP.GE.U32.AND P0, PT, R30, UR12, PT ;  /* 0x0000000c1e007c0c */ /* 0x000fe2000bf06070 */
[--C-:B0-----:R-:W-:Y:S01]  /*91d0*/  HADD2.F32 R3, -RZ, R0.reuse.H0_H0 ;  /* 0x20000000ff037230 */ /* 0x101fe20000004100 */
[----:B------:R-:W-:Y:S01]  /*91e0*/  BSSY B0, `(.L_x_1211) ;  /* 0x0000019000007945 */ /* 0x000fe20003800000 */
[----:B------:R-:W-:Y:S01]  /*91f0*/  HADD2.F32 R13, -RZ, R0.H1_H1 ;  /* 0x30000000ff0d7230 */ /* 0x000fe20000004100 */
[----:B------:R-:W-:Y:S02]  /*9200*/  ISETP.GE.AND.EX P0, PT, R31, UR13, PT, P0 ;  /* 0x0000000d1f007c0c */ /* 0x000fe4000bf06300 */
[----:B------:R-:W-:Y:S02]  /*9210*/  FADD.FTZ R4, -R24, R3 ;  /* 0x0000000318047221 */ /* 0x000fe40000010100 */
[----:B------:R-:W-:Y:S01]  /*9220*/  ISETP.LT.U32.AND P0, PT, R10, 0x1c0, !P0 ;  /* 0x000001c00a00780c */ /* 0x000fe20004701070 */
[----:B------:R-:W-:-:S12]  /*9230*/  FADD.FTZ R24, -R24, R13 ;  /* 0x0000000d18187221 */ /* 0x000fd80000010100 */
        /* <DEDUP_REMOVED lines=10> */
[----:B------:R-:W-:Y:S01]  /*92e0*/  IADD3 R3, R13, R3, RZ ;  /* 0x000000030d037210 */ /* 0x000fe20007ffe0ff */
[----:B------:R-:W-:Y:S01]  /*92f0*/  FFMA.FTZ R13, R34, R18, R35 ;  /* 0x00000012220d7223 */ /* 0x000fe20000010023 */
[----:B------:R-:W-:-:S03]  /*9300*/  LEA R2, P0, R12, UR14, 0x1 ;  /* 0x0000000e0c027c11 */ /* 0x000fc6000f8008ff */
[----:B------:R-:W-:Y:S01]  /*9310*/  FFMA.FTZ R80, R80, R27, -R13 ;  /* 0x0000001b50507223 */ /* 0x000fe2000001080d */
[-C--:B------:R-:W-:Y:S01]  /*9320*/  FMUL.FTZ R13, R0, R65.reuse ;  /* 0x00000041000d7220 */ /* 0x080fe20000410000 */
[----:B------:R-:W-:Y:S02]  /*9330*/  LEA.HI.X R3, R12, UR15, R3, 0x1, P0 ;  /* 0x0000000f0c037c11 */ /* 0x000fe400080f0c03 */
[----:B------:R-:W-:-:S05]  /*9340*/  FMUL.FTZ R0, R80, R65 ;  /* 0x0000004150007220 */ /* 0x000fca0000410000 */
[----:B------:R-:W-:-:S05]  /*9350*/  F2FP.F16.F32.PACK_AB R13, R0, R13 ;  /* 0x0000000d000d723e */ /* 0x000fca00000000ff */
[----:B------:R0:W-:Y:S02]  /*9360*/  STG.E desc[UR8][R2.64], R13 ;  /* 0x0000000d02007986 */ /* 0x0001e4000c101908 */
.L_x_1212:
[----:B------:R-:W-:Y:S05]  /*9370*/  BSYNC B0 ;  /* 0x0000000000007941 */ /* 0x000fea0003800000 */
.L_x_1211:
[----:B------:R-:W-:Y:S01]  /*9380*/  IADD3 R37, R37, 0xf0, RZ ;  /* 0x000000f025257810 */ /* 0x000fe20007ffe0ff */
[--C-:B0-----:R-:W-:Y:S02]  /*9390*/  HADD2.F32 R13, -RZ, R79.reuse.H0_H0 ;  /* 0x2000004fff0d7230 */ /* 0x101fe40000004100 */
        /* <DEDUP_REMOVED lines=23> */
.L_x_1213:
[----:B------:R-:W-:Y:S01]  /*9510*/  ISETP.GE.U32.AND P0, PT, R37, UR12, PT ;  /* 0x0000000c25007c0c */ /* 0x000fe2000bf06070 */
[----:B------:R-:W-:Y:S03]  /*9520*/  BSSY B0, `(.L_x_1214) ;  /* 0x0000015000007945 */ /* 0x000fe60003800000 */
[----:B------:R-:W-:-:S04]  /*9530*/  ISETP.GE.AND.EX P0, PT, R18, UR13, PT, P0 ;  /* 0x0000000d12007c0c */ /* 0x000fc8000bf06300 */
[----:B------:R-:W-:-:S13]  /*9540*/  ISETP.LT.U32.AND P0, PT, R10, 0x1c0, !P0 ;  /* 0x000001c00a00780c */ /* 0x000fda0004701070 */
[----:B------:R-:W-:Y:S05]  /*9550*/  @!P0 BRA `(.L_x_1215) ;  /* 0x0000000000448947 */ /* 0x000fea0003800000 */
[----:B------:R-:W-:Y:S01]  /*9560*/  ULDC.64 UR12, c[0x0][0x288] ;  /* 0x0000a200000c7ab9 */ /* 0x000fe20000000a00 */
[----:B------:R-:W-:Y:S01]  /*9570*/  MOV R21, R23 ;  /* 0x0000001700157202 */ /* 0x000fe20000000f00 */
[C-C-:B------:R-:W-:Y:S01]  /*9580*/  FFMA.FTZ R4, R34.reuse, R19, R35.reuse ;  /* 0x0000001322047223 */ /* 0x140fe20000010023 */
[----:B------:R-:W-:Y:S02]  /*9590*/  IMAD R3, R119, UR12, RZ ;  /* 0x0000000c77037c24 */ /* 0x000fe4000f8e02ff */
[----:B------:R-:W-:Y:S01]  /*95a0*/  FFMA.FTZ R35, R34, R24, R35 ;  /* 0x0000001822237223 */ /* 0x000fe20000010023 */
        /* <DEDUP_REMOVED lines=9> */
[----:B------:R-:W-:-:S02]  /*9640*/  F2FP.F16.F32.PACK_AB R13, R13, R4 ;  /* 0x000000040d0d723e */ /* 0x000fc400000000ff */
[----:B------:R-:W-:-:S05]  /*9650*/  LEA.HI.X R3, R20, UR13, R3, 0x1, P0 ;  /* 0x0000000d14037c11 */ /* 0x000fca00080f0c03 */
[----:B------:R0:W-:Y:S02]  /*9660*/  STG.E desc[UR8][R2.64], R13 ;  /* 0x0000000d02007986 */ /* 0x0001e4000c101908 */
.L_x_1215:
[----:B------:R-:W-:Y:S05]  /*9670*/  BSYNC B0 ;  /* 0x0000000000007941 */ /* 0x000fea0003800000 */
.L_x_1214:
[----:B------:R-:W-:Y:S02]  /*9680*/  IADD3 R6, R8, R6, RZ ;  /* 0x0000000608067210 */ /* 0x000fe40007ffe0ff */
[----:B------:R-:W-:Y:S02]  /*9690*/  IADD3 R83, R83, 0x1, RZ ;  /* 0x0000000153537810 */ /* 0x000fe40007ffe0ff */
[----:B------:R-:W-:-:S13]  /*96a0*/  ISETP.GE.AND P0, PT, R6, UR4, PT ;  /* 0x0000000406007c0c */ /* 0x000fda000bf06270 */
[----:B------:R-:W-:Y:S05]  /*96b0*/  @!P0 BRA `(.L_x_1216) ;  /* 0xffffff7000208947 */ /* 0x000fea000383ffff */
.L_x_1133:
        /* <DEDUP_REMOVED lines=23> */
.L_x_1218:
[----:B------:R-:W-:Y:S05]  /*9830*/  BSYNC B0 ;  /* 0x0000000000007941 */ /* 0x000fea0003800000 */
.L_x_1217:
[----:B------:R-:W-:Y:S05]  /*9840*/  @P0 EXIT ;  /* 0x000000000000094d */ /* 0x000fea0003800000 */
[----:B------:R-:W-:Y:S05]  /*9850*/  @P2 BRA `(.L_x_1219) ;  /* 0x0000000000202947 */ /* 0x000fea0003800000 */
[----:B------:R-:W-:-:S05]  /*9860*/  IMAD R0, R6, R7, RZ ;  /* 0x0000000706007224 */ /* 0x000fca00078e02ff */
[----:B------:R-:W-:-:S13]  /*9870*/  ISETP.NE.AND P0, PT, R0, -0x1, PT ;  /* 0xffffffff0000780c */ /* 0x000fda0003f05270 */
[----:B------:R-:W-:Y:S05]  /*9880*/  @!P0 BRA `(.L_x_1219) ;  /* 0x0000000000148947 */ /* 0x000fea0003800000 */
.L_x_1220:
[----:B0-----:R-:W2:Y:S04]  /*9890*/  LDG.E.STRONG.GPU R5, desc[UR8][R2.64] ;  /* 0x0000000802057981 */ /* 0x001ea8000c1ef900 */
[----:B--2---:R-:W-:Y:S01]  /*98a0*/  CCTL.IVALL ;  /* 0x00000000ff00798f */ /* 0x004fe20002000000 */
[----:B------:R-:W-:Y:S05]  /*98b0*/  YIELD ;  /* 0x0000000000007946 */ /* 0x000fea0003800000 */
[----:B------:R-:W-:-:S13]  /*98c0*/  ISETP.NE.AND P0, PT, R5, R0, PT ;  /* 0x000000000500720c */ /* 0x000fda0003f05270 */
[----:B------:R-:W-:Y:S05]  /*98d0*/  @P0 BRA `(.L_x_1220) ;  /* 0xfffffffc00ec0947 */ /* 0x000fea000383ffff */
.L_x_1219:
        /* <DEDUP_REMOVED lines=24> */
.L_x_1221:
        /* <DEDUP_REMOVED lines=23> */
.L_x_1222:
        /* <DEDUP_REMOVED lines=11> */
.L_x_5155:


//--------------------- .text._Z35group_norm_nhwc_bwd_one_pass_kernelI11Fp16IOFp32WLi512ELi56ELi448EEv26Group_norm_nhwc_bwd_params --------------------------
	.section	.text._Z35group_norm_nhwc_bwd_one_pass_kernelI11Fp16IOFp32WLi512ELi56ELi448EEv26Group_norm_nhwc_bwd_params,"ax",@progbits
	.align	128
        .global         _Z35group_norm_nhwc_bwd_one_pass_kernelI11Fp16IOFp32WLi512ELi56ELi448EEv26Group_norm_nhwc_bwd_params
        .type           _Z35group_norm_nhwc_bwd_one_pass_kernelI11Fp16IOFp32WLi512ELi56ELi448EEv26Group_norm_nhwc_bwd_params,@function
        .size           _Z35group_norm_nhwc_bwd_one_pass_kernelI11Fp16IOFp32WLi512ELi56ELi448EEv26Group_norm_nhwc_bwd_params,(.L_x_5156 - _Z35group_norm_nhwc_bwd_one_pass_kernelI11Fp16IOFp32WLi512ELi56ELi448EEv26Group_norm_nhwc_bwd_params)
        .other          _Z35group_norm_nhwc_bwd_one_pass_kernelI11Fp16IOFp32WLi512ELi56ELi448EEv26Group_norm_nhwc_bwd_params,@"STO_CUDA_ENTRY STV_DEFAULT"
_Z35group_norm_nhwc_bwd_one_pass_kernelI11Fp16IOFp32WLi512ELi56ELi448EEv26Group_norm_nhwc_bwd_params:
.text._Z35group_norm_nhwc_bwd_one_pass_kernelI11Fp16IOFp32WLi512ELi56ELi448EEv26Group_norm_nhwc_bwd_params:
        /* <DEDUP_REMOVED lines=13> */
[----:B------:R-:W-:Y:S01]  /*00d0*/  ISETP.GE.U32.AND P1, PT, R3, 0x1c0, PT ;  /* 0x000001c00300780c */ /* 0x000fe20003f26070 */
[----:B------:R-:W-:Y:S01]  /*00e0*/  ULDC.64 UR8, c[0x0][0x288] ;  /* 0x0000a20000087ab9 */ /* 0x000fe20000000a00 */
[----:B------:R-:W-:Y:S01]  /*00f0*/  LOP3.LUT R0, R0, 0xfff7ffff, RZ, 0xc0, !PT ;  /* 0xfff7ffff00007812 */ /* 0x000fe200078ec0ff */
[----:B------:R-:W-:Y:S01]  /*0100*/  IMAD.WIDE.U32 R4, R4, 0x24924925, RZ ;  /* 0x2492492504047825 */ /* 0x000fe200078e00ff */
[----:B------:R-:W1:Y:S01]  /*0110*/  S2R R123, SR_LANEID ;  /* 0x00000000007b7919 */ /* 0x000e620000000000 */
[----:B------:R-:W0:Y:S01]  /*0120*/  LDC R7, c[0x0][0x2ac] ;  /* 0x0000ab00ff077b82 */ /* 0x000e220000000800 */
[----:B------:R-:W-:Y:S01]  /*0130*/  UIMAD UR11, UR9, 0x3, URZ ;  /* 0x00000003090b78a4 */ /* 0x000fe2000f8e023f */
[----:B------:R-:W-:Y:S01]  /*0140*/  IMAD R101, R5, -0x1c, R3 ;  /* 0xffffffe405657824 */ /* 0x000fe200078e0203 */
[----:B------:R-:W-:-:S04]  /*0150*/  ULDC.U8 UR21, c[0x0][0x2a4] ;  /* 0x0000a90000157ab9 */ /* 0x000fc80000000000 */
[----:B------:R-:W-:Y:S01]  /*0160*/  SHF.L.U32 R101, R101, 0x1, RZ ;  /* 0x0000000165657819 */ /* 0x000fe200000006ff */
[----:B------:R-:W2:Y:S01]  /*0170*/  S2UR UR6, SR_CgaCtaId ;  /* 0x00000000000679c3 */ /* 0x000ea20000008800 */
        /* <DEDUP_REMOVED lines=19> */
[----:B------:R-:W-:Y:S02]  /*02b0*/  ISETP.LT.AND.EX P2, PT, R8, UR5, !P1, P0 ;  /* 0x0000000508007c0c */ /* 0x000fe4000cf41300 */
[----:B------:R-:W-:Y:S02]  /*02c0*/  LOP3.LUT R0, R0, 0xfffdffff, RZ, 0xc0, !PT ;  /* 0xfffdffff00007812 */ /* 0x000fe400078ec0ff */
[----:B------:R-:W-:Y:S02]  /*02d0*/  ISETP.LT.U32.AND P0, PT, R2, UR4, PT ;  /* 0x0000000402007c0c */ /* 0x000fe4000bf01070 */
[----:B------:R-:W-:Y:S02]  /*02e0*/  @P3 LOP3.LUT R0, R0, 0x20000, RZ, 0xfc, !PT ;  /* 0x0002000000003812 */ /* 0x000fe400078efcff */
[----:B------:R-:W-:Y:S02]  /*02f0*/  SHF.R.S32.HI R9, RZ, 0x1f, R2 ;  /* 0x0000001fff097819 */ /* 0x000fe40000011402 */
[----:B------:R-:W-:-:S02]  /*0300*/  LOP3.LUT R0, R0, 0xfffeffff, RZ, 0xc0, !PT ;  /* 0xfffeffff00007812 */ /* 0x000fc400078ec0ff */
[----:B------:R-:W-:Y:S02]  /*0310*/  IADD3 R122, R2, 0x10, RZ ;  /* 0x00000010027a7810 */ /* 0x000fe40007ffe0ff */
[----:B------:R-:W-:Y:S02]  /*0320*/  @P2 LOP3.LUT R0, R0, 0x10000, RZ, 0xfc, !PT ;  /* 0x0001000000002812 */ /* 0x000fe400078efcff */
[----:B------:R-:W-:Y:S02]  /*0330*/  ISETP.LT.AND.EX P2, PT, R9, UR5, !P1, P0 ;  /* 0x0000000509007c0c */ /* 0x000fe4000cf41300 */
[----:B------:R-:W-:Y:S02]  /*0340*/  ISETP.LT.U32.AND P0, PT, R122, UR4, PT ;  /* 0x000000047a007c0c */ /* 0x000fe4000bf01070 */
[----:B------:R-:W-:Y:S02]  /*0350*/  SHF.R.S32.HI R22, RZ, 0x1f, R122 ;  /* 0x0000001fff167819 */ /* 0x000fe4000001147a */
[----:B------:R-:W-:-:S02]  /*0360*/  IADD3 R121, R2, 0x20, RZ ;  /* 0x0000002002797810 */ /* 0x000fc40007ffe0ff */
[----:B------:R-:W-:Y:S02]  /*0370*/  ISETP.LT.AND.EX P3, PT, R22, UR5, !P1, P0 ;  /* 0x0000000516007c0c */ /* 0x000fe4000cf61300 */
[----:B------:R-:W-:Y:S02]  /*0380*/  LOP3.LUT R0, R0, 0xffefffff, RZ, 0xc0, !PT ;  /* 0xffefffff00007812 */ /* 0x000fe400078ec0ff */
[----:B------:R-:W-:Y:S02]  /*0390*/  SHF.R.S32.HI R21, RZ, 0x1f, R121 ;  /* 0x0000001fff157819 */ /* 0x000fe40000011479 */
[----:B------:R-:W-:Y:S02]  /*03a0*/  ISETP.LT.U32.AND P0, PT, R121, UR4, PT ;  /* 0x0000000479007c0c */ /* 0x000fe4000bf01070 */
[----:B------:R-:W-:Y:S02]  /*03b0*/  @P2 LOP3.LUT R0, R0, 0x100000, RZ, 0xfc, !PT ;  /* 0x0010000000002812 */ /* 0x000fe400078efcff */
        /* <DEDUP_REMOVED lines=78> */
[----:B------:R-:W-:-:S02]  /*08a0*/  ISETP.LT.AND.EX P0, PT, R8, UR5, !P1, P0 ;  /* 0x0000000508007c0c */ /* 0x000fc4000cf01300 */
[----:B------:R-:W-:Y:S02]  /*08b0*/  LOP3.LUT R0, R0, 0xfffffffb, RZ, 0xc0, !PT ;  /* 0xfffffffb00007812 */ /* 0x000fe400078ec0ff */
[----:B------:R-:W-:Y:S02]  /*08c0*/  IADD3 R107, R2, 0x100, RZ ;  /* 0x00000100026b7810 */ /* 0x000fe40007ffe0ff */
[----:B------:R-:W-:Y:S02]  /*08d0*/  @P2 LOP3.LUT R0, R0, 0x4, RZ, 0xfc, !PT ;  /* 0x0000000400002812 */ /* 0x000fe400078efcff */
[C---:B------:R-:W-:Y:S02]  /*08e0*/  IADD3 R106, R2.reuse, 0x110, RZ ;  /* 0x00000110026a7810 */ /* 0x040fe40007ffe0ff */
[C---:B------:R-:W-:Y:S02]  /*08f0*/  IADD3 R105, R2.reuse, 0x120, RZ ;  /* 0x0000012002697810 */ /* 0x040fe40007ffe0ff */
[----:B------:R-:W-:-:S02]  /*0900*/  IADD3 R104, R2, 0x130, RZ ;  /* 0x0000013002687810 */ /* 0x000fc40007ffe0ff */
[----:B------:R-:W-:Y:S02]  /*0910*/  LOP3.LUT R0, R0, 0xfffffffd, RZ, 0xc0, !PT ;  /* 0xfffffffd00007812 */ /* 0x000fe400078ec0ff */
[----:B------:R-:W-:Y:S02]  /*0920*/  IADD3 R103, R2, 0x140, RZ ;  /* 0x0000014002677810 */ /* 0x000fe40007ffe0ff */
[----:B------:R-:W-:Y:S02]  /*0930*/  SHF.R.S32.HI R7, RZ, 0x1f, R107 ;  /* 0x0000001fff077819 */ /* 0x000fe4000001146b */
[----:B------:R-:W-:Y:S02]  /*0940*/  SHF.R.S32.HI R6, RZ, 0x1f, R106 ;  /* 0x0000001fff067819 */ /* 0x000fe4000001146a */
[----:B------:R-:W-:Y:S02]  /*0950*/  SHF.R.S32.HI R4, RZ, 0x1f, R105 ;  /* 0x0000001fff047819 */ /* 0x000fe40000011469 */
[----:B------:R-:W-:-:S02]  /*0960*/  SHF.R.S32.HI R125, RZ, 0x1f, R104 ;  /* 0x0000001fff7d7819 */ /* 0x000fc40000011468 */
[----:B------:R-:W-:Y:S02]  /*0970*/  ISETP.LT.U32.AND P5, PT, R107, UR4, PT ;  /* 0x000000046b007c0c */ /* 0x000fe4000bfa1070 */
[----:B------:R-:W-:Y:S02]  /*0980*/  @P0 LOP3.LUT R0, R0, 0x2, RZ, 0xfc, !PT ;  /* 0x0000000200000812 */ /* 0x000fe400078efcff */
[----:B------:R-:W-:Y:S02]  /*0990*/  ISETP.LT.U32.AND P4, PT, R106, UR4, PT ;  /* 0x000000046a007c0c */ /* 0x000fe4000bf81070 */
[----:B------:R-:W-:Y:S02]  /*09a0*/  ISETP.LT.U32.AND P3, PT, R105, UR4, PT ;  /* 0x0000000469007c0c */ /* 0x000fe4000bf61070 */
[----:B------:R-:W-:Y:S02]  /*09b0*/  ISETP.LT.U32.AND P2, PT, R104, UR4, PT ;  /* 0x0000000468007c0c */ /* 0x000fe4000bf41070 */
[----:B------:R-:W-:-:S02]  /*09c0*/  SHF.R.S32.HI R124, RZ, 0x1f, R103 ;  /* 0x0000001fff7c7819 */ /* 0x000fc40000011467 */
[----:B------:R-:W-:Y:S02]  /*09d0*/  ISETP.LT.U32.AND P0, PT, R103, UR4, PT ;  /* 0x0000000467007c0c */ /* 0x000fe4000bf01070 */
[----:B------:R-:W-:Y:S02]  /*09e0*/  ISETP.LT.AND.EX P5, PT, R7, UR5, !P1, P5 ;  /* 0x0000000507007c0c */ /* 0x000fe4000cfa1350 */
[----:B------:R-:W-:Y:S02]  /*09f0*/  ISETP.LT.AND.EX P4, PT, R6, UR5, !P1, P4 ;  /* 0x0000000506007c0c */ /* 0x000fe4000cf81340 */
[----:B------:R-:W-:Y:S02]  /*0a00*/  ISETP.LT.AND.EX P3, PT, R4, UR5, !P1, P3 ;  /* 0x0000000504007c0c */ /* 0x000fe4000cf61330 */
[----:B------:R-:W-:Y:S02]  /*0a10*/  ISETP.LT.AND.EX P2, PT, R125, UR5, !P1, P2 ;  /* 0x000000057d007c0c */ /* 0x000fe4000cf41320 */
[----:B------:R-:W-:Y:S01]  /*0a20*/  ISETP.LT.AND.EX P1, PT, R124, UR5, !P1, P0 ;  /* 0x000000057c007c0c */ /* 0x000fe2000cf21300 */
[----:B------:R-:W-:Y:S01]  /*0a30*/  UIMAD.WIDE.U32 UR4, UR8, 0x3, URZ ;  /* 0x00000003080478a5 */ /* 0x000fe2000f8e003f */
[----:B------:R-:W-:Y:S01]  /*0a40*/  SHF.R.S32.HI R4, RZ, 0x1f, R3 ;  /* 0x0000001fff047819 */ /* 0x000fe20000011403 */
[----:B------:R-:W-:-:S02]  /*0a50*/  ULEA.HI UR8, UP0, UR9, UR8, URZ, 0x1 ;  /* 0x0000000809087291 */ /* 0x000fc4000f81083f */
[----:B------:R-:W-:Y:S01]  /*0a60*/  UIADD3 UR11, UR5, UR11, URZ ;  /* 0x0000000b050b7290 */ /* 0x000fe2000fffe03f */
[----:B------:R-:W-:Y:S01]  /*0a70*/  LEA.HI R4, R4, R3, RZ, 0x5 ;  /* 0x0000000304047211 */ /* 0x000fe200078f28ff */
[----:B------:R-:W-:Y:S02]  /*0a80*/  UIADD3.X UR10, URZ, UR9, URZ, UP0, !UPT ;  /* 0x000000093f0a7290 */ /* 0x000fe400087fe43f */
[----:B------:R-:W-:Y:S01]  /*0a90*/  ULEA.HI UR9, UP0, UR11, UR4, URZ, 0x1 ;  /* 0x000000040b097291 */ /* 0x000fe2000f81083f */
[----:B------:R-:W-:Y:S01]  /*0aa0*/  SHF.R.S32.HI R4, RZ, 0x5, R4 ;  /* 0x00000005ff047819 */ /* 0x000fe20000011404 */
[----:B------:R-:W-:Y:S01]  /*0ab0*/  USHF.R.S64 UR8, UR8, 0x1, UR10 ;  /* 0x0000000108087899 */ /* 0x000fe2000800100a */
[----:B------:R-:W-:Y:S01]  /*0ac0*/  UMOV UR4, 0x400 ;  /* 0x0000040000047882 */ /* 0x000fe20000000000 */
[----:B------:R-:W-:Y:S02]  /*0ad0*/  UIADD3.X UR11, URZ, UR11, URZ, UP0, !UPT ;  /* 0x0000000b3f0b7290 */ /* 0x000fe400087fe43f */
[----:B--2---:R-:W-:-:S02]  /*0ae0*/  ULEA UR4, UR6, UR4, 0x18 ;  /* 0x0000000406047291 */ /* 0x004fc4000f8ec03f */
[----:B------:R-:W-:Y:S02]  /*0af0*/  USHF.R.S64 UR9, UR9, 0x1, UR11 ;  /* 0x0000000109097899 */ /* 0x000fe4000800100b */
[----:B------:R-:W-:Y:S02]  /*0b00*/  USHF.R.S32.HI UR10, URZ, 0x1, UR10 ;  /* 0x000000013f0a7899 */ /* 0x000fe4000801140a */
[----:B------:R-:W-:Y:S01]  /*0b10*/  USHF.R.S32.HI UR11, URZ, 0x1, UR11 ;  /* 0x000000013f0b7899 */ /* 0x000fe2000801140b */
[----:B------:R-:W-:Y:S01]  /*0b20*/  LEA R102, R4, UR4, 0x3 ;  /* 0x0000000404667c11 */ /* 0x000fe2000f8e18ff */
[----:B------:R-:W-:Y:S02]  /*0b30*/  USHF.L.U64.HI UR10, UR8, 0x2, UR10 ;  /* 0x00000002080a7899 */ /* 0x000fe4000801020a */
[----:B------:R-:W-:Y:S01]  /*0b40*/  USHF.L.U64.HI UR11, UR9, 0x2, UR11 ;  /* 0x00000002090b7899 */ /* 0x000fe2000801020b */
[----:B-1----:R-:W-:-:S11]  /*0b50*/  UMOV UR4, URZ ;  /* 0x0000003f00047c82 */ /* 0x002fd60008000000 */
.L_x_1370:
[----:B------:R-:W-:Y:S01]  /*0b60*/  ULDC UR15, c[0x0][0x2a0] ;  /* 0x0000a800000f7ab9 */ /* 0x000fe20000000800 */
[----:B------:R-:W-:Y:S01]  /*0b70*/  IABS R6, UR12 ;  /* 0x0000000c00067c13 */ /* 0x000fe20008000000 */
[----:B------:R-:W-:Y:S01]  /*0b80*/  UMOV UR6, URZ ;  /* 0x0000003f00067c82 */ /* 0x000fe20008000000 */
[----:B0-----:R-:W-:Y:S01]  /*0b90*/  MOV R4, UR15 ;  /* 0x0000000f00047c02 */ /* 0x001fe20008000f00 */
[----:B------:R-:W-:Y:S01]  /*0ba0*/  UISETP.GE.AND UP2, UPT, UR12, URZ, UPT ;  /* 0x0000003f0c00728c */ /* 0x000fe2000bf46270 */
[----:B------:R-:W-:Y:S01]  /*0bb0*/  R2UR UR13, R6 ;  /* 0x00000000060d72ca */ /* 0x000fe200000e0000 */
[----:B------:R-:W0:Y:S01]  /*0bc0*/  @P5 LDC.64 R68, c[0x0][0x230] ;  /* 0x00008c00ff445b82 */ /* 0x000e220000000a00 */
[----:B------:R-:W-:Y:S02]  /*0bd0*/  IABS R4, R4 ;  /* 0x0000000400047213 */ /* 0x000fe40000000000 */
[----:B------:R-:W-:Y:S02]  /*0be0*/  CS2R R76, SRZ ;  /* 0x00000000004c7805 */ /* 0x000fe4000001ff00 */
[----:B------:R-:W-:-:S02]  /*0bf0*/  P2R R20, PR, RZ, 0x4 ;  /* 0x00000004ff147803 */ /* 0x000fc40000000000 */
[----:B------:R-:W-:Y:S02]  /*0c00*/  R2UR UR16, R4 ;  /* 0x00000000041072ca */ /* 0x000fe400000e0000 */
[C---:B------:R-:W-:Y:S01]  /*0c10*/  LOP3.LUT P2, RZ, R0.reuse, 0x100000, RZ, 0xc0, !PT ;  /* 0x0010000000ff7812 */ /* 0x040fe2000784c0ff */
[----:B------:R-:W1:Y:S01]  /*0c20*/  @P4 LDC.64 R84, c[0x0][0x230] ;  /* 0x00008c00ff544b82 */ /* 0x000e620000000a00 */
[----:B------:R-:W-:Y:S02]  /*0c30*/  SHF.R.S32.HI R9, RZ, 0x1f, R2 ;  /* 0x0000001fff097819 */ /* 0x000fe40000011402 */
[----:B------:R-:W-:Y:S02]  /*0c40*/  P2R R8, PR, RZ, 0x8 ;  /* 0x00000008ff087803 */ /* 0x000fe40000000000 */
[C---:B------:R-:W-:Y:S02]  /*0c50*/  LOP3.LUT P3, RZ, R0.reuse, 0x8000, RZ, 0xc0, !PT ;  /* 0x0000800000ff7812 */ /* 0x040fe4000786c0ff */
[----:B------:R-:W-:Y:S01]  /*0c60*/  P2R R22, PR, RZ, 0x2 ;  /* 0x00000002ff167803 */ /* 0x000fe20000000000 */
[----:B------:R-:W2:Y:S01]  /*0c70*/  @P4 LDC.64 R82, c[0x0][0x228] ;  /* 0x00008a00ff524b82 */ /* 0x000ea20000000a00 */
[----:B------:R-:W-:Y:S01]  /*0c80*/  LOP3.LUT P1, RZ, R0, 0x2000, RZ, 0xc0, !PT ;  /* 0x0000200000ff7812 */ /* 0x000fe2000782c0ff */
[----:B------:R-:W3:Y:S01]  /*0c90*/  I2F.RP R4, UR16 ;  /* 0x0000001000047d06 */ /* 0x000ee20008209400 */
[----:B------:R-:W-:-:S02]  /*0ca0*/  SHF.R.S32.HI R10, RZ, 0x1f, R119 ;  /* 0x0000001fff0a7819 */ /* 0x000fc40000011477 */
[----:B------:R-:W-:Y:S02]  /*0cb0*/  LOP3.LUT P6, RZ, R0, 0x200, RZ, 0xc0, !PT ;  /* 0x0000020000ff7812 */ /* 0x000fe400078cc0ff */
[----:B------:R-:W-:Y:S01]  /*0cc0*/  SHF.R.S32.HI R12, RZ, 0x1f, R113 ;  /* 0x0000001fff0c7819 */ /* 0x000fe20000011471 */
[----:B------:R-:W4:Y:S01]  /*0cd0*/  @P2 LDC.64 R6, c[0x0][0x288] ;  /* 0x0000a200ff062b82 */ /* 0x000f220000000a00 */
[----:B------:R-:W-:Y:S02]  /*0ce0*/  SHF.R.S32.HI R14, RZ, 0x1f, R112 ;  /* 0x0000001fff0e7819 */ /* 0x000fe40000011470 */
[----:B------:R-:W-:Y:S02]  /*0cf0*/  SHF.R.S32.HI R16, RZ, 0x1f, R111 ;  /* 0x0000001fff107819 */ /* 0x000fe4000001146f */
[----:B------:R-:W-:Y:S02]  /*0d00*/  SHF.R.S32.HI R18, RZ, 0x1f, R110 ;  /* 0x0000001fff127819 */ /* 0x000fe4000001146e */
[----:B------:R-:W-:Y:S01]  /*0d10*/  SHF.R.S32.HI R21, RZ, 0x1f, R109 ;  /* 0x0000001fff157819 */ /* 0x000fe2000001146d */
[----:B------:R-:W0:Y:S01]  /*0d20*/  @P2 LDC.64 R42, c[0x0][0x230] ;  /* 0x00008c00ff2a2b82 */ /* 0x000e220000000a00 */
[----:B---3--:R-:W3:Y:S01]  /*0d30*/  MUFU.RCP R4, R4 ;  /* 0x0000000400047308 */ /* 0x008ee20000001000 */
[----:B------:R-:W-:-:S02]  /*0d40*/  SHF.R.S32.HI R23, RZ, 0x1f, R108 ;  /* 0x0000001fff177819 */ /* 0x000fc4000001146c */
[----:B------:R-:W-:Y:S02]  /*0d50*/  SHF.R.S32.HI R24, RZ, 0x1f, R107 ;  /* 0x0000001fff187819 */ /* 0x000fe4000001146b */
[----:B------:R-:W-:Y:S02]  /*0d60*/  SHF.R.S32.HI R52, RZ, 0x1f, R105 ;  /* 0x0000001fff347819 */ /* 0x000fe40000011469 */
[----:B------:R-:W1:Y:S08]  /*0d70*/  @P3 LDC.64 R80, c[0x0][0x230] ;  /* 0x00008c00ff503b82 */ /* 0x000e700000000a00 */
[----:B------:R-:W2:Y:S01]  /*0d80*/  @P1 LDC.64 R96, c[0x0][0x230] ;  /* 0x00008c00ff601b82 */ /* 0x000ea20000000a00 */
[----:B---3--:R-:W-:-:S02]  /*0d90*/  IADD3 R5, R4, 0xffffffe, RZ ;  /* 0x0ffffffe04057810 */ /* 0x008fc40007ffe0ff */
[----:B------:R-:W-:-:S04]  /*0da0*/  SHF.R.S32.HI R4, RZ, 0x1f, R101 ;  /* 0x0000001fff047819 */ /* 0x000fc80000011465 */
[----:B------:R-:W3:Y:S01]  /*0db0*/  F2I.FTZ.U32.TRUNC.NTZ R5, R5 ;  /* 0x0000000500057305 */ /* 0x000ee2000021f000 */
[----:B------:R-:W2:Y:S08]  /*0dc0*/  @P1 LDC.64 R48, c[0x0][0x228] ;  /* 0x00008a00ff301b82 */ /* 0x000eb00000000a00 */
[----:B------:R-:W2:Y:S01]  /*0dd0*/  @P6 LDC.64 R74, c[0x0][0x230] ;  /* 0x00008c00ff4a6b82 */ /* 0x000ea20000000a00 */
[----:B---3--:R-:W-:-:S13]  /*0de0*/  R2UR UR7, R5 ;  /* 0x00000000050772ca */ /* 0x008fda00000e0000 */
[----:B------:R-:W-:-:S04]  /*0df0*/  UIADD3 UR5, URZ, -UR7, URZ ;  /* 0x800000073f057290 */ /* 0x000fc8000fffe03f */
        /* <DEDUP_REMOVED lines=12> */
[----:B------:R-:W-:Y:S02]  /*0ec0*/  UISETP.NE.AND UP0, UPT, UR15, URZ, UPT ;  /* 0x0000003f0f00728c */ /* 0x000fe4000bf05270 */
[----:B------:R-:W-:Y:S02]  /*0ed0*/  @!UP2 UIADD3 UR6, -UR6, URZ, URZ ;  /* 0x0000003f0606a290 */ /* 0x000fe4000fffe13f */
[----:B------:R-:W-:Y:S02]  /*0ee0*/  UISETP.GE.U32.AND UP2, UPT, UR5, UR16, UPT ;  /* 0x000000100500728c */ /* 0x000fe4000bf46070 */
[----:B------:R-:W-:Y:S02]  /*0ef0*/  ULOP3.LUT UR5, UR12, UR15, URZ, 0x3c, !UPT ;  /* 0x0000000f0c057292 */ /* 0x000fe4000f8e3c3f */
[----:B------:R-:W-:-:S02]  /*0f00*/  USEL UR14, UR13, UR6, !UP0 ;  /* 0x000000060d0e7287 */ /* 0x000fc4000c000000 */
[----:B------:R-:W-:Y:S02]  /*0f10*/  UISETP.GE.AND UP1, UPT, UR5, URZ, UPT ;  /* 0x0000003f0500728c */ /* 0x000fe4000bf26270 */
[----:B------:R-:W-:Y:S01]  /*0f20*/  UIMAD UR24, UR14, 0x38, URZ ;  /* 0x000000380e1878a4 */ /* 0x000fe2000f8e023f */
[----:B------:R-:W-:Y:S02]  /*0f30*/  ULDC.64 UR16, c[0x0][0x298] ;  /* 0x0000a60000107ab9 */ /* 0x000fe40000000a00 */
[----:B------:R-:W-:-:S03]  /*0f40*/  @UP2 UIADD3 UR7, UR7, 0x1, URZ ;  /* 0x0000000107072890 */ /* 0x000fc6000fffe03f */
[----:B------:R-:W-:Y:S02]  /*0f50*/  MOV R5, UR24 ;  /* 0x0000001800057c02 */ /* 0x000fe40008000f00 */
[----:B------:R-:W-:Y:S01]  /*0f60*/  IADD3 R26, P0, R101, UR24, RZ ;  /* 0x00000018651a7c10 */ /* 0x000fe2000ff1e0ff */
[----:B------:R-:W-:-:S03]  /*0f70*/  @!UP1 UIADD3 UR7, -UR7, URZ, URZ ;  /* 0x0000003f07079290 */ /* 0x000fc6000fffe13f */
[----:B------:R-:W-:Y:S01]  /*0f80*/  LEA.HI.X.SX32 R27, R5, R4, 0x1, P0 ;  /* 0x00000004051b7211 */ /* 0x000fe200000f0eff */
[----:B------:R-:W-:Y:S01]  /*0f90*/  USEL UR7, UR13, UR7, !UP0 ;  /* 0x000000070d077287 */ /* 0x000fe2000c000000 */
[----:B------:R-:W-:Y:S01]  /*0fa0*/  MOV R5, UR16 ;  /* 0x0000001000057c02 */ /* 0x000fe20008000f00 */
[----:B----4-:R-:W-:Y:S01]  /*0fb0*/  @P2 IMAD R4, R9, R6, RZ ;  /* 0x0000000609042224 */ /* 0x010fe200078e02ff */
[----:B------:R-:W-:Y:S01]  /*0fc0*/  SHF.R.S32.HI R9, RZ, 0x1f, R122 ;  /* 0x0000001fff097819 */ /* 0x000fe2000001147a */
[----:B------:R-:W-:Y:S02]  /*0fd0*/  USHF.R.S32.HI UR5, URZ, 0x1f, UR7 ;  /* 0x0000001f3f057899 */ /* 0x000fe40008011407 */
[----:B------:R-:W-:Y:S02]  /*0fe0*/  IMAD.WIDE.U32 R26, R5, UR7, R26 ;  /* 0x00000007051a7c25 */ /* 0x000fe4000f8e001a */
[----:B------:R-:W-:Y:S02]  /*0ff0*/  UIMAD UR5, UR5, UR16, URZ ;  /* 0x00000010050572a4 */ /* 0x000fe4000f8e023f */
[----:B------:R-:W-:Y:S01]  /*1000*/  @P2 IMAD R7, R2, R7, R4 ;  /* 0x0000000702072224 */ /* 0x000fe200078e0204 */
[----:B------:R-:W-:Y:S01]  /*1010*/  @P2 MOV R28, R26 ;  /* 0x0000001a001c2202 */ /* 0x000fe20000000f00 */
[----:B------:R-:W-:Y:S01]  /*1020*/  UIMAD UR5, UR7, UR17, UR5 ;  /* 0x00000011070572a4 */ /* 0x000fe2000f8e0205 */
[----:B------:R-:W-:-:S02]  /*1030*/  MOV R93, RZ ;  /* 0x000000ff005d7202 */ /* 0x000fc40000000f00 */
[----:B------:R-:W-:Y:S02]  /*1040*/  CS2R R98, SRZ ;  /* 0x0000000000627805 */ /* 0x000fe4000001ff00 */
[----:B------:R-:W-:Y:S01]  /*1050*/  MOV R100, RZ ;  /* 0x000000ff00647202 */ /* 0x000fe20000000f00 */
[----:B------:R-:W-:Y:S01]  /*1060*/  ULDC.64 UR6, c[0x0][0x290] ;  /* 0x0000a40000067ab9 */ /* 0x000fe20000000a00 */
[----:B------:R-:W-:-:S04]  /*1070*/  IADD3 R29, R27, UR5, RZ ;  /* 0x000000051b1d7c10 */ /* 0x000fc8000fffe0ff */
[----:B------:R-:W-:Y:S01]  /*1080*/  @P4 MOV R25, R29 ;  /* 0x0000001d00194202 */ /* 0x000fe20000000f00 */
[----:B------:R-:W-:-:S05]  /*1090*/  @P2 IMAD.WIDE.U32 R4, R2, R6, R28 ;  /* 0x0000000602042225 */ /* 0x000fca00078e001c */
[----:B------:R-:W-:Y:S02]  /*10a0*/  @P2 IADD3 R5, R5, R7, RZ ;  /* 0x0000000705052210 */ /* 0x000fe40007ffe0ff */
[----:B------:R-:W3:Y:S01]  /*10b0*/  @P2 LDC.64 R6, c[0x0][0x228] ;  /* 0x00008a00ff062b82 */ /* 0x000ee20000000a00 */
[C---:B------:R-:W-:Y:S02]  /*10c0*/  @P2 SHF.L.U32 R45, R4.reuse, 0x1, RZ ;  /* 0x00000001042d2819 */ /* 0x040fe400000006ff */
[----:B------:R-:W-:Y:S02]  /*10d0*/  @P2 SHF.L.U64.HI R4, R4, 0x1, R5 ;  /* 0x0000000104042819 */ /* 0x000fe40000010205 */
[----:B0-----:R-:W-:Y:S02]  /*10e0*/  @P2 IADD3 R42, P0, R45, R42, RZ ;  /* 0x0000002a2d2a2210 */ /* 0x001fe40007f1e0ff */
[----:B------:R-:W-:Y:S02]  /*10f0*/  @P3 MOV R5, R29 ;  /* 0x0000001d00053202 */ /* 0x000fe40000000f00 */
[----:B------:R-:W-:-:S02]  /*1100*/  @P2 IADD3.X R43, R4, R43, RZ, P0, !PT ;  /* 0x0000002b042b2210 */ /* 0x000fc400007fe4ff */
[----:B---3--:R-:W-:-:S04]  /*1110*/  @P2 IADD3 R44, P0, R45, R6, RZ ;  /* 0x000000062d2c2210 */ /* 0x008fc80007f1e0ff */
[----:B------:R-:W-:Y:S02]  /*1120*/  @P2 IADD3.X R45, R4, R7, RZ, P0, !PT ;  /* 0x00000007042d2210 */ /* 0x000fe400007fe4ff */
[----:B------:R-:W0:Y:S01]  /*1130*/  @P3 LDC.64 R6, c[0x0][0x288] ;  /* 0x0000a200ff063b82 */ /* 0x000e220000000a00 */
[----:B------:R-:W-:-:S13]  /*1140*/  LOP3.LUT P2, RZ, R0, 0x4000, RZ, 0xc0, !PT ;  /* 0x0000400000ff7812 */ /* 0x000fda000784c0ff */
[----:B------:R-:W3:Y:S01]  /*1150*/  @P2 LDC.64 R38, c[0x0][0x230] ;  /* 0x00008c00ff262b82 */ /* 0x000ee20000000a00 */
[----:B0-----:R-:W-:Y:S01]  /*1160*/  @P3 IMAD R4, R9, R6, RZ ;  /* 0x0000000609043224 */ /* 0x001fe200078e02ff */
[----:B------:R-:W-:-:S03]  /*1170*/  SHF.R.S32.HI R9, RZ, 0x1f, R121 ;  /* 0x0000001fff097819 */ /* 0x000fc60000011479 */
[----:B------:R-:W-:Y:S01]  /*1180*/  @P3 IMAD R7, R122, R7, R4 ;  /* 0x000000077a073224 */ /* 0x000fe200078e0204 */
[----:B------:R-:W-:-:S05]  /*1190*/  @P3 MOV R4, R26 ;  /* 0x0000001a00043202 */ /* 0x000fca0000000f00 */
[----:B------:R-:W-:-:S05]  /*11a0*/  @P3 IMAD.WIDE.U32 R4, R122, R6, R4 ;  /* 0x000000067a043225 */ /* 0x000fca00078e0004 */
[----:B------:R-:W-:Y:S02]  /*11b0*/  @P3 IADD3 R5, R5, R7, RZ ;  /* 0x0000000705053210 */ /* 0x000fe40007ffe0ff */
[----:B------:R-:W0:Y:S01]  /*11c0*/  @P3 LDC.64 R6, c[0x0][0x228] ;  /* 0x00008a00ff063b82 */ /* 0x000e220000000a00 */
[C---:B------:R-:W-:Y:S02]  /*11d0*/  @P3 SHF.L.U32 R51, R4.reuse, 0x1, RZ ;  /* 0x0000000104333819 */ /* 0x040fe400000006ff */
[----:B------:R-:W-:Y:S02]  /*11e0*/  @P3 SHF.L.U64.HI R4, R4, 0x1, R5 ;  /* 0x0000000104043819 */ /* 0x000fe40000010205 */
[----:B-1----:R-:W-:Y:S02]  /*11f0*/  @P3 IADD3 R80, P0, R51, R80, RZ ;  /* 0x0000005033503210 */ /* 0x002fe40007f1e0ff */
[----:B------:R-:W-:Y:S02]  /*1200*/  @P2 MOV R5, R29 ;  /* 0x0000001d00052202 */ /* 0x000fe40000000f00 */
[----:B------:R-:W-:-:S02]  /*1210*/  @P3 IADD3.X R81, R4, R81, RZ, P0, !PT ;  /* 0x0000005104513210 */ /* 0x000fc400007fe4ff */
[----:B0-----:R-:W-:-:S04]  /*1220*/  @P3 IADD3 R50, P0, R51, R6, RZ ;  /* 0x0000000633323210 */ /* 0x001fc80007f1e0ff */
[----:B------:R-:W-:Y:S02]  /*1230*/  @P3 IADD3.X R51, R4, R7, RZ, P0, !PT ;  /* 0x0000000704333210 */ /* 0x000fe400007fe4ff */
[----:B------:R-:W0:Y:S01]  /*1240*/  @P2 LDC.64 R6, c[0x0][0x288] ;  /* 0x0000a200ff062b82 */ /* 0x000e220000000a00 */
[----:B------:R-:W-:-:S13]  /*1250*/  LOP3.LUT P3, RZ, R0, 0x1000, RZ, 0xc0, !PT ;  /* 0x0000100000ff7812 */ /* 0x000fda000786c0ff */
[----:B------:R-:W1:Y:S08]  /*1260*/  @P3 LDC.64 R30, c[0x0][0x230] ;  /* 0x00008c00ff1e3b82 */ /* 0x000e700000000a00 */
[----:B------:R-:W4:Y:S01]  /*1270*/  @P3 LDC.64 R36, c[0x0][0x228] ;  /* 0x00008a00ff243b82 */ /* 0x000f220000000a00 */
        /* <DEDUP_REMOVED lines=9> */
[----:B---3--:R-:W-:-:S04]  /*1310*/  @P2 IADD3 R38, P0, R41, R38, RZ ;  /* 0x0000002629262210 */ /* 0x008fc80007f1e0ff */
[----:B------:R-:W-:Y:S02]  /*1320*/  @P2 IADD3.X R39, R4, R39, RZ, P0, !PT ;  /* 0x0000002704272210 */ /* 0x000fe400007fe4ff */
[----:B0-----:R-:W-:-:S04]  /*1330*/  @P2 IADD3 R40, P0, R41, R6, RZ ;  /* 0x0000000629282210 */ /* 0x001fc80007f1e0ff */
[----:B------:R-:W-:Y:S02]  /*1340*/  @P2 IADD3.X R41, R4, R7, RZ, P0, !PT ;  /* 0x0000000704292210 */ /* 0x000fe400007fe4ff */
[----:B------:R-:W0:Y:S01]  /*1350*/  @P1 LDC.64 R4, c[0x0][0x288] ;  /* 0x0000a200ff041b82 */ /* 0x000e220000000a00 */
[----:B------:R-:W-:Y:S02]  /*1360*/  @P1 MOV R7, R29 ;  /* 0x0000001d00071202 */ /* 0x000fe40000000f00 */
[----:B------:R-:W-:-:S13]  /*1370*/  LOP3.LUT P2, RZ, R0, 0x800, RZ, 0xc0, !PT ;  /* 0x0000080000ff7812 */ /* 0x000fda000784c0ff */
[----:B------:R-:W3:Y:S01]  /*1380*/  @P2 LDC.64 R94, c[0x0][0x230] ;  /* 0x00008c00ff5e2b82 */ /* 0x000ee20000000a00 */
[----:B0-----:R-:W-:-:S07]  /*1390*/  @P1 IMAD R6, R9, R4, RZ ;  /* 0x0000000409061224 */ /* 0x001fce00078e02ff */
[----:B------:R-:W0:Y:S01]  /*13a0*/  @P2 LDC.64 R46, c[0x0][0x228] ;  /* 0x00008a00ff2e2b82 */ /* 0x000e220000000a00 */
[----:B------:R-:W-:Y:S01]  /*13b0*/  @P1 IMAD R9, R120, R5, R6 ;  /* 0x0000000578091224 */ /* 0x000fe200078e0206 */
[----:B------:R-:W-:-:S05]  /*13c0*/  @P1 MOV R6, R26 ;  /* 0x0000001a00061202 */ /* 0x000fca0000000f00 */
[----:B------:R-:W-:-:S05]  /*13d0*/  @P1 IMAD.WIDE.U32 R4, R120, R4, R6 ;  /* 0x0000000478041225 */ /* 0x000fca00078e0006 */
[----:B------:R-:W-:Y:S02]  /*13e0*/  @P1 IADD3 R7, R5, R9, RZ ;  /* 0x0000000905071210 */ /* 0x000fe40007ffe0ff */
[C---:B------:R-:W-:Y:S02]  /*13f0*/  @P1 SHF.L.U32 R5, R4.reuse, 0x1, RZ ;  /* 0x0000000104051819 */ /* 0x040fe400000006ff */
[----:B------:R-:W-:Y:S02]  /*1400*/  @P1 SHF.L.U64.HI R4, R4, 0x1, R7 ;  /* 0x0000000104041819 */ /* 0x000fe40000010207 */
[----:B--2---:R-:W-:Y:S02]  /*1410*/  @P1 IADD3 R96, P0, R5, R96, RZ ;  /* 0x0000006005601210 */ /* 0x004fe40007f1e0ff */
[----:B------:R-:W-:Y:S02]  /*1420*/  @P3 MOV R7, R29 ;  /* 0x0000001d00073202 */ /* 0x000fe40000000f00 */
[----:B------:R-:W-:-:S02]  /*1430*/  @P1 IADD3.X R97, R4, R97, RZ, P0, !PT ;  /* 0x0000006104611210 */ /* 0x000fc400007fe4ff */
[----:B------:R-:W-:-:S04]  /*1440*/  @P1 IADD3 R48, P0, R5, R48, RZ ;  /* 0x0000003005301210 */ /* 0x000fc80007f1e0ff */
[----:B------:R-:W-:Y:S02]  /*1450*/  @P1 IADD3.X R49, R4, R49, RZ, P0, !PT ;  /* 0x0000003104311210 */ /* 0x000fe400007fe4ff */
[----:B------:R-:W2:Y:S01]  /*1460*/  @P3 LDC.64 R4, c[0x0][0x288] ;  /* 0x0000a200ff043b82 */ /* 0x000ea20000000a00 */
[----:B------:R-:W-:-:S13]  /*1470*/  LOP3.LUT P1, RZ, R0, 0x400, RZ, 0xc0, !PT ;  /* 0x0000040000ff7812 */ /* 0x000fda000782c0ff */
[----:B------:R-:W0:Y:S08]  /*1480*/  @P1 LDC.64 R32, c[0x0][0x230] ;  /* 0x00008c00ff201b82 */ /* 0x000e300000000a00 */
[----:B------:R-:W0:Y:S01]  /*1490*/  @P1 LDC.64 R34, c[0x0][0x228] ;  /* 0x00008a00ff221b82 */ /* 0x000e220000000a00 */
[----:B--2---:R-:W-:Y:S01]  /*14a0*/  @P3 IMAD R6, R10, R4, RZ ;  /* 0x000000040a063224 */ /* 0x004fe200078e02ff */
[----:B------:R-:W-:-:S03]  /*14b0*/  SHF.R.S32.HI R10, RZ, 0x1f, R118 ;  /* 0x0000001fff0a7819 */ /* 0x000fc60000011476 */
[----:B------:R-:W-:Y:S01]  /*14c0*/  @P3 IMAD R9, R119, R5, R6 ;  /* 0x0000000577093224 */ /* 0x000fe200078e0206 */
[----:B------:R-:W-:-:S05]  /*14d0*/  @P3 MOV R6, R26 ;  /* 0x0000001a00063202 */ /* 0x000fca0000000f00 */
[----:B------:R-:W-:-:S05]  /*14e0*/  @P3 IMAD.WIDE.U32 R4, R119, R4, R6 ;  /* 0x0000000477043225 */ /* 0x000fca00078e0006 */
[----:B------:R-:W-:Y:S02]  /*14f0*/  @P3 IADD3 R7, R5, R9, RZ ;  /* 0x0000000905073210 */ /* 0x000fe40007ffe0ff */
[C---:B------:R-:W-:Y:S02]  /*1500*/  @P3 SHF.L.U32 R5, R4.reuse, 0x1, RZ ;  /* 0x0000000104053819 */ /* 0x040fe400000006ff */
[----:B------:R-:W-:Y:S02]  /*1510*/  @P3 SHF.L.U64.HI R4, R4, 0x1, R7 ;  /* 0x0000000104043819 */ /* 0x000fe40000010207 */
[----:B-1----:R-:W-:Y:S02]  /*1520*/  @P3 IADD3 R30, P0, R5, R30, RZ ;  /* 0x0000001e051e3210 */ /* 0x002fe40007f1e0ff */
[----:B------:R-:W-:Y:S02]  /*1530*/  @P2 MOV R7, R29 ;  /* 0x0000001d00072202 */ /* 0x000fe40000000f00 */
[----:B------:R-:W-:-:S02]  /*1540*/  @P3 IADD3.X R31, R4, R31, RZ, P0, !PT ;  /* 0x0000001f041f3210 */ /* 0x000fc400007fe4ff */
[----:B----4-:R-:W-:-:S04]  /*1550*/  @P3 IADD3 R36, P0, R5, R36, RZ ;  /* 0x0000002405243210 */ /* 0x010fc80007f1e0ff */
[----:B------:R-:W-:Y:S02]  /*1560*/  @P3 IADD3.X R37, R4, R37, RZ, P0, !PT ;  /* 0x0000002504253210 */ /* 0x000fe400007fe4ff */
[----:B------:R-:W1:Y:S01]  /*1570*/  @P2 LDC.64 R4, c[0x0][0x288] ;  /* 0x0000a200ff042b82 */ /* 0x000e620000000a00 */
[----:B------:R-:W-:Y:S02]  /*1580*/  ISETP.NE.AND P3, PT, R8, RZ, PT ;  /* 0x000000ff0800720c */ /* 0x000fe40003f65270 */
[----:B------:R-:W-:-:S11]  /*1590*/  SHF.R.S32.HI R8, RZ, 0x1f, R115 ;  /* 0x0000001fff087819 */ /* 0x000fd60000011473 */
[----:B------:R-:W2:Y:S01]  /*15a0*/  @P3 LDC.64 R66, c[0x0][0x230] ;  /* 0x00008c00ff423b82 */ /* 0x000ea20000000a00 */
[----:B-1----:R-:W-:Y:S01]  /*15b0*/  @P2 IMAD R6, R10, R4, RZ ;  /* 0x000000040a062224 */ /* 0x002fe200078e02ff */
[----:B------:R-:W-:-:S03]  /*15c0*/  SHF.R.S32.HI R10, RZ, 0x1f, R117 ;  /* 0x0000001fff0a7819 */ /* 0x000fc60000011475 */
[----:B------:R-:W-:Y:S01]  /*15d0*/  @P2 IMAD R5, R118, R5, R6 ;  /* 0x0000000576052224 */ /* 0x000fe200078e0206 */
[----:B------:R-:W-:-:S05]  /*15e0*/  @P2 MOV R6, R26 ;  /* 0x0000001a00062202 */ /* 0x000fca0000000f00 */
[----:B------:R-:W-:-:S05]  /*15f0*/  @P2 IMAD.WIDE.U32 R6, R118, R4, R6 ;  /* 0x0000000476062225 */ /* 0x000fca00078e0006 */
[----:B------:R-:W-:Y:S02]  /*1600*/  @P2 IADD3 R7, R7, R5, RZ ;  /* 0x0000000507072210 */ /* 0x000fe40007ffe0ff */
[C---:B------:R-:W-:Y:S02]  /*1610*/  @P2 SHF.L.U32 R5, R6.reuse, 0x1, RZ ;  /* 0x0000000106052819 */ /* 0x040fe400000006ff */
[----:B------:R-:W-:Y:S02]  /*1620*/  @P2 SHF.L.U64.HI R6, R6, 0x1, R7 ;  /* 0x0000000106062819 */ /* 0x000fe40000010207 */
[----:B---3--:R-:W-:Y:S02]  /*1630*/  @P2 IADD3 R94, P0, R5, R94, RZ ;  /* 0x0000005e055e2210 */ /* 0x008fe40007f1e0ff */
[----:B------:R-:W-:Y:S02]  /*1640*/  @P1 MOV R7, R29 ;  /* 0x0000001d00071202 */ /* 0x000fe40000000f00 */
[----:B------:R-:W-:-:S02]  /*1650*/  @P2 IADD3.X R95, R6, R95, RZ, P0, !PT ;  /* 0x0000005f065f2210 */ /* 0x000fc400007fe4ff */
[----:B0-----:R-:W-:Y:S02]  /*1660*/  @P2 IADD3 R46, P0, R5, R46, RZ ;  /* 0x0000002e052e2210 */ /* 0x001fe40007f1e0ff */
[----:B------:R-:W0:Y:S02]  /*1670*/  @P1 LDC.64 R4, c[0x0][0x288] ;  /* 0x0000a200ff041b82 */ /* 0x000e240000000a00 */
[----:B------:R-:W-:Y:S02]  /*1680*/  @P2 IADD3.X R47, R6, R47, RZ, P0, !PT ;  /* 0x0000002f062f2210 */ /* 0x000fe400007fe4ff */
[----:B------:R-:W-:-:S13]  /*1690*/  LOP3.LUT P2, RZ, R0, 0x80, RZ, 0xc0, !PT ;  /* 0x0000008000ff7812 */ /* 0x000fda000784c0ff */
[----:B------:R-:W-:Y:S01]  /*16a0*/  @P2 MOV R11, R29 ;  /* 0x0000001d000b2202 */ /* 0x000fe20000000f00 */
[----:B------:R-:W1:Y:S01]  /*16b0*/  @P2 LDC.64 R58, c[0x0][0x230] ;  /* 0x00008c00ff3a2b82 */ /* 0x000e620000000a00 */
[----:B0-----:R-:W-:Y:S01]  /*16c0*/  @P1 IMAD R6, R10, R4, RZ ;  /* 0x000000040a061224 */ /* 0x001fe200078e02ff */
[----:B------:R-:W-:-:S03]  /*16d0*/  SHF.R.S32.HI R10, RZ, 0x1f, R116 ;  /* 0x0000001fff0a7819 */ /* 0x000fc60000011474 */
[----:B------:R-:W-:Y:S01]  /*16e0*/  @P1 IMAD R5, R117, R5, R6 ;  /* 0x0000000575051224 */ /* 0x000fe200078e0206 */
[----:B------:R-:W-:-:S05]  /*16f0*/  @P1 MOV R6, R26 ;  /* 0x0000001a00061202 */ /* 0x000fca0000000f00 */
[----:B------:R-:W-:-:S05]  /*1700*/  @P1 IMAD.WIDE.U32 R6, R117, R4, R6 ;  /* 0x0000000475061225 */ /* 0x000fca00078e0006 */
[----:B------:R-:W-:Y:S02]  /*1710*/  @P1 IADD3 R7, R7, R5, RZ ;  /* 0x0000000507071210 */ /* 0x000fe40007ffe0ff */
[C---:B------:R-:W-:Y:S02]  /*1720*/  @P1 SHF.L.U32 R5, R6.reuse, 0x1, RZ ;  /* 0x0000000106051819 */ /* 0x040fe400000006ff */
[----:B------:R-:W-:Y:S02]  /*1730*/  @P1 SHF.L.U64.HI R6, R6, 0x1, R7 ;  /* 0x0000000106061819 */ /* 0x000fe40000010207 */
[----:B------:R-:W-:Y:S02]  /*1740*/  @P1 IADD3 R32, P0, R5, R32, RZ ;  /* 0x0000002005201210 */ /* 0x000fe40007f1e0ff */
[----:B------:R-:W-:Y:S02]  /*1750*/  @P6 MOV R7, R29 ;  /* 0x0000001d00076202 */ /* 0x000fe40000000f00 */
[----:B------:R-:W-:-:S02]  /*1760*/  @P1 IADD3.X R33, R6, R33, RZ, P0, !PT ;  /* 0x0000002106211210 */ /* 0x000fc400007fe4ff */
[----:B------:R-:W-:Y:S02]  /*1770*/  @P1 IADD3 R34, P0, R5, R34, RZ ;  /* 0x0000002205221210 */ /* 0x000fe40007f1e0ff */
[----:B------:R-:W0:Y:S02]  /*1780*/  @P6 LDC.64 R4, c[0x0][0x288] ;  /* 0x0000a200ff046b82 */ /* 0x000e240000000a00 */
[----:B------:R-:W-:Y:S02]  /*1790*/  @P1 IADD3.X R35, R6, R35, RZ, P0, !PT ;  /* 0x0000002306231210 */ /* 0x000fe400007fe4ff */
[C---:B------:R-:W-:Y:S02]  /*17a0*/  LOP3.LUT P1, RZ, R0.reuse, 0x100, RZ, 0xc0, !PT ;  /* 0x0000010000ff7812 */ /* 0x040fe4000782c0ff */
[----:B------:R-:W-:-:S04]  /*17b0*/  LOP3.LUT R0, R0, 0xfbffffff, RZ, 0xc0, !PT ;  /* 0xfbffffff00007812 */ /* 0x000fc800078ec0ff */
[----:B------:R-:W-:-:S07]  /*17c0*/  @P6 LOP3.LUT R0, R0, 0x4000000, RZ, 0xfc, !PT ;  /* 0x0400000000006812 */ /* 0x000fce00078efcff */
[----:B------:R-:W-:Y:S01]  /*17d0*/  @P1 MOV R9, R29 ;  /* 0x0000001d00091202 */ /* 0x000fe20000000f00 */
[----:B------:R-:W3:Y:S01]  /*17e0*/  @P1 LDC.64 R60, c[0x0][0x230] ;  /* 0x00008c00ff3c1b82 */ /* 0x000ee20000000a00 */
        /* <DEDUP_REMOVED lines=8> */
[----:B------:R-:W0:Y:S01]  /*1870*/  @P6 LDC.64 R4, c[0x0][0x228] ;  /* 0x00008a00ff046b82 */ /* 0x000e220000000a00 */
[----:B------:R-:W-:-:S04]  /*1880*/  @P6 IADD3 R74, P0, R7, R74, RZ ;  /* 0x0000004a074a6210 */ /* 0x000fc80007f1e0ff */
[----:B------:R-:W-:Y:S02]  /*1890*/  @P6 IADD3.X R75, R6, R75, RZ, P0, !PT ;  /* 0x0000004b064b6210 */ /* 0x000fe400007fe4ff */
[----:B0-----:R-:W-:-:S04]  /*18a0*/  @P6 IADD3 R4, P0, R7, R4, RZ ;  /* 0x0000000407046210 */ /* 0x001fc80007f1e0ff */
[----:B------:R-:W-:Y:S02]  /*18b0*/  @P6 IADD3.X R5, R6, R5, RZ, P0, !PT ;  /* 0x0000000506056210 */ /* 0x000fe400007fe4ff */
[----:B------:R-:W0:Y:S01]  /*18c0*/  @P1 LDC.64 R6, c[0x0][0x288] ;  /* 0x0000a200ff061b82 */ /* 0x000e220000000a00 */
[----:B------:R-:W-:-:S13]  /*18d0*/  LOP3.LUT P6, RZ, R0, 0x2, RZ, 0xc0, !PT ;  /* 0x0000000200ff7812 */ /* 0x000fda00078cc0ff */
[----:B------:R-:W4:Y:S08]  /*18e0*/  @P6 LDC.64 R88, c[0x0][0x230] ;  /* 0x00008c00ff586b82 */ /* 0x000f300000000a00 */
[----:B------:R-:W2:Y:S01]  /*18f0*/  @P6 LDC.64 R86, c[0x0][0x228] ;  /* 0x00008a00ff566b82 */ /* 0x000ea20000000a00 */
        /* <DEDUP_REMOVED lines=8> */
[----:B---3--:R-:W-:-:S04]  /*1980*/  @P1 IADD3 R60, P0, R9, R60, RZ ;  /* 0x0000003c093c1210 */ /* 0x008fc80007f1e0ff */
[----:B------:R-:W-:Y:S02]  /*1990*/  @P1 IADD3.X R61, R8, R61, RZ, P0, !PT ;  /* 0x0000003d083d1210 */ /* 0x000fe400007fe4ff */
[----:B0-----:R-:W-:-:S04]  /*19a0*/  @P1 IADD3 R6, P0, R9, R6, RZ ;  /* 0x0000000609061210 */ /* 0x001fc80007f1e0ff */
[----:B------:R-:W-:Y:S02]  /*19b0*/  @P1 IADD3.X R7, R8, R7, RZ, P0, !PT ;  /* 0x0000000708071210 */ /* 0x000fe400007fe4ff */
[----:B------:R-:W0:Y:S01]  /*19c0*/  @P2 LDC.64 R8, c[0x0][0x288] ;  /* 0x0000a200ff082b82 */ /* 0x000e220000000a00 */
[----:B------:R-:W-:-:S13]  /*19d0*/  LOP3.LUT P1, RZ, R0, 0x40, RZ, 0xc0, !PT ;  /* 0x0000004000ff7812 */ /* 0x000fda000782c0ff */
[----:B------:R-:W-:Y:S01]  /*19e0*/  @P1 MOV R13, R29 ;  /* 0x0000001d000d1202 */ /* 0x000fe20000000f00 */
[----:B------:R-:W3:Y:S01]  /*19f0*/  @P1 LDC.64 R72, c[0x0][0x230] ;  /* 0x00008c00ff481b82 */ /* 0x000ee20000000a00 */
        /* <DEDUP_REMOVED lines=10> */
[----:B0-----:R-:W-:-:S04]  /*1aa0*/  @P2 IADD3 R8, P0, R11, R8, RZ ;  /* 0x000000080b082210 */ /* 0x001fc80007f1e0ff */
[----:B------:R-:W-:Y:S02]  /*1ab0*/  @P2 IADD3.X R9, R10, R9, RZ, P0, !PT ;  /* 0x000000090a092210 */ /* 0x000fe400007fe4ff */
[----:B------:R-:W0:Y:S01]  /*1ac0*/  @P1 LDC.64 R10, c[0x0][0x288] ;  /* 0x0000a200ff0a1b82 */ /* 0x000e220000000a00 */
[----:B------:R-:W-:-:S13]  /*1ad0*/  LOP3.LUT P2, RZ, R0, 0x20, RZ, 0xc0, !PT ;  /* 0x0000002000ff7812 */ /* 0x000fda000784c0ff */
[----:B------:R-:W-:Y:S01]  /*1ae0*/  @P2 MOV R15, R29 ;  /* 0x0000001d000f2202 */ /* 0x000fe20000000f00 */
        /* <DEDUP_REMOVED lines=61> */
[----:B------:R-:W-:-:S13]  /*1ec0*/  ISETP.NE.AND P2, PT, R20, RZ, PT ;  /* 0x000000ff1400720c */ /* 0x000fda0003f45270 */
[----:B------:R-:W1:Y:S01]  /*1ed0*/  @P2 LDC.64 R78, c[0x0][0x230] ;  /* 0x00008c00ff4e2b82 */ /* 0x000e620000000a00 */
[----:B------:R-:W-:-:S07]  /*1ee0*/  @P2 MOV R53, R29 ;  /* 0x0000001d00352202 */ /* 0x000fce0000000f00 */
[----:B------:R-:W1:Y:S01]  /*1ef0*/  @P2 LDC.64 R64, c[0x0][0x228] ;  /* 0x00008a00ff402b82 */ /* 0x000e620000000a00 */
[----:B0-----:R-:W-:Y:S01]  /*1f00*/  @P1 IMAD R20, R21, R18, RZ ;  /* 0x0000001215141224 */ /* 0x001fe200078e02ff */
[----:B------:R-:W-:-:S03]  /*1f10*/  @P1 MOV R21, R29 ;  /* 0x0000001d00151202 */ /* 0x000fc60000000f00 */
        /* <DEDUP_REMOVED lines=12> */
[----:B------:R-:W-:-:S13]  /*1fe0*/  ISETP.NE.AND P1, PT, R22, RZ, PT ;  /* 0x000000ff1600720c */ /* 0x000fda0003f25270 */
[-C--:B------:R-:W-:Y:S01]  /*1ff0*/  @P1 MOV R63, R29.reuse ;  /* 0x0000001d003f1202 */ /* 0x080fe20000000f00 */
        /* <DEDUP_REMOVED lines=8> */
[----:B----4-:R-:W-:Y:S02]  /*2080*/  @P6 IADD3 R88, P0, R21, R88, RZ ;  /* 0x0000005815586210 */ /* 0x010fe40007f1e0ff */
[----:B------:R-:W-:Y:S02]  /*2090*/  @P5 MOV R23, R29 ;  /* 0x0000001d00175202 */ /* 0x000fe40000000f00 */
[----:B------:R-:W-:-:S02]  /*20a0*/  @P6 IADD3.X R89, R22, R89, RZ, P0, !PT ;  /* 0x0000005916596210 */ /* 0x000fc400007fe4ff */
[----:B--2---:R-:W-:Y:S02]  /*20b0*/  @P6 IADD3 R86, P0, R21, R86, RZ ;  /* 0x0000005615566210 */ /* 0x004fe40007f1e0ff */
[----:B------:R-:W0:Y:S02]  /*20c0*/  @P5 LDC.64 R20, c[0x0][0x288] ;  /* 0x0000a200ff145b82 */ /* 0x000e240000000a00 */
[----:B------:R-:W-:Y:S02]  /*20d0*/  @P6 IADD3.X R87, R22, R87, RZ, P0, !PT ;  /* 0x0000005716576210 */ /* 0x000fe400007fe4ff */
[C---:B------:R-:W-:Y:S02]  /*20e0*/  LOP3.LUT P6, RZ, R0.reuse, 0x4000, RZ, 0xc0, !PT ;  /* 0x0000400000ff7812 */ /* 0x040fe400078cc0ff */
[----:B------:R-:W-:-:S04]  /*20f0*/  LOP3.LUT R0, R0, 0xfeffffff, RZ, 0xc0, !PT ;  /* 0xfeffffff00007812 */ /* 0x000fc800078ec0ff */
[----:B------:R-:W-:-:S07]  /*2100*/  @P5 LOP3.LUT R0, R0, 0x1000000, RZ, 0xfc, !PT ;  /* 0x0100000000005812 */ /* 0x000fce00078efcff */
[----:B------:R-:W5:Y:S01]  /*2110*/  @P6 LDG.E R93, desc[UR18][R40.64] ;  /* 0x00000012285d6981 */ /* 0x000f62000c1e1900 */
        /* <DEDUP_REMOVED lines=14> */
[C---:B------:R-:W-:Y:S02]  /*2200*/  LOP3.LUT P5, RZ, R0.reuse, 0x8000, RZ, 0xc0, !PT ;  /* 0x0000800000ff7812 */ /* 0x040fe400078ac0ff */
[----:B------:R-:W-:-:S04]  /*2210*/  LOP3.LUT R0, R0, 0xfdffffff, RZ, 0xc0, !PT ;  /* 0xfdffffff00007812 */ /* 0x000fc800078ec0ff */
[----:B------:R-:W-:Y:S01]  /*2220*/  @P4 LOP3.LUT R0, R0, 0x2000000, RZ, 0xfc, !PT ;  /* 0x0200000000004812 */ /* 0x000fe200078efcff */
[----:B0-----:R-:W-:-:S04]  /*2230*/  @P4 IMAD R24, R24, R22, RZ ;  /* 0x0000001618184224 */ /* 0x001fc800078e02ff */
        /* <DEDUP_REMOVED lines=29> */
[----:B------:R2:W3:Y:S04]  /*2410*/  @P3 LDG.E R77, desc[UR18][R42.64] ;  /* 0x000000122a4d3981 */ /* 0x0004e8000c1e1900 */
[----:B------:R4:W5:Y:S01]  /*2420*/  @P3 LDG.E R76, desc[UR18][R44.64] ;  /* 0x000000122c4c3981 */ /* 0x000962000c1e1900 */
[----:B0-----:R-:W-:Y:S01]  /*2430*/  @P2 IMAD R52, R125, R24, RZ ;  /* 0x000000187d342224 */ /* 0x001fe200078e02ff */
[----:B--2---:R-:W0:Y:S03]  /*2440*/  @P4 LDC.64 R42, c[0x0][0x288] ;  /* 0x0000a200ff2a4b82 */ /* 0x004e260000000a00 */
[----:B------:R-:W-:Y:S01]  /*2450*/  @P2 IMAD R25, R104, R25, R52 ;  /* 0x0000001968192224 */ /* 0x000fe200078e0234 */
[----:B------:R-:W-:-:S05]  /*2460*/  @P2 MOV R52, R26 ;  /* 0x0000001a00342202 */ /* 0x000fca0000000f00 */
[----:B------:R-:W-:-:S05]  /*2470*/  @P2 IMAD.WIDE.U32 R52, R104, R24, R52 ;  /* 0x0000001868342225 */ /* 0x000fca00078e0034 */
[----:B------:R-:W-:Y:S02]  /*2480*/  @P2 IADD3 R25, R53, R25, RZ ;  /* 0x0000001935192210 */ /* 0x000fe40007ffe0ff */
[C---:B------:R-:W-:Y:S02]  /*2490*/  @P2 SHF.L.U32 R24, R52.reuse, 0x1, RZ ;  /* 0x0000000134182819 */ /* 0x040fe400000006ff */
[----:B------:R-:W-:Y:S02]  /*24a0*/  @P2 SHF.L.U64.HI R52, R52, 0x1, R25 ;  /* 0x0000000134342819 */ /* 0x000fe40000010219 */
[----:B-1----:R-:W-:-:S04]  /*24b0*/  @P2 IADD3 R78, P0, R24, R78, RZ ;  /* 0x0000004e184e2210 */ /* 0x002fc80007f1e0ff */
[----:B------:R-:W-:Y:S02]  /*24c0*/  @P2 IADD3.X R79, R52, R79, RZ, P0, !PT ;  /* 0x0000004f344f2210 */ /* 0x000fe400007fe4ff */
[----:B------:R-:W-:Y:S02]  /*24d0*/  @P2 IADD3 R64, P0, R24, R64, RZ ;  /* 0x0000004018402210 */ /* 0x000fe40007f1e0ff */
[----:B------:R-:W1:Y:S02]  /*24e0*/  @P1 LDC.64 R24, c[0x0][0x230] ;  /* 0x00008c00ff181b82 */ /* 0x000e640000000a00 */
[----:B------:R-:W-:-:S06]  /*24f0*/  @P2 IADD3.X R65, R52, R65, RZ, P0, !PT ;  /* 0x0000004134412210 */ /* 0x000fcc00007fe4ff */
[----:B------:R-:W2:Y:S02]  /*2500*/  @P1 LDC.64 R52, c[0x0][0x288] ;  /* 0x0000a200ff341b82 */ /* 0x000ea40000000a00 */
[----:B--2---:R-:W-:-:S04]  /*2510*/  @P1 IMAD R62, R124, R52, RZ ;  /* 0x000000347c3e1224 */ /* 0x004fc800078e02ff */
[----:B------:R-:W-:Y:S01]  /*2520*/  @P1 IMAD R53, R103, R53, R62 ;  /* 0x0000003567351224 */ /* 0x000fe200078e023e */
[----:B------:R-:W-:-:S05]  /*2530*/  @P1 MOV R62, R26 ;  /* 0x0000001a003e1202 */ /* 0x000fca0000000f00 */
[----:B------:R-:W-:-:S05]  /*2540*/  @P1 IMAD.WIDE.U32 R62, R103, R52, R62 ;  /* 0x00000034673e1225 */ /* 0x000fca00078e003e */
[----:B------:R-:W-:Y:S02]  /*2550*/  @P1 IADD3 R53, R63, R53, RZ ;  /* 0x000000353f351210 */ /* 0x000fe40007ffe0ff */
[C---:B------:R-:W-:Y:S02]  /*2560*/  @P1 SHF.L.U32 R52, R62.reuse, 0x1, RZ ;  /* 0x000000013e341819 */ /* 0x040fe400000006ff */
[----:B------:R-:W-:Y:S02]  /*2570*/  @P1 SHF.L.U64.HI R53, R62, 0x1, R53 ;  /* 0x000000013e351819 */ /* 0x000fe40000010235 */
[----:B------:R-:W2:Y:S01]  /*2580*/  @P1 LDC.64 R62, c[0x0][0x228] ;  /* 0x00008a00ff3e1b82 */ /* 0x000ea20000000a00 */
[----:B-1----:R-:W-:-:S04]  /*2590*/  @P1 IADD3 R24, P0, R52, R24, RZ ;  /* 0x0000001834181210 */ /* 0x002fc80007f1e0ff */
[----:B------:R-:W-:Y:S02]  /*25a0*/  @P1 IADD3.X R25, R53, R25, RZ, P0, !PT ;  /* 0x0000001935191210 */ /* 0x000fe400007fe4ff */
[----:B--2---:R-:W-:-:S04]  /*25b0*/  @P1 IADD3 R62, P0, R52, R62, RZ ;  /* 0x0000003e343e1210 */ /* 0x004fc80007f1e0ff */
[----:B------:R-:W-:Y:S02]  /*25c0*/  @P1 IADD3.X R63, R53, R63, RZ, P0, !PT ;  /* 0x0000003f353f1210 */ /* 0x000fe400007fe4ff */
[----:B------:R-:W-:-:S04]  /*25d0*/  IADD3 R53, R2, 0x150, RZ ;  /* 0x0000015002357810 */ /* 0x000fc80007ffe0ff */
[----:B----4-:R-:W-:-:S05]  /*25e0*/  SHF.R.S32.HI R44, RZ, 0x1f, R53 ;  /* 0x0000001fff2c7819 */ /* 0x010fca0000011435 */
        /* <DEDUP_REMOVED lines=9> */
[----:B------:R-:W1:Y:S01]  /*2680*/  @P4 LDC.64 R42, c[0x0][0x228] ;  /* 0x00008a00ff2a4b82 */ /* 0x000e620000000a00 */
[----:B0-----:R-:W-:-:S04]  /*2690*/  @P4 IADD3 R44, P0, R53, R44, RZ ;  /* 0x0000002c352c4210 */ /* 0x001fc80007f1e0ff */
[----:B------:R-:W-:Y:S02]  /*26a0*/  @P4 IADD3.X R45, R52, R45, RZ, P0, !PT ;  /* 0x0000002d342d4210 */ /* 0x000fe400007fe4ff */
[----:B-1----:R-:W-:Y:S01]  /*26b0*/  @P4 IADD3 R42, P0, R53, R42, RZ ;  /* 0x0000002a352a4210 */ /* 0x002fe20007f1e0ff */
[----:B------:R-:W-:Y:S01]  /*26c0*/  HFMA2.MMA R53, -RZ, RZ, 0, 0 ;  /* 0x00000000ff357435 */ /* 0x000fe200000001ff */
[----:B------:R-:W-:-:S09]  /*26d0*/  LOP3.LUT P3, RZ, R0, 0x40000, RZ, 0xc0, !PT ;  /* 0x0004000000ff7812 */ /* 0x000fd2000786c0ff */
[----:B------:R0:W5:Y:S02]  /*26e0*/  @P5 LDG.E R53, desc[UR18][R80.64] ;  /* 0x0000001250355981 */ /* 0x000164000c1e1900 */
[----:B0-----:R-:W-:-:S06]  /*26f0*/  MOV R81, RZ ;  /* 0x000000ff00517202 */ /* 0x001fcc0000000f00 */
[----:B------:R0:W5:Y:S02]  /*2700*/  @P5 LDG.E R81, desc[UR18][R50.64] ;  /* 0x0000001232515981 */ /* 0x000164000c1e1900 */
[----:B0-----:R-:W-:-:S10]  /*2710*/  HFMA2.MMA R51, -RZ, RZ, 0, 0 ;  /* 0x00000000ff337435 */ /* 0x001fd400000001ff */
[----:B------:R0:W5:Y:S02]  /*2720*/  @P6 LDG.E R51, desc[UR18][R38.64] ;  /* 0x0000001226336981 */ /* 0x000164000c1e1900 */
[----:B0-----:R-:W0:Y:S01]  /*2730*/  @P3 LDC.64 R38, c[0x0][0x288] ;  /* 0x0000a200ff263b82 */ /* 0x001e220000000a00 */
[----:B------:R-:W-:Y:S02]  /*2740*/  @P4 IADD3.X R43, R52, R43, RZ, P0, !PT ;  /* 0x0000002b342b4210 */ /* 0x000fe400007fe4ff */
[----:B------:R-:W-:-:S04]  /*2750*/  IADD3 R52, R2, 0x160, RZ ;  /* 0x0000016002347810 */ /* 0x000fc80007ffe0ff */
[----:B------:R-:W-:Y:S02]  /*2760*/  SHF.R.S32.HI R40, RZ, 0x1f, R52 ;  /* 0x0000001fff287819 */ /* 0x000fe40000011434 */
[----:B------:R-:W-:-:S03]  /*2770*/  @P3 MOV R41, R29 ;  /* 0x0000001d00293202 */ /* 0x000fc60000000f00 */
[----:B0-----:R-:W-:-:S04]  /*2780*/  @P3 IMAD R40, R40, R38, RZ ;  /* 0x0000002628283224 */ /* 0x001fc800078e02ff */
        /* <DEDUP_REMOVED lines=10> */
[----:B-1----:R-:W-:-:S04]  /*2830*/  @P3 IADD3 R38, P0, R52, R38, RZ ;  /* 0x0000002634263210 */ /* 0x002fc80007f1e0ff */
[----:B------:R-:W-:Y:S02]  /*2840*/  @P3 IADD3.X R39, R50, R39, RZ, P0, !PT ;  /* 0x0000002732273210 */ /* 0x000fe400007fe4ff */
[C---:B------:R-:W-:Y:S01]  /*2850*/  LOP3.LUT P0, RZ, R0.reuse, 0x2000, RZ, 0xc0, !PT ;  /* 0x0000200000ff7812 */ /* 0x040fe2000780c0ff */
[----:B------:R-:W-:Y:S01]  /*2860*/  HFMA2.MMA R52, -RZ, RZ, 0, 0 ;  /* 0x00000000ff347435 */ /* 0x000fe200000001ff */
[C---:B------:R-:W-:Y:S02]  /*2870*/  LOP3.LUT P4, RZ, R0.reuse, 0x1000, RZ, 0xc0, !PT ;  /* 0x0000100000ff7812 */ /* 0x040fe4000788c0ff */
[----:B------:R-:W-:-:S09]  /*2880*/  LOP3.LUT P5, RZ, R0, 0x20000, RZ, 0xc0, !PT ;  /* 0x0002000000ff7812 */ /* 0x000fd200078ac0ff */
[----:B------:R0:W5:Y:S01]  /*2890*/  @P0 LDG.E R52, desc[UR18][R96.64] ;  /* 0x0000001260340981 */ /* 0x000162000c1e1900 */
[----:B------:R-:W-:-:S03]  /*28a0*/  IADD3 R50, R2, 0x170, RZ ;  /* 0x0000017002327810 */ /* 0x000fc60007ffe0ff */
[----:B------:R-:W5:Y:S01]  /*28b0*/  @P4 LDG.E R99, desc[UR18][R36.64] ;  /* 0x0000001224634981 */ /* 0x000f62000c1e1900 */
[----:B0-----:R-:W-:-:S06]  /*28c0*/  CS2R R96, SRZ ;  /* 0x0000000000607805 */ /* 0x001fcc000001ff00 */
[----:B------:R0:W5:Y:S02]  /*28d0*/  @P0 LDG.E R97, desc[UR18][R48.64] ;  /* 0x0000001230610981 */ /* 0x000164000c1e1900 */
[----:B0-----:R-:W-:-:S06]  /*28e0*/  MOV R48, RZ ;  /* 0x000000ff00307202 */ /* 0x001fcc0000000f00 */
[----:B------:R0:W5:Y:S02]  /*28f0*/  @P4 LDG.E R48, desc[UR18][R30.64] ;  /* 0x000000121e304981 */ /* 0x000164000c1e1900 */
[----:B0-----:R-:W0:Y:S01]  /*2900*/  @P5 LDC.64 R30, c[0x0][0x288] ;  /* 0x0000a200ff1e5b82 */ /* 0x001e220000000a00 */
        /* <DEDUP_REMOVED lines=11> */
[----:B------:R-:W-:-:S02]  /*29c0*/  LOP3.LUT P6, RZ, R0, 0x800, RZ, 0xc0, !PT ;  /* 0x0000080000ff7812 */ /* 0x000fc400078cc0ff */
[----:B------:R-:W-:-:S11]  /*29d0*/  LOP3.LUT P4, RZ, R0, 0x10000, RZ, 0xc0, !PT ;  /* 0x0001000000ff7812 */ /* 0x000fd6000788c0ff */
[----:B------:R2:W5:Y:S01]  /*29e0*/  @P6 LDG.E R100, desc[UR18][R46.64] ;  /* 0x000000122e646981 */ /* 0x000562000c1e1900 */
[----:B0-----:R-:W-:-:S04]  /*29f0*/  @P5 IADD3 R36, P0, R50, R36, RZ ;  /* 0x0000002432245210 */ /* 0x001fc80007f1e0ff */
[----:B------:R-:W-:Y:S02]  /*2a00*/  @P5 IADD3.X R37, R49, R37, RZ, P0, !PT ;  /* 0x0000002531255210 */ /* 0x000fe400007fe4ff */
[----:B-1----:R-:W-:-:S04]  /*2a10*/  @P5 IADD3 R30, P0, R50, R30, RZ ;  /* 0x0000001e321e5210 */ /* 0x002fc80007f1e0ff */
[----:B------:R-:W-:Y:S02]  /*2a20*/  @P5 IADD3.X R31, R49, R31, RZ, P0, !PT ;  /* 0x0000001f311f5210 */ /* 0x000fe400007fe4ff */
[----:B------:R-:W-:Y:S01]  /*2a30*/  LOP3.LUT P0, RZ, R0, 0x400, RZ, 0xc0, !PT ;  /* 0x0000040000ff7812 */ /* 0x000fe2000780c0ff */
[----:B--2---:R-:W-:-:S12]  /*2a40*/  HFMA2.MMA R46, -RZ, RZ, 0, 0 ;  /* 0x00000000ff2e7435 */ /* 0x004fd800000001ff */
[----:B------:R0:W5:Y:S01]  /*2a50*/  @P0 LDG.E R46, desc[UR18][R32.64] ;  /* 0x00000012202e0981 */ /* 0x000162000c1e1900 */
[----:B------:R-:W-:-:S03]  /*2a60*/  IADD3 R49, R2, 0x180, RZ ;  /* 0x0000018002317810 */ /* 0x000fc60007ffe0ff */
[----:B------:R1:W5:Y:S01]  /*2a70*/  @P0 LDG.E R98, desc[UR18][R34.64] ;  /* 0x0000001222620981 */ /* 0x000362000c1e1900 */
[----:B0-----:R-:W0:Y:S01]  /*2a80*/  @P4 LDC.64 R32, c[0x0][0x288] ;  /* 0x0000a200ff204b82 */ /* 0x001e220000000a00 */
[----:B-1----:R-:W-:Y:S02]  /*2a90*/  SHF.R.S32.HI R34, RZ, 0x1f, R49 ;  /* 0x0000001fff227819 */ /* 0x002fe40000011431 */
        /* <DEDUP_REMOVED lines=10> */
[----:B------:R-:W-:Y:S01]  /*2b40*/  HFMA2.MMA R50, -RZ, RZ, 0, 0 ;  /* 0x00000000ff327435 */ /* 0x000fe200000001ff */
[----:B------:R-:W-:-:S09]  /*2b50*/  LOP3.LUT P5, RZ, R0, 0x100, RZ, 0xc0, !PT ;  /* 0x0000010000ff7812 */ /* 0x000fd200078ac0ff */
[----:B------:R-:W5:Y:S01]  /*2b60*/  @P6 LDG.E R50, desc[UR18][R94.64] ;  /* 0x000000125e326981 */ /* 0x000f62000c1e1900 */
[----:B------:R-:W-:Y:S02]  /*2b70*/  LOP3.LUT P6, RZ, R0, 0x4000000, RZ, 0xc0, !PT ;  /* 0x0400000000ff7812 */ /* 0x000fe400078cc0ff */
[----:B0-----:R-:W-:-:S04]  /*2b80*/  @P4 IADD3 R32, P0, R49, R32, RZ ;  /* 0x0000002031204210 */ /* 0x001fc80007f1e0ff */
[----:B------:R-:W-:Y:S02]  /*2b90*/  @P4 IADD3.X R33, R47, R33, RZ, P0, !PT ;  /* 0x000000212f214210 */ /* 0x000fe400007fe4ff */
[----:B-1----:R-:W-:-:S05]  /*2ba0*/  @P4 IADD3 R34, P0, R49, R34, RZ ;  /* 0x0000002231224210 */ /* 0x002fca0007f1e0ff */
[----:B------:R0:W5:Y:S01]  /*2bb0*/  @P6 LDG.E R96, desc[UR18][R4.64] ;  /* 0x0000001204606981 */ /* 0x000162000c1e1900 */
[----:B------:R-:W1:Y:S01]  /*2bc0*/  LDC R49, c[0x0][0x2ac] ;  /* 0x0000ab00ff317b82 */ /* 0x000e620000000800 */
[----:B0-----:R-:W-:-:S06]  /*2bd0*/  MOV R4, RZ ;  /* 0x000000ff00047202 */ /* 0x001fcc0000000f00 */
[----:B------:R0:W5:Y:S02]  /*2be0*/  @P5 LDG.E R4, desc[UR18][R60.64] ;  /* 0x000000123c045981 */ /* 0x000164000c1e1900 */
[----:B0-----:R-:W-:-:S05]  /*2bf0*/  SHF.R.U32.HI R60, RZ, 0x2, R3 ;  /* 0x00000002ff3c7819 */ /* 0x001fca0000011603 */
[----:B------:R-:W-:-:S04]  /*2c00*/  IMAD.WIDE.U32 R60, R60, 0x24924925, RZ ;  /* 0x249249253c3c7825 */ /* 0x000fc800078e00ff */
[----:B-1----:R-:W-:Y:S01]  /*2c10*/  IMAD R49, R49, UR20, R61 ;  /* 0x0000001431317c24 */ /* 0x002fe2000f8e023d */
[----:B------:R-:W-:-:S04]  /*2c20*/  @P4 IADD3.X R35, R47, R35, RZ, P0, !PT ;  /* 0x000000232f234210 */ /* 0x000fc800007fe4ff */
[----:B------:R-:W-:-:S04]  /*2c30*/  IADD3 R5, R49, 0x190, RZ ;  /* 0x0000019031057810 */ /* 0x000fc80007ffe0ff */
[----:B------:R-:W-:Y:S02]  /*2c40*/  SHF.R.S32.HI R60, RZ, 0x1f, R5 ;  /* 0x0000001fff3c7819 */ /* 0x000fe40000011405 */
[----:B------:R-:W-:-:S04]  /*2c50*/  ISETP.GE.U32.AND P0, PT, R5, UR6, PT ;  /* 0x0000000605007c0c */ /* 0x000fc8000bf06070 */
[----:B------:R-:W-:-:S04]  /*2c60*/  ISETP.GE.AND.EX P0, PT, R60, UR7, PT, P0 ;  /* 0x000000073c007c0c */ /* 0x000fc8000bf06300 */
[----:B------:R-:W-:Y:S01]  /*2c70*/  ISETP.LT.U32.AND P0, PT, R3, 0x1c0, !P0 ;  /* 0x000001c00300780c */ /* 0x000fe20004701070 */
[----:B------:R-:W-:Y:S01]  /*2c80*/  HFMA2.MMA R47, -RZ, RZ, 0, 0 ;  /* 0x00000000ff2f7435 */ /* 0x000fe200000001ff */
[----:B------:R-:W-:-:S11]  /*2c90*/  IADD3 R5, R2, 0x190, RZ ;  /* 0x0000019002057810 */ /* 0x000fd60007ffe0ff */
[----:B------:R-:W0:Y:S01]  /*2ca0*/  @P0 LDC.64 R60, c[0x0][0x288] ;  /* 0x0000a200ff3c0b82 */ /* 0x000e220000000a00 */
[----:B------:R-:W-:Y:S01]  /*2cb0*/  SHF.R.S32.HI R80, RZ, 0x1f, R5 ;  /* 0x0000001fff507819 */ /* 0x000fe20000011405 */
[----:B------:R1:W5:Y:S02]  /*2cc0*/  @P6 LDG.E R47, desc[UR18][R74.64] ;  /* 0x000000124a2f6981 */ /* 0x000364000c1e1900 */
[----:B-1----:R-:W-:Y:S02]  /*2cd0*/  @P0 MOV R74, R26 ;  /* 0x0000001a004a0202 */ /* 0x002fe40000000f00 */
[----:B------:R-:W-:Y:S01]  /*2ce0*/  @P0 MOV R75, R29 ;  /* 0x0000001d004b0202 */ /* 0x000fe20000000f00 */
[-C--:B0-----:R-:W-:Y:S02]  /*2cf0*/  @P0 IMAD R80, R80, R60.reuse, RZ ;  /* 0x0000003c50500224 */ /* 0x081fe400078e02ff */
[----:B------:R-:W-:-:S04]  /*2d00*/  @P0 IMAD.WIDE.U32 R74, R5, R60, R74 ;  /* 0x0000003c054a0225 */ /* 0x000fc800078e004a */
[----:B------:R-:W-:-:S05]  /*2d10*/  @P0 IMAD R61, R5, R61, R80 ;  /* 0x0000003d053d0224 */ /* 0x000fca00078e0250 */
[----:B------:R-:W-:-:S04]  /*2d20*/  @P0 IADD3 R61, R75, R61, RZ ;  /* 0x0000003d4b3d0210 */ /* 0x000fc80007ffe0ff */
[C---:B------:R-:W-:Y:S02]  /*2d30*/  @P0 SHF.L.U64.HI R80, R74.reuse, 0x1, R61 ;  /* 0x000000014a500819 */ /* 0x040fe4000001023d */
[----:B------:R-:W0:Y:S01]  /*2d40*/  @P0 LDC.64 R60, c[0x0][0x230] ;  /* 0x00008c00ff3c0b82 */ /* 0x000e220000000a00 */
[----:B------:R-:W-:-:S07]  /*2d50*/  @P0 SHF.L.U32 R92, R74, 0x1, RZ ;  /* 0x000000014a5c0819 */ /* 0x000fce00000006ff */
[----:B------:R-:W1:Y:S01]  /*2d60*/  @P0 LDC.64 R74, c[0x0][0x228] ;  /* 0x00008a00ff4a0b82 */ /* 0x000e620000000a00 */
[----:B------:R-:W-:Y:S01]  /*2d70*/  HFMA2.MMA R5, -RZ, RZ, 0, 0 ;  /* 0x00000000ff057435 */ /* 0x000fe200000001ff */
[----:B------:R-:W-:Y:S02]  /*2d80*/  LOP3.LUT P4, RZ, R0, 0x80, RZ, 0xc0, !PT ;  /* 0x0000008000ff7812 */ /* 0x000fe4000788c0ff */
[----:B0-----:R-:W-:-:S04]  /*2d90*/  @P0 IADD3 R60, P6, R92, R60, RZ ;  /* 0x0000003c5c3c0210 */ /* 0x001fc80007fde0ff */
[----:B------:R-:W-:Y:S02]  /*2da0*/  @P0 IADD3.X R61, R80, R61, RZ, P6, !PT ;  /* 0x0000003d503d0210 */ /* 0x000fe400037fe4ff */
[----:B-1----:R-:W-:Y:S01]  /*2db0*/  @P0 IADD3 R74, P6, R92, R74, RZ ;  /* 0x0000004a5c4a0210 */ /* 0x002fe20007fde0ff */
[----:B------:R-:W-:Y:S02]  /*2dc0*/  HFMA2.MMA R92, -RZ, RZ, 0, 0 ;  /* 0x00000000ff5c7435 */ /* 0x000fe400000001ff */
[----:B------:R0:W5:Y:S01]  /*2dd0*/  @P0 LDG.E R5, desc[UR18][R60.64] ;  /* 0x000000123c050981 */ /* 0x000162000c1e1900 */
[----:B------:R-:W-:-:S07]  /*2de0*/  @P0 IADD3.X R75, R80, R75, RZ, P6, !PT ;  /* 0x0000004b504b0210 */ /* 0x000fce00037fe4ff */
[----:B------:R1:W5:Y:S01]  /*2df0*/  @P5 LDG.E R92, desc[UR18][R6.64] ;  /* 0x00000012065c5981 */ /* 0x000362000c1e1900 */
[----:B0-----:R-:W-:-:S06]  /*2e00*/  MOV R60, RZ ;  /* 0x000000ff003c7202 */ /* 0x001fcc0000000f00 */
[----:B------:R-:W5:Y:S01]  /*2e10*/  @P0 LDG.E R60, desc[UR18][R74.64] ;  /* 0x000000124a3c0981 */ /* 0x000f62000c1e1900 */
[----:B-1----:R-:W-:Y:S02]  /*2e20*/  MOV R6, RZ ;  /* 0x000000ff00067202 */ /* 0x002fe40000000f00 */
[----:B------:R-:W-:-:S04]  /*2e30*/  IADD3 R7, R49, 0x1a0, RZ ;  /* 0x000001a031077810 */ /* 0x000fc80007ffe0ff */
[----:B------:R0:W5:Y:S01]  /*2e40*/  @P4 LDG.E R6, desc[UR18][R58.64] ;  /* 0x000000123a064981 */ /* 0x000162000c1e1900 */
[----:B------:R-:W-:Y:S02]  /*2e50*/  ISETP.GE.U32.AND P0, PT, R7, UR6, PT ;  /* 0x0000000607007c0c */ /* 0x000fe4000bf06070 */
[----:B0-----:R-:W-:-:S04]  /*2e60*/  SHF.R.S32.HI R58, RZ, 0x1f, R7 ;  /* 0x0000001fff3a7819 */ /* 0x001fc80000011407 */
[----:B------:R-:W-:-:S04]  /*2e70*/  ISETP.GE.AND.EX P0, PT, R58, UR7, PT, P0 ;  /* 0x000000073a007c0c */ /* 0x000fc8000bf06300 */
[----:B------:R-:W-:-:S13]  /*2e80*/  ISETP.LT.U32.AND P0, PT, R3, 0x1c0, !P0 ;  /* 0x000001c00300780c */ /* 0x000fda0004701070 */
[----:B------:R-:W0:Y:S01]  /*2e90*/  @P0 LDC.64 R58, c[0x0][0x288] ;  /* 0x0000a200ff3a0b82 */ /* 0x000e220000000a00 */
[----:B------:R-:W-:-:S04]  /*2ea0*/  IADD3 R7, R2, 0x1a0, RZ ;  /* 0x000001a002077810 */ /* 0x000fc80007ffe0ff */
[----:B------:R-:W-:Y:S02]  /*2eb0*/  SHF.R.S32.HI R61, RZ, 0x1f, R7 ;  /* 0x0000001fff3d7819 */ /* 0x000fe40000011407 */
[----:B------:R-:W-:Y:S02]  /*2ec0*/  @P0 MOV R74, R26 ;  /* 0x0000001a004a0202 */ /* 0x000fe40000000f00 */
        /* <DEDUP_REMOVED lines=10> */
[----:B0-----:R-:W-:-:S04]  /*2f70*/  @P0 IADD3 R58, P6, R80, R58, RZ ;  /* 0x0000003a503a0210 */ /* 0x001fc80007fde0ff */
[C---:B------:R-:W-:Y:S02]  /*2f80*/  @P0 IADD3.X R59, R61.reuse, R59, RZ, P6, !PT ;  /* 0x0000003b3d3b0210 */ /* 0x040fe400037fe4ff */
[----:B-1----:R-:W-:Y:S01]  /*2f90*/  @P0 IADD3 R74, P6, R80, R74, RZ ;  /* 0x0000004a504a0210 */ /* 0x002fe20007fde0ff */
[----:B------:R-:W-:Y:S02]  /*2fa0*/  HFMA2.MMA R80, -RZ, RZ, 0, 0 ;  /* 0x00000000ff507435 */ /* 0x000fe400000001ff */
[----:B------:R0:W5:Y:S01]  /*2fb0*/  @P0 LDG.E R7, desc[UR18][R58.64] ;  /* 0x000000123a070981 */ /* 0x000162000c1e1900 */
[----:B------:R-:W-:-:S07]  /*2fc0*/  @P0 IADD3.X R75, R61, R75, RZ, P6, !PT ;  /* 0x0000004b3d4b0210 */ /* 0x000fce00037fe4ff */
[----:B------:R1:W5:Y:S01]  /*2fd0*/  @P4 LDG.E R80, desc[UR18][R8.64] ;  /* 0x0000001208504981 */ /* 0x000362000c1e1900 */
[----:B0-----:R-:W-:-:S06]  /*2fe0*/  MOV R59, RZ ;  /* 0x000000ff003b7202 */ /* 0x001fcc0000000f00 */
[----:B------:R-:W5:Y:S01]  /*2ff0*/  @P0 LDG.E R59, desc[UR18][R74.64] ;  /* 0x000000124a3b0981 */ /* 0x000f62000c1e1900 */
[----:B-1----:R-:W-:-:S04]  /*3000*/  IADD3 R9, R49, 0x1b0, RZ ;  /* 0x000001b031097810 */ /* 0x002fc80007ffe0ff */
[----:B------:R-:W-:Y:S02]  /*3010*/  SHF.R.S32.HI R58, RZ, 0x1f, R9 ;  /* 0x0000001fff3a7819 */ /* 0x000fe40000011409 */
[----:B------:R-:W-:-:S04]  /*3020*/  ISETP.GE.U32.AND P0, PT, R9, UR6, PT ;  /* 0x0000000609007c0c */ /* 0x000fc8000bf06070 */
[----:B------:R-:W-:Y:S02]  /*3030*/  ISETP.GE.AND.EX P0, PT, R58, UR7, PT, P0 ;  /* 0x000000073a007c0c */ /* 0x000fe4000bf06300 */
[----:B------:R-:W-:Y:S02]  /*3040*/  LOP3.LUT P5, RZ, R0, 0x40, RZ, 0xc0, !PT ;  /* 0x0000004000ff7812 */ /* 0x000fe400078ac0ff */
[----:B------:R-:W-:Y:S02]  /*3050*/  ISETP.LT.U32.AND P0, PT, R3, 0x1c0, !P0 ;  /* 0x000001c00300780c */ /* 0x000fe40004701070 */
[----:B------:R-:W-:-:S09]  /*3060*/  MOV R8, RZ ;  /* 0x000000ff00087202 */ /* 0x000fd20000000f00 */
[----:B------:R0:W5:Y:S02]  /*3070*/  @P5 LDG.E R8, desc[UR18][R72.64] ;  /* 0x0000001248085981 */ /* 0x000164000c1e1900 */
[----:B0-----:R-:W0:Y:S01]  /*3080*/  @P0 LDC.64 R72, c[0x0][0x288] ;  /* 0x0000a200ff480b82 */ /* 0x001e220000000a00 */
[----:B------:R-:W-:-:S04]  /*3090*/  IADD3 R9, R2, 0x1b0, RZ ;  /* 0x000001b002097810 */ /* 0x000fc80007ffe0ff */
[----:B------:R-:W-:Y:S02]  /*30a0*/  SHF.R.S32.HI R58, RZ, 0x1f, R9 ;  /* 0x0000001fff3a7819 */ /* 0x000fe40000011409 */
[----:B------:R-:W-:Y:S02]  /*30b0*/  @P0 MOV R74, R26 ;  /* 0x0000001a004a0202 */ /* 0x000fe40000000f00 */
[----:B------:R-:W-:Y:S01]  /*30c0*/  @P0 MOV R75, R29 ;  /* 0x0000001d004b0202 */ /* 0x000fe20000000f00 */
[-C--:B0-----:R-:W-:Y:S02]  /*30d0*/  @P0 IMAD R58, R58, R72.reuse, RZ ;  /* 0x000000483a3a0224 */ /* 0x081fe400078e02ff */
[----:B------:R-:W-:-:S04]  /*30e0*/  @P0 IMAD.WIDE.U32 R74, R9, R72, R74 ;  /* 0x00000048094a0225 */ /* 0x000fc800078e004a */
[----:B------:R-:W-:Y:S02]  /*30f0*/  @P0 IMAD R58, R9, R73, R58 ;  /* 0x00000049093a0224 */ /* 0x000fe400078e023a */
[----:B------:R-:W0:Y:S03]  /*3100*/  @P0 LDC.64 R72, c[0x0][0x230] ;  /* 0x00008c00ff480b82 */ /* 0x000e260000000a00 */
[----:B------:R-:W-:-:S04]  /*3110*/  @P0 IADD3 R58, R75, R58, RZ ;  /* 0x0000003a4b3a0210 */ /* 0x000fc80007ffe0ff */
[C---:B------:R-:W-:Y:S02]  /*3120*/  @P0 SHF.L.U64.HI R58, R74.reuse, 0x1, R58 ;  /* 0x000000014a3a0819 */ /* 0x040fe4000001023a */
[----:B------:R-:W-:Y:S01]  /*3130*/  @P0 SHF.L.U32 R74, R74, 0x1, RZ ;  /* 0x000000014a4a0819 */ /* 0x000fe200000006ff */
[----:B------:R-:W-:-:S03]  /*3140*/  HFMA2.MMA R9, -RZ, RZ, 0, 0 ;  /* 0x00000000ff097435 */ /* 0x000fc600000001ff */
[----:B0-----:R-:W-:-:S04]  /*3150*/  @P0 IADD3 R72, P6, R74, R72, RZ ;  /* 0x000000484a480210 */ /* 0x001fc80007fde0ff */
[----:B------:R-:W-:-:S05]  /*3160*/  @P0 IADD3.X R73, R58, R73, RZ, P6, !PT ;  /* 0x000000493a490210 */ /* 0x000fca00037fe4ff */
[----:B------:R0:W5:Y:S02]  /*3170*/  @P0 LDG.E R9, desc[UR18][R72.64] ;  /* 0x0000001248090981 */ /* 0x000164000c1e1900 */
[----:B0-----:R-:W0:Y:S01]  /*3180*/  @P0 LDC.64 R72, c[0x0][0x228] ;  /* 0x00008a00ff480b82 */ /* 0x001e220000000a00 */
[----:B------:R-:W-:Y:S01]  /*3190*/  HFMA2.MMA R75, -RZ, RZ, 0, 0 ;  /* 0x00000000ff4b7435 */ /* 0x000fe200000001ff */
[----:B------:R-:W-:-:S09]  /*31a0*/  LOP3.LUT P4, RZ, R0, 0x20, RZ, 0xc0, !PT ;  /* 0x0000002000ff7812 */ /* 0x000fd2000788c0ff */
[----:B------:R1:W5:Y:S01]  /*31b0*/  @P5 LDG.E R75, desc[UR18][R10.64] ;  /* 0x000000120a4b5981 */ /* 0x000362000c1e1900 */
[----:B0-----:R-:W-:Y:S02]  /*31c0*/  @P0 IADD3 R72, P6, R74, R72, RZ ;  /* 0x000000484a480210 */ /* 0x001fe40007fde0ff */
[----:B-1----:R-:W-:Y:S02]  /*31d0*/  MOV R10, RZ ;  /* 0x000000ff000a7202 */ /* 0x002fe40000000f00 */
[----:B------:R-:W-:Y:S02]  /*31e0*/  @P0 IADD3.X R73, R58, R73, RZ, P6, !PT ;  /* 0x000000493a490210 */ /* 0x000fe400037fe4ff */
[----:B------:R-:W-:Y:S02]  /*31f0*/  MOV R58, RZ ;  /* 0x000000ff003a7202 */ /* 0x000fe40000000f00 */
[----:B------:R-:W-:Y:S01]  /*3200*/  IADD3 R11, R49, 0x1c0, RZ ;  /* 0x000001c0310b7810 */ /* 0x000fe20007ffe0ff */
[----:B------:R0:W5:Y:S04]  /*3210*/  @P4 LDG.E R10, desc[UR18][R56.64] ;  /* 0x00000012380a4981 */ /* 0x000168000c1e1900 */
[----:B------:R1:W5:Y:S01]  /*3220*/  @P0 LDG.E R58, desc[UR18][R72.64] ;  /* 0x00000012483a0981 */ /* 0x000362000c1e1900 */
[----:B------:R-:W-:-:S02]  /*3230*/  ISETP.GE.U32.AND P0, PT, R11, UR6, PT ;  /* 0x000000060b007c0c */ /* 0x000fc4000bf06070 */
[----:B0-----:R-:W-:-:S04]  /*3240*/  SHF.R.S32.HI R56, RZ, 0x1f, R11 ;  /* 0x0000001fff387819 */ /* 0x001fc8000001140b */
[----:B------:R-:W-:-:S04]  /*3250*/  ISETP.GE.AND.EX P0, PT, R56, UR7, PT, P0 ;  /* 0x0000000738007c0c */ /* 0x000fc8000bf06300 */
[----:B------:R-:W-:-:S13]  /*3260*/  ISETP.LT.U32.AND P0, PT, R3, 0x1c0, !P0 ;  /* 0x000001c00300780c */ /* 0x000fda0004701070 */
[----:B------:R-:W0:Y:S01]  /*3270*/  @P0 LDC.64 R56, c[0x0][0x288] ;  /* 0x0000a200ff380b82 */ /* 0x000e220000000a00 */
[----:B------:R-:W-:-:S04]  /*3280*/  IADD3 R11, R2, 0x1c0, RZ ;  /* 0x000001c0020b7810 */ /* 0x000fc80007ffe0ff */
[----:B------:R-:W-:Y:S02]  /*3290*/  SHF.R.S32.HI R61, RZ, 0x1f, R11 ;  /* 0x0000001fff3d7819 */ /* 0x000fe4000001140b */
        /* <DEDUP_REMOVED lines=39> */
[----:B------:R-:W-:Y:S01]  /*3510*/  @P0 SHF.L.U32 R72, R72, 0x1, RZ ;  /* 0x0000000148480819 */ /* 0x000fe200000006ff */
[----:B------:R-:W-:-:S03]  /*3520*/  HFMA2.MMA R13, -RZ, RZ, 0, 0 ;  /* 0x00000000ff0d7435 */ /* 0x000fc600000001ff */
[----:B0-----:R-:W-:-:S04]  /*3530*/  @P0 IADD3 R54, P6, R72, R54, RZ ;  /* 0x0000003648360210 */ /* 0x001fc80007fde0ff */
[----:B------:R-:W-:-:S05]  /*3540*/  @P0 IADD3.X R55, R56, R55, RZ, P6, !PT ;  /* 0x0000003738370210 */ /* 0x000fca00037fe4ff */
[----:B------:R0:W5:Y:S02]  /*3550*/  @P0 LDG.E R13, desc[UR18][R54.64] ;  /* 0x00000012360d0981 */ /* 0x000164000c1e1900 */
[----:B0-----:R-:W0:Y:S01]  /*3560*/  @P0 LDC.64 R54, c[0x0][0x228] ;  /* 0x00008a00ff360b82 */ /* 0x001e220000000a00 */
[----:B------:R-:W-:Y:S02]  /*3570*/  IADD3 R49, R49, 0x1e0, RZ ;  /* 0x000001e031317810 */ /* 0x000fe40007ffe0ff */
[----:B0-----:R-:W-:Y:S02]  /*3580*/  @P0 IADD3 R54, P6, R72, R54, RZ ;  /* 0x0000003648360210 */ /* 0x001fe40007fde0ff */
[----:B------:R-:W-:Y:S02]  /*3590*/  CS2R R72, SRZ ;  /* 0x0000000000487805 */ /* 0x000fe4000001ff00 */
[----:B------:R-:W-:Y:S02]  /*35a0*/  @P0 IADD3.X R55, R56, R55, RZ, P6, !PT ;  /* 0x0000003738370210 */ /* 0x000fe400037fe4ff */
[----:B------:R-:W-:-:S02]  /*35b0*/  MOV R56, RZ ;  /* 0x000000ff00387202 */ /* 0x000fc40000000f00 */
[----:B------:R0:W5:Y:S04]  /*35c0*/  @P5 LDG.E R73, desc[UR18][R14.64] ;  /* 0x000000120e495981 */ /* 0x000168000c1e1900 */
        /* <DEDUP_REMOVED lines=8> */
[----:B-1----:R-:W-:Y:S01]  /*3650*/  @P0 MOV R54, R26 ;  /* 0x0000001a00360202 */ /* 0x002fe20000000f00 */
[----:B------:R-:W1:Y:S01]  /*3660*/  @P0 LDC.64 R94, c[0x0][0x228] ;  /* 0x00008a00ff5e0b82 */ /* 0x000e620000000a00 */
        /* <DEDUP_REMOVED lines=8> */
[----:B------:R-:W-:Y:S01]  /*36f0*/  HFMA2.MMA R14, -RZ, RZ, 0, 0 ;  /* 0x00000000ff0e7435 */ /* 0x000fe200000001ff */
[----:B0-----:R-:W-:-:S04]  /*3700*/  @P0 IADD3 R54, P6, R49, R54, RZ ;  /* 0x0000003631360210 */ /* 0x001fc80007fde0ff */
[----:B------:R-:W-:Y:S02]  /*3710*/  @P0 IADD3.X R55, R15, R55, RZ, P6, !PT ;  /* 0x000000370f370210 */ /* 0x000fe400037fe4ff */
[----:B-1----:R-:W-:-:S03]  /*3720*/  @P0 IADD3 R94, P6, R49, R94, RZ ;  /* 0x0000005e315e0210 */ /* 0x002fc60007fde0ff */
[----:B------:R0:W5:Y:S01]  /*3730*/  @P0 LDG.E R14, desc[UR18][R54.64] ;  /* 0x00000012360e0981 */ /* 0x000162000c1e1900 */
[----:B------:R-:W-:Y:S02]  /*3740*/  @P0 IADD3.X R95, R15, R95, RZ, P6, !PT ;  /* 0x0000005f0f5f0210 */ /* 0x000fe400037fe4ff */
[----:B------:R-:W-:Y:S02]  /*3750*/  LOP3.LUT P6, RZ, R0, 0x8, RZ, 0xc0, !PT ;  /* 0x0000000800ff7812 */ /* 0x000fe400078cc0ff */
[----:B0-----:R-:W-:-:S11]  /*3760*/  CS2R R54, SRZ ;  /* 0x0000000000367805 */ /* 0x001fd6000001ff00 */
[----:B------:R0:W5:Y:S04]  /*3770*/  @P6 LDG.E R72, desc[UR18][R16.64] ;  /* 0x0000001210486981 */ /* 0x000168000c1e1900 */
[----:B------:R1:W5:Y:S01]  /*3780*/  @P0 LDG.E R55, desc[UR18][R94.64] ;  /* 0x000000125e370981 */ /* 0x000362000c1e1900 */
[----:B0-----:R-:W-:-:S04]  /*3790*/  IADD3 R17, R2, 0x1f0, RZ ;  /* 0x000001f002117810 */ /* 0x001fc80007ffe0ff */
[----:B-1----:R-:W-:Y:S02]  /*37a0*/  SHF.R.S32.HI R94, RZ, 0x1f, R17 ;  /* 0x0000001fff5e7819 */ /* 0x002fe40000011411 */
[----:B------:R-:W-:-:S04]  /*37b0*/  ISETP.GE.U32.AND P0, PT, R17, UR6, PT ;  /* 0x0000000611007c0c */ /* 0x000fc8000bf06070 */
[----:B------:R-:W-:Y:S02]  /*37c0*/  ISETP.GE.AND.EX P0, PT, R94, UR7, PT, P0 ;  /* 0x000000075e007c0c */ /* 0x000fe4000bf06300 */
[----:B------:R-:W-:Y:S01]  /*37d0*/  LOP3.LUT P5, RZ, R0, 0x4, RZ, 0xc0, !PT ;  /* 0x0000000400ff7812 */ /* 0x000fe200078ac0ff */
[----:B------:R-:W-:Y:S01]  /*37e0*/  HFMA2.MMA R16, -RZ, RZ, 0, 0 ;  /* 0x00000000ff107435 */ /* 0x000fe200000001ff */
[----:B------:R-:W-:Y:S01]  /*37f0*/  ISETP.GT.U32.OR P0, PT, R3, 0x1bf, P0 ;  /* 0x000001bf0300780c */ /* 0x000fe20000704470 */
[----:B------:R-:W-:-:S10]  /*3800*/  ULDC.64 UR6, c[0x0][0x248] ;  /* 0x0000920000067ab9 */ /* 0x000fd40000000a00 */
[----:B------:R0:W5:Y:S02]  /*3810*/  @P5 LDG.E R16, desc[UR18][R70.64] ;  /* 0x0000001246105981 */ /* 0x000164000c1e1900 */
[----:B0-----:R-:W0:Y:S01]  /*3820*/  @!P0 LDC.64 R70, c[0x0][0x288] ;  /* 0x0000a200ff468b82 */ /* 0x001e220000000a00 */
[----:B------:R-:W-:-:S06]  /*3830*/  MOV R15, RZ ;  /* 0x000000ff000f7202 */ /* 0x000fcc0000000f00 */
[----:B------:R1:W5:Y:S02]  /*3840*/  @P6 LDG.E R15, desc[UR18][R90.64] ;  /* 0x000000125a0f6981 */ /* 0x000364000c1e1900 */
[----:B-1----:R-:W-:Y:S02]  /*3850*/  @!P0 MOV R90, R26 ;  /* 0x0000001a005a8202 */ /* 0x002fe40000000f00 */
[----:B------:R-:W-:-:S03]  /*3860*/  @!P0 MOV R91, R29 ;  /* 0x0000001d005b8202 */ /* 0x000fc60000000f00 */
[----:B0-----:R-:W-:-:S04]  /*3870*/  @!P0 IMAD.WIDE.U32 R90, R17, R70, R90 ;  /* 0x00000046115a8225 */ /* 0x001fc800078e005a */
[----:B------:R-:W-:-:S04]  /*3880*/  @!P0 IMAD R70, R94, R70, RZ ;  /* 0x000000465e468224 */ /* 0x000fc800078e02ff */
[----:B------:R-:W-:-:S05]  /*3890*/  @!P0 IMAD R70, R17, R71, R70 ;  /* 0x0000004711468224 */ /* 0x000fca00078e0246 */
[----:B------:R-:W-:Y:S02]  /*38a0*/  @!P0 IADD3 R49, R91, R70, RZ ;  /* 0x000000465b318210 */ /* 0x000fe40007ffe0ff */
[----:B------:R-:W0:Y:S02]  /*38b0*/  @!P0 LDC.64 R70, c[0x0][0x230] ;  /* 0x00008c00ff468b82 */ /* 0x000e240000000a00 */
[C---:B------:R-:W-:Y:S02]  /*38c0*/  @!P0 SHF.L.U64.HI R49, R90.reuse, 0x1, R49 ;  /* 0x000000015a318819 */ /* 0x040fe40000010231 */
[----:B------:R-:W-:Y:S01]  /*38d0*/  @!P0 SHF.L.U32 R90, R90, 0x1, RZ ;  /* 0x000000015a5a8819 */ /* 0x000fe200000006ff */
[----:B------:R-:W-:-:S03]  /*38e0*/  HFMA2.MMA R17, -RZ, RZ, 0, 0 ;  /* 0x00000000ff117435 */ /* 0x000fc600000001ff */
[----:B0-----:R-:W-:-:S04]  /*38f0*/  @!P0 IADD3 R70, P6, R90, R70, RZ ;  /* 0x000000465a468210 */ /* 0x001fc80007fde0ff */
[----:B------:R-:W-:-:S05]  /*3900*/  @!P0 IADD3.X R71, R49, R71, RZ, P6, !PT ;  /* 0x0000004731478210 */ /* 0x000fca00037fe4ff */
[----:B------:R0:W5:Y:S02]  /*3910*/  @!P0 LDG.E R17, desc[UR18][R70.64] ;  /* 0x0000001246118981 */ /* 0x000164000c1e1900 */
[----:B0-----:R-:W0:Y:S01]  /*3920*/  @!P0 LDC.64 R70, c[0x0][0x228] ;  /* 0x00008a00ff468b82 */ /* 0x001e220000000a00 */
[----:B------:R-:W-:Y:S01]  /*3930*/  UIMAD.WIDE UR6, UR12, 0x8, UR6 ;  /* 0x000000080c0678a5 */ /* 0x000fe2000f8e0206 */
[----:B0-----:R-:W-:-:S04]  /*3940*/  @!P0 IADD3 R70, P6, R90, R70, RZ ;  /* 0x000000465a468210 */ /* 0x001fc80007fde0ff */
[----:B------:R-:W-:-:S05]  /*3950*/  @!P0 IADD3.X R71, R49, R71, RZ, P6, !PT ;  /* 0x0000004731478210 */ /* 0x000fca00037fe4ff */
[----:B------:R0:W5:Y:S02]  /*3960*/  @!P0 LDG.E R54, desc[UR18][R70.64] ;  /* 0x0000001246368981 */ /* 0x000164000c1e1900 */
[----:B0-----:R-:W-:Y:S02]  /*3970*/  MOV R70, UR6 ;  /* 0x0000000600467c02 */ /* 0x001fe40008000f00 */
[----:B------:R-:W-:-:S06]  /*3980*/  MOV R71, UR7 ;  /* 0x0000000700477c02 */ /* 0x000fcc0008000f00 */
[----:B------:R-:W2:Y:S01]  /*3990*/  LDG.E.64 R70, desc[UR18][R70.64] ;  /* 0x0000001246467981 */ /* 0x000ea2000c1e1b00 */
[----:B------:R-:W-:Y:S01]  /*39a0*/  UMOV UR23, 0x3f800000 ;  /* 0x3f80000000177882 */ /* 0x000fe20000000000 */
[C---:B------:R-:W-:Y:S02]  /*39b0*/  LOP3.LUT P3, RZ, R0.reuse, 0x8000000, RZ, 0xc0, !PT ;  /* 0x0800000000ff7812 */ /* 0x040fe4000786c0ff */
[C---:B------:R-:W-:Y:S02]  /*39c0*/  LOP3.LUT P4, RZ, R0.reuse, 0x2000000, RZ, 0xc0, !PT ;  /* 0x0200000000ff7812 */ /* 0x040fe4000788c0ff */
[----:B------:R-:W-:Y:S01]  /*39d0*/  LOP3.LUT P6, RZ, R0, 0x2, RZ, 0xc0, !PT ;  /* 0x0000000200ff7812 */ /* 0x000fe200078cc0ff */
[----:B------:R-:W-:Y:S01]  /*39e0*/  HFMA2.MMA R61, -RZ, RZ, 0, 0 ;  /* 0x00000000ff3d7435 */ /* 0x000fe200000001ff */
        /* <DEDUP_REMOVED lines=10> */
[----:B------:R-:W-:Y:S02]  /*3a90*/  PLOP3.LUT P0, PT, PT, PT, UP0, 0x80, 0x0 ;  /* 0x000000000000781c */ /* 0x000fe40003f0f008 */
[----:B------:R-:W-:-:S06]  /*3aa0*/  CS2R R70, SRZ ;  /* 0x0000000000467805 */ /* 0x000fcc000001ff00 */
[----:B------:R1:W5:Y:S01]  /*3ab0*/  @P5 LDG.E R71, desc[UR18][R18.64] ;  /* 0x0000001212475981 */ /* 0x000362000c1e1900 */
[----:B------:R-:W-:-:S03]  /*3ac0*/  LOP3.LUT P5, RZ, R0, 0x1000000, RZ, 0xc0, !PT ;  /* 0x0100000000ff7812 */ /* 0x000fc600078ac0ff */
[----:B------:R-:W5:Y:S01]  /*3ad0*/  @P6 LDG.E R70, desc[UR18][R86.64] ;  /* 0x0000001256466981 */ /* 0x000f62000c1e1900 */
[----:B0-----:R-:W-:Y:S02]  /*3ae0*/  @P0 R2UR UR23, R49 ;  /* 0x00000000311702ca */ /* 0x001fe400000e0000 */
[C---:B------:R-:W-:Y:S02]  /*3af0*/  LOP3.LUT P0, RZ, R0.reuse, 0x20000, RZ, 0xc0, !PT ;  /* 0x0002000000ff7812 */ /* 0x040fe4000780c0ff */
[----:B------:R-:W-:Y:S02]  /*3b00*/  LOP3.LUT R0, R0, 0xffbfffff, RZ, 0xc0, !PT ;  /* 0xffbfffff00007812 */ /* 0x000fe400078ec0ff */
[----:B-1----:R-:W-:-:S06]  /*3b10*/  CS2R R18, SRZ ;  /* 0x0000000000127805 */ /* 0x002fcc000001ff00 */
[----:B------:R0:W5:Y:S03]  /*3b20*/  @P5 LDG.E R19, desc[UR18][R68.64] ;  /* 0x0000001244135981 */ /* 0x000166000c1e1900 */
[----:B------:R-:W-:Y:S01]  /*3b30*/  @P0 LOP3.LUT R0, R0, 0x400000, RZ, 0xfc, !PT ;  /* 0x0040000000000812 */ /* 0x000fe200078efcff */
[----:B------:R-:W5:Y:S03]  /*3b40*/  @P6 LDG.E R18, desc[UR18][R88.64] ;  /* 0x0000001258126981 */ /* 0x000f66000c1e1900 */
[C---:B------:R-:W-:Y:S02]  /*3b50*/  LOP3.LUT P0, RZ, R0.reuse, 0x40000, RZ, 0xc0, !PT ;  /* 0x0004000000ff7812 */ /* 0x040fe4000780c0ff */
[----:B0-----:R-:W-:Y:S02]  /*3b60*/  CS2R R68, SRZ ;  /* 0x0000000000447805 */ /* 0x001fe4000001ff00 */
[----:B------:R-:W-:-:S04]  /*3b70*/  LOP3.LUT R0, R0, 0xff7fffff, RZ, 0xc0, !PT ;  /* 0xff7fffff00007812 */ /* 0x000fc800078ec0ff */
[----:B------:R0:W5:Y:S04]  /*3b80*/  @P5 LDG.E R69, desc[UR18][R20.64] ;  /* 0x0000001214455981 */ /* 0x000168000c1e1900 */
[----:B------:R-:W5:Y:S01]  /*3b90*/  @P4 LDG.E R68, desc[UR18][R82.64] ;  /* 0x0000001252444981 */ /* 0x000f62000c1e1900 */
[----:B------:R-:W-:Y:S02]  /*3ba0*/  @P0 LOP3.LUT R0, R0, 0x800000, RZ, 0xfc, !PT ;  /* 0x0080000000000812 */ /* 0x000fe400078efcff */
[----:B0-----:R-:W-:Y:S02]  /*3bb0*/  CS2R R20, SRZ ;  /* 0x0000000000147805 */ /* 0x001fe4000001ff00 */
[----:B------:R-:W-:-:S04]  /*3bc0*/  LOP3.LUT P6, RZ, R0, 0x10000, RZ, 0xc0, !PT ;  /* 0x0001000000ff7812 */ /* 0x000fc800078cc0ff */
[----:B------:R0:W5:Y:S04]  /*3bd0*/  @P3 LDG.E R21, desc[UR18][R66.64] ;  /* 0x0000001242153981 */ /* 0x000168000c1e1900 */
[----:B------:R-:W5:Y:S05]  /*3be0*/  @P4 LDG.E R20, desc[UR18][R84.64] ;  /* 0x0000001254144981 */ /* 0x000f6a000c1e1900 */
[----:B------:R-:W5:Y:S01]  /*3bf0*/  @P6 LDG.E R61, desc[UR18][R34.64] ;  /* 0x00000012223d6981 */ /* 0x000f62000c1e1900 */
[----:B0-----:R-:W-:-:S06]  /*3c00*/  CS2R R66, SRZ ;  /* 0x0000000000427805 */ /* 0x001fcc000001ff00 */
[----:B------:R0:W5:Y:S01]  /*3c10*/  @P3 LDG.E R67, desc[UR18][R22.64] ;  /* 0x0000001216433981 */ /* 0x000162000c1e1900 */
[----:B------:R-:W-:-:S03]  /*3c20*/  LOP3.LUT P0, RZ, R0, 0x80000, RZ, 0xc0, !PT ;  /* 0x0008000000ff7812 */ /* 0x000fc6000780c0ff */
[----:B------:R1:W5:Y:S01]  /*3c30*/  @P2 LDG.E R66, desc[UR18][R64.64] ;  /* 0x0000001240422981 */ /* 0x000362000c1e1900 */
[----:B0-----:R-:W-:-:S06]  /*3c40*/  CS2R R22, SRZ ;  /* 0x0000000000167805 */ /* 0x001fcc000001ff00 */
[----:B------:R-:W5:Y:S01]  /*3c50*/  @P2 LDG.E R22, desc[UR18][R78.64] ;  /* 0x000000124e162981 */ /* 0x000f62000c1e1900 */
[----:B-1----:R-:W-:-:S03]  /*3c60*/  CS2R R64, SRZ ;  /* 0x0000000000407805 */ /* 0x002fc6000001ff00 */
[----:B------:R0:W5:Y:S04]  /*3c70*/  @P1 LDG.E R23, desc[UR18][R24.64] ;  /* 0x0000001218171981 */ /* 0x000168000c1e1900 */
[----:B------:R-:W5:Y:S04]  /*3c80*/  @P0 LDG.E R64, desc[UR18][R42.64] ;  /* 0x000000122a400981 */ /* 0x000f68000c1e1900 */
[----:B------:R1:W5:Y:S01]  /*3c90*/  @P1 LDG.E R65, desc[UR18][R62.64] ;  /* 0x000000123e411981 */ /* 0x000362000c1e1900 */
[----:B0-----:R-:W-:-:S06]  /*3ca0*/  CS2R R24, SRZ ;  /* 0x0000000000187805 */ /* 0x001fcc000001ff00 */
[----:B------:R0:W5:Y:S01]  /*3cb0*/  @P0 LDG.E R24, desc[UR18][R44.64] ;  /* 0x000000122c180981 */ /* 0x000162000c1e1900 */
[----:B------:R-:W-:Y:S02]  /*3cc0*/  LOP3.LUT P0, RZ, R0, 0x800000, RZ, 0xc0, !PT ;  /* 0x0080000000ff7812 */ /* 0x000fe4000780c0ff */
[----:B-1----:R-:W-:-:S11]  /*3cd0*/  CS2R R62, SRZ ;  /* 0x00000000003e7805 */ /* 0x002fd6000001ff00 */
[----:B------:R1:W5:Y:S04]  /*3ce0*/  @P0 LDG.E R25, desc[UR18][R40.64] ;  /* 0x0000001228190981 */ /* 0x000368000c1e1900 */
[----:B------:R-:W5:Y:S01]  /*3cf0*/  @P0 LDG.E R63, desc[UR18][R38.64] ;  /* 0x00000012263f0981 */ /* 0x000f62000c1e1900 */
[----:B------:R-:W-:Y:S02]  /*3d00*/  LOP3.LUT P0, RZ, R0, 0x400000, RZ, 0xc0, !PT ;  /* 0x0040000000ff7812 */ /* 0x000fe4000780c0ff */
[----:B0-----:R-:W-:Y:S01]  /*3d10*/  CS2R R44, SRZ ;  /* 0x00000000002c7805 */ /* 0x001fe2000001ff00 */
[----:B------:R-:W-:Y:S01]  /*3d20*/  BSSY B0, `(.L_x_1224) ;  /* 0x0000014000007945 */ /* 0x000fe20003800000 */
[----:B-1----:R-:W-:-:S04]  /*3d30*/  CS2R R40, SRZ ;  /* 0x0000000000287805 */ /* 0x002fc8000001ff00 */
[----:B------:R3:W5:Y:S05]  /*3d40*/  @P6 LDG.E R45, desc[UR18][R32.64] ;  /* 0x00000012202d6981 */ /* 0x00076a000c1e1900 */
[----:B------:R-:W5:Y:S04]  /*3d50*/  @P0 LDG.E R44, desc[UR18][R36.64] ;  /* 0x00000012242c0981 */ /* 0x000f68000c1e1900 */
[----:B------:R0:W5:Y:S01]  /*3d60*/  @P0 LDG.E R62, desc[UR18][R30.64] ;  /* 0x000000121e3e0981 */ /* 0x000162000c1e1900 */
[----:B------:R-:W-:Y:S01]  /*3d70*/  ISETP.GT.U32.AND P0, PT, R3, 0x1bf, PT ;  /* 0x000001bf0300780c */ /* 0x000fe20003f04070 */
[----:B---3--:R-:W-:-:S02]  /*3d80*/  HADD2.F32 R32, -RZ, R77.H0_H0 ;  /* 0x2000004dff207230 */ /* 0x008fc40000004100 */
[----:B------:R-:W-:Y:S01]  /*3d90*/  HADD2.F32 R33, -RZ, R77.H1_H1 ;  /* 0x3000004dff217230 */ /* 0x000fe20000004100 */
[----:B0-----:R-:W-:-:S09]  /*3da0*/  CS2R R30, SRZ ;  /* 0x00000000001e7805 */ /* 0x001fd2000001ff00 */
[----:B------:R-:W-:Y:S05]  /*3db0*/  @P0 BRA `(.L_x_1225) ;  /* 0x0000000000280947 */ /* 0x000fea0003800000 */
[----:B------:R-:W-:Y:S02]  /*3dc0*/  ISETP.NE.AND P0, PT, RZ, UR21, PT ;  /* 0x00000015ff007c0c */ /* 0x000fe4000bf05270 */
[----:B------:R-:W-:-:S04]  /*3dd0*/  IADD3 R34, R101, UR24, RZ ;  /* 0x0000001865227c10 */ /* 0x000fc8000fffe0ff */
        /* <DEDUP_REMOVED lines=8> */
.L_x_1225:
[----:B------:R-:W-:Y:S05]  /*3e60*/  BSYNC B0 ;  /* 0x0000000000007941 */ /* 0x000fea0003800000 */
.L_x_1224:
[----:B------:R-:W-:Y:S01]  /*3e70*/  ISETP.NE.AND P0, PT, RZ, UR21, PT ;  /* 0x00000015ff007c0c */ /* 0x000fe2000bf05270 */
[----:B------:R-:W-:Y:S01]  /*3e80*/  FADD.FTZ R32, R32, -UR22 ;  /* 0x8000001620207e21 */ /* 0x000fe20008010000 */
[----:B------:R-:W-:Y:S01]  /*3e90*/  FADD.FTZ R33, R33, -UR22 ;  /* 0x8000001621217e21 */ /* 0x000fe20008010000 */
[----:B------:R-:W-:Y:S01]  /*3ea0*/  LOP3.LUT R0, R0, 0xffdfffff, RZ, 0xc0, !PT ;  /* 0xffdfffff00007812 */ /* 0x000fe200078ec0ff */
[--C-:B-----5:R-:W-:Y:S02]  /*3eb0*/  HADD2.F32 R39, -RZ, R76.reuse.H0_H0 ;  /* 0x2000004cff277230 */ /* 0x120fe40000004100 */
[----:B------:R-:W-:Y:S01]  /*3ec0*/  FMUL.FTZ R42, R32, UR23 ;  /* 0x00000017202a7c20 */ /* 0x000fe20008410000 */
[----:B------:R-:W-:Y:S02]  /*3ed0*/  HADD2.F32 R35, -RZ, R76.H1_H1 ;  /* 0x3000004cff237230 */ /* 0x000fe40000004100 */
[----:B------:R-:W-:-:S04]  /*3ee0*/  FMUL.FTZ R32, R33, UR23 ;  /* 0x0000001721207c20 */ /* 0x000fc80008410000 */
[----:B------:R-:W-:Y:S01]  /*3ef0*/  @P0 LOP3.LUT R0, R0, 0x200000, RZ, 0xfc, !PT ;  /* 0x0020000000000812 */ /* 0x000fe200078efcff */
        /* <DEDUP_REMOVED lines=19> */
.L_x_1226:
[----:B------:R-:W-:Y:S01]  /*4030*/  FMUL.FTZ R33, R39, R30 ;  /* 0x0000001e27217220 */ /* 0x000fe20000410000 */
[--C-:B------:R-:W-:Y:S02]  /*4040*/  HADD2.F32 R38, -RZ, R53.reuse.H0_H0 ;  /* 0x20000035ff267230 */ /* 0x100fe40000004100 */
[----:B------:R-:W-:Y:S01]  /*4050*/  FMUL.FTZ R37, R35, R31 ;  /* 0x0000001f23257220 */ /* 0x000fe20000410000 */
[----:B------:R-:W-:Y:S02]  /*4060*/  HADD2.F32 R34, -RZ, R53.H1_H1 ;  /* 0x30000035ff227230 */ /* 0x000fe40000004100 */
[----:B------:R-:W-:Y:S01]  /*4070*/  FFMA.FTZ R36, R42, R33, RZ ;  /* 0x000000212a247223 */ /* 0x000fe200000100ff */
[----:B------:R-:W-:Y:S01]  /*4080*/  FADD.FTZ R33, RZ, R33 ;  /* 0x00000021ff217221 */ /* 0x000fe20000010000 */
[----:B------:R-:W-:Y:S01]  /*4090*/  FADD.FTZ R38, R38, -UR22 ;  /* 0x8000001626267e21 */ /* 0x000fe20008010000 */
[--C-:B------:R-:W-:Y:S02]  /*40a0*/  HADD2.F32 R49, -RZ, R81.reuse.H0_H0 ;  /* 0x20000051ff317230 */ /* 0x100fe40000004100 */
[----:B------:R-:W-:Y:S01]  /*40b0*/  FADD.FTZ R34, R34, -UR22 ;  /* 0x8000001622227e21 */ /* 0x000fe20008010000 */
[----:B------:R-:W-:Y:S01]  /*40c0*/  FFMA.FTZ R36, R32, R37, R36 ;  /* 0x0000002520247223 */ /* 0x000fe20000010024 */
[----:B------:R-:W-:Y:S01]  /*40d0*/  FADD.FTZ R37, R37, R33 ;  /* 0x0000002125257221 */ /* 0x000fe20000010000 */
[----:B------:R-:W-:Y:S01]  /*40e0*/  FMUL.FTZ R38, R38, UR23 ;  /* 0x0000001726267c20 */ /* 0x000fe20008410000 */
[----:B------:R-:W-:Y:S01]  /*40f0*/  FMUL.FTZ R34, R34, UR23 ;  /* 0x0000001722227c20 */ /* 0x000fe20008410000 */
[----:B------:R-:W-:Y:S01]  /*4100*/  FFMA.FTZ R42, R42, R39, RZ ;  /* 0x000000272a2a7223 */ /* 0x000fe200000100ff */
[----:B------:R-:W-:Y:S01]  /*4110*/  HADD2.F32 R33, -RZ, R81.H1_H1 ;  /* 0x30000051ff217230 */ /* 0x000fe20000004100 */
        /* <DEDUP_REMOVED lines=19> */
.L_x_1227:
[----:B------:R-:W-:Y:S01]  /*4250*/  FMUL.FTZ R43, R49, R30 ;  /* 0x0000001e312b7220 */ /* 0x000fe20000410000 */
[----:B------:R-:W-:Y:S01]  /*4260*/  FADD.FTZ R78, RZ, R39 ;  /* 0x00000027ff4e7221 */ /* 0x000fe20000010000 */
[C---:B------:R-:W-:Y:S02]  /*4270*/  FFMA.FTZ R39, R38.reuse, R49, R42 ;  /* 0x0000003126277223 */ /* 0x040fe4000001002a */
[----:B------:R-:W-:Y:S01]  /*4280*/  FFMA.FTZ R38, R38, R43, R36 ;  /* 0x0000002b26267223 */ /* 0x000fe20000010024 */
[----:B------:R-:W-:Y:S01]  /*4290*/  FFMA.FTZ R36, R32, R35, RZ ;  /* 0x0000002320247223 */ /* 0x000fe200000100ff */
[----:B------:R-:W-:Y:S01]  /*42a0*/  FADD.FTZ R35, RZ, R35 ;  /* 0x00000023ff237221 */ /* 0x000fe20000010000 */
[----:B------:R-:W-:Y:S01]  /*42b0*/  FADD.FTZ R43, R37, R43 ;  /* 0x0000002b252b7221 */ /* 0x000fe20000010000 */
[--C-:B------:R-:W-:Y:S02]  /*42c0*/  HADD2.F32 R32, -RZ, R51.reuse.H0_H0 ;  /* 0x20000033ff207230 */ /* 0x100fe40000004100 */
[----:B------:R-:W-:Y:S01]  /*42d0*/  FFMA.FTZ R36, R34, R33, R36 ;  /* 0x0000002122247223 */ /* 0x000fe20000010024 */
[----:B------:R-:W-:Y:S01]  /*42e0*/  FADD.FTZ R37, R35, R33 ;  /* 0x0000002123257221 */ /* 0x000fe20000010000 */
[----:B------:R-:W-:Y:S01]  /*42f0*/  FMUL.FTZ R33, R33, R31 ;  /* 0x0000001f21217220 */ /* 0x000fe20000410000 */
[----:B------:R-:W-:-:S02]  /*4300*/  HADD2.F32 R35, -RZ, R51.H1_H1 ;  /* 0x30000033ff237230 */ /* 0x000fc40000004100 */
[----:B------:R-:W-:Y:S01]  /*4310*/  FADD.FTZ R49, R78, R49 ;  /* 0x000000314e317221 */ /* 0x000fe20000010000 */
[----:B------:R-:W-:Y:S01]  /*4320*/  FFMA.FTZ R34, R34, R33, R38 ;  /* 0x0000002122227223 */ /* 0x000fe20000010026 */
[----:B------:R-:W-:Y:S01]  /*4330*/  FADD.FTZ R38, R32, -UR22 ;  /* 0x8000001620267e21 */ /* 0x000fe20008010000 */
[----:B------:R-:W-:Y:S01]  /*4340*/  FADD.FTZ R35, R35, -UR22 ;  /* 0x8000001623237e21 */ /* 0x000fe20008010000 */
[----:B------:R-:W-:Y:S01]  /*4350*/  FADD.FTZ R32, R33, R43 ;  /* 0x0000002b21207221 */ /* 0x000fe20000010000 */
[--C-:B------:R-:W-:Y:S02]  /*4360*/  HADD2.F32 R43, -RZ, R93.reuse.H0_H0 ;  /* 0x2000005dff2b7230 */ /* 0x100fe40000004100 */
[----:B------:R-:W-:Y:S01]  /*4370*/  FMUL.FTZ R38, R38, UR23 ;  /* 0x0000001726267c20 */ /* 0x000fe20008410000 */
[----:B------:R-:W-:Y:S01]  /*4380*/  FMUL.FTZ R35, R35, UR23 ;  /* 0x0000001723237c20 */ /* 0x000fe20008410000 */
        /* <DEDUP_REMOVED lines=20> */
.L_x_1228:
[----:B------:R-:W-:Y:S01]  /*44d0*/  FMUL.FTZ R42, R43, R30 ;  /* 0x0000001e2b2a7220 */ /* 0x000fe20000410000 */
[C---:B------:R-:W-:Y:S01]  /*44e0*/  FFMA.FTZ R39, R38.reuse, R43, R39 ;  /* 0x0000002b26277223 */ /* 0x040fe20000010027 */
[----:B------:R-:W-:Y:S01]  /*44f0*/  FFMA.FTZ R36, R35, R33, R36 ;  /* 0x0000002123247223 */ /* 0x000fe20000010024 */
[----:B------:R-:W-:Y:S01]  /*4500*/  FADD.FTZ R49, R49, R43 ;  /* 0x0000002b31317221 */ /* 0x000fe20000010000 */
[----:B------:R-:W-:Y:S01]  /*4510*/  FFMA.FTZ R34, R38, R42, R34 ;  /* 0x0000002a26227223 */ /* 0x000fe20000010022 */
[----:B------:R-:W-:Y:S01]  /*4520*/  FADD.FTZ R42, R32, R42 ;  /* 0x0000002a202a7221 */ /* 0x000fe20000010000 */
[----:B------:R-:W-:Y:S01]  /*4530*/  FADD.FTZ R32, R37, R33 ;  /* 0x0000002125207221 */ /* 0x000fe20000010000 */
[--C-:B------:R-:W-:Y:S02]  /*4540*/  HADD2.F32 R38, -RZ, R52.reuse.H0_H0 ;  /* 0x20000034ff267230 */ /* 0x100fe40000004100 */
[----:B------:R-:W-:Y:S01]  /*4550*/  FMUL.FTZ R33, R33, R31 ;  /* 0x0000001f21217220 */ /* 0x000fe20000410000 */
[----:B------:R-:W-:-:S02]  /*4560*/  HADD2.F32 R37, -RZ, R52.H1_H1 ;  /* 0x30000034ff257230 */ /* 0x000fc40000004100 */
[--C-:B------:R-:W-:Y:S02]  /*4570*/  HADD2.F32 R43, -RZ, R97.reuse.H0_H0 ;  /* 0x20000061ff2b7230 */ /* 0x100fe40000004100 */
[----:B------:R-:W-:Y:S01]  /*4580*/  FADD.FTZ R38, R38, -UR22 ;  /* 0x8000001626267e21 */ /* 0x000fe20008010000 */
[----:B------:R-:W-:Y:S01]  /*4590*/  FFMA.FTZ R35, R35, R33, R34 ;  /* 0x0000002123237223 */ /* 0x000fe20000010022 */
[----:B------:R-:W-:Y:S01]  /*45a0*/  FADD.FTZ R37, R37, -UR22 ;  /* 0x8000001625257e21 */ /* 0x000fe20008010000 */
[----:B------:R-:W-:Y:S01]  /*45b0*/  FADD.FTZ R34, R33, R42 ;  /* 0x0000002a21227221 */ /* 0x000fe20000010000 */
[----:B------:R-:W-:Y:S01]  /*45c0*/  FMUL.FTZ R38, R38, UR23 ;  /* 0x0000001726267c20 */ /* 0x000fe20008410000 */
[----:B------:R-:W-:Y:S02]  /*45d0*/  HADD2.F32 R33, -RZ, R97.H1_H1 ;  /* 0x30000061ff217230 */ /* 0x000fe40000004100 */
        /* <DEDUP_REMOVED lines=20> */
.L_x_1229:
[----:B------:R-:W-:Y:S01]  /*4720*/  FMUL.FTZ R42, R43, R30 ;  /* 0x0000001e2b2a7220 */ /* 0x000fe20000410000 */
[----:B------:R-:W-:Y:S01]  /*4730*/  FADD.FTZ R32, R32, R33 ;  /* 0x0000002120207221 */ /* 0x000fe20000010000 */
[----:B------:R-:W-:Y:S01]  /*4740*/  FFMA.FTZ R36, R37, R33, R36 ;  /* 0x0000002125247223 */ /* 0x000fe20000010024 */
[C---:B------:R-:W-:Y:S01]  /*4750*/  FFMA.FTZ R39, R38.reuse, R43, R39 ;  /* 0x0000002b26277223 */ /* 0x040fe20000010027 */
[----:B------:R-:W-:Y:S01]  /*4760*/  FFMA.FTZ R35, R38, R42, R35 ;  /* 0x0000002a26237223 */ /* 0x000fe20000010023 */
[----:B------:R-:W-:Y:S01]  /*4770*/  FADD.FTZ R42, R34, R42 ;  /* 0x0000002a222a7221 */ /* 0x000fe20000010000 */
[--C-:B------:R-:W-:Y:S02]  /*4780*/  HADD2.F32 R34, -RZ, R48.reuse.H0_H0 ;  /* 0x20000030ff227230 */ /* 0x100fe40000004100 */
[----:B------:R-:W-:Y:S01]  /*4790*/  FMUL.FTZ R33, R33, R31 ;  /* 0x0000001f21217220 */ /* 0x000fe20000410000 */
[----:B------:R-:W-:Y:S02]  /*47a0*/  HADD2.F32 R38, -RZ, R48.H1_H1 ;  /* 0x30000030ff267230 */ /* 0x000fe40000004100 */
[----:B------:R-:W-:Y:S01]  /*47b0*/  FADD.FTZ R49, R49, R43 ;  /* 0x0000002b31317221 */ /* 0x000fe20000010000 */
[----:B------:R-:W-:-:S02]  /*47c0*/  HADD2.F32 R43, -RZ, R99.H0_H0 ;  /* 0x20000063ff2b7230 */ /* 0x000fc40000004100 */
[----:B------:R-:W-:Y:S01]  /*47d0*/  FFMA.FTZ R37, R37, R33, R35 ;  /* 0x0000002125257223 */ /* 0x000fe20000010023 */
[----:B------:R-:W-:Y:S01]  /*47e0*/  FADD.FTZ R35, R34, -UR22 ;  /* 0x8000001622237e21 */ /* 0x000fe20008010000 */
[----:B------:R-:W-:Y:S01]  /*47f0*/  FADD.FTZ R78, R38, -UR22 ;  /* 0x80000016264e7e21 */ /* 0x000fe20008010000 */
[----:B------:R-:W-:Y:S01]  /*4800*/  FADD.FTZ R34, R33, R42 ;  /* 0x0000002a21227221 */ /* 0x000fe20000010000 */
[----:B------:R-:W-:Y:S02]  /*4810*/  HADD2.F32 R33, -RZ, R99.H1_H1 ;  /* 0x30000063ff217230 */ /* 0x000fe40000004100 */
        /* <DEDUP_REMOVED lines=21> */
.L_x_1230:
        /* <DEDUP_REMOVED lines=37> */
.L_x_1231:
        /* <DEDUP_REMOVED lines=37> */
.L_x_1232:
        /* <DEDUP_REMOVED lines=37> */
.L_x_1233:
        /* <DEDUP_REMOVED lines=37> */
.L_x_1234:
        /* <DEDUP_REMOVED lines=37> */
.L_x_1235:
        /* <DEDUP_REMOVED lines=37> */
.L_x_1236:
        /* <DEDUP_REMOVED lines=37> */
.L_x_1237:
        /* <DEDUP_REMOVED lines=37> */
.L_x_1238:
        /* <DEDUP_REMOVED lines=37> */
.L_x_1239:
        /* <DEDUP_REMOVED lines=37> */
.L_x_1240:
        /* <DEDUP_REMOVED lines=37> */
.L_x_1241:
        /* <DEDUP_REMOVED lines=37> */
.L_x_1242:
        /* <DEDUP_REMOVED lines=37> */
.L_x_1243:
        /* <DEDUP_REMOVED lines=37> */
.L_x_1244:
        /* <DEDUP_REMOVED lines=37> */
.L_x_1245:
        /* <DEDUP_REMOVED lines=37> */
.L_x_1246:
        /* <DEDUP_REMOVED lines=37> */
.L_x_1247:
        /* <DEDUP_REMOVED lines=37> */
.L_x_1248:
        /* <DEDUP_REMOVED lines=37> */
.L_x_1249:
        /* <DEDUP_REMOVED lines=37> */
.L_x_1250:
        /* <DEDUP_REMOVED lines=37> */
.L_x_1251:
        /* <DEDUP_REMOVED lines=37> */
.L_x_1252:
        /* <DEDUP_REMOVED lines=37> */
.L_x_1253:
[----:B------:R-:W-:Y:S01]  /*7ea0*/  FMUL.FTZ R42, R43, R30 ;  /* 0x0000001e2b2a7220 */ /* 0x000fe20000410000 */
[----:B------:R-:W-:Y:S01]  /*7eb0*/  FFMA.FTZ R39, R38, R43, R39 ;  /* 0x0000002b26277223 */ /* 0x000fe20000010027 */
[----:B------:R-:W-:Y:S01]  /*7ec0*/  FADD.FTZ R32, R32, R33 ;  /* 0x0000002120207221 */ /* 0x000fe20000010000 */
[----:B------:R-:W-:Y:S01]  /*7ed0*/  FFMA.FTZ R36, R37, R33, R36 ;  /* 0x0000002125247223 */ /* 0x000fe20000010024 */
[----:B------:R-:W-:Y:S01]  /*7ee0*/  FFMA.FTZ R35, R38, R42, R35 ;  /* 0x0000002a26237223 */ /* 0x000fe20000010023 */
[----:B------:R-:W-:Y:S01]  /*7ef0*/  FADD.FTZ R42, R34, R42 ;  /* 0x0000002a222a7221 */ /* 0x000fe20000010000 */
[--C-:B------:R-:W-:Y:S02]  /*7f00*/  HADD2.F32 R34, -RZ, R11.reuse.H0_H0 ;  /* 0x2000000bff227230 */ /* 0x100fe40000004100 */
[----:B------:R-:W-:Y:S01]  /*7f10*/  FMUL.FTZ R33, R33, R31 ;  /* 0x0000001f21217220 */ /* 0x000fe20000410000 */
[----:B------:R-:W-:Y:S02]  /*7f20*/  HADD2.F32 R38, -RZ, R11.H1_H1 ;  /* 0x3000000bff267230 */ /* 0x000fe40000004100 */
[----:B------:R-:W-:Y:S01]  /*7f30*/  FADD.FTZ R49, R49, R43 ;  /* 0x0000002b31317221 */ /* 0x000fe20000010000 */
[----:B------:R-:W-:-:S02]  /*7f40*/  HADD2.F32 R43, -RZ, R57.H0_H0 ;  /* 0x20000039ff2b7230 */ /* 0x000fc40000004100 */
        /* <DEDUP_REMOVED lines=26> */
.L_x_1254:
        /* <DEDUP_REMOVED lines=10> */
[----:B------:R-:W-:Y:S01]  /*8190*/  FFMA.FTZ R33, R33, R34, R37 ;  /* 0x0000002221217223 */ /* 0x000fe20000010025 */
[----:B------:R-:W-:Y:S01]  /*81a0*/  FADD.FTZ R35, R35, -UR22 ;  /* 0x8000001623237e21 */ /* 0x000fe20008010000 */
[----:B------:R-:W-:Y:S01]  /*81b0*/  FADD.FTZ R37, R38, -UR22 ;  /* 0x8000001626257e21 */ /* 0x000fe20008010000 */
[----:B------:R-:W-:Y:S01]  /*81c0*/  FADD.FTZ R34, R34, R42 ;  /* 0x0000002a22227221 */ /* 0x000fe20000010000 */
[----:B------:R-:W-:-:S02]  /*81d0*/  HADD2.F32 R42, -RZ, R56.H0_H0 ;  /* 0x20000038ff2a7230 */ /* 0x000fc40000004100 */
        /* <DEDUP_REMOVED lines=22> */
.L_x_1255:
[----:B------:R-:W-:Y:S01]  /*8340*/  FMUL.FTZ R43, R42, R30 ;  /* 0x0000001e2a2b7220 */ /* 0x000fe20000410000 */
[--C-:B------:R-:W-:Y:S02]  /*8350*/  HADD2.F32 R78, -RZ, R14.reuse.H0_H0 ;  /* 0x2000000eff4e7230 */ /* 0x100fe40000004100 */
[C---:B------:R-:W-:Y:S01]  /*8360*/  FFMA.FTZ R39, R35.reuse, R42, R39 ;  /* 0x0000002a23277223 */ /* 0x040fe20000010027 */
[----:B------:R-:W-:Y:S02]  /*8370*/  HADD2.F32 R79, -RZ, R14.H1_H1 ;  /* 0x3000000eff4f7230 */ /* 0x000fe40000004100 */
[----:B------:R-:W-:Y:S01]  /*8380*/  FFMA.FTZ R33, R35, R43, R33 ;  /* 0x0000002b23217223 */ /* 0x000fe20000010021 */
[----:B------:R-:W-:Y:S01]  /*8390*/  FADD.FTZ R34, R34, R43 ;  /* 0x0000002b22227221 */ /* 0x000fe20000010000 */
[----:B------:R-:W-:Y:S01]  /*83a0*/  FMUL.FTZ R35, R38, R31 ;  /* 0x0000001f26237220 */ /* 0x000fe20000410000 */
[----:B------:R-:W-:Y:S01]  /*83b0*/  FADD.FTZ R78, R78, -UR22 ;  /* 0x800000164e4e7e21 */ /* 0x000fe20008010000 */
[----:B------:R-:W-:Y:S01]  /*83c0*/  FADD.FTZ R79, R79, -UR22 ;  /* 0x800000164f4f7e21 */ /* 0x000fe20008010000 */
[----:B------:R-:W-:Y:S01]  /*83d0*/  FADD.FTZ R49, R49, R42 ;  /* 0x0000002a31317221 */ /* 0x000fe20000010000 */
[----:B------:R-:W-:Y:S01]  /*83e0*/  FFMA.FTZ R33, R37, R35, R33 ;  /* 0x0000002325217223 */ /* 0x000fe20000010021 */
[----:B------:R-:W-:Y:S01]  /*83f0*/  FADD.FTZ R34, R35, R34 ;  /* 0x0000002223227221 */ /* 0x000fe20000010000 */
[----:B------:R-:W-:Y:S01]  /*8400*/  FMUL.FTZ R78, R78, UR23 ;  /* 0x000000174e4e7c20 */ /* 0x000fe20008410000 */
[----:B------:R-:W-:Y:S01]  /*8410*/  FMUL.FTZ R79, R79, UR23 ;  /* 0x000000174f4f7c20 */ /* 0x000fe20008410000 */
[----:B------:R-:W-:-:S02]  /*8420*/  HADD2.F32 R82, -RZ, R55.H0_H0 ;  /* 0x20000037ff527230 */ /* 0x000fc40000004100 */
        /* <DEDUP_REMOVED lines=20> */
.L_x_1256:
[----:B------:R-:W-:Y:S01]  /*8570*/  FMUL.FTZ R35, R82, R30 ;  /* 0x0000001e52237220 */ /* 0x000fe20000410000 */
[----:B------:R-:W-:Y:S01]  /*8580*/  FMUL.FTZ R43, R83, R31 ;  /* 0x0000001f532b7220 */ /* 0x000fe20000410000 */
[--C-:B------:R-:W-:Y:S02]  /*8590*/  HADD2.F32 R84, -RZ, R17.reuse.H0_H0 ;  /* 0x20000011ff547230 */ /* 0x100fe40000004100 */
[----:B------:R-:W-:Y:S01]  /*85a0*/  FFMA.FTZ R33, R78, R35, R33 ;  /* 0x000000234e217223 */ /* 0x000fe20000010021 */
[----:B------:R-:W-:Y:S01]  /*85b0*/  FADD.FTZ R34, R34, R35 ;  /* 0x0000002322227221 */ /* 0x000fe20000010000 */
[----:B------:R-:W-:Y:S02]  /*85c0*/  HADD2.F32 R35, -RZ, R54.H1_H1 ;  /* 0x30000036ff237230 */ /* 0x000fe40000004100 */
[----:B------:R-:W-:Y:S01]  /*85d0*/  FADD.FTZ R84, R84, -UR22 ;  /* 0x8000001654547e21 */ /* 0x000fe20008010000 */
[----:B------:R-:W-:Y:S01]  /*85e0*/  FFMA.FTZ R42, R79, R43, R33 ;  /* 0x0000002b4f2a7223 */ /* 0x000fe20000010021 */
[----:B------:R-:W-:-:S02]  /*85f0*/  HADD2.F32 R33, -RZ, R17.H1_H1 ;  /* 0x30000011ff217230 */ /* 0x000fc40000004100 */
[----:B------:R-:W-:Y:S01]  /*8600*/  FADD.FTZ R43, R43, R34 ;  /* 0x000000222b2b7221 */ /* 0x000fe20000010000 */
[----:B------:R-:W-:Y:S01]  /*8610*/  FMUL.FTZ R84, R84, UR23 ;  /* 0x0000001754547c20 */ /* 0x000fe20008410000 */
[----:B------:R-:W-:Y:S02]  /*8620*/  HADD2.F32 R34, -RZ, R54.H0_H0 ;  /* 0x20000036ff227230 */ /* 0x000fe40000004100 */
        /* <DEDUP_REMOVED lines=21> */
.L_x_1257:
[----:B------:R-:W-:Y:S01]  /*8780*/  FMUL.FTZ R85, R34, R30 ;  /* 0x0000001e22557220 */ /* 0x000fe20000410000 */
[----:B------:R-:W-:Y:S01]  /*8790*/  ISETP.GT.AND P0, PT, R123, 0x1e, PT ;  /* 0x0000001e7b00780c */ /* 0x000fe20003f04270 */
[----:B------:R-:W0:Y:S01]  /*87a0*/  S2UR UR7, SR_CgaCtaId ;  /* 0x00000000000779c3 */ /* 0x000e220000008800 */
[----:B------:R-:W-:Y:S01]  /*87b0*/  UMOV UR6, 0x400 ;  /* 0x0000040000067882 */ /* 0x000fe20000000000 */
[----:B------:R-:W-:Y:S01]  /*87c0*/  FFMA.FTZ R42, R84, R85, R42 ;  /* 0x00000055542a7223 */ /* 0x000fe2000001002a */
[----:B------:R-:W-:Y:S01]  /*87d0*/  FADD.FTZ R43, R43, R85 ;  /* 0x000000552b2b7221 */ /* 0x000fe20000010000 */
[----:B------:R-:W-:Y:S01]  /*87e0*/  FMUL.FTZ R85, R35, R31 ;  /* 0x0000001f23557220 */ /* 0x000fe20000410000 */
[----:B------:R-:W-:Y:S01]  /*87f0*/  UIADD3 UR5, UR6, 0x90, URZ ;  /* 0x0000009006057890 */ /* 0x000fe2000fffe03f */
        /* <DEDUP_REMOVED lines=10> */
[----:B------:R-:W-:Y:S01]  /*88a0*/  FFMA.FTZ R33, R33, R35, R36 ;  /* 0x0000002321217223 */ /* 0x000fe20000010024 */
[----:B------:R-:W2:Y:S01]  /*88b0*/  SHFL.DOWN PT, R86, R43, 0x1, 0x1f ;  /* 0x08201f002b567f89 */ /* 0x000ea200000e0000 */
[----:B------:R-:W-:Y:S01]  /*88c0*/  FADD.FTZ R34, R49, R34 ;  /* 0x0000002231227221 */ /* 0x000fe20000010000 */
[----:B------:R-:W-:Y:S01]  /*88d0*/  FADD.FTZ R35, R83, R35 ;  /* 0x0000002353237221 */ /* 0x000fe20000010000 */
[----:B------:R-:W-:Y:S01]  /*88e0*/  BSSY B0, `(.L_x_1258) ;  /* 0x0000041000007945 */ /* 0x000fe20003800000 */
[----:B0-----:R-:W-:-:S06]  /*88f0*/  ULEA UR5, UR7, UR5, 0x18 ;  /* 0x0000000507057291 */ /* 0x001fcc000f8ec03f */
[----:B------:R-:W-:-:S05]  /*8900*/  LEA R49, R3, UR5, 0x4 ;  /* 0x0000000503317c11 */ /* 0x000fca000f8e20ff */
[----:B------:R-:W-:Y:S01]  /*8910*/  STS.128 [R49], R32 ;  /* 0x0000002031007388 */ /* 0x000fe20000000c00 */
        /* <DEDUP_REMOVED lines=28> */
[----:B------:R-:W0:Y:S02]  /*8ae0*/  LDS.64 R36, [UR5+0x18] ;  /* 0x00001805ff247984 */ /* 0x000e240008000a00 */
[----:B0-----:R-:W-:Y:S01]  /*8af0*/  FADD.FTZ R42, R42, R36 ;  /* 0x000000242a2a7221 */ /* 0x001fe20000010000 */
[----:B------:R-:W-:Y:S02]  /*8b00*/  FADD.FTZ R43, R43, R37 ;  /* 0x000000252b2b7221 */ /* 0x000fe40000010000 */
[----:B------:R-:W0:Y:S02]  /*8b10*/  LDS.128 R36, [UR5+0x20] ;  /* 0x00002005ff247984 */ /* 0x000e240008000c00 */
[----:B0-----:R-:W-:Y:S01]  /*8b20*/  FADD.FTZ R42, R42, R36 ;  /* 0x000000242a2a7221 */ /* 0x001fe20000010000 */
[----:B------:R-:W-:-:S03]  /*8b30*/  FADD.FTZ R43, R43, R37 ;  /* 0x000000252b2b7221 */ /* 0x000fc60000010000 */
[----:B------:R-:W-:Y:S01]  /*8b40*/  FADD.FTZ R42, R42, R38 ;  /* 0x000000262a2a7221 */ /* 0x000fe20000010000 */
        /* <DEDUP_REMOVED lines=25> */
[----:B------:R-:W-:-:S07]  /*8ce0*/  FADD.FTZ R43, R43, R39 ;  /* 0x000000272b2b7221 */ /* 0x000fce0000010000 */
.L_x_1259:
[----:B------:R-:W-:Y:S05]  /*8cf0*/  BSYNC B0 ;  /* 0x0000000000007941 */ /* 0x000fea0003800000 */
.L_x_1258:
[----:B------:R-:W-:Y:S01]  /*8d00*/  BAR.SYNC.DEFER_BLOCKING 0x0 ;  /* 0x0000000000007b1d */ /* 0x000fe20000010000 */
[----:B------:R-:W-:Y:S02]  /*8d10*/  ISETP.GT.U32.AND P6, PT, R3, 0x1b, PT ;  /* 0x0000001b0300780c */ /* 0x000fe40003fc4070 */
[----:B------:R-:W-:-:S03]  /*8d20*/  LOP3.LUT R0, R0, 0xfffffffe, RZ, 0xc0, !PT ;  /* 0xfffffffe00007812 */ /* 0x000fc600078ec0ff */
        /* <DEDUP_REMOVED lines=8> */
[----:B------:R-:W0:Y:S02]  /*8db0*/  LDS.128 R32, [R49+0x380] ;  /* 0x0003800031207984 */ /* 0x000e240000000c00 */
[----:B0-----:R-:W-:Y:S01]  /*8dc0*/  FADD.FTZ R36, R36, R32 ;  /* 0x0000002024247221 */ /* 0x001fe20000010000 */
[----:B------:R-:W-:Y:S01]  /*8dd0*/  FADD.FTZ R37, R37, R33 ;  /* 0x0000002125257221 */ /* 0x000fe20000010000 */
[----:B------:R-:W-:Y:S01]  /*8de0*/  FADD.FTZ R38, R38, R34 ;  /* 0x0000002226267221 */ /* 0x000fe20000010000 */
[----:B------:R-:W-:-:S02]  /*8df0*/  FADD.FTZ R39, R39, R35 ;  /* 0x0000002327277221 */ /* 0x000fc40000010000 */
        /* <DEDUP_REMOVED lines=64> */
[----:B------:R-:W-:-:S07]  /*9200*/  FADD.FTZ R35, R39, R35 ;  /* 0x0000002327237221 */ /* 0x000fce0000010000 */
.L_x_1261:
[----:B------:R-:W-:Y:S05]  /*9210*/  BSYNC B0 ;  /* 0x0000000000007941 */ /* 0x000fea0003800000 */
.L_x_1260:
[----:B------:R-:W0:Y:S01]  /*9220*/  LDC.64 R36, c[0x0][0x268] ;  /* 0x00009a00ff247b82 */ /* 0x000e220000000a00 */
[----:B------:R-:W-:Y:S01]  /*9230*/  MOV R38, UR14 ;  /* 0x0000000e00267c02 */ /* 0x000fe20008000f00 */
[----:B------:R-:W-:Y:S01]  /*9240*/  ULDC UR15, c[0x0][0xc] ;  /* 0x00000300000f7ab9 */ /* 0x000fe20000000800 */
[----:B------:R-:W-:Y:S03]  /*9250*/  BSSY B0, `(.L_x_1262) ;  /* 0x0000011000007945 */ /* 0x000fe60003800000 */
[----:B------:R-:W-:-:S04]  /*9260*/  IMAD R38, R38, 0x1c, R3 ;  /* 0x0000001c26267824 */ /* 0x000fc800078e0203 */
[----:B0-----:R-:W-:Y:S01]  /*9270*/  IMAD.WIDE R36, R38, 0x4, R36 ;  /* 0x0000000426247825 */ /* 0x001fe200078e0224 */
[----:B------:R-:W-:Y:S06]  /*9280*/  @P6 BRA `(.L_x_1263) ;  /* 0x0000000000346947 */ /* 0x000fec0003800000 */
[----:B------:R-:W-:Y:S01]  /*9290*/  MOV R38, UR8 ;  /* 0x0000000800267c02 */ /* 0x000fe20008000f00 */
[----:B------:R-:W-:Y:S03]  /*92a0*/  REDG.E.ADD.F32.FTZ.RN.STRONG.GPU desc[UR18][R36.64], R32 ;  /* 0x00000020240079a6 */ /* 0x000fe6000c10f392 */
[----:B------:R-:W-:-:S04]  /*92b0*/  LEA R38, P6, R38, R36, 0x2 ;  /* 0x0000002426267211 */ /* 0x000fc800078c10ff */
[----:B------:R-:W-:-:S05]  /*92c0*/  IADD3.X R39, R37, UR10, RZ, P6, !PT ;  /* 0x0000000a25277c10 */ /* 0x000fca000b7fe4ff */
[----:B------:R0:W-:Y:S02]  /*92d0*/  REDG.E.ADD.F32.FTZ.RN.STRONG.GPU desc[UR18][R38.64], R33 ;  /* 0x00000021260079a6 */ /* 0x0001e4000c10f392 */
[----:B0-----:R-:W0:Y:S02]  /*92e0*/  LDC.64 R32, c[0x0][0x288] ;  /* 0x0000a200ff207b82 */ /* 0x001e240000000a00 */
[----:B0-----:R-:W-:-:S04]  /*92f0*/  LEA R38, P6, R32, R36, 0x2 ;  /* 0x0000002420267211 */ /* 0x001fc800078c10ff */
[----:B------:R-:W-:Y:S02]  /*9300*/  LEA.HI.X R39, R32, R37, R33, 0x2, P6 ;  /* 0x0000002520277211 */ /* 0x000fe400030f1421 */
[----:B------:R-:W-:-:S03]  /*9310*/  MOV R32, UR9 ;  /* 0x0000000900207c02 */ /* 0x000fc60008000f00 */
[----:B------:R0:W-:Y:S01]  /*9320*/  REDG.E.ADD.F32.FTZ.RN.STRONG.GPU desc[UR18][R38.64], R34 ;  /* 0x00000022260079a6 */ /* 0x0001e2000c10f392 */
[----:B------:R-:W-:-:S04]  /*9330*/  LEA R32, P6, R32, R36, 0x2 ;  /* 0x0000002420207211 */ /* 0x000fc800078c10ff */
[----:B------:R-:W-:-:S05]  /*9340*/  IADD3.X R33, R37, UR11, RZ, P6, !PT ;  /* 0x0000000b25217c10 */ /* 0x000fca000b7fe4ff */
[----:B------:R0:W-:Y:S04]  /*9350*/  REDG.E.ADD.F32.FTZ.RN.STRONG.GPU desc[UR18][R32.64], R35 ;  /* 0x00000023200079a6 */ /* 0x0001e8000c10f392 */
.L_x_1263:
[----:B------:R-:W-:Y:S05]  /*9360*/  BSYNC B0 ;  /* 0x0000000000007941 */ /* 0x000fea0003800000 */
.L_x_1262:
[----:B------:R-:W-:-:S06]  /*9370*/  UISETP.GE.U32.AND UP0, UPT, UR15, 0x2, UPT ;  /* 0x000000020f00788c */ /* 0x000fcc000bf06070 */
[----:B------:R-:W-:-:S13]  /*9380*/  PLOP3.LUT P6, PT, PT, PT, UP0, 0x40, 0x0 ;  /* 0x000000000000781c */ /* 0x000fda0003fce808 */
[----:B------:R-:W-:Y:S05]  /*9390*/  @P6 BRA `(.L_x_1264) ;  /* 0x0000001800646947 */ /* 0x000fea0003800000 */
[----:B------:R-:W1:Y:S01]  /*93a0*/  S2UR UR13, SR_CTAID.Y ;  /* 0x00000000000d79c3 */ /* 0x000e620000002600 */
[----:B------:R-:W-:Y:S01]  /*93b0*/  ULOP3.LUT UR5, UR4, 0x1, URZ, 0xc0, !UPT ;  /* 0x0000000104057892 */ /* 0x000fe2000f8ec03f */
[----:B------:R-:W-:Y:S01]  /*93c0*/  ULDC UR14, c[0x0][0x10] ;  /* 0x00000400000e7ab9 */ /* 0x000fe20000000800 */
[----:B------:R-:W-:Y:S02]  /*93d0*/  ULDC.64 UR16, c[0x0][0x260] ;  /* 0x0000980000107ab9 */ /* 0x000fe40000000a00 */
[----:B------:R-:W-:-:S04]  /*93e0*/  UIMAD UR5, UR5, UR14, URZ ;  /* 0x0000000e050572a4 */ /* 0x000fc8000f8e023f */
[----:B------:R-:W-:Y:S02]  /*93f0*/  UIMAD UR6, UR5, UR15, URZ ;  /* 0x0000000f050672a4 */ /* 0x000fe4000f8e023f */
[----:B-1----:R-:W-:Y:S02]  /*9400*/  UIADD3 UR24, UR5, UR13, URZ ;  /* 0x0000000d05187290 */ /* 0x002fe4000fffe03f */
[----:B------:R-:W-:-:S03]  /*9410*/  USHF.L.U32 UR5, UR6, 0x1, URZ ;  /* 0x0000000106057899 */ /* 0x000fc6000800063f */
[----:B------:R-:W-:Y:S02]  /*9420*/  ULDC.64 UR6, c[0x0][0x258] ;  /* 0x0000960000067ab9 */ /* 0x000fe40000000a00 */
[----:B------:R-:W-:Y:S02]  /*9430*/  UIMAD.WIDE.U32 UR24, UR24, 0x4, UR6 ;  /* 0x00000004181878a5 */ /* 0x000fe4000f8e0006 */
[----:B------:R-:W-:Y:S01]  /*9440*/  UIMAD.WIDE UR6, UR5, 0x4, UR16 ;  /* 0x00000004050678a5 */ /* 0x000fe2000f8e0210 */
[----:B------:R-:W-:Y:S11]  /*9450*/  @P0 BRA `(.L_x_1265) ;  /* 0x0000000000800947 */ /* 0x000ff60003800000 */
[----:B------:R-:W1:Y:S01]  /*9460*/  S2R R123, SR_LANEID ;  /* 0x00000000007b7919 */ /* 0x000e620000000000 */
[----:B------:R-:W-:Y:S02]  /*9470*/  UIMAD UR16, UR20, UR14, UR13 ;  /* 0x0000000e141072a4 */ /* 0x000fe4000f8e020d */
[----:B------:R-:W-:Y:S02]  /*9480*/  ULOP3.LUT UP0, URZ, UR4, 0x2, URZ, 0xc0, !UPT ;  /* 0x00000002043f7892 */ /* 0x000fe4000f80c03f */
[----:B------:R-:W-:Y:S01]  /*9490*/  UIMAD.WIDE.U32 UR16, UR16, 0x8, UR6 ;  /* 0x00000008101078a5 */ /* 0x000fe2000f8e0006 */
[----:B------:R-:W-:Y:S02]  /*94a0*/  UMOV UR5, 0x1 ;  /* 0x0000000100057882 */ /* 0x000fe40000000000 */
[----:B------:R-:W-:-:S03]  /*94b0*/  USEL UR5, UR5, 0xffffffff, !UP0 ;  /* 0xffffffff05057887 */ /* 0x000fc6000c000000 */
[----:B0-----:R-:W-:Y:S01]  /*94c0*/  MOV R32, UR16 ;  /* 0x0000001000207c02 */ /* 0x001fe20008000f00 */
[----:B------:R-:W-:Y:S01]  /*94d0*/  VOTEU.ANY UR16, UPT, PT ;  /* 0x0000000000107886 */ /* 0x000fe200038e0100 */
[----:B------:R-:W-:Y:S01]  /*94e0*/  MOV R33, UR17 ;  /* 0x0000001100217c02 */ /* 0x000fe20008000f00 */
[----:B------:R-:W-:Y:S02]  /*94f0*/  UPOPC UR17, UR16 ;  /* 0x00000010001172bf */ /* 0x000fe40008000000 */
[----:B------:R-:W-:Y:S02]  /*9500*/  UFLO.U32 UR16, UR16 ;  /* 0x00000010001072bd */ /* 0x000fe400080e0000 */
[----:B------:R-:W-:Y:S01]  /*9510*/  UIMAD UR5, UR5, UR17, URZ ;  /* 0x00000011050572a4 */ /* 0x000fe2000f8e023f */
[----:B------:R0:W-:Y:S05]  /*9520*/  STG.E.64 desc[UR18][R32.64], R42 ;  /* 0x0000002a20007986 */ /* 0x0001ea000c101b12 */
[----:B------:R-:W-:-:S02]  /*9530*/  MOV R35, UR5 ;  /* 0x0000000500237c02 */ /* 0x000fc40008000f00 */
[----:B-1----:R-:W-:Y:S02]  /*9540*/  ISETP.EQ.U32.AND P6, PT, R123, UR16, PT ;  /* 0x000000107b007c0c */ /* 0x002fe4000bfc2070 */
[----:B0-----:R-:W-:Y:S02]  /*9550*/  MOV R32, UR24 ;  /* 0x0000001800207c02 */ /* 0x001fe40008000f00 */
[----:B------:R-:W-:-:S09]  /*9560*/  MOV R33, UR25 ;  /* 0x0000001900217c02 */ /* 0x000fd20008000f00 */
[----:B------:R-:W-:Y:S06]  /*9570*/  @P6 MEMBAR.ALL.GPU ;  /* 0x0000000000006992 */ /* 0x000fec000000a000 */
[----:B------:R-:W-:-:S00]  /*9580*/  @P6 ERRBAR ;  /* 0x00000000000069ab */ /* 0x000fc00000000000 */
[----:B------:R-:W-:Y:S06]  /*9590*/  @P6 CGAERRBAR ;  /* 0x00000000000065ab */ /* 0x000fec0000000000 */
[----:B------:R1:W-:Y:S01]  /*95a0*/  @P6 REDG.E.ADD.S32.STRONG.GPU desc[UR18][R32.64], R35 ;  /* 0x000000232000698e */ /* 0x0003e2000c10e392 */
[----:B------:R-:W-:-:S04]  /*95b0*/  PLOP3.LUT P6, PT, PT, PT, UP0, 0x40, 0x0 ;  /* 0x000000000000781c */ /* 0x000fc80003fce808 */
[----:B------:R-:W-:-:S04]  /*95c0*/  SEL R34, RZ, UR15, !P6 ;  /* 0x0000000fff227c07 */ /* 0x000fc8000f000000 */
[----:B------:R-:W-:-:S13]  /*95d0*/  ISETP.NE.AND P6, PT, R34, -0x1, PT ;  /* 0xffffffff2200780c */ /* 0x000fda0003fc5270 */
[----:B-1----:R-:W-:Y:S05]  /*95e0*/  @!P6 BRA `(.L_x_1265) ;  /* 0x00000000001ce947 */ /* 0x002fea0003800000 */
.L_x_1266:
[----:B------:R-:W-:Y:S02]  /*95f0*/  MOV R33, UR25 ;  /* 0x0000001900217c02 */ /* 0x000fe40008000f00 */
[----:B------:R-:W-:-:S05]  /*9600*/  MOV R32, UR24 ;  /* 0x0000001800207c02 */ /* 0x000fca0008000f00 */
[----:B------:R-:W2:Y:S04]  /*9610*/  LDG.E.STRONG.GPU R33, desc[UR18][R32.64] ;  /* 0x0000001220217981 */ /* 0x000ea8000c1ef900 */
[----:B--2---:R-:W-:Y:S01]  /*9620*/  CCTL.IVALL ;  /* 0x00000000ff00798f */ /* 0x004fe20002000000 */
[----:B------:R-:W-:Y:S05]  /*9630*/  YIELD ;  /* 0x0000000000007946 */ /* 0x000fea0003800000 */
[----:B------:R-:W-:-:S13]  /*9640*/  ISETP.NE.AND P6, PT, R33, R34, PT ;  /* 0x000000222100720c */ /* 0x000fda0003fc5270 */
[----:B------:R-:W-:Y:S05]  /*9650*/  @P6 BRA `(.L_x_1266) ;  /* 0xfffffffc00e46947 */ /* 0x000fea000383ffff */
.L_x_1265:
        /* <DEDUP_REMOVED lines=9> */
[----:B------:R-:W-:-:S04]  /*96f0*/  ULOP3.LUT UR5, UR15, 0x3, URZ, 0xc0, !UPT ;  /* 0x000000030f057892 */ /* 0x000fc8000f8ec03f */
[----:B------:R-:W-:-:S03]  /*9700*/  UIADD3 UR16, -UR5, UR15, URZ ;  /* 0x0000000f05107290 */ /* 0x000fc6000fffe13f */
[----:B------:R-:W-:-:S03]  /*9710*/  UMOV UR5, URZ ;  /* 0x0000003f00057c82 */ /* 0x000fc60008000000 */
[----:B------:R-:W-:Y:S02]  /*9720*/  ISETP.LT.AND P6, PT, RZ, UR16, PT ;  /* 0x00000010ff007c0c */ /* 0x000fe4000bfc1270 */
[----:B0-----:R-:W-:-:S11]  /*9730*/  MOV R32, UR16 ;  /* 0x0000001000207c02 */ /* 0x001fd60008000f00 */
[----:B------:R-:W-:Y:S05]  /*9740*/  @!P6 BRA `(.L_x_1268) ;  /* 0x000000100028e947 */ /* 0x000fea0003800000 */
[----:B------:R-:W-:Y:S02]  /*9750*/  LOP3.LUT R0, R0, 0xffbfffff, RZ, 0xc0, !PT ;  /* 0xffbfffff00007812 */ /* 0x000fe400078ec0ff */
[----:B------:R-:W-:Y:S02]  /*9760*/  ISETP.GT.AND P6, PT, R32, 0xc, PT ;  /* 0x0000000c2000780c */ /* 0x000fe40003fc4270 */
[----:B------:R-:W-:Y:S02]  /*9770*/  @P0 LOP3.LUT R0, R0, 0x400000, RZ, 0xfc, !PT ;  /* 0x0040000000000812 */ /* 0x000fe400078efcff */
[----:B------:R-:W-:Y:S02]  /*9780*/  PLOP3.LUT P0, PT, PT, PT, PT, 0x80, 0x0 ;  /* 0x000000000000781c */ /* 0x000fe40003f0f070 */
[----:B------:R-:W-:-:S11]  /*9790*/  LOP3.LUT R0, R0, 0xfffffffe, RZ, 0xc0, !PT ;  /* 0xfffffffe00007812 */ /* 0x000fd600078ec0ff */
[----:B------:R-:W-:-:S04]  /*97a0*/  @P0 LOP3.LUT R0, R0, 0x1, RZ, 0xfc, !PT ;  /* 0x0000000100000812 */ /* 0x000fc800078efcff */
[----:B------:R-:W-:Y:S01]  /*97b0*/  LOP3.LUT P0, RZ, R0, 0x400000, RZ, 0xc0, !PT ;  /* 0x0040000000ff7812 */ /* 0x000fe2000780c0ff */
[----:B------:R-:W-:-:S12]  /*97c0*/  @!P6 BRA `(.L_x_1269) ;  /* 0x00000008009ce947 */ /* 0x000fd80003800000 */
[----:B------:R-:W-:Y:S02]  /*97d0*/  PLOP3.LUT P6, PT, PT, PT, PT, 0x8, 0x0 ;  /* 0x000000000000781c */ /* 0x000fe40003fce170 */
[----:B------:R-:W-:-:S11]  /*97e0*/  LOP3.LUT R0, R0, 0xfffffffe, RZ, 0xc0, !PT ;  /* 0xfffffffe00007812 */ /* 0x000fd600078ec0ff */
[----:B------:R-:W-:-:S07]  /*97f0*/  @P6 LOP3.LUT R0, R0, 0x1, RZ, 0xfc, !PT ;  /* 0x0000000100006812 */ /* 0x000fce00078efcff */
.L_x_1270:
        /* <DEDUP_REMOVED lines=158> */
[----:B------:R-:W-:Y:S01]  /*a1e0*/  IADD3 R32, R32, -0x10, RZ ;  /* 0xfffffff020207810 */ /* 0x000fe20007ffe0ff */
[----:B------:R-:W-:Y:S01]  /*a1f0*/  UIADD3 UR5, UR5, 0x10, URZ ;  /* 0x0000001005057890 */ /* 0x000fe2000fffe03f */
[----:B--2---:R-:W-:Y:S01]  /*a200*/  @!P6 FADD.FTZ R42, R42, R34 ;  /* 0x000000222a2ae221 */ /* 0x004fe20000010000 */
[----:B------:R-:W-:Y:S01]  /*a210*/  @!P6 FADD.FTZ R43, R43, R35 ;  /* 0x000000232b2be221 */ /* 0x000fe20000010000 */
[----:B------:R-:W-:-:S13]  /*a220*/  ISETP.GT.AND P6, PT, R32, 0xc, PT ;  /* 0x0000000c2000780c */ /* 0x000fda0003fc4270 */
[----:B------:R-:W-:Y:S05]  /*a230*/  @P6 BRA `(.L_x_1270) ;  /* 0xfffffff400706947 */ /* 0x000fea000383ffff */
.L_x_1269:
[----:B------:R-:W-:-:S13]  /*a240*/  ISETP.GT.AND P6, PT, R32, 0x4, PT ;  /* 0x000000042000780c */ /* 0x000fda0003fc4270 */
[----:B------:R-:W-:Y:S05]  /*a250*/  @!P6 BRA `(.L_x_1271) ;  /* 0x000000040058e947 */ /* 0x000fea0003800000 */
        /* <DEDUP_REMOVED lines=80> */
[----:B------:R-:W-:Y:S02]  /*a760*/  LOP3.LUT R0, R0, 0xfffffffe, RZ, 0xc0, !PT ;  /* 0xfffffffe00007812 */ /* 0x000fe400078ec0ff */
[----:B------:R-:W-:Y:S01]  /*a770*/  IADD3 R32, R32, -0x4, RZ ;  /* 0xfffffffc20207810 */ /* 0x000fe20007ffe0ff */
[----:B--2---:R-:W-:Y:S01]  /*a780*/  @!P6 FADD.FTZ R42, R42, R34 ;  /* 0x000000222a2ae221 */ /* 0x004fe20000010000 */
[----:B------:R-:W-:Y:S01]  /*a790*/  @!P6 FADD.FTZ R43, R43, R35 ;  /* 0x000000232b2be221 */ /* 0x000fe20000010000 */
[----:B------:R-:W-:-:S13]  /*a7a0*/  PLOP3.LUT P6, PT, PT, PT, PT, 0x8, 0x0 ;  /* 0x000000000000781c */ /* 0x000fda0003fce170 */
[----:B------:R-:W-:-:S07]  /*a7b0*/  @P6 LOP3.LUT R0, R0, 0x1, RZ, 0xfc, !PT ;  /* 0x0000000100006812 */ /* 0x000fce00078efcff */
.L_x_1271:
[----:B------:R-:W-:-:S04]  /*a7c0*/  LOP3.LUT P6, RZ, R0, 0x1, RZ, 0xc0, !PT ;  /* 0x0000000100ff7812 */ /* 0x000fc800078cc0ff */
[----:B------:R-:W-:-:S13]  /*a7d0*/  ISETP.NE.OR P6, PT, R32, RZ, P6 ;  /* 0x000000ff2000720c */ /* 0x000fda00037c5670 */
[----:B------:R-:W-:Y:S05]  /*a7e0*/  @!P6 BRA `(.L_x_1267) ;  /* 0x0000000000b0e947 */ /* 0x000fea0003800000 */
.L_x_1268:
        /* <DEDUP_REMOVED lines=42> */
[----:B------:R-:W-:-:S13]  /*aa90*/  ISETP.NE.AND P6, PT, R32, RZ, PT ;  /* 0x000000ff2000720c */ /* 0x000fda0003fc5270 */
[----:B------:R-:W-:Y:S05]  /*aaa0*/  @P6 BRA `(.L_x_1268) ;  /* 0xfffffffc00506947 */ /* 0x000fea000383ffff */
.L_x_1267:
[----:B------:R-:W-:-:S06]  /*aab0*/  ULOP3.LUT UP0, UR15, UR15, 0x3, URZ, 0xc0, !UPT ;  /* 0x000000030f0f7892 */ /* 0x000fcc000f80c03f */
[----:B------:R-:W-:-:S13]  /*aac0*/  PLOP3.LUT P6, PT, PT, PT, UP0, 0x40, 0x0 ;  /* 0x000000000000781c */ /* 0x000fda0003fce808 */
[----:B------:R-:W-:Y:S05]  /*aad0*/  @P6 BRA `(.L_x_1264) ;  /* 0x0000000000946947 */ /* 0x000fea0003800000 */
[----:B0-----:R-:W0:Y:S01]  /*aae0*/  S2R R34, SR_CTAID.X ;  /* 0x0000000000227919 */ /* 0x001e220000002500 */
        /* <DEDUP_REMOVED lines=10> */
.L_x_1273:
[----:B------:R-:W-:Y:S05]  /*ab90*/  BSYNC B0 ;  /* 0x0000000000007941 */ /* 0x000fea0003800000 */
.L_x_1272:
        /* <DEDUP_REMOVED lines=12> */
[----:B------:R-:W-:Y:S01]  /*ac60*/  MOV R35, UR15 ;  /* 0x0000000f00237c02 */ /* 0x000fe20008000f00 */
[----:B--2---:R-:W-:Y:S01]  /*ac70*/  @!P6 FADD.FTZ R42, R42, R32 ;  /* 0x000000202a2ae221 */ /* 0x004fe20000010000 */
[----:B------:R-:W-:-:S03]  /*ac80*/  @!P6 FADD.FTZ R43, R43, R33 ;  /* 0x000000212b2be221 */ /* 0x000fc60000010000 */
[----:B------:R-:W-:-:S04]  /*ac90*/  ISETP.EQ.OR P6, PT, R34, UR5, P0 ;  /* 0x0000000522007c0c */ /* 0x000fc800087c2670 */
        /* <DEDUP_REMOVED lines=9> */
.L_x_1264:
[----:B------:R-:W1:Y:S01]  /*ad30*/  S2UR UR6, SR_CgaCtaId ;  /* 0x00000000000679c3 */ /* 0x000e620000008800 */
[----:B------:R-:W-:Y:S01]  /*ad40*/  UMOV UR5, 0x400 ;  /* 0x0000040000057882 */ /* 0x000fe20000000000 */
[----:B------:R-:W-:Y:S01]  /*ad50*/  ISETP.NE.AND P6, PT, RZ, UR21, PT ;  /* 0x00000015ff007c0c */ /* 0x000fe2000bfc5270 */
[----:B-1----:R-:W-:-:S03]  /*ad60*/  ULEA UR5, UR6, UR5, 0x18 ;  /* 0x0000000506057291 */ /* 0x002fc6000f8ec03f */
[----:B------:R-:W-:-:S06]  /*ad70*/  ULDC UR6, c[0x0][0x2bc] ;  /* 0x0000af0000067ab9 */ /* 0x000fcc0000000800 */
[----:B------:R-:W-:Y:S01]  /*ad80*/  @!P0 STS.64 [UR5+0x88], R42 ;  /* 0x0000882aff008988 */ /* 0x000fe20008000a05 */
[----:B------:R-:W-:Y:S06]  /*ad90*/  BAR.SYNC.DEFER_BLOCKING 0x0 ;  /* 0x0000000000007b1d */ /* 0x000fec0000010000 */
[----:B0-----:R-:W0:Y:S02]  /*ada0*/  LDS.64 R32, [UR5+0x88] ;  /* 0x00008805ff207984 */ /* 0x001e240008000a00 */
[----:B0-----:R-:W-:Y:S01]  /*adb0*/  FMUL.FTZ R32, R32, UR6 ;  /* 0x0000000620207c20 */ /* 0x001fe20008410000 */
[----:B------:R-:W-:Y:S01]  /*adc0*/  FMUL.FTZ R36, R33, UR6 ;  /* 0x0000000621247c20 */ /* 0x000fe20008410000 */
[----:B------:R-:W-:-:S02]  /*add0*/  HADD2.F32 R33, -RZ, R76.H0_H0 ;  /* 0x2000004cff217230 */ /* 0x000fc40000004100 */
[----:B------:R-:W-:Y:S01]  /*ade0*/  HADD2.F32 R76, -RZ, R76.H1_H1 ;  /* 0x3000004cff4c7230 */ /* 0x000fe20000004100 */
[----:B------:R-:W-:Y:S01]  /*adf0*/  R2UR UR5, R32 ;  /* 0x00000000200572ca */ /* 0x000fe200000e0000 */
[--C-:B------:R-:W-:Y:S02]  /*ae00*/  HADD2.F32 R32, -RZ, R77.reuse.H0_H0 ;  /* 0x2000004dff207230 */ /* 0x100fe40000004100 */
[----:B------:R-:W-:-:S03]  /*ae10*/  HADD2.F32 R77, -RZ, R77.H1_H1 ;  /* 0x3000004dff4d7230 */ /* 0x000fc60000004100 */
        /* <DEDUP_REMOVED lines=23> */
.L_x_1274:
[----:B------:R-:W-:Y:S01]  /*af90*/  LOP3.LUT P0, RZ, R0, 0x100000, RZ, 0xc0, !PT ;  /* 0x0010000000ff7812 */ /* 0x000fe2000780c0ff */
[----:B------:R-:W-:-:S12]  /*afa0*/  BSSY B0, `(.L_x_1275) ;  /* 0x0000015000007945 */ /* 0x000fd80003800000 */
[----:B------:R-:W-:Y:S05]  /*afb0*/  @!P0 BRA `(.L_x_1276) ;  /* 0x00000000004c8947 */ /* 0x000fea0003800000 */
[----:B------:R-:W-:Y:S01]  /*afc0*/  SHF.R.S32.HI R32, RZ, 0x1f, R2 ;  /* 0x0000001fff207819 */ /* 0x000fe20000011402 */
[--C-:B------:R-:W-:Y:S01]  /*afd0*/  FFMA.FTZ R38, R35, UR5, R36.reuse ;  /* 0x0000000523267c23 */ /* 0x100fe20008010024 */
[----:B------:R-:W-:Y:S01]  /*afe0*/  ULDC.64 UR6, c[0x0][0x288] ;  /* 0x0000a20000067ab9 */ /* 0x000fe20000000a00 */
[----:B------:R-:W-:Y:S02]  /*aff0*/  FFMA.FTZ R37, R37, UR5, R36 ;  /* 0x0000000525257c23 */ /* 0x000fe40008010024 */
[----:B------:R-:W-:Y:S01]  /*b000*/  FFMA.FTZ R38, R33, R30, -R38 ;  /* 0x0000001e21267223 */ /* 0x000fe20000010826 */
[----:B------:R-:W-:Y:S01]  /*b010*/  IMAD R34, R32, UR6, RZ ;  /* 0x0000000620227c24 */ /* 0x000fe2000f8e02ff */
[----:B------:R-:W-:Y:S02]  /*b020*/  MOV R32, R26 ;  /* 0x0000001a00207202 */ /* 0x000fe40000000f00 */
[----:B------:R-:W-:Y:S01]  /*b030*/  MOV R33, R29 ;  /* 0x0000001d00217202 */ /* 0x000fe20000000f00 */
[----:B------:R-:W-:-:S02]  /*b040*/  IMAD R35, R2, UR7, R34 ;  /* 0x0000000702237c24 */ /* 0x000fc4000f8e0222 */
[----:B------:R-:W-:Y:S01]  /*b050*/  IMAD.WIDE.U32 R32, R2, UR6, R32 ;  /* 0x0000000602207c25 */ /* 0x000fe2000f8e0020 */
[----:B------:R-:W-:-:S04]  /*b060*/  ULDC.64 UR6, c[0x0][0x210] ;  /* 0x0000840000067ab9 */ /* 0x000fc80000000a00 */
[----:B------:R-:W-:Y:S02]  /*b070*/  IADD3 R33, R33, R35, RZ ;  /* 0x0000002321217210 */ /* 0x000fe40007ffe0ff */
[----:B------:R-:W-:-:S04]  /*b080*/  LEA R34, P0, R32, UR6, 0x1 ;  /* 0x0000000620227c11 */ /* 0x000fc8000f8008ff */
[----:B------:R-:W-:Y:S01]  /*b090*/  LEA.HI.X R35, R32, UR7, R33, 0x1, P0 ;  /* 0x0000000720237c11 */ /* 0x000fe200080f0c21 */
[----:B------:R-:W-:Y:S01]  /*b0a0*/  FFMA.FTZ R32, R76, R31, -R37 ;  /* 0x0000001f4c207223 */ /* 0x000fe20000010825 */
[----:B------:R-:W-:-:S03]  /*b0b0*/  FMUL.FTZ R33, R38, UR23 ;  /* 0x0000001726217c20 */ /* 0x000fc60008410000 */
[----:B------:R-:W-:-:S05]  /*b0c0*/  FMUL.FTZ R32, R32, UR23 ;  /* 0x0000001720207c20 */ /* 0x000fca0008410000 */
[----:B------:R-:W-:-:S05]  /*b0d0*/  F2FP.F16.F32.PACK_AB R33, R32, R33 ;  /* 0x000000212021723e */ /* 0x000fca00000000ff */
[----:B------:R0:W-:Y:S02]  /*b0e0*/  STG.E desc[UR18][R34.64], R33 ;  /* 0x0000002122007986 */ /* 0x0001e4000c101912 */
.L_x_1276:
[----:B------:R-:W-:Y:S05]  /*b0f0*/  BSYNC B0 ;  /* 0x0000000000007941 */ /* 0x000fea0003800000 */
.L_x_1275:
[----:B------:R-:W-:Y:S01]  /*b100*/  ISETP.NE.AND P0, PT, RZ, UR21, PT ;  /* 0x00000015ff007c0c */ /* 0x000fe2000bf05270 */
[--C-:B------:R-:W-:Y:S02]  /*b110*/  HADD2.F32 R32, -RZ, R53.reuse.H0_H0 ;  /* 0x20000035ff207230 */ /* 0x100fe40000004100 */
[----:B------:R-:W-:Y:S02]  /*b120*/  HADD2.F32 R53, -RZ, R53.H1_H1 ;  /* 0x30000035ff357230 */ /* 0x000fe40000004100 */
[--C-:B------:R-:W-:Y:S02]  /*b130*/  HADD2.F32 R37, -RZ, R81.reuse.H0_H0 ;  /* 0x20000051ff257230 */ /* 0x100fe40000004100 */
[----:B------:R-:W-:Y:S01]  /*b140*/  FADD.FTZ R32, R32, -UR22 ;  /* 0x8000001620207e21 */ /* 0x000fe20008010000 */
[----:B------:R-:W-:Y:S02]  /*b150*/  HADD2.F32 R81, -RZ, R81.H1_H1 ;  /* 0x30000051ff517230 */ /* 0x000fe40000004100 */
[----:B------:R-:W-:Y:S01]  /*b160*/  FADD.FTZ R39, R53, -UR22 ;  /* 0x8000001635277e21 */ /* 0x000fe20008010000 */
[----:B------:R-:W-:-:S03]  /*b170*/  FMUL.FTZ R38, R32, UR23 ;  /* 0x0000001720267c20 */ /* 0x000fc60008410000 */
[----:B------:R-:W-:Y:S01]  /*b180*/  FMUL.FTZ R39, R39, UR23 ;  /* 0x0000001727277c20 */ /* 0x000fe20008410000 */
[----:B------:R-:W-:Y:S06]  /*b190*/  @!P0 BRA `(.L_x_1277) ;  /* 0x0000000000488947 */ /* 0x000fec0003800000 */
[----:B------:R-:W-:-:S04]  /*b1a0*/  FFMA.FTZ R32, R38, R30, R40 ;  /* 0x0000001e26207223 */ /* 0x000fc80000010028 */
[----:B0-----:R-:W-:-:S06]  /*b1b0*/  FMUL.FTZ R34, R32, -1.4426950216293334961 ;  /* 0xbfb8aa3b20227820 */ /* 0x001fcc0000410000 */
        /* <DEDUP_REMOVED lines=16> */
.L_x_1277:
[----:B------:R-:W-:Y:S01]  /*b2c0*/  LOP3.LUT P0, RZ, R0, 0x8000, RZ, 0xc0, !PT ;  /* 0x0000800000ff7812 */ /* 0x000fe2000780c0ff */
[----:B------:R-:W-:-:S12]  /*b2d0*/  BSSY B0, `(.L_x_1278) ;  /* 0x0000015000007945 */ /* 0x000fd80003800000 */
[----:B------:R-:W-:Y:S05]  /*b2e0*/  @!P0 BRA `(.L_x_1279) ;  /* 0x00000000004c8947 */ /* 0x000fea0003800000 */
[----:B------:R-:W-:Y:S01]  /*b2f0*/  SHF.R.S32.HI R32, RZ, 0x1f, R122 ;  /* 0x0000001fff207819 */ /* 0x000fe2000001147a */
[----:B------:R-:W-:Y:S01]  /*b300*/  ULDC.64 UR6, c[0x0][0x288] ;  /* 0x0000a20000067ab9 */ /* 0x000fe20000000a00 */
[----:B0-----:R-:W-:Y:S01]  /*b310*/  MOV R33, R29 ;  /* 0x0000001d00217202 */ /* 0x001fe20000000f00 */
[----:B------:R-:W-:Y:S02]  /*b320*/  FFMA.FTZ R38, R38, UR5, R36 ;  /* 0x0000000526267c23 */ /* 0x000fe40008010024 */
[----:B------:R-:W-:Y:S01]  /*b330*/  IMAD R34, R32, UR6, RZ ;  /* 0x0000000620227c24 */ /* 0x000fe2000f8e02ff */
[----:B------:R-:W-:Y:S01]  /*b340*/  MOV R32, R26 ;  /* 0x0000001a00207202 */ /* 0x000fe20000000f00 */
[----:B------:R-:W-:Y:S02]  /*b350*/  FFMA.FTZ R38, R37, R30, -R38 ;  /* 0x0000001e25267223 */ /* 0x000fe40000010826 */
[C---:B------:R-:W-:Y:S02]  /*b360*/  IMAD R35, R122.reuse, UR7, R34 ;  /* 0x000000077a237c24 */ /* 0x040fe4000f8e0222 */
[----:B------:R-:W-:Y:S01]  /*b370*/  IMAD.WIDE.U32 R32, R122, UR6, R32 ;  /* 0x000000067a207c25 */ /* 0x000fe2000f8e0020 */
[----:B------:R-:W-:-:S04]  /*b380*/  ULDC.64 UR6, c[0x0][0x210] ;  /* 0x0000840000067ab9 */ /* 0x000fc80000000a00 */
[----:B------:R-:W-:Y:S02]  /*b390*/  IADD3 R33, R33, R35, RZ ;  /* 0x0000002321217210 */ /* 0x000fe40007ffe0ff */
[----:B------:R-:W-:-:S04]  /*b3a0*/  LEA R34, P0, R32, UR6, 0x1 ;  /* 0x0000000620227c11 */ /* 0x000fc8000f8008ff */
[----:B------:R-:W-:Y:S01]  /*b3b0*/  LEA.HI.X R35, R32, UR7, R33, 0x1, P0 ;  /* 0x0000000720237c11 */ /* 0x000fe200080f0c21 */
[----:B------:R-:W-:Y:S01]  /*b3c0*/  FFMA.FTZ R32, R39, UR5, R36 ;  /* 0x0000000527207c23 */ /* 0x000fe20008010024 */
[----:B------:R-:W-:-:S03]  /*b3d0*/  FMUL.FTZ R33, R38, UR23 ;  /* 0x0000001726217c20 */ /* 0x000fc60008410000 */
[----:B------:R-:W-:-:S04]  /*b3e0*/  FFMA.FTZ R32, R81, R31, -R32 ;  /* 0x0000001f51207223 */ /* 0x000fc80000010820 */
[----:B------:R-:W-:-:S05]  /*b3f0*/  FMUL.FTZ R32, R32, UR23 ;  /* 0x0000001720207c20 */ /* 0x000fca0008410000 */
[----:B------:R-:W-:-:S05]  /*b400*/  F2FP.F16.F32.PACK_AB R33, R32, R33 ;  /* 0x000000212021723e */ /* 0x000fca00000000ff */
[----:B------:R1:W-:Y:S02]  /*b410*/  STG.E desc[UR18][R34.64], R33 ;  /* 0x0000002122007986 */ /* 0x0003e4000c101912 */
.L_x_1279:
[----:B------:R-:W-:Y:S05]  /*b420*/  BSYNC B0 ;  /* 0x0000000000007941 */ /* 0x000fea0003800000 */
.L_x_1278:
        /* <DEDUP_REMOVED lines=28> */
.L_x_1280:
[----:B------:R-:W-:Y:S01]  /*b5f0*/  LOP3.LUT P0, RZ, R0, 0x4000, RZ, 0xc0, !PT ;  /* 0x0000400000ff7812 */ /* 0x000fe2000780c0ff */
[----:B------:R-:W-:-:S12]  /*b600*/  BSSY B0, `(.L_x_1281) ;  /* 0x0000015000007945 */ /* 0x000fd80003800000 */
        /* <DEDUP_REMOVED lines=10> */
[----:B------:R-:W-:Y:S01]  /*b6b0*/  FFMA.FTZ R33, R42, UR5, R36 ;  /* 0x000000052a217c23 */ /* 0x000fe20008010024 */
[----:B------:R-:W-:-:S03]  /*b6c0*/  LEA R34, P0, R32, UR6, 0x1 ;  /* 0x0000000620227c11 */ /* 0x000fc6000f8008ff */
[----:B------:R-:W-:Y:S01]  /*b6d0*/  FFMA.FTZ R38, R38, R31, -R33 ;  /* 0x0000001f26267223 */ /* 0x000fe20000010821 */
[----:B------:R-:W-:Y:S01]  /*b6e0*/  LEA.HI.X R35, R32, UR7, R35, 0x1, P0 ;  /* 0x0000000720237c11 */ /* 0x000fe200080f0c23 */
[----:B------:R-:W-:-:S04]  /*b6f0*/  FFMA.FTZ R32, R39, UR5, R36 ;  /* 0x0000000527207c23 */ /* 0x000fc80008010024 */
[----:B------:R-:W-:-:S04]  /*b700*/  FFMA.FTZ R32, R37, R30, -R32 ;  /* 0x0000001e25207223 */ /* 0x000fc80000010820 */
[----:B------:R-:W-:Y:S01]  /*b710*/  FMUL.FTZ R33, R32, UR23 ;  /* 0x0000001720217c20 */ /* 0x000fe20008410000 */
[----:B------:R-:W-:-:S05]  /*b720*/  FMUL.FTZ R32, R38, UR23 ;  /* 0x0000001726207c20 */ /* 0x000fca0008410000 */
[----:B------:R-:W-:-:S05]  /*b730*/  F2FP.F16.F32.PACK_AB R33, R32, R33 ;  /* 0x000000212021723e */ /* 0x000fca00000000ff */
[----:B------:R2:W-:Y:S02]  /*b740*/  STG.E desc[UR18][R34.64], R33 ;  /* 0x0000002122007986 */ /* 0x0005e4000c101912 */
.L_x_1282:
[----:B------:R-:W-:Y:S05]  /*b750*/  BSYNC B0 ;  /* 0x0000000000007941 */ /* 0x000fea0003800000 */
.L_x_1281:
[----:B------:R-:W3:Y:S01]  /*b760*/  LDC R37, c[0x0][0x2ac] ;  /* 0x0000ab00ff257b82 */ /* 0x000ee20000000800 */
        /* <DEDUP_REMOVED lines=28> */
.L_x_1283:
[----:B------:R-:W-:Y:S01]  /*b930*/  LOP3.LUT P0, RZ, R0, 0x2000, RZ, 0xc0, !PT ;  /* 0x0000200000ff7812 */ /* 0x000fe2000780c0ff */
[----:B------:R-:W-:-:S12]  /*b940*/  BSSY B0, `(.L_x_1284) ;  /* 0x0000015000007945 */ /* 0x000fd80003800000 */
[----:B------:R-:W-:Y:S05]  /*b950*/  @!P0 BRA `(.L_x_1285) ;  /* 0x00000000004c8947 */ /* 0x000fea0003800000 */
[----:B------:R-:W-:Y:S01]  /*b960*/  SHF.R.S32.HI R32, RZ, 0x1f, R120 ;  /* 0x0000001fff207819 */ /* 0x000fe20000011478 */
[----:B------:R-:W-:Y:S01]  /*b970*/  ULDC.64 UR6, c[0x0][0x288] ;  /* 0x0000a20000067ab9 */ /* 0x000fe20000000a00 */
[----:B012---:R-:W-:-:S03]  /*b980*/  MOV R33, R29 ;  /* 0x0000001d00217202 */ /* 0x007fc60000000f00 */
        /* <DEDUP_REMOVED lines=16> */
.L_x_1285:
[----:B------:R-:W-:Y:S05]  /*ba90*/  BSYNC B0 ;  /* 0x0000000000007941 */ /* 0x000fea0003800000 */
.L_x_1284:
        /* <DEDUP_REMOVED lines=10> */
[----:B012-4-:R-:W-:Y:S01]  /*bb40*/  FFMA.FTZ R33, R42, R31, R41 ;  /* 0x0000001f2a217223 */ /* 0x017fe20000010029 */
        /* <DEDUP_REMOVED lines=17> */
.L_x_1286:
[----:B------:R-:W-:Y:S01]  /*bc60*/  LOP3.LUT P0, RZ, R0, 0x1000, RZ, 0xc0, !PT ;  /* 0x0000100000ff7812 */ /* 0x000fe2000780c0ff */
[----:B------:R-:W-:-:S12]  /*bc70*/  BSSY B0, `(.L_x_1287) ;  /* 0x0000015000007945 */ /* 0x000fd80003800000 */
[----:B------:R-:W-:Y:S05]  /*bc80*/  @!P0 BRA `(.L_x_1288) ;  /* 0x00000000004c8947 */ /* 0x000fea0003800000 */
[----:B------:R-:W-:Y:S01]  /*bc90*/  SHF.R.S32.HI R32, RZ, 0x1f, R119 ;  /* 0x0000001fff207819 */ /* 0x000fe20000011477 */
[----:B------:R-:W-:Y:S01]  /*bca0*/  ULDC.64 UR6, c[0x0][0x288] ;  /* 0x0000a20000067ab9 */ /* 0x000fe20000000a00 */
[----:B012-4-:R-:W-:-:S03]  /*bcb0*/  MOV R33, R29 ;  /* 0x0000001d00217202 */ /* 0x017fc60000000f00 */
        /* <DEDUP_REMOVED lines=16> */
.L_x_1288:
[----:B------:R-:W-:Y:S05]  /*bdc0*/  BSYNC B0 ;  /* 0x0000000000007941 */ /* 0x000fea0003800000 */
.L_x_1287:
[----:B------:R-:W-:Y:S01]  /*bdd0*/  ISETP.NE.AND P0, PT, RZ, UR21, PT ;  /* 0x00000015ff007c0c */ /* 0x000fe2000bf05270 */
[--C-:B------:R-:W-:Y:S02]  /*bde0*/  HADD2.F32 R32, -RZ, R50.reuse.H0_H0 ;  /* 0x20000032ff207230 */ /* 0x100fe40000004100 */
[----:B------:R-:W-:Y:S02]  /*bdf0*/  HADD2.F32 R50, -RZ, R50.H1_H1 ;  /* 0x30000032ff327230 */ /* 0x000fe40000004100 */
[----:B------:R-:W-:Y:S02]  /*be00*/  HADD2.F32 R39, -RZ, R100.H0_H0 ;  /* 0x20000064ff277230 */ /* 0x000fe40000004100 */
[----:B------:R-:W-:Y:S01]  /*be10*/  FADD.FTZ R32, R32, -UR22 ;  /* 0x8000001620207e21 */ /* 0x000fe20008010000 */
[----:B------:R-:W-:Y:S02]  /*be20*/  HADD2.F32 R38, -RZ, R46.H0_H0 ;  /* 0x2000002eff267230 */ /* 0x000fe40000004100 */
[----:B------:R-:W-:Y:S01]  /*be30*/  FADD.FTZ R42, R50, -UR22 ;  /* 0x80000016322a7e21 */ /* 0x000fe20008010000 */
[----:B------:R-:W-:-:S02]  /*be40*/  HADD2.F32 R100, -RZ, R100.H1_H1 ;  /* 0x30000064ff647230 */ /* 0x000fc40000004100 */
[----:B------:R-:W-:Y:S01]  /*be50*/  FMUL.FTZ R43, R32, UR23 ;  /* 0x00000017202b7c20 */ /* 0x000fe20008410000 */
[----:B------:R-:W-:Y:S02]  /*be60*/  HADD2.F32 R46, -RZ, R46.H1_H1 ;  /* 0x3000002eff2e7230 */ /* 0x000fe40000004100 */
[----:B------:R-:W-:Y:S01]  /*be70*/  FMUL.FTZ R42, R42, UR23 ;  /* 0x000000172a2a7c20 */ /* 0x000fe20008410000 */
[----:B------:R-:W-:Y:S06]  /*be80*/  @!P0 BRA `(.L_x_1289) ;  /* 0x0000000000488947 */ /* 0x000fec0003800000 */
[----:B------:R-:W-:Y:S01]  /*be90*/  FFMA.FTZ R32, R43, R30, R40 ;  /* 0x0000001e2b207223 */ /* 0x000fe20000010028 */
[----:B012-4-:R-:W-:-:S03]  /*bea0*/  FFMA.FTZ R33, R42, R31, R41 ;  /* 0x0000001f2a217223 */ /* 0x017fc60000010029 */
        /* <DEDUP_REMOVED lines=16> */
.L_x_1289:
        /* <DEDUP_REMOVED lines=22> */
.L_x_1291:
[----:B------:R-:W-:Y:S05]  /*c110*/  BSYNC B0 ;  /* 0x0000000000007941 */ /* 0x000fea0003800000 */
.L_x_1290:
[----:B------:R-:W-:Y:S01]  /*c120*/  ISETP.NE.AND P0, PT, RZ, UR21, PT ;  /* 0x00000015ff007c0c */ /* 0x000fe2000bf05270 */
[----:B------:R-:W-:Y:S01]  /*c130*/  FADD.FTZ R43, R38, -UR22 ;  /* 0x80000016262b7e21 */ /* 0x000fe20008010000 */
[----:B------:R-:W-:Y:S01]  /*c140*/  FADD.FTZ R42, R46, -UR22 ;  /* 0x800000162e2a7e21 */ /* 0x000fe20008010000 */
[--C-:B------:R-:W-:Y:S02]  /*c150*/  HADD2.F32 R39, -RZ, R98.reuse.H0_H0 ;  /* 0x20000062ff277230 */ /* 0x100fe40000004100 */
[--C-:B------:R-:W-:Y:S02]  /*c160*/  HADD2.F32 R38, -RZ, R47.reuse.H0_H0 ;  /* 0x2000002fff267230 */ /* 0x100fe40000004100 */
[----:B------:R-:W-:Y:S01]  /*c170*/  FMUL.FTZ R43, R43, UR23 ;  /* 0x000000172b2b7c20 */ /* 0x000fe20008410000 */
[----:B------:R-:W-:Y:S02]  /*c180*/  HADD2.F32 R98, -RZ, R98.H1_H1 ;  /* 0x30000062ff627230 */ /* 0x000fe40000004100 */
[----:B------:R-:W-:Y:S01]  /*c190*/  FMUL.FTZ R42, R42, UR23 ;  /* 0x000000172a2a7c20 */ /* 0x000fe20008410000 */
[----:B------:R-:W-:-:S02]  /*c1a0*/  HADD2.F32 R47, -RZ, R47.H1_H1 ;  /* 0x3000002fff2f7230 */ /* 0x000fc40000004100 */
[----:B------:R-:W-:Y:S05]  /*c1b0*/  @!P0 BRA `(.L_x_1292) ;  /* 0x0000000000488947 */ /* 0x000fea0003800000 */
        /* <DEDUP_REMOVED lines=18> */
.L_x_1292:
        /* <DEDUP_REMOVED lines=22> */
.L_x_1294:
[----:B------:R-:W-:Y:S05]  /*c440*/  BSYNC B0 ;  /* 0x0000000000007941 */ /* 0x000fea0003800000 */
.L_x_1293:
[----:B------:R-:W-:Y:S01]  /*c450*/  ISETP.NE.AND P0, PT, RZ, UR21, PT ;  /* 0x00000015ff007c0c */ /* 0x000fe2000bf05270 */
[----:B------:R-:W-:Y:S01]  /*c460*/  FADD.FTZ R43, R38, -UR22 ;  /* 0x80000016262b7e21 */ /* 0x000fe20008010000 */
[----:B------:R-:W-:Y:S01]  /*c470*/  FADD.FTZ R42, R47, -UR22 ;  /* 0x800000162f2a7e21 */ /* 0x000fe20008010000 */
[----:B------:R-:W-:Y:S02]  /*c480*/  HADD2.F32 R39, -RZ, R96.H0_H0 ;  /* 0x20000060ff277230 */ /* 0x000fe40000004100 */
[----:B------:R-:W-:Y:S02]  /*c490*/  HADD2.F32 R38, -RZ, R4.H0_H0 ;  /* 0x20000004ff267230 */ /* 0x000fe40000004100 */
[----:B------:R-:W-:Y:S01]  /*c4a0*/  FMUL.FTZ R43, R43, UR23 ;  /* 0x000000172b2b7c20 */ /* 0x000fe20008410000 */
[----:B------:R-:W-:Y:S02]  /*c4b0*/  HADD2.F32 R96, -RZ, R96.H1_H1 ;  /* 0x30000060ff607230 */ /* 0x000fe40000004100 */
[----:B------:R-:W-:Y:S01]  /*c4c0*/  FMUL.FTZ R42, R42, UR23 ;  /* 0x000000172a2a7c20 */ /* 0x000fe20008410000 */
[----:B------:R-:W-:-:S02]  /*c4d0*/  HADD2.F32 R4, -RZ, R4.H1_H1 ;  /* 0x30000004ff047230 */ /* 0x000fc40000004100 */
[----:B------:R-:W-:Y:S05]  /*c4e0*/  @!P0 BRA `(.L_x_1295) ;  /* 0x0000000000488947 */ /* 0x000fea0003800000 */
        /* <DEDUP_REMOVED lines=18> */
.L_x_1295:
        /* <DEDUP_REMOVED lines=22> */
.L_x_1297:
[----:B------:R-:W-:Y:S05]  /*c770*/  BSYNC B0 ;  /* 0x0000000000007941 */ /* 0x000fea0003800000 */
.L_x_1296:
        /* <DEDUP_REMOVED lines=28> */
.L_x_1298:
        /* <DEDUP_REMOVED lines=22> */
.L_x_1300:
[----:B------:R-:W-:Y:S05]  /*caa0*/  BSYNC B0 ;  /* 0x0000000000007941 */ /* 0x000fea0003800000 */
.L_x_1299:
        /* <DEDUP_REMOVED lines=28> */
.L_x_1301:
        /* <DEDUP_REMOVED lines=16> */
[----:B------:R-:W-:Y:S02]  /*cd70*/  FFMA.FTZ R32, R43, UR5, R36 ;  /* 0x000000052b207c23 */ /* 0x000fe40008010024 */
[----:B------:R-:W-:Y:S02]  /*cd80*/  FMUL.FTZ R6, R6, UR23 ;  /* 0x0000001706067c20 */ /* 0x000fe40008410000 */
[----:B------:R-:W-:-:S04]  /*cd90*/  FFMA.FTZ R32, R39, R30, -R32 ;  /* 0x0000001e27207223 */ /* 0x000fc80000010820 */
[----:B------:R-:W-:-:S05]  /*cda0*/  FMUL.FTZ R33, R32, UR23 ;  /* 0x0000001720217c20 */ /* 0x000fca0008410000 */
[----:B------:R-:W-:-:S05]  /*cdb0*/  F2FP.F16.F32.PACK_AB R33, R6, R33 ;  /* 0x000000210621723e */ /* 0x000fca00000000ff */
[----:B------:R0:W-:Y:S02]  /*cdc0*/  STG.E desc[UR18][R34.64], R33 ;  /* 0x0000002122007986 */ /* 0x0001e4000c101912 */
.L_x_1303:
[----:B------:R-:W-:Y:S05]  /*cdd0*/  BSYNC B0 ;  /* 0x0000000000007941 */ /* 0x000fea0003800000 */
.L_x_1302:
        /* <DEDUP_REMOVED lines=28> */
.L_x_1304:
        /* <DEDUP_REMOVED lines=22> */
.L_x_1306:
[----:B------:R-:W-:Y:S05]  /*d100*/  BSYNC B0 ;  /* 0x0000000000007941 */ /* 0x000fea0003800000 */
.L_x_1305:
        /* <DEDUP_REMOVED lines=11> */
[----:B------:R-:W-:-:S03]  /*d1c0*/  FFMA.FTZ R10, R6, R31, R41 ;  /* 0x0000001f060a7223 */ /* 0x000fc60000010029 */
[----:B------:R-:W-:Y:S01]  /*d1d0*/  FMUL.FTZ R32, R8, -1.4426950216293334961 ;  /* 0xbfb8aa3b08207820 */ /* 0x000fe20000410000 */
[----:B012-4-:R-:W-:-:S05]  /*d1e0*/  FMUL.FTZ R35, R10, -1.4426950216293334961 ;  /* 0xbfb8aa3b0a237820 */ /* 0x017fca0000410000 */
        /* <DEDUP_REMOVED lines=14> */
.L_x_1307:
[----:B------:R-:W-:Y:S01]  /*d2d0*/  LOP3.LUT P0, RZ, R0, 0x20, RZ, 0xc0, !PT ;  /* 0x0000002000ff7812 */ /* 0x000fe2000780c0ff */
[----:B------:R-:W-:-:S12]  /*d2e0*/  BSSY B0, `(.L_x_1308) ;  /* 0x0000015000007945 */ /* 0x000fd80003800000 */
[----:B------:R-:W-:Y:S05]  /*d2f0*/  @!P0 BRA `(.L_x_1309) ;  /* 0x00000000004c8947 */ /* 0x000fea0003800000 */
[----:B------:R-:W-:Y:S01]  /*d300*/  SHF.R.S32.HI R8, RZ, 0x1f, R112 ;  /* 0x0000001fff087819 */ /* 0x000fe20000011470 */
[----:B------:R-:W-:Y:S01]  /*d310*/  ULDC.64 UR6, c[0x0][0x288] ;  /* 0x0000a20000067ab9 */ /* 0x000fe20000000a00 */
[----:B------:R-:W-:Y:S02]  /*d320*/  MOV R32, R26 ;  /* 0x0000001a00207202 */ /* 0x000fe40000000f00 */
[----:B012-4-:R-:W-:Y:S01]  /*d330*/  MOV R33, R29 ;  /* 0x0000001d00217202 */ /* 0x017fe20000000f00 */
[----:B------:R-:W-:Y:S02]  /*d340*/  IMAD R35, R8, UR6, RZ ;  /* 0x0000000608237c24 */ /* 0x000fe4000f8e02ff */
[----:B------:R-:W-:Y:S01]  /*d350*/  FFMA.FTZ R8, R43, UR5, R36 ;  /* 0x000000052b087c23 */ /* 0x000fe20008010024 */
[----:B------:R-:W-:-:S04]  /*d360*/  IMAD.WIDE.U32 R32, R112, UR6, R32 ;  /* 0x0000000670207c25 */ /* 0x000fc8000f8e0020 */
[----:B------:R-:W-:Y:S01]  /*d370*/  FFMA.FTZ R8, R39, R30, -R8 ;  /* 0x0000001e27087223 */ /* 0x000fe20000010808 */
[----:B------:R-:W-:Y:S01]  /*d380*/  IMAD R35, R112, UR7, R35 ;  /* 0x0000000770237c24 */ /* 0x000fe2000f8e0223 */
[----:B------:R-:W-:Y:S02]  /*d390*/  ULDC.64 UR6, c[0x0][0x210] ;  /* 0x0000840000067ab9 */ /* 0x000fe40000000a00 */
[----:B------:R-:W-:Y:S02]  /*d3a0*/  LEA R34, P0, R32, UR6, 0x1 ;  /* 0x0000000620227c11 */ /* 0x000fe4000f8008ff */
[----:B------:R-:W-:Y:S01]  /*d3b0*/  IADD3 R35, R33, R35, RZ ;  /* 0x0000002321237210 */ /* 0x000fe20007ffe0ff */
[----:B------:R-:W-:-:S03]  /*d3c0*/  FFMA.FTZ R33, R6, UR5, R36 ;  /* 0x0000000506217c23 */ /* 0x000fc60008010024 */
[----:B------:R-:W-:Y:S01]  /*d3d0*/  LEA.HI.X R35, R32, UR7, R35, 0x1, P0 ;  /* 0x0000000720237c11 */ /* 0x000fe200080f0c23 */
[----:B------:R-:W-:Y:S01]  /*d3e0*/  FFMA.FTZ R6, R74, R31, -R33 ;  /* 0x0000001f4a067223 */ /* 0x000fe20000010821 */
[----:B------:R-:W-:-:S03]  /*d3f0*/  FMUL.FTZ R33, R8, UR23 ;  /* 0x0000001708217c20 */ /* 0x000fc60008410000 */
[----:B------:R-:W-:-:S05]  /*d400*/  FMUL.FTZ R6, R6, UR23 ;  /* 0x0000001706067c20 */ /* 0x000fca0008410000 */
[----:B------:R-:W-:-:S05]  /*d410*/  F2FP.F16.F32.PACK_AB R33, R6, R33 ;  /* 0x000000210621723e */ /* 0x000fca00000000ff */
[----:B------:R0:W-:Y:S02]  /*d420*/  STG.E desc[UR18][R34.64], R33 ;  /* 0x0000002122007986 */ /* 0x0001e4000c101912 */
.L_x_1309:
[----:B------:R-:W-:Y:S05]  /*d430*/  BSYNC B0 ;  /* 0x0000000000007941 */ /* 0x000fea0003800000 */
.L_x_1308:
[----:B------:R-:W-:Y:S01]  /*d440*/  ISETP.NE.AND P0, PT, RZ, UR21, PT ;  /* 0x00000015ff007c0c */ /* 0x000fe2000bf05270 */
[----:B------:R-:W-:Y:S01]  /*d450*/  FADD.FTZ R43, R4, -UR22 ;  /* 0x80000016042b7e21 */ /* 0x000fe20008010000 */
[----:B------:R-:W-:Y:S01]  /*d460*/  FADD.FTZ R8, R12, -UR22 ;  /* 0x800000160c087e21 */ /* 0x000fe20008010000 */
[----:B------:R-:W-:Y:S02]  /*d470*/  HADD2.F32 R4, -RZ, R15.H0_H0 ;  /* 0x2000000fff047230 */ /* 0x000fe40000004100 */
[--C-:B------:R-:W-:Y:S02]  /*d480*/  HADD2.F32 R39, -RZ, R73.reuse.H0_H0 ;  /* 0x20000049ff277230 */ /* 0x100fe40000004100 */
        /* <DEDUP_REMOVED lines=23> */
.L_x_1310:
        /* <DEDUP_REMOVED lines=8> */
[----:B------:R-:W-:-:S04]  /*d680*/  IMAD.WIDE.U32 R32, R111, UR6, R32 ;  /* 0x000000066f207c25 */ /* 0x000fc8000f8e0020 */
[----:B------:R-:W-:Y:S02]  /*d690*/  IMAD R35, R111, UR7, R10 ;  /* 0x000000076f237c24 */ /* 0x000fe4000f8e020a */
[----:B------:R-:W-:Y:S01]  /*d6a0*/  FFMA.FTZ R10, R43, UR5, R36 ;  /* 0x000000052b0a7c23 */ /* 0x000fe20008010024 */
[----:B------:R-:W-:Y:S02]  /*d6b0*/  ULDC.64 UR6, c[0x0][0x210] ;  /* 0x0000840000067ab9 */ /* 0x000fe40000000a00 */
[----:B------:R-:W-:Y:S01]  /*d6c0*/  LEA R34, P0, R32, UR6, 0x1 ;  /* 0x0000000620227c11 */ /* 0x000fe2000f8008ff */
[----:B------:R-:W-:Y:S01]  /*d6d0*/  FFMA.FTZ R10, R39, R30, -R10 ;  /* 0x0000001e270a7223 */ /* 0x000fe2000001080a */
        /* <DEDUP_REMOVED lines=8> */
.L_x_1312:
[----:B------:R-:W-:Y:S05]  /*d760*/  BSYNC B0 ;  /* 0x0000000000007941 */ /* 0x000fea0003800000 */
.L_x_1311:
        /* <DEDUP_REMOVED lines=13> */
[----:B------:R-:W-:-:S05]  /*d840*/  FMUL.FTZ R15, R8, -1.4426950216293334961 ;  /* 0xbfb8aa3b080f7820 */ /* 0x000fca0000410000 */
[----:B------:R-:W5:Y:S08]  /*d850*/  MUFU.EX2 R10, R10 ;  /* 0x0000000a000a7308 */ /* 0x000f700000000800 */
[----:B------:R-:W0:Y:S01]  /*d860*/  MUFU.EX2 R15, R15 ;  /* 0x0000000f000f7308 */ /* 0x000e220000000800 */
[----:B-----5:R-:W-:-:S07]  /*d870*/  FADD.FTZ R12, R10, 1 ;  /* 0x3f8000000a0c7421 */ /* 0x020fce0000010000 */
[----:B------:R-:W5:Y:S01]  /*d880*/  MUFU.RCP R12, R12 ;  /* 0x0000000c000c7308 */ /* 0x000f620000001000 */
[----:B0-----:R-:W-:-:S07]  /*d890*/  FADD.FTZ R32, R15, 1 ;  /* 0x3f8000000f207421 */ /* 0x001fce0000010000 */
[----:B-12-4-:R-:W0:Y:S01]  /*d8a0*/  MUFU.RCP R33, R32 ;  /* 0x0000002000217308 */ /* 0x016e220000001000 */
[----:B-----5:R-:W-:Y:S01]  /*d8b0*/  FADD.FTZ R35, -R12, 1 ;  /* 0x3f8000000c237421 */ /* 0x020fe20000010100 */
[----:B------:R-:W-:-:S03]  /*d8c0*/  FMUL.FTZ R39, R39, R12 ;  /* 0x0000000c27277220 */ /* 0x000fc60000410000 */
[----:B------:R-:W-:Y:S01]  /*d8d0*/  FFMA.FTZ R6, R6, R35, 1 ;  /* 0x3f80000006067423 */ /* 0x000fe20000010023 */
[----:B0-----:R-:W-:Y:S01]  /*d8e0*/  FADD.FTZ R43, -R33, 1 ;  /* 0x3f800000212b7421 */ /* 0x001fe20000010100 */
[----:B------:R-:W-:Y:S02]  /*d8f0*/  FMUL.FTZ R72, R72, R33 ;  /* 0x0000002148487220 */ /* 0x000fe40000410000 */
[----:B------:R-:W-:Y:S01]  /*d900*/  FMUL.FTZ R39, R39, R6 ;  /* 0x0000000627277220 */ /* 0x000fe20000410000 */
[----:B------:R-:W-:-:S04]  /*d910*/  FFMA.FTZ R43, R8, R43, 1 ;  /* 0x3f800000082b7423 */ /* 0x000fc8000001002b */
[----:B------:R-:W-:-:S07]  /*d920*/  FMUL.FTZ R72, R72, R43 ;  /* 0x0000002b48487220 */ /* 0x000fce0000410000 */
.L_x_1313:
        /* <DEDUP_REMOVED lines=14> */
[----:B------:R-:W-:-:S04]  /*da10*/  IADD3 R15, R33, R15, RZ ;  /* 0x0000000f210f7210 */ /* 0x000fc80007ffe0ff */
[----:B------:R-:W-:Y:S01]  /*da20*/  LEA.HI.X R35, R32, UR7, R15, 0x1, P0 ;  /* 0x0000000720237c11 */ /* 0x000fe200080f0c0f */
[----:B------:R-:W-:-:S04]  /*da30*/  FFMA.FTZ R15, R38, UR5, R36 ;  /* 0x00000005260f7c23 */ /* 0x000fc80008010024 */
[----:B------:R-:W-:Y:S01]  /*da40*/  FFMA.FTZ R72, R72, R31, -R15 ;  /* 0x0000001f48487223 */ /* 0x000fe2000001080f */
[----:B------:R-:W-:-:S03]  /*da50*/  FMUL.FTZ R15, R6, UR23 ;  /* 0x00000017060f7c20 */ /* 0x000fc60008410000 */
[----:B------:R-:W-:-:S05]  /*da60*/  FMUL.FTZ R6, R72, UR23 ;  /* 0x0000001748067c20 */ /* 0x000fca0008410000 */
[----:B------:R-:W-:-:S05]  /*da70*/  F2FP.F16.F32.PACK_AB R15, R6, R15 ;  /* 0x0000000f060f723e */ /* 0x000fca00000000ff */
[----:B------:R0:W-:Y:S02]  /*da80*/  STG.E desc[UR18][R34.64], R15 ;  /* 0x0000000f22007986 */ /* 0x0001e4000c101912 */
.L_x_1315:
[----:B------:R-:W-:Y:S05]  /*da90*/  BSYNC B0 ;  /* 0x0000000000007941 */ /* 0x000fea0003800000 */
.L_x_1314:
[----:B------:R-:W-:Y:S01]  /*daa0*/  ISETP.NE.AND P0, PT, RZ, UR21, PT ;  /* 0x00000015ff007c0c */ /* 0x000fe2000bf05270 */
[----:B------:R-:W-:Y:S01]  /*dab0*/  FADD.FTZ R8, R4, -UR22 ;  /* 0x8000001604087e21 */ /* 0x000fe20008010000 */
[----:B------:R-:W-:Y:S01]  /*dac0*/  FADD.FTZ R16, R16, -UR22 ;  /* 0x8000001610107e21 */ /* 0x000fe20008010000 */
[--C-:B------:R-:W-:Y:S02]  /*dad0*/  HADD2.F32 R4, -RZ, R18.reuse.H0_H0 ;  /* 0x20000012ff047230 */ /* 0x100fe40000004100 */
[--C-:B0-----:R-:W-:Y:S02]  /*dae0*/  HADD2.F32 R15, -RZ, R71.reuse.H0_H0 ;  /* 0x20000047ff0f7230 */ /* 0x101fe40000004100 */
        /* <DEDUP_REMOVED lines=13> */
[----:B-12-4-:R-:W-:-:S07]  /*dbc0*/  FADD.FTZ R33, R32, 1 ;  /* 0x3f80000020217421 */ /* 0x016fce0000010000 */
        /* <DEDUP_REMOVED lines=9> */
.L_x_1316:
[----:B------:R-:W-:Y:S01]  /*dc60*/  LOP3.LUT P0, RZ, R0, 0x4, RZ, 0xc0, !PT ;  /* 0x0000000400ff7812 */ /* 0x000fe2000780c0ff */
[----:B------:R-:W-:-:S12]  /*dc70*/  BSSY B0, `(.L_x_1317) ;  /* 0x0000015000007945 */ /* 0x000fd80003800000 */
[----:B------:R-:W-:Y:S05]  /*dc80*/  @!P0 BRA `(.L_x_1318) ;  /* 0x00000000004c8947 */ /* 0x000fea0003800000 */
[----:B------:R-:W-:Y:S01]  /*dc90*/  SHF.R.S32.HI R8, RZ, 0x1f, R109 ;  /* 0x0000001fff087819 */ /* 0x000fe2000001146d */
[----:B------:R-:W-:Y:S01]  /*dca0*/  ULDC.64 UR6, c[0x0][0x288] ;  /* 0x0000a20000067ab9 */ /* 0x000fe20000000a00 */
[----:B------:R-:W-:Y:S02]  /*dcb0*/  MOV R32, R26 ;  /* 0x0000001a00207202 */ /* 0x000fe40000000f00 */
[----:B-12-4-:R-:W-:Y:S01]  /*dcc0*/  MOV R33, R29 ;  /* 0x0000001d00217202 */ /* 0x016fe20000000f00 */
        /* <DEDUP_REMOVED lines=8> */
[----:B------:R-:W-:Y:S02]  /*dd50*/  FFMA.FTZ R33, R38, UR5, R36 ;  /* 0x0000000526217c23 */ /* 0x000fe40008010024 */
[----:B------:R-:W-:Y:S01]  /*dd60*/  FMUL.FTZ R15, R8, UR23 ;  /* 0x00000017080f7c20 */ /* 0x000fe20008410000 */
[----:B------:R-:W-:Y:S01]  /*dd70*/  LEA.HI.X R35, R32, UR7, R35, 0x1, P0 ;  /* 0x0000000720237c11 */ /* 0x000fe200080f0c23 */
[----:B------:R-:W-:-:S04]  /*dd80*/  FFMA.FTZ R6, R6, R31, -R33 ;  /* 0x0000001f06067223 */ /* 0x000fc80000010821 */
[----:B------:R-:W-:-:S05]  /*dd90*/  FMUL.FTZ R6, R6, UR23 ;  /* 0x0000001706067c20 */ /* 0x000fca0008410000 */
[----:B------:R-:W-:-:S05]  /*dda0*/  F2FP.F16.F32.PACK_AB R15, R6, R15 ;  /* 0x0000000f060f723e */ /* 0x000fca00000000ff */
[----:B------:R0:W-:Y:S02]  /*ddb0*/  STG.E desc[UR18][R34.64], R15 ;  /* 0x0000000f22007986 */ /* 0x0001e4000c101912 */
.L_x_1318:
[----:B------:R-:W-:Y:S05]  /*ddc0*/  BSYNC B0 ;  /* 0x0000000000007941 */ /* 0x000fea0003800000 */
.L_x_1317:
[----:B------:R-:W-:Y:S01]  /*ddd0*/  ISETP.NE.AND P0, PT, RZ, UR21, PT ;  /* 0x00000015ff007c0c */ /* 0x000fe2000bf05270 */
[----:B------:R-:W-:Y:S01]  /*dde0*/  FADD.FTZ R8, R4, -UR22 ;  /* 0x8000001604087e21 */ /* 0x000fe20008010000 */
[----:B------:R-:W-:Y:S01]  /*ddf0*/  FADD.FTZ R18, R18, -UR22 ;  /* 0x8000001612127e21 */ /* 0x000fe20008010000 */
[--C-:B0-----:R-:W-:Y:S02]  /*de00*/  HADD2.F32 R15, -RZ, R70.reuse.H0_H0 ;  /* 0x20000046ff0f7230 */ /* 0x101fe40000004100 */
[----:B------:R-:W-:Y:S02]  /*de10*/  HADD2.F32 R70, -RZ, R70.H1_H1 ;  /* 0x30000046ff467230 */ /* 0x000fe40000004100 */
[----:B------:R-:W-:Y:S01]  /*de20*/  FMUL.FTZ R39, R8, UR23 ;  /* 0x0000001708277c20 */ /* 0x000fe20008410000 */
[--C-:B------:R-:W-:Y:S02]  /*de30*/  HADD2.F32 R4, -RZ, R19.reuse.H0_H0 ;  /* 0x20000013ff047230 */ /* 0x100fe40000004100 */
[----:B-12-4-:R-:W-:Y:S01]  /*de40*/  FMUL.FTZ R34, R18, UR23 ;  /* 0x0000001712227c20 */ /* 0x016fe20008410000 */
        /* <DEDUP_REMOVED lines=20> */
.L_x_1319:
        /* <DEDUP_REMOVED lines=8> */
[----:B------:R-:W-:Y:S01]  /*e010*/  FFMA.FTZ R8, R39, UR5, R36 ;  /* 0x0000000527087c23 */ /* 0x000fe20008010024 */
[----:B------:R-:W-:-:S04]  /*e020*/  IMAD.WIDE.U32 R18, R108, UR6, R18 ;  /* 0x000000066c127c25 */ /* 0x000fc8000f8e0012 */
[----:B------:R-:W-:Y:S01]  /*e030*/  FFMA.FTZ R8, R15, R30, -R8 ;  /* 0x0000001e0f087223 */ /* 0x000fe20000010808 */
[----:B------:R-:W-:Y:S01]  /*e040*/  IMAD R33, R108, UR7, R33 ;  /* 0x000000076c217c24 */ /* 0x000fe2000f8e0221 */
[----:B------:R-:W-:Y:S02]  /*e050*/  ULDC.64 UR6, c[0x0][0x210] ;  /* 0x0000840000067ab9 */ /* 0x000fe40000000a00 */
[----:B------:R-:W-:Y:S01]  /*e060*/  FMUL.FTZ R15, R8, UR23 ;  /* 0x00000017080f7c20 */ /* 0x000fe20008410000 */
[----:B------:R-:W-:Y:S02]  /*e070*/  LEA R32, P0, R18, UR6, 0x1 ;  /* 0x0000000612207c11 */ /* 0x000fe4000f8008ff */
[----:B------:R-:W-:Y:S01]  /*e080*/  IADD3 R33, R19, R33, RZ ;  /* 0x0000002113217210 */ /* 0x000fe20007ffe0ff */
[----:B------:R-:W-:-:S03]  /*e090*/  FFMA.FTZ R19, R34, UR5, R36 ;  /* 0x0000000522137c23 */ /* 0x000fc60008010024 */
[----:B------:R-:W-:Y:S01]  /*e0a0*/  LEA.HI.X R33, R18, UR7, R33, 0x1, P0 ;  /* 0x0000000712217c11 */ /* 0x000fe200080f0c21 */
[----:B------:R-:W-:-:S04]  /*e0b0*/  FFMA.FTZ R19, R70, R31, -R19 ;  /* 0x0000001f46137223 */ /* 0x000fc80000010813 */
[----:B------:R-:W-:-:S05]  /*e0c0*/  FMUL.FTZ R8, R19, UR23 ;  /* 0x0000001713087c20 */ /* 0x000fca0008410000 */
[----:B------:R-:W-:-:S05]  /*e0d0*/  F2FP.F16.F32.PACK_AB R15, R8, R15 ;  /* 0x0000000f080f723e */ /* 0x000fca00000000ff */
[----:B------:R0:W-:Y:S02]  /*e0e0*/  STG.E desc[UR18][R32.64], R15 ;  /* 0x0000000f20007986 */ /* 0x0001e4000c101912 */
.L_x_1321:
[----:B------:R-:W-:Y:S05]  /*e0f0*/  BSYNC B0 ;  /* 0x0000000000007941 */ /* 0x000fea0003800000 */
.L_x_1320:
        /* <DEDUP_REMOVED lines=28> */
.L_x_1322:
[----:B------:R-:W-:Y:S04]  /*e2c0*/  BSSY B0, `(.L_x_1323) ;  /* 0x0000015000007945 */ /* 0x000fe80003800000 */
[----:B------:R-:W-:Y:S05]  /*e2d0*/  @!P5 BRA `(.L_x_1324) ;  /* 0x00000000004cd947 */ /* 0x000fea0003800000 */
[----:B------:R-:W-:Y:S01]  /*e2e0*/  SHF.R.S32.HI R6, RZ, 0x1f, R107 ;  /* 0x0000001fff067819 */ /* 0x000fe2000001146b */
[----:B------:R-:W-:Y:S01]  /*e2f0*/  ULDC.64 UR6, c[0x0][0x288] ;  /* 0x0000a20000067ab9 */ /* 0x000fe20000000a00 */
[----:B------:R-:W-:Y:S02]  /*e300*/  MOV R18, R26 ;  /* 0x0000001a00127202 */ /* 0x000fe40000000f00 */
[----:B------:R-:W-:Y:S01]  /*e310*/  MOV R19, R29 ;  /* 0x0000001d00137202 */ /* 0x000fe20000000f00 */
        /* <DEDUP_REMOVED lines=15> */
.L_x_1324:
[----:B------:R-:W-:Y:S05]  /*e410*/  BSYNC B0 ;  /* 0x0000000000007941 */ /* 0x000fea0003800000 */
.L_x_1323:
[----:B------:R-:W-:Y:S01]  /*e420*/  FADD.FTZ R8, R4, -UR22 ;  /* 0x8000001604087e21 */ /* 0x000fe20008010000 */
[----:B------:R-:W-:Y:S01]  /*e430*/  FADD.FTZ R20, R20, -UR22 ;  /* 0x8000001614147e21 */ /* 0x000fe20008010000 */
[--C-:B0-----:R-:W-:Y:S02]  /*e440*/  HADD2.F32 R15, -RZ, R68.reuse.H0_H0 ;  /* 0x20000044ff0f7230 */ /* 0x101fe40000004100 */
[----:B------:R-:W-:Y:S02]  /*e450*/  HADD2.F32 R68, -RZ, R68.H1_H1 ;  /* 0x30000044ff447230 */ /* 0x000fe40000004100 */
[----:B------:R-:W-:Y:S01]  /*e460*/  FMUL.FTZ R35, R8, UR23 ;  /* 0x0000001708237c20 */ /* 0x000fe20008410000 */
[--C-:B------:R-:W-:Y:S02]  /*e470*/  HADD2.F32 R4, -RZ, R21.reuse.H0_H0 ;  /* 0x20000015ff047230 */ /* 0x100fe40000004100 */
[----:B------:R-:W-:Y:S01]  /*e480*/  FMUL.FTZ R32, R20, UR23 ;  /* 0x0000001714207c20 */ /* 0x000fe20008410000 */
        /* <DEDUP_REMOVED lines=20> */
.L_x_1325:
[----:B------:R-:W-:Y:S04]  /*e5d0*/  BSSY B0, `(.L_x_1326) ;  /* 0x0000015000007945 */ /* 0x000fe80003800000 */
        /* <DEDUP_REMOVED lines=20> */
.L_x_1327:
[----:B------:R-:W-:Y:S05]  /*e720*/  BSYNC B0 ;  /* 0x0000000000007941 */ /* 0x000fea0003800000 */
.L_x_1326:
[----:B------:R-:W-:Y:S01]  /*e730*/  FADD.FTZ R10, R4, -UR22 ;  /* 0x80000016040a7e21 */ /* 0x000fe20008010000 */
[----:B------:R-:W-:Y:S01]  /*e740*/  FADD.FTZ R6, R6, -UR22 ;  /* 0x8000001606067e21 */ /* 0x000fe20008010000 */
[--C-:B------:R-:W-:Y:S02]  /*e750*/  HADD2.F32 R4, -RZ, R22.reuse.H0_H0 ;  /* 0x20000016ff047230 */ /* 0x100fe40000004100 */
[--C-:B0-----:R-:W-:Y:S02]  /*e760*/  HADD2.F32 R15, -RZ, R67.reuse.H0_H0 ;  /* 0x20000043ff0f7230 */ /* 0x101fe40000004100 */
[----:B------:R-:W-:Y:S01]  /*e770*/  FMUL.FTZ R35, R10, UR23 ;  /* 0x000000170a237c20 */ /* 0x000fe20008410000 */
[----:B------:R-:W-:Y:S02]  /*e780*/  HADD2.F32 R8, -RZ, R67.H1_H1 ;  /* 0x30000043ff087230 */ /* 0x000fe40000004100 */
        /* <DEDUP_REMOVED lines=21> */
.L_x_1328:
        /* <DEDUP_REMOVED lines=21> */
.L_x_1330:
[----:B------:R-:W-:Y:S05]  /*ea30*/  BSYNC B0 ;  /* 0x0000000000007941 */ /* 0x000fea0003800000 */
.L_x_1329:
        /* <DEDUP_REMOVED lines=27> */
.L_x_1331:
[----:B------:R-:W-:Y:S04]  /*ebf0*/  BSSY B0, `(.L_x_1332) ;  /* 0x0000014000007945 */ /* 0x000fe80003800000 */
[----:B------:R-:W-:Y:S05]  /*ec00*/  @!P2 BRA `(.L_x_1333) ;  /* 0x000000000048a947 */ /* 0x000fea0003800000 */
[----:B------:R-:W-:Y:S01]  /*ec10*/  ULDC.64 UR6, c[0x0][0x288] ;  /* 0x0000a20000067ab9 */ /* 0x000fe20000000a00 */
[----:B------:R-:W-:Y:S01]  /*ec20*/  MOV R18, R26 ;  /* 0x0000001a00127202 */ /* 0x000fe20000000f00 */
[----:B------:R-:W-:Y:S01]  /*ec30*/  IMAD R21, R125, UR6, RZ ;  /* 0x000000067d157c24 */ /* 0x000fe2000f8e02ff */
[----:B------:R-:W-:Y:S01]  /*ec40*/  MOV R19, R29 ;  /* 0x0000001d00137202 */ /* 0x000fe20000000f00 */
[----:B------:R-:W-:Y:S02]  /*ec50*/  FFMA.FTZ R4, R33, UR5, R36 ;  /* 0x0000000521047c23 */ /* 0x000fe40008010024 */
[C---:B------:R-:W-:Y:S02]  /*ec60*/  IMAD R21, R104.reuse, UR7, R21 ;  /* 0x0000000768157c24 */ /* 0x040fe4000f8e0215 */
[----:B------:R-:W-:-:S04]  /*ec70*/  IMAD.WIDE.U32 R18, R104, UR6, R18 ;  /* 0x0000000668127c25 */ /* 0x000fc8000f8e0012 */
[----:B------:R-:W-:Y:S01]  /*ec80*/  FFMA.FTZ R4, R15, R30, -R4 ;  /* 0x0000001e0f047223 */ /* 0x000fe20000010804 */
[----:B------:R-:W-:Y:S01]  /*ec90*/  ULDC.64 UR6, c[0x0][0x210] ;  /* 0x0000840000067ab9 */ /* 0x000fe20000000a00 */
[----:B------:R-:W-:Y:S01]  /*eca0*/  IADD3 R21, R19, R21, RZ ;  /* 0x0000001513157210 */ /* 0x000fe20007ffe0ff */
[----:B------:R-:W-:Y:S01]  /*ecb0*/  FFMA.FTZ R19, R22, UR5, R36 ;  /* 0x0000000516137c23 */ /* 0x000fe20008010024 */
[----:B------:R-:W-:Y:S01]  /*ecc0*/  FMUL.FTZ R15, R4, UR23 ;  /* 0x00000017040f7c20 */ /* 0x000fe20008410000 */
[----:B------:R-:W-:Y:S02]  /*ecd0*/  LEA R20, P0, R18, UR6, 0x1 ;  /* 0x0000000612147c11 */ /* 0x000fe4000f8008ff */
[----:B------:R-:W-:Y:S02]  /*ece0*/  FFMA.FTZ R19, R66, R31, -R19 ;  /* 0x0000001f42137223 */ /* 0x000fe40000010813 */
[----:B------:R-:W-:Y:S02]  /*ecf0*/  LEA.HI.X R21, R18, UR7, R21, 0x1, P0 ;  /* 0x0000000712157c11 */ /* 0x000fe400080f0c15 */
[----:B------:R-:W-:-:S05]  /*ed00*/  FMUL.FTZ R4, R19, UR23 ;  /* 0x0000001713047c20 */ /* 0x000fca0008410000 */
[----:B------:R-:W-:-:S05]  /*ed10*/  F2FP.F16.F32.PACK_AB R15, R4, R15 ;  /* 0x0000000f040f723e */ /* 0x000fca00000000ff */
[----:B------:R0:W-:Y:S02]  /*ed20*/  STG.E desc[UR18][R20.64], R15 ;  /* 0x0000000f14007986 */ /* 0x0001e4000c101912 */
.L_x_1333:
[----:B------:R-:W-:Y:S05]  /*ed30*/  BSYNC B0 ;  /* 0x0000000000007941 */ /* 0x000fea0003800000 */
.L_x_1332:
        /* <DEDUP_REMOVED lines=27> */
.L_x_1334:
[----:B------:R-:W-:Y:S04]  /*eef0*/  BSSY B0, `(.L_x_1335) ;  /* 0x0000014000007945 */ /* 0x000fe80003800000 */
[----:B------:R-:W-:Y:S05]  /*ef00*/  @!P1 BRA `(.L_x_1336) ;  /* 0x0000000000489947 */ /* 0x000fea0003800000 */
[----:B------:R-:W-:Y:S01]  /*ef10*/  ULDC.64 UR6, c[0x0][0x288] ;  /* 0x0000a20000067ab9 */ /* 0x000fe20000000a00 */
[----:B------:R-:W-:Y:S01]  /*ef20*/  MOV R18, R26 ;  /* 0x0000001a00127202 */ /* 0x000fe20000000f00 */
[----:B------:R-:W-:Y:S01]  /*ef30*/  IMAD R6, R124, UR6, RZ ;  /* 0x000000067c067c24 */ /* 0x000fe2000f8e02ff */
[----:B------:R-:W-:-:S03]  /*ef40*/  MOV R19, R29 ;  /* 0x0000001d00137202 */ /* 0x000fc60000000f00 */
[----:B------:R-:W-:Y:S02]  /*ef50*/  IMAD R21, R103, UR7, R6 ;  /* 0x0000000767157c24 */ /* 0x000fe4000f8e0206 */
[----:B------:R-:W-:Y:S01]  /*ef60*/  FFMA.FTZ R6, R33, UR5, R36 ;  /* 0x0000000521067c23 */ /* 0x000fe20008010024 */
[----:B------:R-:W-:Y:S01]  /*ef70*/  IMAD.WIDE.U32 R18, R103, UR6, R18 ;  /* 0x0000000667127c25 */ /* 0x000fe2000f8e0012 */
[----:B------:R-:W-:-:S03]  /*ef80*/  ULDC.64 UR6, c[0x0][0x210] ;  /* 0x0000840000067ab9 */ /* 0x000fc60000000a00 */
[----:B------:R-:W-:Y:S01]  /*ef90*/  FFMA.FTZ R6, R15, R30, -R6 ;  /* 0x0000001e0f067223 */ /* 0x000fe20000010806 */
[----:B------:R-:W-:Y:S01]  /*efa0*/  IADD3 R21, R19, R21, RZ ;  /* 0x0000001513157210 */ /* 0x000fe20007ffe0ff */
[----:B------:R-:W-:Y:S02]  /*efb0*/  FFMA.FTZ R19, R34, UR5, R36 ;  /* 0x0000000522137c23 */ /* 0x000fe40008010024 */
[----:B------:R-:W-:Y:S01]  /*efc0*/  FMUL.FTZ R15, R6, UR23 ;  /* 0x00000017060f7c20 */ /* 0x000fe20008410000 */
[----:B------:R-:W-:Y:S01]  /*efd0*/  LEA R20, P0, R18, UR6, 0x1 ;  /* 0x0000000612147c11 */ /* 0x000fe2000f8008ff */
[----:B------:R-:W-:-:S03]  /*efe0*/  FFMA.FTZ R4, R4, R31, -R19 ;  /* 0x0000001f04047223 */ /* 0x000fc60000010813 */
[----:B------:R-:W-:Y:S01]  /*eff0*/  LEA.HI.X R21, R18, UR7, R21, 0x1, P0 ;  /* 0x0000000712157c11 */ /* 0x000fe200080f0c15 */
[----:B------:R-:W-:-:S05]  /*f000*/  FMUL.FTZ R4, R4, UR23 ;  /* 0x0000001704047c20 */ /* 0x000fca0008410000 */
[----:B------:R-:W-:-:S05]  /*f010*/  F2FP.F16.F32.PACK_AB R15, R4, R15 ;  /* 0x0000000f040f723e */ /* 0x000fca00000000ff */
[----:B------:R0:W-:Y:S02]  /*f020*/  STG.E desc[UR18][R20.64], R15 ;  /* 0x0000000f14007986 */ /* 0x0001e4000c101912 */
.L_x_1336:
[----:B------:R-:W-:Y:S05]  /*f030*/  BSYNC B0 ;  /* 0x0000000000007941 */ /* 0x000fea0003800000 */
.L_x_1335:
[----:B------:R-:W-:Y:S01]  /*f040*/  FADD.FTZ R22, R22, -UR22 ;  /* 0x8000001616167e21 */ /* 0x000fe20008010000 */
[----:B------:R-:W-:Y:S01]  /*f050*/  FADD.FTZ R24, R24, -UR22 ;  /* 0x8000001618187e21 */ /* 0x000fe20008010000 */
[--C-:B0-----:R-:W-:Y:S02]  /*f060*/  HADD2.F32 R15, -RZ, R64.reuse.H0_H0 ;  /* 0x20000040ff0f7230 */ /* 0x101fe40000004100 */
[--C-:B------:R-:W-:Y:S02]  /*f070*/  HADD2.F32 R32, -RZ, R25.reuse.H0_H0 ;  /* 0x20000019ff207230 */ /* 0x100fe40000004100 */
        /* <DEDUP_REMOVED lines=23> */
.L_x_1337:
        /* <DEDUP_REMOVED lines=23> */
.L_x_1339:
[----:B------:R-:W-:Y:S05]  /*f360*/  BSYNC B0 ;  /* 0x0000000000007941 */ /* 0x000fea0003800000 */
.L_x_1338:
[----:B------:R-:W-:Y:S01]  /*f370*/  ISETP.NE.AND P0, PT, RZ, UR21, PT ;  /* 0x00000015ff007c0c */ /* 0x000fe2000bf05270 */
[----:B------:R-:W-:Y:S01]  /*f380*/  FADD.FTZ R32, R32, -UR22 ;  /* 0x8000001620207e21 */ /* 0x000fe20008010000 */
[----:B------:R-:W-:Y:S01]  /*f390*/  FADD.FTZ R33, R33, -UR22 ;  /* 0x8000001621217e21 */ /* 0x000fe20008010000 */
[--C-:B0-----:R-:W-:Y:S02]  /*f3a0*/  HADD2.F32 R15, -RZ, R63.reuse.H0_H0 ;  /* 0x2000003fff0f7230 */ /* 0x101fe40000004100 */
[----:B------:R-:W-:Y:S02]  /*f3b0*/  HADD2.F32 R4, -RZ, R63.H1_H1 ;  /* 0x3000003fff047230 */ /* 0x000fe40000004100 */
[----:B------:R-:W-:Y:S01]  /*f3c0*/  FMUL.FTZ R25, R32, UR23 ;  /* 0x0000001720197c20 */ /* 0x000fe20008410000 */
[----:B------:R-:W-:Y:S02]  /*f3d0*/  HADD2.F32 R24, -RZ, R44.H0_H0 ;  /* 0x2000002cff187230 */ /* 0x000fe40000004100 */
[----:B------:R-:W-:-:S03]  /*f3e0*/  FMUL.FTZ R22, R33, UR23 ;  /* 0x0000001721167c20 */ /* 0x000fc60008410000 */
        /* <DEDUP_REMOVED lines=19> */
.L_x_1340:
        /* <DEDUP_REMOVED lines=23> */
.L_x_1342:
[----:B------:R-:W-:Y:S05]  /*f690*/  BSYNC B0 ;  /* 0x0000000000007941 */ /* 0x000fea0003800000 */
.L_x_1341:
[----:B------:R-:W-:Y:S01]  /*f6a0*/  ISETP.NE.AND P0, PT, RZ, UR21, PT ;  /* 0x00000015ff007c0c */ /* 0x000fe2000bf05270 */
[----:B------:R-:W-:Y:S01]  /*f6b0*/  HADD2.F32 R44, -RZ, R44.H1_H1 ;  /* 0x3000002cff2c7230 */ /* 0x000fe20000004100 */
[----:B------:R-:W-:Y:S01]  /*f6c0*/  SHF.R.U32.HI R18, RZ, 0x2, R3 ;  /* 0x00000002ff127819 */ /* 0x000fe20000011603 */
[----:B------:R-:W-:Y:S01]  /*f6d0*/  FADD.FTZ R24, R24, -UR22 ;  /* 0x8000001618187e21 */ /* 0x000fe20008010000 */
[--C-:B0-----:R-:W-:Y:S02]  /*f6e0*/  HADD2.F32 R15, -RZ, R62.reuse.H0_H0 ;  /* 0x2000003eff0f7230 */ /* 0x101fe40000004100 */
[----:B------:R-:W-:Y:S01]  /*f6f0*/  FADD.FTZ R44, R44, -UR22 ;  /* 0x800000162c2c7e21 */ /* 0x000fe20008010000 */
[----:B------:R-:W-:Y:S02]  /*f700*/  HADD2.F32 R32, -RZ, R45.H0_H0 ;  /* 0x2000002dff207230 */ /* 0x000fe40000004100 */
[----:B------:R-:W-:Y:S01]  /*f710*/  FMUL.FTZ R33, R24, UR23 ;  /* 0x0000001718217c20 */ /* 0x000fe20008410000 */
[----:B------:R-:W-:-:S02]  /*f720*/  HADD2.F32 R62, -RZ, R62.H1_H1 ;  /* 0x3000003eff3e7230 */ /* 0x000fc40000004100 */
[----:B------:R-:W-:Y:S01]  /*f730*/  FMUL.FTZ R44, R44, UR23 ;  /* 0x000000172c2c7c20 */ /* 0x000fe20008410000 */
[----:B------:R-:W-:Y:S02]  /*f740*/  HADD2.F32 R45, -RZ, R45.H1_H1 ;  /* 0x3000002dff2d7230 */ /* 0x000fe40000004100 */
        /* <DEDUP_REMOVED lines=20> */
.L_x_1343:
        /* <DEDUP_REMOVED lines=23> */
.L_x_1345:
[----:B------:R-:W-:Y:S05]  /*fa00*/  BSYNC B0 ;  /* 0x0000000000007941 */ /* 0x000fea0003800000 */
.L_x_1344:
[----:B------:R-:W-:Y:S01]  /*fa10*/  ISETP.NE.AND P0, PT, RZ, UR21, PT ;  /* 0x00000015ff007c0c */ /* 0x000fe2000bf05270 */
[----:B------:R-:W-:Y:S01]  /*fa20*/  FADD.FTZ R32, R32, -UR22 ;  /* 0x8000001620207e21 */ /* 0x000fe20008010000 */
[----:B------:R-:W-:Y:S01]  /*fa30*/  FADD.FTZ R45, R45, -UR22 ;  /* 0x800000162d2d7e21 */ /* 0x000fe20008010000 */
[----:B---3--:R-:W-:Y:S02]  /*fa40*/  IMAD R37, R37, UR20, R19 ;  /* 0x0000001425257c24 */ /* 0x008fe4000f8e0213 */
[--C-:B0-----:R-:W-:Y:S02]  /*fa50*/  HADD2.F32 R15, -RZ, R61.reuse.H0_H0 ;  /* 0x2000003dff0f7230 */ /* 0x101fe40000004100 */
[----:B------:R-:W-:Y:S01]  /*fa60*/  FMUL.FTZ R25, R32, UR23 ;  /* 0x0000001720197c20 */ /* 0x000fe20008410000 */
[----:B------:R-:W-:Y:S02]  /*fa70*/  HADD2.F32 R4, -RZ, R61.H1_H1 ;  /* 0x3000003dff047230 */ /* 0x000fe40000004100 */
[----:B------:R-:W-:Y:S01]  /*fa80*/  FMUL.FTZ R22, R45, UR23 ;  /* 0x000000172d167c20 */ /* 0x000fe20008410000 */
[----:B------:R-:W-:-:S02]  /*fa90*/  HADD2.F32 R24, -RZ, R5.H0_H0 ;  /* 0x20000005ff187230 */ /* 0x000fc40000004100 */
        /* <DEDUP_REMOVED lines=19> */
.L_x_1346:
        /* <DEDUP_REMOVED lines=23> */
.L_x_1348:
[----:B------:R-:W-:Y:S05]  /*fd40*/  BSYNC B0 ;  /* 0x0000000000007941 */ /* 0x000fea0003800000 */
.L_x_1347:
[----:B------:R-:W-:Y:S01]  /*fd50*/  ISETP.NE.AND P6, PT, RZ, UR21, PT ;  /* 0x00000015ff007c0c */ /* 0x000fe2000bfc5270 */
[----:B------:R-:W-:Y:S02]  /*fd60*/  HADD2.F32 R5, -RZ, R5.H1_H1 ;  /* 0x30000005ff057230 */ /* 0x000fe40000004100 */
[----:B------:R-:W-:Y:S01]  /*fd70*/  FADD.FTZ R24, R24, -UR22 ;  /* 0x8000001618187e21 */ /* 0x000fe20008010000 */
[----:B0-----:R-:W-:Y:S01]  /*fd80*/  IADD3 R20, R37, 0x190, RZ ;  /* 0x0000019025147810 */ /* 0x001fe20007ffe0ff */
[----:B------:R-:W-:Y:S01]  /*fd90*/  ULDC.64 UR6, c[0x0][0x290] ;  /* 0x0000a40000067ab9 */ /* 0x000fe20000000a00 */
[--C-:B------:R-:W-:Y:S02]  /*fda0*/  HADD2.F32 R15, -RZ, R60.reuse.H0_H0 ;  /* 0x2000003cff0f7230 */ /* 0x100fe40000004100 */
[----:B------:R-:W-:Y:S01]  /*fdb0*/  FADD.FTZ R5, R5, -UR22 ;  /* 0x8000001605057e21 */ /* 0x000fe20008010000 */
[----:B------:R-:W-:Y:S02]  /*fdc0*/  HADD2.F32 R60, -RZ, R60.H1_H1 ;  /* 0x3000003cff3c7230 */ /* 0x000fe40000004100 */
        /* <DEDUP_REMOVED lines=22> */
.L_x_1349:
[----:B------:R-:W-:Y:S01]  /*ff30*/  ISETP.GE.U32.AND P0, PT, R20, UR6, PT ;  /* 0x0000000614007c0c */ /* 0x000fe2000bf06070 */
[----:B------:R-:W-:Y:S01]  /*ff40*/  BSSY B0, `(.L_x_1350) ;  /* 0x000001a000007945 */ /* 0x000fe20003800000 */
[--C-:B------:R-:W-:Y:S02]  /*ff50*/  HADD2.F32 R8, -RZ, R7.reuse.H0_H0 ;  /* 0x20000007ff087230 */ /* 0x100fe40000004100 */
[----:B------:R-:W-:Y:S01]  /*ff60*/  ISETP.GE.AND.EX P0, PT, R22, UR7, PT, P0 ;  /* 0x0000000716007c0c */ /* 0x000fe2000bf06300 */
[----:B------:R-:W-:-:S03]  /*ff70*/  HADD2.F32 R10, -RZ, R7.H1_H1 ;  /* 0x30000007ff0a7230 */ /* 0x000fc60000004100 */
        /* <DEDUP_REMOVED lines=13> */
[----:B------:R-:W-:-:S03]  /*10050*/  FFMA.FTZ R5, R18, UR5, R36 ;  /* 0x0000000512057c23 */ /* 0x000fc60008010024 */
[----:B------:R-:W-:Y:S01]  /*10060*/  LEA.HI.X R7, R4, UR15, R7, 0x1, P0 ;  /* 0x0000000f04077c11 */ /* 0x000fe200080f0c07 */
[----:B------:R-:W-:Y:S01]  /*10070*/  FFMA.FTZ R4, R23, UR5, R36 ;  /* 0x0000000517047c23 */ /* 0x000fe20008010024 */
[----:B------:R-:W-:-:S03]  /*10080*/  FFMA.FTZ R60, R60, R31, -R5 ;  /* 0x0000001f3c3c7223 */ /* 0x000fc60000010805 */
[----:B------:R-:W-:-:S04]  /*10090*/  FFMA.FTZ R4, R15, R30, -R4 ;  /* 0x0000001e0f047223 */ /* 0x000fc80000010804 */
[----:B------:R-:W-:Y:S01]  /*100a0*/  FMUL.FTZ R5, R4, UR23 ;  /* 0x0000001704057c20 */ /* 0x000fe20008410000 */
[----:B------:R-:W-:-:S05]  /*100b0*/  FMUL.FTZ R4, R60, UR23 ;  /* 0x000000173c047c20 */ /* 0x000fca0008410000 */
[----:B------:R-:W-:-:S05]  /*100c0*/  F2FP.F16.F32.PACK_AB R5, R4, R5 ;  /* 0x000000050405723e */ /* 0x000fca00000000ff */
[----:B------:R0:W-:Y:S02]  /*100d0*/  STG.E desc[UR18][R6.64], R5 ;  /* 0x0000000506007986 */ /* 0x0001e4000c101912 */
.L_x_1351:
[----:B------:R-:W-:Y:S05]  /*100e0*/  BSYNC B0 ;  /* 0x0000000000007941 */ /* 0x000fea0003800000 */
.L_x_1350:
[----:B------:R-:W-:Y:S01]  /*100f0*/  FADD.FTZ R4, R8, -UR22 ;  /* 0x8000001608047e21 */ /* 0x000fe20008010000 */
[----:B------:R-:W-:Y:S01]  /*10100*/  IADD3 R22, R37, 0x1a0, RZ ;  /* 0x000001a025167810 */ /* 0x000fe20007ffe0ff */
[----:B------:R-:W-:Y:S01]  /*10110*/  FADD.FTZ R10, R10, -UR22 ;  /* 0x800000160a0a7e21 */ /* 0x000fe20008010000 */
[--C-:B------:R-:W-:Y:S02]  /*10120*/  HADD2.F32 R15, -RZ, R59.reuse.H0_H0 ;  /* 0x2000003bff0f7230 */ /* 0x100fe40000004100 */
[----:B------:R-:W-:Y:S01]  /*10130*/  FMUL.FTZ R23, R4, UR23 ;  /* 0x0000001704177c20 */ /* 0x000fe20008410000 */
[----:B------:R-:W-:Y:S01]  /*10140*/  HADD2.F32 R8, -RZ, R59.H1_H1 ;  /* 0x3000003bff087230 */ /* 0x000fe20000004100 */
[----:B------:R-:W-:Y:S01]  /*10150*/  SHF.R.S32.HI R24, RZ, 0x1f, R22 ;  /* 0x0000001fff187819 */ /* 0x000fe20000011416 */
        /* <DEDUP_REMOVED lines=20> */
.L_x_1352:
[----:B------:R-:W-:Y:S01]  /*102a0*/  ISETP.GE.U32.AND P0, PT, R22, UR6, PT ;  /* 0x0000000616007c0c */ /* 0x000fe2000bf06070 */
[----:B------:R-:W-:Y:S01]  /*102b0*/  BSSY B0, `(.L_x_1353) ;  /* 0x000001a000007945 */ /* 0x000fe20003800000 */
[--C-:B------:R-:W-:Y:S02]  /*102c0*/  HADD2.F32 R10, -RZ, R9.reuse.H0_H0 ;  /* 0x20000009ff0a7230 */ /* 0x100fe40000004100 */
[----:B------:R-:W-:Y:S01]  /*102d0*/  ISETP.GE.AND.EX P0, PT, R24, UR7, PT, P0 ;  /* 0x0000000718007c0c */ /* 0x000fe2000bf06300 */
[----:B------:R-:W-:-:S03]  /*102e0*/  HADD2.F32 R12, -RZ, R9.H1_H1 ;  /* 0x30000009ff0c7230 */ /* 0x000fc60000004100 */
[----:B------:R-:W-:-:S13]  /*102f0*/  ISETP.LT.U32.AND P0, PT, R3, 0x1c0, !P0 ;  /* 0x000001c00300780c */ /* 0x000fda0004701070 */
        /* <DEDUP_REMOVED lines=21> */
.L_x_1354:
[----:B------:R-:W-:Y:S05]  /*10450*/  BSYNC B0 ;  /* 0x0000000000007941 */ /* 0x000fea0003800000 */
.L_x_1353:
        /* <DEDUP_REMOVED lines=27> */
.L_x_1355:
[----:B------:R-:W-:Y:S01]  /*10610*/  ISETP.GE.U32.AND P0, PT, R20, UR6, PT ;  /* 0x0000000614007c0c */ /* 0x000fe2000bf06070 */
[----:B------:R-:W-:Y:S01]  /*10620*/  BSSY B0, `(.L_x_1356) ;  /* 0x000001a000007945 */ /* 0x000fe20003800000 */
[--C-:B------:R-:W-:Y:S02]  /*10630*/  HADD2.F32 R8, -RZ, R11.reuse.H0_H0 ;  /* 0x2000000bff087230 */ /* 0x100fe40000004100 */
[----:B------:R-:W-:Y:S01]  /*10640*/  ISETP.GE.AND.EX P0, PT, R22, UR7, PT, P0 ;  /* 0x0000000716007c0c */ /* 0x000fe2000bf06300 */
[----:B------:R-:W-:-:S03]  /*10650*/  HADD2.F32 R11, -RZ, R11.H1_H1 ;  /* 0x3000000bff0b7230 */ /* 0x000fc60000004100 */
        /* <DEDUP_REMOVED lines=22> */
.L_x_1357:
[----:B------:R-:W-:Y:S05]  /*107c0*/  BSYNC B0 ;  /* 0x0000000000007941 */ /* 0x000fea0003800000 */
.L_x_1356:
        /* <DEDUP_REMOVED lines=27> */
.L_x_1358:
[----:B------:R-:W-:Y:S01]  /*10980*/  ISETP.GE.U32.AND P0, PT, R20, UR6, PT ;  /* 0x0000000614007c0c */ /* 0x000fe2000bf06070 */
[----:B------:R-:W-:Y:S01]  /*10990*/  BSSY B0, `(.L_x_1359) ;  /* 0x000001a000007945 */ /* 0x000fe20003800000 */
[--C-:B------:R-:W-:Y:S02]  /*109a0*/  HADD2.F32 R10, -RZ, R13.reuse.H0_H0 ;  /* 0x2000000dff0a7230 */ /* 0x100fe40000004100 */
[----:B------:R-:W-:Y:S01]  /*109b0*/  ISETP.GE.AND.EX P0, PT, R22, UR7, PT, P0 ;  /* 0x0000000716007c0c */ /* 0x000fe2000bf06300 */
[----:B------:R-:W-:-:S03]  /*109c0*/  HADD2.F32 R13, -RZ, R13.H1_H1 ;  /* 0x3000000dff0d7230 */ /* 0x000fc60000004100 */
        /* <DEDUP_REMOVED lines=22> */
.L_x_1360:
[----:B------:R-:W-:Y:S05]  /*10b30*/  BSYNC B0 ;  /* 0x0000000000007941 */ /* 0x000fea0003800000 */
.L_x_1359:
        /* <DEDUP_REMOVED lines=9> */
[----:B0123--:R-:W-:Y:S01]  /*10bd0*/  FFMA.FTZ R5, R16, R31, R41 ;  /* 0x0000001f10057223 */ /* 0x00ffe20000010029 */
        /* <DEDUP_REMOVED lines=17> */
.L_x_1361:
[----:B------:R-:W-:Y:S01]  /*10cf0*/  ISETP.GE.U32.AND P0, PT, R18, UR6, PT ;  /* 0x0000000612007c0c */ /* 0x000fe2000bf06070 */
[----:B------:R-:W-:Y:S01]  /*10d00*/  BSSY B0, `(.L_x_1362) ;  /* 0x000001a000007945 */ /* 0x000fe20003800000 */
[--C-:B------:R-:W-:Y:S02]  /*10d10*/  HADD2.F32 R8, -RZ, R14.reuse.H0_H0 ;  /* 0x2000000eff087230 */ /* 0x100fe40000004100 */
[----:B------:R-:W-:Y:S01]  /*10d20*/  ISETP.GE.AND.EX P0, PT, R19, UR7, PT, P0 ;  /* 0x0000000713007c0c */ /* 0x000fe2000bf06300 */
[----:B------:R-:W-:-:S03]  /*10d30*/  HADD2.F32 R14, -RZ, R14.H1_H1 ;  /* 0x3000000eff0e7230 */ /* 0x000fc60000004100 */
[----:B------:R-:W-:-:S13]  /*10d40*/  ISETP.LT.U32.AND P0, PT, R3, 0x1c0, !P0 ;  /* 0x000001c00300780c */ /* 0x000fda0004701070 */
        /* <DEDUP_REMOVED lines=21> */
.L_x_1363:
[----:B------:R-:W-:Y:S05]  /*10ea0*/  BSYNC B0 ;  /* 0x0000000000007941 */ /* 0x000fea0003800000 */
.L_x_1362:
[----:B----4-:R-:W-:Y:S01]  /*10eb0*/  FADD.FTZ R4, R8, -UR22 ;  /* 0x8000001608047e21 */ /* 0x010fe20008010000 */
        /* <DEDUP_REMOVED lines=9> */
[----:B0123--:R-:W-:-:S03]  /*10f50*/  FFMA.FTZ R5, R16, R31, R41 ;  /* 0x0000001f10057223 */ /* 0x00ffc60000010029 */
        /* <DEDUP_REMOVED lines=16> */
.L_x_1364:
        /* <DEDUP_REMOVED lines=27> */
.L_x_1366:
[----:B------:R-:W-:Y:S05]  /*11210*/  BSYNC B0 ;  /* 0x0000000000007941 */ /* 0x000fea0003800000 */
.L_x_1365:
[----:B------:R-:W-:Y:S01]  /*11220*/  FADD.FTZ R10, R10, -UR22 ;  /* 0x800000160a0a7e21 */ /* 0x000fe20008010000 */
[----:B------:R-:W-:Y:S01]  /*11230*/  FADD.FTZ R17, R17, -UR22 ;  /* 0x8000001611117e21 */ /* 0x000fe20008010000 */
[--C-:B01234-:R-:W-:Y:S01]  /*11240*/  HADD2.F32 R7, -RZ, R54.reuse.H0_H0 ;  /* 0x20000036ff077230 */ /* 0x11ffe20000004100 */
[----:B------:R-:W-:Y:S01]  /*11250*/  IADD3 R15, R2, 0x1f0, RZ ;  /* 0x000001f0020f7810 */ /* 0x000fe20007ffe0ff */
[----:B------:R-:W-:Y:S02]  /*11260*/  HADD2.F32 R54, -RZ, R54.H1_H1 ;  /* 0x30000036ff367230 */ /* 0x000fe40000004100 */
        /* <DEDUP_REMOVED lines=21> */
.L_x_1367:
[----:B------:R-:W-:Y:S01]  /*113c0*/  ISETP.GE.U32.AND P0, PT, R15, UR6, PT ;  /* 0x000000060f007c0c */ /* 0x000fe2000bf06070 */
[----:B------:R-:W-:Y:S03]  /*113d0*/  BSSY B0, `(.L_x_1368) ;  /* 0x0000015000007945 */ /* 0x000fe60003800000 */
[----:B------:R-:W-:-:S04]  /*113e0*/  ISETP.GE.AND.EX P0, PT, R94, UR7, PT, P0 ;  /* 0x000000075e007c0c */ /* 0x000fc8000bf06300 */
[----:B------:R-:W-:-:S13]  /*113f0*/  ISETP.GT.U32.OR P0, PT, R3, 0x1bf, P0 ;  /* 0x000001bf0300780c */ /* 0x000fda0000704470 */
[----:B------:R-:W-:Y:S05]  /*11400*/  @P0 BRA `(.L_x_1369) ;  /* 0x0000000000440947 */ /* 0x000fea0003800000 */
[----:B------:R-:W-:Y:S01]  /*11410*/  ULDC.64 UR6, c[0x0][0x288] ;  /* 0x0000a20000067ab9 */ /* 0x000fe20000000a00 */
[----:B------:R-:W-:Y:S01]  /*11420*/  MOV R27, R29 ;  /* 0x0000001d001b7202 */ /* 0x000fe20000000f00 */
[----:B------:R-:W-:Y:S02]  /*11430*/  IMAD R94, R94, UR6, RZ ;  /* 0x000000065e5e7c24 */ /* 0x000fe4000f8e02ff */
[--C-:B------:R-:W-:Y:S01]  /*11440*/  FFMA.FTZ R6, R13, UR5, R36.reuse ;  /* 0x000000050d067c23 */ /* 0x100fe20008010024 */
[----:B------:R-:W-:Y:S01]  /*11450*/  FFMA.FTZ R9, R12, UR5, R36 ;  /* 0x000000050c097c23 */ /* 0x000fe20008010024 */
[----:B------:R-:W-:-:S04]  /*11460*/  IMAD.WIDE.U32 R26, R15, UR6, R26 ;  /* 0x000000060f1a7c25 */ /* 0x000fc8000f8e001a */
[----:B------:R-:W-:Y:S01]  /*11470*/  FFMA.FTZ R6, R7, R30, -R6 ;  /* 0x0000001e07067223 */ /* 0x000fe20000010806 */
[----:B------:R-:W-:Y:S01]  /*11480*/  FFMA.FTZ R9, R54, R31, -R9 ;  /* 0x0000001f36097223 */ /* 0x000fe20000010809 */
[----:B------:R-:W-:Y:S01]  /*11490*/  IMAD R5, R15, UR7, R94 ;  /* 0x000000070f057c24 */ /* 0x000fe2000f8e025e */
[----:B------:R-:W-:Y:S01]  /*114a0*/  ULDC.64 UR6, c[0x0][0x210] ;  /* 0x0000840000067ab9 */ /* 0x000fe20000000a00 */
[----:B------:R-:W-:Y:S01]  /*114b0*/  FMUL.FTZ R6, R6, UR23 ;  /* 0x0000001706067c20 */ /* 0x000fe20008410000 */
[----:B------:R-:W-:Y:S01]  /*114c0*/  FMUL.FTZ R7, R9, UR23 ;  /* 0x0000001709077c20 */ /* 0x000fe20008410000 */
[----:B------:R-:W-:Y:S02]  /*114d0*/  LEA R4, P0, R26, UR6, 0x1 ;  /* 0x000000061a047c11 */ /* 0x000fe4000f8008ff */
[----:B------:R-:W-:Y:S02]  /*114e0*/  IADD3 R5, R27, R5, RZ ;  /* 0x000000051b057210 */ /* 0x000fe40007ffe0ff */
[----:B------:R-:W-:-:S02]  /*114f0*/  F2FP.F16.F32.PACK_AB R7, R7, R6 ;  /* 0x000000060707723e */ /* 0x000fc400000000ff */
[----:B------:R-:W-:-:S05]  /*11500*/  LEA.HI.X R5, R26, UR7, R5, 0x1, P0 ;  /* 0x000000071a057c11 */ /* 0x000fca00080f0c05 */
[----:B------:R0:W-:Y:S02]  /*11510*/  STG.E desc[UR18][R4.64], R7 ;  /* 0x0000000704007986 */ /* 0x0001e4000c101912 */
.L_x_1369:
[----:B------:R-:W-:Y:S05]  /*11520*/  BSYNC B0 ;  /* 0x0000000000007941 */ /* 0x000fea0003800000 */
.L_x_1368:
        /* <DEDUP_REMOVED lines=9> */
.L_x_1223:
[----:B------:R-:W1:Y:S01]  /*115c0*/  LDC R2, c[0x0][0xc] ;  /* 0x00000300ff027b82 */ /* 0x000e620000000800 */
[----:B------:R-:W-:Y:S01]  /*115d0*/  ISETP.NE.AND P1, PT, R3, RZ, PT ;  /* 0x000000ff0300720c */ /* 0x000fe20003f25270 */
[----:B------:R-:W-:Y:S06]  /*115e0*/  BSSY B0, `(.L_x_1371) ;  /* 0x0000011000007945 */ /* 0x000fec0003800000 */
[----:B------:R-:W2:Y:S08]  /*115f0*/  LDC R9, c[0x0][0x10] ;  /* 0x00000400ff097b82 */ /* 0x000eb00000000800 */
[----:B0-----:R-:W0:Y:S01]  /*11600*/  LDC.64 R4, c[0x0][0x258] ;  /* 0x00009600ff047b82 */ /* 0x001e220000000a00 */
[----:B-1----:R-:W-:-:S02]  /*11610*/  ISETP.NE.AND P0, PT, R2, 0x1, PT ;  /* 0x000000010200780c */ /* 0x002fc40003f05270 */
[----:B--2---:R-:W-:-:S04]  /*11620*/  SHF.L.U32 R0, R9, 0x1, RZ ;  /* 0x0000000109007819 */ /* 0x004fc800000006ff */
        /* <DEDUP_REMOVED lines=12> */
.L_x_1372:
[----:B------:R-:W-:Y:S05]  /*116f0*/  BSYNC B0 ;  /* 0x0000000000007941 */ /* 0x000fea0003800000 */
.L_x_1371:
[----:B------:R-:W1:Y:S01]  /*11700*/  S2UR UR4, SR_CTAID.X ;  /* 0x00000000000479c3 */ /* 0x000e620000002500 */
[----:B------:R-:W-:Y:S02]  /*11710*/  IADD3 R0, R2, -0x1, RZ ;  /* 0xffffffff02007810 */ /* 0x000fe40007ffe0ff */
[----:B------:R-:W-:-:S05]  /*11720*/  IADD3 R6, R9, -0x1, RZ ;  /* 0xffffffff09067810 */ /* 0x000fca0007ffe0ff */
[----:B------:R-:W2:Y:S01]  /*11730*/  S2UR UR5, SR_CTAID.Y ;  /* 0x00000000000579c3 */ /* 0x000ea20000002600 */
[----:B-1----:R-:W-:-:S04]  /*11740*/  ISETP.NE.AND P0, PT, R0, UR4, PT ;  /* 0x0000000400007c0c */ /* 0x002fc8000bf05270 */
[----:B--2---:R-:W-:-:S13]  /*11750*/  ISETP.NE.OR P0, PT, R6, UR5, P0 ;  /* 0x0000000506007c0c */ /* 0x004fda0008705670 */
[----:B------:R-:W-:Y:S05]  /*11760*/  @P0 EXIT ;  /* 0x000000000000094d */ /* 0x000fea0003800000 */
[----:B------:R-:W-:Y:S05]  /*11770*/  @P1 BRA `(.L_x_1373) ;  /* 0x0000000000201947 */ /* 0x000fea0003800000 */
[----:B------:R-:W-:-:S05]  /*11780*/  IMAD R0, R2, R9, RZ ;  /* 0x0000000902007224 */ /* 0x000fca00078e02ff */
[----:B------:R-:W-:-:S13]  /*11790*/  ISETP.NE.AND P0, PT, R0, -0x1, PT ;  /* 0xffffffff0000780c */ /* 0x000fda0003f05270 */
[----:B------:R-:W-:Y:S05]  /*117a0*/  @!P0 BRA `(.L_x_1373) ;  /* 0x0000000000148947 */ /* 0x000fea0003800000 */
.L_x_1374:
[----:B0-----:R-:W2:Y:S04]  /*117b0*/  LDG.E.STRONG.GPU R7, desc[UR18][R4.64] ;  /* 0x0000001204077981 */ /* 0x001ea8000c1ef900 */
[----:B--2---:R-:W-:Y:S01]  /*117c0*/  CCTL.IVALL ;  /* 0x00000000ff00798f */ /* 0x004fe20002000000 */
[----:B------:R-:W-:Y:S05]  /*117d0*/  YIELD ;  /* 0x0000000000007946 */ /* 0x000fea0003800000 */
[----:B------:R-:W-:-:S13]  /*117e0*/  ISETP.NE.AND P0, PT, R7, R0, PT ;  /* 0x000000000700720c */ /* 0x000fda0003f05270 */
[----:B------:R-:W-:Y:S05]  /*117f0*/  @P0 BRA `(.L_x_1374) ;  /* 0xfffffffc00ec0947 */ /* 0x000fea000383ffff */
.L_x_1373:
[----:B------:R-:W-:Y:S05]  /*11800*/  WARPSYNC.ALL ;  /* 0x0000000000007948 */ /* 0x000fea0003800000 */
[----:B------:R-:W1:Y:S08]  /*11810*/  LDC.64 R24, c[0x0][0x288] ;  /* 0x0000a200ff187b82 */ /* 0x000e700000000a00 */
[----:B------:R-:W-:Y:S01]  /*11820*/  BAR.SYNC.DEFER_BLOCKING 0x0 ;  /* 0x0000000000007b1d */ /* 0x000fe20000010000 */
[----:B-1----:R-:W-:-:S04]  /*11830*/  LEA.HI R0, P0, R25, R24, RZ, 0x1 ;  /* 0x0000001819007211 */ /* 0x002fc800078108ff */
[----:B0-----:R-:W-:-:S04]  /*11840*/  IADD3.X R5, RZ, R25, RZ, P0, !PT ;  /* 0x00000019ff057210 */ /* 0x001fc800007fe4ff */
        /* <DEDUP_REMOVED lines=19> */
.L_x_1375:
        /* <DEDUP_REMOVED lines=23> */
.L_x_1376:
        /* <DEDUP_REMOVED lines=9> */
.L_x_5156:


//--------------------- .text._Z35group_norm_nhwc_bwd_one_pass_kernelI11Fp16IOBf16WLi64ELi56ELi448EEv26Group_norm_nhwc_bwd_params --------------------------
	.section	.text._Z35group_norm_nhwc_bwd_one_pass_kernelI11Fp16IOBf16WLi64ELi56ELi448EEv26Group_norm_nhwc_bwd_params,"ax",@progbits
	.align	128
        .global         _Z35group_norm_nhwc_bwd_one_pass_kernelI11Fp16IOBf16WLi64ELi56ELi448EEv26Group_norm_nhwc_bwd_params
        .type           _Z35group_norm_nhwc_bwd_one_pass_kernelI11Fp16IOBf16WLi64ELi56ELi448EEv26Group_norm_nhwc_bwd_params,@function
        .size           _Z35group_norm_nhwc_bwd_one_pass_kernelI11Fp16IOBf16WLi64ELi56ELi448EEv26Group_norm_nhwc_bwd_params,(.L_x_5157 - _Z35group_norm_nhwc_bwd_one_pass_kernelI11Fp16IOBf16WLi64ELi56ELi448EEv26Group_norm_nhwc_bwd_params)
        .other          _Z35group_norm_nhwc_bwd_one_pass_kernelI11Fp16IOBf16WLi64ELi56ELi448EEv26Group_norm_nhwc_bwd_params,@"STO_CUDA_ENTRY STV_DEFAULT"
_Z35group_norm_nhwc_bwd_one_pass_kernelI11Fp16IOBf16WLi64ELi56ELi448EEv26Group_norm_nhwc_bwd_params:
.text._Z35group_norm_nhwc_bwd_one_pass_kernelI11Fp16IOBf16WLi64ELi56ELi448EEv26Group_norm_nhwc_bwd_params:
        /* <DEDUP_REMOVED lines=13> */
[--C-:B------:R-:W-:Y:S01]  /*00d0*/  SHF.R.S32.HI R7, RZ, 0x1f, R56.reuse ;  /* 0x0000001fff077819 */ /* 0x100fe20000011438 */
[----:B------:R-:W-:Y:S01]  /*00e0*/  UMOV UR5, 0x400 ;  /* 0x0000040000057882 */ /* 0x000fe20000000000 */
[----:B------:R-:W-:Y:S01]  /*00f0*/  ULDC.64 UR10, c[0x0][0x290] ;  /* 0x0000a400000a7ab9 */ /* 0x000fe20000000a00 */
[----:B------:R-:W-:Y:S01]  /*0100*/  IMAD.WIDE.U32 R4, R4, 0x24924925, RZ ;  /* 0x2492492504047825 */ /* 0x000fe200078e00ff */
[----:B------:R-:W-:Y:S01]  /*0110*/  LEA.HI R7, R7, R56, RZ, 0x5 ;  /* 0x0000003807077211 */ /* 0x000fe200078f28ff */
[----:B------:R-:W2:Y:S01]  /*0120*/  LDC R55, c[0x0][0x2ac] ;  /* 0x0000ab00ff377b82 */ /* 0x000ea20000000800 */
[----:B------:R-:W-:Y:S01]  /*0130*/  ISETP.GE.U32.AND P2, PT, R56, 0x1c0, PT ;  /* 0x000001c03800780c */ /* 0x000fe20003f46070 */
[----:B------:R-:W-:Y:S01]  /*0140*/  IMAD R57, R5, -0x1c, R56 ;  /* 0xffffffe405397824 */ /* 0x000fe200078e0238 */
[----:B------:R-:W-:Y:S01]  /*0150*/  SHF.R.S32.HI R0, RZ, 0x5, R7 ;  /* 0x00000005ff007819 */ /* 0x000fe20000011407 */
[----:B------:R-:W-:Y:S01]  /*0160*/  HFMA2.MMA R48, -RZ, RZ, 0, 0 ;  /* 0x00000000ff307435 */ /* 0x000fe200000001ff */
[----:B------:R-:W-:-:S02]  /*0170*/  MOV R49, R39 ;  /* 0x0000002700317202 */ /* 0x000fc40000000f00 */
        /* <DEDUP_REMOVED lines=10> */
[----:B------:R-:W-:Y:S02]  /*0220*/  IADD3.X R11, RZ, R11, RZ, P4, !PT ;  /* 0x0000000bff0b7210 */ /* 0x000fe400027fe4ff */
[----:B------:R-:W-:Y:S01]  /*0230*/  IADD3.X R13, RZ, R13, RZ, P3, !PT ;  /* 0x0000000dff0d7210 */ /* 0x000fe20001ffe4ff */
[----:B---3--:R-:W-:Y:S01]  /*0240*/  ULEA UR5, UR6, UR5, 0x18 ;  /* 0x0000000506057291 */ /* 0x008fe2000f8ec03f */
[----:B------:R-:W-:-:S02]  /*0250*/  IADD3 R53, R55, 0x10, RZ ;  /* 0x0000001037357810 */ /* 0x000fc40007ffe0ff */
[----:B------:R-:W-:Y:S02]  /*0260*/  ISETP.LT.U32.AND P1, PT, R55, UR10, PT ;  /* 0x0000000a37007c0c */ /* 0x000fe4000bf21070 */
[----:B------:R-:W-:Y:S02]  /*0270*/  SHF.R.S32.HI R3, RZ, 0x1f, R55 ;  /* 0x0000001fff037819 */ /* 0x000fe40000011437 */
[----:B------:R-:W-:Y:S01]  /*0280*/  SHF.R.S64 R2, R2, 0x1, R13 ;  /* 0x0000000102027819 */ /* 0x000fe2000000100d */
[----:B----4-:R-:W-:Y:S01]  /*0290*/  IMAD R54, R38, UR7, R39 ;  /* 0x0000000726367c24 */ /* 0x010fe2000f8e0227 */
[----:B------:R-:W-:Y:S02]  /*02a0*/  SHF.R.S64 R4, R4, 0x1, R11 ;  /* 0x0000000104047819 */ /* 0x000fe4000000100b */
[----:B------:R-:W-:Y:S01]  /*02b0*/  ISETP.LT.U32.AND P0, PT, R53, UR10, PT ;  /* 0x0000000a35007c0c */ /* 0x000fe2000bf01070 */
[----:B------:R-:W-:Y:S01]  /*02c0*/  ULDC.U8 UR10, c[0x0][0x2a4] ;  /* 0x0000a900000a7ab9 */ /* 0x000fe20000000000 */
[----:B------:R-:W-:-:S02]  /*02d0*/  SHF.R.S32.HI R5, RZ, 0x1f, R53 ;  /* 0x0000001fff057819 */ /* 0x000fc40000011435 */
[C---:B------:R-:W-:Y:S02]  /*02e0*/  IADD3 R52, R55.reuse, 0x20, RZ ;  /* 0x0000002037347810 */ /* 0x040fe40007ffe0ff */
[----:B------:R-:W-:Y:S02]  /*02f0*/  IADD3 R51, R55, 0x30, RZ ;  /* 0x0000003037337810 */ /* 0x000fe40007ffe0ff */
[----:B------:R-:W-:Y:S02]  /*0300*/  SHF.R.S32.HI R13, RZ, 0x1, R13 ;  /* 0x00000001ff0d7819 */ /* 0x000fe4000001140d */
[----:B------:R-:W-:Y:S02]  /*0310*/  SHF.R.S32.HI R11, RZ, 0x1, R11 ;  /* 0x00000001ff0b7819 */ /* 0x000fe4000001140b */
[----:B------:R-:W-:Y:S02]  /*0320*/  ISETP.LT.AND.EX P1, PT, R3, UR11, !P2, P1 ;  /* 0x0000000b03007c0c */ /* 0x000fe4000d721310 */
[----:B------:R-:W-:-:S02]  /*0330*/  ISETP.LT.AND.EX P2, PT, R5, UR11, !P2, P0 ;  /* 0x0000000b05007c0c */ /* 0x000fc4000d741300 */
[----:B0-----:R-:W-:Y:S02]  /*0340*/  LOP3.LUT R50, R37, 0x3, RZ, 0xc0, !PT ;  /* 0x0000000325327812 */ /* 0x001fe400078ec0ff */
[----:B------:R-:W-:Y:S02]  /*0350*/  LEA R0, R0, UR5, 0x3 ;  /* 0x0000000500007c11 */ /* 0x000fe4000f8e18ff */
[----:B------:R-:W-:Y:S02]  /*0360*/  SHF.R.S32.HI R7, RZ, 0x1f, R52 ;  /* 0x0000001fff077819 */ /* 0x000fe40000011434 */
[----:B------:R-:W-:Y:S02]  /*0370*/  SHF.R.S32.HI R9, RZ, 0x1f, R51 ;  /* 0x0000001fff097819 */ /* 0x000fe40000011433 */
[----:B------:R-:W-:Y:S02]  /*0380*/  SHF.L.U64.HI R6, R2, 0x2, R13 ;  /* 0x0000000202067819 */ /* 0x000fe4000001020d */
[----:B-1----:R-:W-:-:S07]  /*0390*/  SHF.L.U64.HI R8, R4, 0x2, R11 ;  /* 0x0000000204087819 */ /* 0x002fce000001020b */
.L_x_1412:
        /* <DEDUP_REMOVED lines=72> */
[----:B--2---:R-:W-:Y:S01]  /*0820*/  @P1 IADD3 R26, P4, R31, R26, RZ ;  /* 0x0000001a1f1a1210 */ /* 0x004fe20007f9e0ff */
[----:B------:R-:W2:Y:S01]  /*0830*/  LDG.E.64 R10, desc[UR8][R10.64] ;  /* 0x000000080a0a7981 */ /* 0x000ea2000c1e1b00 */
[----:B------:R-:W-:-:S03]  /*0840*/  ISETP.LT.U32.AND P3, PT, R56, 0x1c0, !P3 ;  /* 0x000001c03800780c */ /* 0x000fc60005f61070 */
[----:B------:R-:W0:Y:S01]  /*0850*/  @P2 LDC.64 R12, c[0x0][0x230] ;  /* 0x00008c00ff0c2b82 */ /* 0x000e220000000a00 */
[----:B------:R-:W-:Y:S01]  /*0860*/  @P1 IADD3.X R27, R28, R27, RZ, P4, !PT ;  /* 0x0000001b1c1b1210 */ /* 0x000fe200027fe4ff */
[----:B---3--:R-:W-:-:S04]  /*0870*/  @P2 IMAD R32, R5, R16, RZ ;  /* 0x0000001005202224 */ /* 0x008fc800078e02ff */
[----:B------:R3:W5:Y:S01]  /*0880*/  @P1 LDG.E R46, desc[UR8][R26.64] ;  /* 0x000000081a2e1981 */ /* 0x000762000c1e1900 */
[----:B------:R-:W-:Y:S01]  /*0890*/  @P2 IMAD R25, R53, R17, R32 ;  /* 0x0000001135192224 */ /* 0x000fe200078e0220 */
[----:B----4-:R-:W-:Y:S02]  /*08a0*/  @P1 IADD3 R30, P4, R31, R18, RZ ;  /* 0x000000121f1e1210 */ /* 0x010fe40007f9e0ff */
[----:B------:R-:W4:Y:S01]  /*08b0*/  @P3 LDC.64 R20, c[0x0][0x288] ;  /* 0x0000a200ff143b82 */ /* 0x000f220000000a00 */
[----:B---3--:R-:W-:Y:S02]  /*08c0*/  @P2 MOV R26, R64 ;  /* 0x00000040001a2202 */ /* 0x008fe40000000f00 */
[----:B------:R-:W-:-:S03]  /*08d0*/  @P2 MOV R27, R67 ;  /* 0x00000043001b2202 */ /* 0x000fc60000000f00 */
[----:B------:R-:W-:Y:S01]  /*08e0*/  @P2 IMAD.WIDE.U32 R16, R53, R16, R26 ;  /* 0x0000001035102225 */ /* 0x000fe200078e001a */
[----:B------:R-:W-:Y:S02]  /*08f0*/  @P1 IADD3.X R31, R28, R19, RZ, P4, !PT ;  /* 0x000000131c1f1210 */ /* 0x000fe400027fe4ff */
[----:B------:R-:W-:Y:S01]  /*0900*/  @P0 MOV R29, R67 ;  /* 0x00000043001d0202 */ /* 0x000fe20000000f00 */
[----:B-1----:R-:W-:Y:S01]  /*0910*/  @P0 IMAD R28, R7, R14, RZ ;  /* 0x0000000e071c0224 */ /* 0x002fe200078e02ff */
[----:B------:R-:W-:Y:S02]  /*0920*/  @P2 IADD3 R25, R17, R25, RZ ;  /* 0x0000001911192210 */ /* 0x000fe40007ffe0ff */
[----:B------:R-:W-:Y:S02]  /*0930*/  CS2R R44, SRZ ;  /* 0x00000000002c7805 */ /* 0x000fe4000001ff00 */
[----:B------:R-:W-:Y:S02]  /*0940*/  @P2 SHF.L.U32 R17, R16, 0x1, RZ ;  /* 0x0000000110112819 */ /* 0x000fe400000006ff */
[----:B------:R-:W-:-:S02]  /*0950*/  CS2R R42, SRZ ;  /* 0x00000000002a7805 */ /* 0x000fc4000001ff00 */
[----:B------:R-:W-:Y:S01]  /*0960*/  @P2 SHF.L.U64.HI R32, R16, 0x1, R25 ;  /* 0x0000000110202819 */ /* 0x000fe20000010219 */
[C---:B------:R-:W-:Y:S01]  /*0970*/  @P0 IMAD R25, R52.reuse, R15, R28 ;  /* 0x0000000f34190224 */ /* 0x040fe200078e021c */
[----:B------:R-:W-:Y:S01]  /*0980*/  @P0 MOV R28, R64 ;  /* 0x00000040001c0202 */ /* 0x000fe20000000f00 */
[----:B------:R1:W5:Y:S01]  /*0990*/  @P1 LDG.E R45, desc[UR8][R30.64] ;  /* 0x000000081e2d1981 */ /* 0x000362000c1e1900 */
[----:B0-----:R-:W-:Y:S01]  /*09a0*/  @P2 IADD3 R26, P4, R17, R12, RZ ;  /* 0x0000000c111a2210 */ /* 0x001fe20007f9e0ff */
[----:B----4-:R-:W-:Y:S01]  /*09b0*/  @P3 IMAD R34, R9, R20, RZ ;  /* 0x0000001409223224 */ /* 0x010fe200078e02ff */
[----:B------:R-:W-:Y:S01]  /*09c0*/  @P2 IADD3 R22, P5, R17, R22, RZ ;  /* 0x0000001611162210 */ /* 0x000fe20007fbe0ff */
[----:B------:R-:W-:Y:S01]  /*09d0*/  @P0 IMAD.WIDE.U32 R28, R52, R14, R28 ;  /* 0x0000000e341c0225 */ /* 0x000fe200078e001c */
[----:B------:R-:W-:Y:S01]  /*09e0*/  @P2 IADD3.X R27, R32, R13, RZ, P4, !PT ;  /* 0x0000000d201b2210 */ /* 0x000fe200027fe4ff */
[----:B------:R-:W0:Y:S03]  /*09f0*/  @P3 LDC.64 R16, c[0x0][0x230] ;  /* 0x00008c00ff103b82 */ /* 0x000e260000000a00 */
[----:B------:R-:W-:-:S02]  /*0a00*/  @P0 IADD3 R25, R29, R25, RZ ;  /* 0x000000191d190210 */ /* 0x000fc40007ffe0ff */
[----:B------:R-:W-:-:S03]  /*0a10*/  CS2R R40, SRZ ;  /* 0x0000000000287805 */ /* 0x000fc6000001ff00 */
[----:B------:R-:W3:Y:S01]  /*0a20*/  @P3 LDC.64 R12, c[0x0][0x228] ;  /* 0x00008a00ff0c3b82 */ /* 0x000ee20000000a00 */
[C---:B-1----:R-:W-:Y:S01]  /*0a30*/  @P0 SHF.L.U32 R31, R28.reuse, 0x1, RZ ;  /* 0x000000011c1f0819 */ /* 0x042fe200000006ff */
[----:B------:R-:W5:Y:S01]  /*0a40*/  @P2 LDG.E R47, desc[UR8][R26.64] ;  /* 0x000000081a2f2981 */ /* 0x000f62000c1e1900 */
[----:B------:R-:W-:Y:S02]  /*0a50*/  @P0 SHF.L.U64.HI R30, R28, 0x1, R25 ;  /* 0x000000011c1e0819 */ /* 0x000fe40000010219 */
[----:B------:R-:W-:Y:S02]  /*0a60*/  @P3 MOV R28, R64 ;  /* 0x00000040001c3202 */ /* 0x000fe40000000f00 */
[----:B------:R-:W-:Y:S01]  /*0a70*/  @P3 MOV R29, R67 ;  /* 0x00000043001d3202 */ /* 0x000fe20000000f00 */
[C---:B------:R-:W-:Y:S01]  /*0a80*/  @P3 IMAD R25, R51.reuse, R21, R34 ;  /* 0x0000001533193224 */ /* 0x040fe200078e0222 */
[----:B------:R-:W-:Y:S01]  /*0a90*/  @P2 IADD3.X R23, R32, R23, RZ, P5, !PT ;  /* 0x0000001720172210 */ /* 0x000fe20002ffe4ff */
[----:B------:R-:W1:Y:S01]  /*0aa0*/  @P0 LDC.64 R18, c[0x0][0x230] ;  /* 0x00008c00ff120b82 */ /* 0x000e620000000a00 */
[----:B------:R-:W-:-:S03]  /*0ab0*/  @P3 IMAD.WIDE.U32 R20, R51, R20, R28 ;  /* 0x0000001433143225 */ /* 0x000fc600078e001c */
[----:B------:R-:W5:Y:S02]  /*0ac0*/  @P2 LDG.E R44, desc[UR8][R22.64] ;  /* 0x00000008162c2981 */ /* 0x000f64000c1e1900 */
[----:B------:R-:W-:Y:S02]  /*0ad0*/  @P3 IADD3 R25, R21, R25, RZ ;  /* 0x0000001915193210 */ /* 0x000fe40007ffe0ff */
[----:B------:R-:W4:Y:S01]  /*0ae0*/  @P0 LDC.64 R14, c[0x0][0x228] ;  /* 0x00008a00ff0e0b82 */ /* 0x000f220000000a00 */
[C---:B------:R-:W-:Y:S02]  /*0af0*/  @P3 SHF.L.U32 R21, R20.reuse, 0x1, RZ ;  /* 0x0000000114153819 */ /* 0x040fe400000006ff */
[----:B------:R-:W-:Y:S02]  /*0b00*/  @P3 SHF.L.U64.HI R20, R20, 0x1, R25 ;  /* 0x0000000114143819 */ /* 0x000fe40000010219 */
[C---:B0-----:R-:W-:Y:S02]  /*0b10*/  @P3 IADD3 R16, P5, R21.reuse, R16, RZ ;  /* 0x0000001015103210 */ /* 0x041fe40007fbe0ff */
[----:B---3--:R-:W-:-:S02]  /*0b20*/  @P3 IADD3 R12, P6, R21, R12, RZ ;  /* 0x0000000c150c3210 */ /* 0x008fc40007fde0ff */
[C---:B------:R-:W-:Y:S02]  /*0b30*/  @P3 IADD3.X R17, R20.reuse, R17, RZ, P5, !PT ;  /* 0x0000001114113210 */ /* 0x040fe40002ffe4ff */
[----:B------:R-:W-:-:S03]  /*0b40*/  @P3 IADD3.X R13, R20, R13, RZ, P6, !PT ;  /* 0x0000000d140d3210 */ /* 0x000fc600037fe4ff */
[----:B------:R-:W5:Y:S04]  /*0b50*/  @P3 LDG.E R43, desc[UR8][R16.64] ;  /* 0x00000008102b3981 */ /* 0x000f68000c1e1900 */
[----:B------:R-:W5:Y:S01]  /*0b60*/  @P3 LDG.E R40, desc[UR8][R12.64] ;  /* 0x000000080c283981 */ /* 0x000f62000c1e1900 */
[----:B-1----:R-:W-:-:S04]  /*0b70*/  @P0 IADD3 R18, P4, R31, R18, RZ ;  /* 0x000000121f120210 */ /* 0x002fc80007f9e0ff */
[----:B------:R-:W-:Y:S02]  /*0b80*/  @P0 IADD3.X R19, R30, R19, RZ, P4, !PT ;  /* 0x000000131e130210 */ /* 0x000fe400027fe4ff */
[----:B----4-:R-:W-:-:S03]  /*0b90*/  @P0 IADD3 R14, P4, R31, R14, RZ ;  /* 0x0000000e1f0e0210 */ /* 0x010fc60007f9e0ff */
[----:B------:R0:W5:Y:S01]  /*0ba0*/  @P0 LDG.E R42, desc[UR8][R18.64] ;  /* 0x00000008122a0981 */ /* 0x000162000c1e1900 */
[----:B------:R-:W-:-:S05]  /*0bb0*/  @P0 IADD3.X R15, R30, R15, RZ, P4, !PT ;  /* 0x0000000f1e0f0210 */ /* 0x000fca00027fe4ff */
[----:B------:R1:W5:Y:S01]  /*0bc0*/  @P0 LDG.E R41, desc[UR8][R14.64] ;  /* 0x000000080e290981 */ /* 0x000362000c1e1900 */
[----:B------:R-:W-:Y:S01]  /*0bd0*/  MOV R59, 0x3f800000 ;  /* 0x3f800000003b7802 */ /* 0x000fe20000000f00 */
[----:B------:R-:W-:Y:S01]  /*0be0*/  BSSY B0, `(.L_x_1378) ;  /* 0x000001b000007945 */ /* 0x000fe20003800000 */
[----:B------:R-:W-:Y:S02]  /*0bf0*/  CS2R R60, SRZ ;  /* 0x00000000003c7805 */ /* 0x000fe4000001ff00 */
[----:B------:R-:W-:Y:S01]  /*0c00*/  MOV R58, RZ ;  /* 0x000000ff003a7202 */ /* 0x000fe20000000f00 */
[----:B--2---:R-:W-:-:S05]  /*0c10*/  FFMA.FTZ R11, -R10, R10, R11 ;  /* 0x0000000a0a0b7223 */ /* 0x004fca000001010b */
[----:B------:R-:W-:-:S13]  /*0c20*/  FSETP.GTU.FTZ.AND P0, PT, R11, RZ, PT ;  /* 0x000000ff0b00720b */ /* 0x000fda0003f1c000 */
[----:B0-----:R-:W0:Y:S02]  /*0c30*/  @P0 LDC R18, c[0x0][0x250] ;  /* 0x00009400ff120b82 */ /* 0x001e240000000800 */
[----:B0-----:R-:W-:-:S04]  /*0c40*/  @P0 FADD.FTZ R18, R11, R18 ;  /* 0x000000120b120221 */ /* 0x001fc80000010000 */
[----:B------:R1:W0:Y:S01]  /*0c50*/  @P0 MUFU.RSQ R59, R18 ;  /* 0x00000012003b0308 */ /* 0x0002220000001400 */
[----:B------:R-:W-:Y:S02]  /*0c60*/  ISETP.GT.U32.AND P0, PT, R56, 0x1bf, PT ;  /* 0x000001bf3800780c */ /* 0x000fe40003f04070 */
[----:B------:R-:W-:-:S11]  /*0c70*/  MOV R11, RZ ;  /* 0x000000ff000b7202 */ /* 0x000fd60000000f00 */
[----:B-1----:R-:W-:Y:S05]  /*0c80*/  @P0 BRA `(.L_x_1379) ;  /* 0x0000000000400947 */ /* 0x002fea0003800000 */
[----:B------:R-:W-:Y:S01]  /*0c90*/  ISETP.NE.AND P0, PT, RZ, UR10, PT ;  /* 0x0000000aff007c0c */ /* 0x000fe2000bf05270 */
[----:B------:R-:W1:Y:S01]  /*0ca0*/  LDC.64 R14, c[0x0][0x238] ;  /* 0x00008e00ff0e7b82 */ /* 0x000e620000000a00 */
[----:B------:R-:W-:-:S04]  /*0cb0*/  IADD3 R17, R57, R24, RZ ;  /* 0x0000001839117210 */ /* 0x000fc80007ffe0ff */
[----:B------:R-:W-:-:S07]  /*0cc0*/  SHF.R.S32.HI R16, RZ, 0x1f, R17 ;  /* 0x0000001fff107819 */ /* 0x000fce0000011411 */
[----:B------:R-:W2:Y:S01]  /*0cd0*/  @P0 LDC.64 R12, c[0x0][0x240] ;  /* 0x00009000ff0c0b82 */ /* 0x000ea20000000a00 */
[----:B-1----:R-:W-:-:S05]  /*0ce0*/  IMAD.WIDE R14, R17, 0x2, R14 ;  /* 0x00000002110e7825 */ /* 0x002fca00078e020e */
[----:B------:R-:W3:Y:S04]  /*0cf0*/  LDG.E.U16 R61, desc[UR8][R14.64] ;  /* 0x000000080e3d7981 */ /* 0x000ee8000c1e1500 */
[----:B------:R-:W4:Y:S01]  /*0d00*/  LDG.E.U16 R60, desc[UR8][R14.64+0x2] ;  /* 0x000002080e3c7981 */ /* 0x000f22000c1e1500 */
[----:B--2---:R-:W-:-:S04]  /*0d10*/  @P0 LEA R12, P3, R17, R12, 0x1 ;  /* 0x0000000c110c0211 */ /* 0x004fc800078608ff */
[----:B------:R-:W-:-:S05]  /*0d20*/  @P0 LEA.HI.X R13, R17, R13, R16, 0x1, P3 ;  /* 0x0000000d110d0211 */ /* 0x000fca00018f0c10 */
[----:B------:R-:W2:Y:S04]  /*0d30*/  @P0 LDG.E.U16 R17, desc[UR8][R12.64] ;  /* 0x000000080c110981 */ /* 0x000ea8000c1e1500 */
[----:B------:R-:W2:Y:S01]  /*0d40*/  @P0 LDG.E.U16 R16, desc[UR8][R12.64+0x2] ;  /* 0x000002080c100981 */ /* 0x000ea2000c1e1500 */
[----:B---3--:R-:W-:Y:S02]  /*0d50*/  SHF.L.U32 R61, R61, 0x10, RZ ;  /* 0x000000103d3d7819 */ /* 0x008fe400000006ff */
[----:B----4-:R-:W-:Y:S02]  /*0d60*/  SHF.L.U32 R60, R60, 0x10, RZ ;  /* 0x000000103c3c7819 */ /* 0x010fe400000006ff */
[----:B--2---:R-:W-:Y:S02]  /*0d70*/  @P0 SHF.L.U32 R58, R17, 0x10, RZ ;  /* 0x00000010113a0819 */ /* 0x004fe400000006ff */
[----:B------:R-:W-:-:S07]  /*0d80*/  @P0 SHF.L.U32 R11, R16, 0x10, RZ ;  /* 0x00000010100b0819 */ /* 0x000fce00000006ff */
.L_x_1379:
[----:B------:R-:W-:Y:S05]  /*0d90*/  BSYNC B0 ;  /* 0x0000000000007941 */ /* 0x000fea0003800000 */
.L_x_1378:
[----:B------:R-:W-:Y:S01]  /*0da0*/  ISETP.NE.AND P4, PT, RZ, UR10, PT ;  /* 0x0000000aff007c0c */ /* 0x000fe2000bf85270 */
[--C-:B-----5:R-:W-:Y:S02]  /*0db0*/  HADD2.F32 R13, -RZ, R46.reuse.H0_H0 ;  /* 0x2000002eff0d7230 */ /* 0x120fe40000004100 */
[----:B------:R-:W-:Y:S02]  /*0dc0*/  HADD2.F32 R15, -RZ, R46.H1_H1 ;  /* 0x3000002eff0f7230 */ /* 0x000fe40000004100 */
[----:B------:R-:W-:Y:S02]  /*0dd0*/  HADD2.F32 R21, -RZ, R47.H0_H0 ;  /* 0x2000002fff157230 */ /* 0x000fe40000004100 */
[C---:B------:R-:W-:Y:S01]  /*0de0*/  FADD.FTZ R12, -R10.reuse, R13 ;  /* 0x0000000d0a0c7221 */ /* 0x040fe20000010100 */
[--C-:B------:R-:W-:Y:S02]  /*0df0*/  HADD2.F32 R16, -RZ, R45.reuse.H0_H0 ;  /* 0x2000002dff107230 */ /* 0x100fe40000004100 */
[----:B------:R-:W-:Y:S01]  /*0e00*/  FADD.FTZ R20, -R10, R15 ;  /* 0x0000000f0a147221 */ /* 0x000fe20000010100 */
[----:B------:R-:W-:-:S02]  /*0e10*/  HADD2.F32 R17, -RZ, R45.H1_H1 ;  /* 0x3000002dff117230 */ /* 0x000fc40000004100 */
[-C--:B0-----:R-:W-:Y:S01]  /*0e20*/  FMUL.FTZ R13, R12, R59.reuse ;  /* 0x0000003b0c0d7220 */ /* 0x081fe20000410000 */
        /* <DEDUP_REMOVED lines=24> */
.L_x_1380:
[----:B------:R-:W-:Y:S01]  /*0fb0*/  FMUL.FTZ R20, R16, R61 ;  /* 0x0000003d10147220 */ /* 0x000fe20000410000 */
[----:B------:R-:W-:Y:S01]  /*0fc0*/  FADD.FTZ R22, -R10, R19 ;  /* 0x000000130a167221 */ /* 0x000fe20000010100 */
[-C--:B------:R-:W-:Y:S01]  /*0fd0*/  FMUL.FTZ R19, R18, R59.reuse ;  /* 0x0000003b12137220 */ /* 0x080fe20000410000 */
        /* <DEDUP_REMOVED lines=23> */
.L_x_1381:
        /* <DEDUP_REMOVED lines=11> */
[----:B------:R-:W-:-:S02]  /*1200*/  HADD2.F32 R22, -RZ, R41.H0_H0 ;  /* 0x20000029ff167230 */ /* 0x000fc40000004100 */
[----:B------:R-:W-:Y:S01]  /*1210*/  FADD.FTZ R20, -R10, R23 ;  /* 0x000000170a147221 */ /* 0x000fe20000010100 */
[----:B------:R-:W-:-:S03]  /*1220*/  HADD2.F32 R23, -RZ, R41.H1_H1 ;  /* 0x30000029ff177230 */ /* 0x000fc60000004100 */
        /* <DEDUP_REMOVED lines=21> */
.L_x_1382:
        /* <DEDUP_REMOVED lines=31> */
.L_x_1383:
        /* <DEDUP_REMOVED lines=72> */
[----:B------:R-:W-:Y:S02]  /*19f0*/  FADD.FTZ R28, R12, R29 ;  /* 0x0000001d0c1c7221 */ /* 0x000fe40000010000 */
[----:B------:R-:W0:Y:S01]  /*1a00*/  LDS.128 R12, [UR5+0x50] ;  /* 0x00005005ff0c7984 */ /* 0x000e220008000c00 */
[----:B------:R-:W-:Y:S01]  /*1a10*/  FADD.FTZ R33, R33, R30 ;  /* 0x0000001e21217221 */ /* 0x000fe20000010000 */
[----:B------:R-:W-:Y:S02]  /*1a20*/  FADD.FTZ R32, R28, R31 ;  /* 0x0000001f1c207221 */ /* 0x000fe40000010000 */
[----:B------:R-:W1:Y:S01]  /*1a30*/  LDS.128 R28, [UR5+0x60] ;  /* 0x00006005ff1c7984 */ /* 0x000e620008000c00 */
[----:B---3--:R-:W-:Y:S01]  /*1a40*/  FADD.FTZ R33, R33, R16 ;  /* 0x0000001021217221 */ /* 0x008fe20000010000 */
[----:B------:R-:W-:-:S03]  /*1a50*/  FADD.FTZ R16, R32, R17 ;  /* 0x0000001120107221 */ /* 0x000fc60000010000 */
[----:B------:R-:W-:Y:S01]  /*1a60*/  FADD.FTZ R17, R33, R18 ;  /* 0x0000001221117221 */ /* 0x000fe20000010000 */
[----:B------:R-:W-:Y:S01]  /*1a70*/  FADD.FTZ R16, R16, R19 ;  /* 0x0000001310107221 */ /* 0x000fe20000010000 */
[----:B------:R-:W2:Y:S02]  /*1a80*/  LDS.128 R32, [UR5+0x70] ;  /* 0x00007005ff207984 */ /* 0x000ea40008000c00 */
        /* <DEDUP_REMOVED lines=16> */
.L_x_1385:
[----:B------:R-:W-:Y:S05]  /*1b90*/  BSYNC B0 ;  /* 0x0000000000007941 */ /* 0x000fea0003800000 */
.L_x_1384:
[----:B------:R-:W-:Y:S06]  /*1ba0*/  BAR.SYNC.DEFER_BLOCKING 0x0 ;  /* 0x0000000000007b1d */ /* 0x000fec0000010000 */
[----:B------:R-:W-:Y:S04]  /*1bb0*/  BSSY B0, `(.L_x_1386) ;  /* 0x000004d000007945 */ /* 0x000fe80003800000 */
[----:B------:R-:W-:Y:S05]  /*1bc0*/  @P5 BRA `(.L_x_1387) ;  /* 0x00000004002c5947 */ /* 0x000fea0003800000 */
[----:B------:R-:W1:Y:S04]  /*1bd0*/  LDS.128 R28, [R62+0x1c0] ;  /* 0x0001c0003e1c7984 */ /* 0x000e680000000c00 */
[----:B------:R-:W2:Y:S04]  /*1be0*/  LDS.128 R24, [R62+0x380] ;  /* 0x000380003e187984 */ /* 0x000ea80000000c00 */
[----:B------:R-:W3:Y:S04]  /*1bf0*/  LDS.128 R16, [R62+0x540] ;  /* 0x000540003e107984 */ /* 0x000ee80000000c00 */
[----:B------:R-:W-:Y:S01]  /*1c00*/  LDS.128 R32, [R62+0x8c0] ;  /* 0x0008c0003e207984 */ /* 0x000fe20000000c00 */
        /* <DEDUP_REMOVED lines=9> */
[----:B------:R-:W-:Y:S01]  /*1ca0*/  FADD.FTZ R14, R20, R27 ;  /* 0x0000001b140e7221 */ /* 0x000fe20000010000 */
        /* <DEDUP_REMOVED lines=9> */
[----:B------:R-:W-:Y:S01]  /*1d40*/  FADD.FTZ R28, R16, R33 ;  /* 0x00000021101c7221 */ /* 0x000fe20000010000 */
[----:B------:R-:W-:Y:S01]  /*1d50*/  FADD.FTZ R29, R17, R34 ;  /* 0x00000022111d7221 */ /* 0x000fe20000010000 */
[----:B------:R-:W-:Y:S01]  /*1d60*/  FADD.FTZ R15, R15, R32 ;  /* 0x000000200f0f7221 */ /* 0x000fe20000010000 */
[----:B------:R-:W1:Y:S01]  /*1d70*/  LDS.128 R16, [R62+0xe00] ;  /* 0x000e00003e107984 */ /* 0x000e620000000c00 */
[----:B------:R-:W-:Y:S01]  /*1d80*/  FADD.FTZ R14, R14, R35 ;  /* 0x000000230e0e7221 */ /* 0x000fe20000010000 */
[----:B--2---:R-:W-:Y:S01]  /*1d90*/  FADD.FTZ R28, R28, R21 ;  /* 0x000000151c1c7221 */ /* 0x004fe20000010000 */
[----:B------:R-:W-:Y:S01]  /*1da0*/  FADD.FTZ R15, R15, R20 ;  /* 0x000000140f0f7221 */ /* 0x000fe20000010000 */
[----:B------:R-:W2:Y:S01]  /*1db0*/  LDS.128 R32, [R62+0xfc0] ;  /* 0x000fc0003e207984 */ /* 0x000ea20000000c00 */
[----:B------:R-:W-:Y:S01]  /*1dc0*/  FADD.FTZ R29, R29, R22 ;  /* 0x000000161d1d7221 */ /* 0x000fe20000010000 */
[----:B------:R-:W-:Y:S01]  /*1dd0*/  FADD.FTZ R14, R14, R23 ;  /* 0x000000170e0e7221 */ /* 0x000fe20000010000 */
[----:B---3--:R-:W-:Y:S01]  /*1de0*/  FADD.FTZ R15, R15, R24 ;  /* 0x000000180f0f7221 */ /* 0x008fe20000010000 */
        /* <DEDUP_REMOVED lines=41> */
.L_x_1387:
[----:B------:R-:W-:Y:S05]  /*2080*/  BSYNC B0 ;  /* 0x0000000000007941 */ /* 0x000fea0003800000 */
.L_x_1386:
        /* <DEDUP_REMOVED lines=17> */
.L_x_1389:
[----:B------:R-:W-:Y:S05]  /*21a0*/  BSYNC B0 ;  /* 0x0000000000007941 */ /* 0x000fea0003800000 */
.L_x_1388:
        /* <DEDUP_REMOVED lines=30> */
.L_x_1392:
[----:B--2---:R-:W2:Y:S04]  /*2390*/  LDG.E.STRONG.GPU R16, desc[UR8][R14.64] ;  /* 0x000000080e107981 */ /* 0x004ea8000c1ef900 */
[----:B--2---:R-:W-:Y:S01]  /*23a0*/  CCTL.IVALL ;  /* 0x00000000ff00798f */ /* 0x004fe20002000000 */
[----:B------:R-:W-:Y:S05]  /*23b0*/  YIELD ;  /* 0x0000000000007946 */ /* 0x000fea0003800000 */
[----:B------:R-:W-:-:S13]  /*23c0*/  ISETP.NE.AND P0, PT, R16, R21, PT ;  /* 0x000000151000720c */ /* 0x000fda0003f05270 */
[----:B------:R-:W-:Y:S05]  /*23d0*/  @P0 BRA `(.L_x_1392) ;  /* 0xfffffffc00ec0947 */ /* 0x000fea000383ffff */
.L_x_1391:
        /* <DEDUP_REMOVED lines=16> */
.L_x_1396:
        /* <DEDUP_REMOVED lines=115> */
.L_x_1395:
        /* <DEDUP_REMOVED lines=61> */
.L_x_1397:
[----:B------:R-:W-:-:S13]  /*2fe0*/  ISETP.NE.OR P0, PT, R20, RZ, P0 ;  /* 0x000000ff1400720c */ /* 0x000fda0000705670 */
[----:B------:R-:W-:Y:S05]  /*2ff0*/  @!P0 BRA `(.L_x_1393) ;  /* 0x00000000007c8947 */ /* 0x000fea0003800000 */
.L_x_1394:
        /* <DEDUP_REMOVED lines=31> */
.L_x_1393:
        /* <DEDUP_REMOVED lines=11> */
.L_x_1399:
[----:B------:R-:W-:Y:S05]  /*32a0*/  BSYNC B0 ;  /* 0x0000000000007941 */ /* 0x000fea0003800000 */
.L_x_1398:
        /* <DEDUP_REMOVED lines=16> */
.L_x_1390:
        /* <DEDUP_REMOVED lines=23> */
[--C-:B0-----:R-:W-:Y:S01]  /*3520*/  HADD2.F32 R13, -RZ, R46.reuse.H0_H0 ;  /* 0x2000002eff0d7230 */ /* 0x101fe20000004100 */
[----:B------:R-:W-:Y:S01]  /*3530*/  SHF.R.S32.HI R17, RZ, 0x1f, R17 ;  /* 0x0000001fff117819 */ /* 0x000fe20000011411 */
[--C-:B------:R-:W-:Y:S01]  /*3540*/  HADD2.F32 R12, -RZ, R45.reuse.H0_H0 ;  /* 0x2000002dff0c7230 */ /* 0x100fe20000004100 */
[----:B------:R-:W-:Y:S01]  /*3550*/  ISETP.GE.U32.AND P3, PT, R16, UR12, PT ;  /* 0x0000000c10007c0c */ /* 0x000fe2000bf66070 */
[----:B------:R-:W-:Y:S01]  /*3560*/  HADD2.F32 R45, -RZ, R45.H1_H1 ;  /* 0x3000002dff2d7230 */ /* 0x000fe20000004100 */
[----:B------:R-:W-:Y:S01]  /*3570*/  ISETP.GE.AND.EX P0, PT, R17, UR13, PT, P0 ;  /* 0x0000000d11007c0c */ /* 0x000fe2000bf06300 */
[----:B------:R-:W-:Y:S01]  /*3580*/  HADD2.F32 R17, -RZ, R46.H1_H1 ;  /* 0x3000002eff117230 */ /* 0x000fe20000004100 */
[----:B------:R-:W-:Y:S01]  /*3590*/  SHF.R.S32.HI R16, RZ, 0x1f, R16 ;  /* 0x0000001fff107819 */ /* 0x000fe20000011410 */
[----:B------:R-:W-:Y:S01]  /*35a0*/  FADD.FTZ R28, -R10, R13 ;  /* 0x0000000d0a1c7221 */ /* 0x000fe20000010100 */
[----:B------:R-:W-:-:S02]  /*35b0*/  ISETP.LT.U32.AND P0, PT, R56, 0x1c0, !P0 ;  /* 0x000001c03800780c */ /* 0x000fc40004701070 */
        /* <DEDUP_REMOVED lines=8> */
[----:B------:R-:W-:Y:S02]  /*3640*/  ULDC UR5, c[0x0][0x2bc] ;  /* 0x0000af0000057ab9 */ /* 0x000fe40000000800 */
        /* <DEDUP_REMOVED lines=21> */
.L_x_1400:
        /* <DEDUP_REMOVED lines=20> */
.L_x_1402:
[----:B------:R-:W-:Y:S05]  /*38e0*/  BSYNC B0 ;  /* 0x0000000000007941 */ /* 0x000fea0003800000 */
.L_x_1401:
        /* <DEDUP_REMOVED lines=23> */
.L_x_1403:
        /* <DEDUP_REMOVED lines=10> */
[-C--:B------:R-:W-:Y:S01]  /*3b00*/  FMUL.FTZ R24, R14, R59.reuse ;  /* 0x0000003b0e187220 */ /* 0x080fe20000410000 */
[----:B------:R-:W-:Y:S01]  /*3b10*/  FMUL.FTZ R19, R26, R59 ;  /* 0x0000003b1a137220 */ /* 0x000fe20000410000 */
[----:B------:R-:W-:-:S02]  /*3b20*/  IMAD R15, R53, UR13, R28 ;  /* 0x0000000d350f7c24 */ /* 0x000fc4000f8e021c */
[----:B------:R-:W-:Y:S01]  /*3b30*/  IMAD.WIDE.U32 R12, R53, UR12, R12 ;  /* 0x0000000c350c7c25 */ /* 0x000fe2000f8e000c */
[----:B------:R-:W-:Y:S01]  /*3b40*/  ULDC.64 UR12, c[0x0][0x210] ;  /* 0x00008400000c7ab9 */ /* 0x000fe20000000a00 */
[----:B------:R-:W-:Y:S02]  /*3b50*/  F2FP.F16.F32.PACK_AB R19, R19, R24 ;  /* 0x000000181313723e */ /* 0x000fe400000000ff */
[----:B------:R-:W-:Y:S02]  /*3b60*/  LEA R14, P5, R12, UR12, 0x1 ;  /* 0x0000000c0c0e7c11 */ /* 0x000fe4000f8a08ff */
[----:B------:R-:W-:-:S04]  /*3b70*/  IADD3 R15, R13, R15, RZ ;  /* 0x0000000f0d0f7210 */ /* 0x000fc80007ffe0ff */
[----:B------:R-:W-:-:S05]  /*3b80*/  LEA.HI.X R15, R12, UR13, R15, 0x1, P5 ;  /* 0x0000000d0c0f7c11 */ /* 0x000fca000a8f0c0f */
[----:B------:R1:W-:Y:S02]  /*3b90*/  STG.E desc[UR8][R14.64], R19 ;  /* 0x000000130e007986 */ /* 0x0003e4000c101908 */
.L_x_1405:
[----:B------:R-:W-:Y:S05]  /*3ba0*/  BSYNC B0 ;  /* 0x0000000000007941 */ /* 0x000fea0003800000 */
.L_x_1404:
[--C-:B------:R-:W-:Y:S02]  /*3bb0*/  HADD2.F32 R12, -RZ, R41.reuse.H0_H0 ;  /* 0x20000029ff0c7230 */ /* 0x100fe40000004100 */
[-C--:B------:R-:W-:Y:S01]  /*3bc0*/  FMUL.FTZ R25, R20, R59.reuse ;  /* 0x0000003b14197220 */ /* 0x080fe20000410000 */
[----:B------:R-:W-:Y:S02]  /*3bd0*/  HADD2.F32 R41, -RZ, R41.H1_H1 ;  /* 0x30000029ff297230 */ /* 0x000fe40000004100 */
[----:B------:R-:W-:Y:S01]  /*3be0*/  FMUL.FTZ R26, R22, R59 ;  /* 0x0000003b161a7220 */ /* 0x000fe20000410000 */
        /* <DEDUP_REMOVED lines=19> */
.L_x_1406:
[----:B------:R-:W-:Y:S04]  /*3d20*/  BSSY B0, `(.L_x_1407) ;  /* 0x0000014000007945 */ /* 0x000fe80003800000 */
[----:B------:R-:W-:Y:S05]  /*3d30*/  @!P0 BRA `(.L_x_1408) ;  /* 0x0000000000488947 */ /* 0x000fea0003800000 */
[C-C-:B------:R-:W-:Y:S01]  /*3d40*/  FFMA.FTZ R13, R17.reuse, R25, R18.reuse ;  /* 0x00000019110d7223 */ /* 0x140fe20000010012 */
[----:B------:R-:W-:Y:S01]  /*3d50*/  ULDC.64 UR12, c[0x0][0x288] ;  /* 0x0000a200000c7ab9 */ /* 0x000fe20000000a00 */
[----:B------:R-:W-:Y:S01]  /*3d60*/  FFMA.FTZ R20, R17, R26, R18 ;  /* 0x0000001a11147223 */ /* 0x000fe20000010012 */
[----:B01----:R-:W-:Y:S02]  /*3d70*/  IMAD R15, R7, UR12, RZ ;  /* 0x0000000c070f7c24 */ /* 0x003fe4000f8e02ff */
[----:B------:R-:W-:Y:S01]  /*3d80*/  FFMA.FTZ R14, R12, R61, -R13 ;  /* 0x0000003d0c0e7223 */ /* 0x000fe2000001080d */
[----:B------:R-:W-:Y:S01]  /*3d90*/  MOV R12, R64 ;  /* 0x00000040000c7202 */ /* 0x000fe20000000f00 */
[----:B------:R-:W-:Y:S01]  /*3da0*/  FFMA.FTZ R22, R41, R60, -R20 ;  /* 0x0000003c29167223 */ /* 0x000fe20000010814 */
[----:B------:R-:W-:Y:S01]  /*3db0*/  MOV R13, R67 ;  /* 0x00000043000d7202 */ /* 0x000fe20000000f00 */
[----:B------:R-:W-:Y:S02]  /*3dc0*/  IMAD R15, R52, UR13, R15 ;  /* 0x0000000d340f7c24 */ /* 0x000fe4000f8e020f */
        /* <DEDUP_REMOVED lines=9> */
.L_x_1408:
[----:B------:R-:W-:Y:S05]  /*3e60*/  BSYNC B0 ;  /* 0x0000000000007941 */ /* 0x000fea0003800000 */
.L_x_1407:
        /* <DEDUP_REMOVED lines=10> */
[----:B------:R-:W3:Y:S01]  /*3f10*/  MUFU.EX2 R16, R16 ;  /* 0x0000001000107308 */ /* 0x000ee20000000800 */
[----:B012---:R-:W-:-:S07]  /*3f20*/  FADD.FTZ R14, R10, 1 ;  /* 0x3f8000000a0e7421 */ /* 0x007fce0000010000 */
[----:B------:R-:W0:Y:S01]  /*3f30*/  MUFU.RCP R15, R14 ;  /* 0x0000000e000f7308 */ /* 0x000e220000001000 */
[----:B---3--:R-:W-:-:S07]  /*3f40*/  FADD.FTZ R19, R16, 1 ;  /* 0x3f80000010137421 */ /* 0x008fce0000010000 */
        /* <DEDUP_REMOVED lines=9> */
.L_x_1409:
        /* <DEDUP_REMOVED lines=14> */
[C---:B------:R-:W-:Y:S02]  /*40c0*/  LEA R10, P0, R64.reuse, UR12, 0x1 ;  /* 0x0000000c400a7c11 */ /* 0x040fe4000f8008ff */
[----:B------:R-:W-:Y:S02]  /*40d0*/  IADD3 R11, R65, R11, RZ ;  /* 0x0000000b410b7210 */ /* 0x000fe40007ffe0ff */
[----:B------:R-:W-:Y:S02]  /*40e0*/  F2FP.F16.F32.PACK_AB R13, R13, R12 ;  /* 0x0000000c0d0d723e */ /* 0x000fe400000000ff */
[----:B------:R-:W-:-:S05]  /*40f0*/  LEA.HI.X R11, R64, UR13, R11, 0x1, P0 ;  /* 0x0000000d400b7c11 */ /* 0x000fca00080f0c0b */
[----:B------:R3:W-:Y:S02]  /*4100*/  STG.E desc[UR8][R10.64], R13 ;  /* 0x0000000d0a007986 */ /* 0x0007e4000c101908 */
.L_x_1411:
[----:B------:R-:W-:Y:S05]  /*4110*/  BSYNC B0 ;  /* 0x0000000000007941 */ /* 0x000fea0003800000 */
.L_x_1410:
[----:B------:R-:W-:Y:S02]  /*4120*/  IADD3 R49, R38, R49, RZ ;  /* 0x0000003126317210 */ /* 0x000fe40007ffe0ff */
[----:B------:R-:W-:Y:S02]  /*4130*/  IADD3 R48, R48, 0x1, RZ ;  /* 0x0000000130307810 */ /* 0x000fe40007ffe0ff */
[----:B------:R-:W-:-:S13]  /*4140*/  ISETP.GE.AND P0, PT, R49, UR4, PT ;  /* 0x0000000431007c0c */ /* 0x000fda000bf06270 */
[----:B------:R-:W-:Y:S05]  /*4150*/  @!P0 BRA `(.L_x_1412) ;  /* 0xffffffc000908947 */ /* 0x000fea000383ffff */
.L_x_1377:
        /* <DEDUP_REMOVED lines=23> */
.L_x_1414:
[----:B------:R-:W-:Y:S05]  /*42d0*/  BSYNC B0 ;  /* 0x0000000000007941 */ /* 0x000fea0003800000 */
.L_x_1413:
[----:B------:R-:W-:Y:S05]  /*42e0*/  @P0 EXIT ;  /* 0x000000000000094d */ /* 0x000fea0003800000 */
[----:B------:R-:W-:Y:S05]  /*42f0*/  @P2 BRA `(.L_x_1415) ;  /* 0x0000000000202947 */ /* 0x000fea0003800000 */
[----:B------:R-:W-:-:S05]  /*4300*/  IMAD R0, R6, R7, RZ ;  /* 0x0000000706007224 */ /* 0x000fca00078e02ff */
[----:B------:R-:W-:-:S13]  /*4310*/  ISETP.NE.AND P0, PT, R0, -0x1, PT ;  /* 0xffffffff0000780c */ /* 0x000fda0003f05270 */
[----:B------:R-:W-:Y:S05]  /*4320*/  @!P0 BRA `(.L_x_1415) ;  /* 0x0000000000148947 */ /* 0x000fea0003800000 */
.L_x_1416:
[----:B0-----:R-:W4:Y:S04]  /*4330*/  LDG.E.STRONG.GPU R5, desc[UR8][R2.64] ;  /* 0x0000000802057981 */ /* 0x001f28000c1ef900 */
[----:B----4-:R-:W-:Y:S01]  /*4340*/  CCTL.IVALL ;  /* 0x00000000ff00798f */ /* 0x010fe20002000000 */
[----:B------:R-:W-:Y:S05]  /*4350*/  YIELD ;  /* 0x0000000000007946 */ /* 0x000fea0003800000 */
[----:B------:R-:W-:-:S13]  /*4360*/  ISETP.NE.AND P0, PT, R5, R0, PT ;  /* 0x000000000500720c */ /* 0x000fda0003f05270 */
[----:B------:R-:W-:Y:S05]  /*4370*/  @P0 BRA `(.L_x_1416) ;  /* 0xfffffffc00ec0947 */ /* 0x000fea000383ffff */
.L_x_1415:
        /* <DEDUP_REMOVED lines=13> */
[----:B-12---:R-:W0:Y:S01]  /*4450*/  LDC.64 R14, c[0x0][0x218] ;  /* 0x00008600ff0e7b82 */ /* 0x006e220000000a00 */
        /* <DEDUP_REMOVED lines=10> */
.L_x_1417:
[----:B------:R-:W-:-:S04]  /*4500*/  LEA R6, P0, R56, UR4, 0x2 ;  /* 0x0000000438067c11 */ /* 0x000fc8000f8010ff */
[----:B------:R-:W-:Y:S02]  /*4510*/  LEA.HI.X R7, R56, UR5, R0, 0x2, P0 ;  /* 0x0000000538077c11 */ /* 0x000fe400080f1400 */
[-C--:B------:R-:W-:Y:S02]  /*4520*/  LEA R8, P0, R25, R6.reuse, 0x2 ;  /* 0x0000000619087211 */ /* 0x080fe400078010ff */
[-C--:B------:R-:W-:Y:S01]  /*4530*/  LEA R12, P2, R29, R6.reuse, 0x2 ;  /* 0x000000061d0c7211 */ /* 0x080fe200078410ff */
[----:B------:R-:W2:Y:S01]  /*4540*/  LDG.E R0, desc[UR8][R6.64] ;  /* 0x0000000806007981 */ /* 0x000ea2000c1e1900 */
[----:B---3--:R-:W-:Y:S02]  /*4550*/  LEA R10, P1, R22, R6, 0x2 ;  /* 0x00000006160a7211 */ /* 0x008fe400078210ff */
        /* <DEDUP_REMOVED lines=19> */
.L_x_1418:
        /* <DEDUP_REMOVED lines=15> */
.L_x_5157:


//--------------------- .text._Z35group_norm_nhwc_bwd_one_pass_kernelI11Fp16IOBf16WLi128ELi56ELi448EEv26Group_norm_nhwc_bwd_params --------------------------
	.section	.text._Z35group_norm_nhwc_bwd_one_pass_kernelI11Fp16IOBf16WLi128ELi56ELi448EEv26Group_norm_nhwc_bwd_params,"ax",@progbits
	.align	128
        .global         _Z35group_norm_nhwc_bwd_one_pass_kernelI11Fp16IOBf16WLi128ELi56ELi448EEv26Group_norm_nhwc_bwd_params
        .type           _Z35group_norm_nhwc_bwd_one_pass_kernelI11Fp16IOBf16WLi128ELi56ELi448EEv26Group_norm_nhwc_bwd_params,@function
        .size           _Z35group_norm_nhwc_bwd_one_pass_kernelI11Fp16IOBf16WLi128ELi56ELi448EEv26Group_norm_nhwc_bwd_params,(.L_x_5158 - _Z35group_norm_nhwc_bwd_one_pass_kernelI11Fp16IOBf16WLi128ELi56ELi448EEv26Group_norm_nhwc_bwd_params)
        .other          _Z35group_norm_nhwc_bwd_one_pass_kernelI11Fp16IOBf16WLi128ELi56ELi448EEv26Group_norm_nhwc_bwd_params,@"STO_CUDA_ENTRY STV_DEFAULT"
_Z35group_norm_nhwc_bwd_one_pass_kernelI11Fp16IOBf16WLi128ELi56ELi448EEv26Group_norm_nhwc_bwd_params:
.text._Z35group_norm_nhwc_bwd_one_pass_kernelI11Fp16IOBf16WLi128ELi56ELi448EEv26Group_norm_nhwc_bwd_params:
        /* <DEDUP_REMOVED lines=13> */
[----:B------:R-:W-:Y:S01]  /*00d0*/  UMOV UR5, 0x400 ;  /* 0x0000040000057882 */ /* 0x000fe20000000000 */
[----:B------:R-:W-:Y:S01]  /*00e0*/  LOP3.LUT R57, R57, 0xfffffffd, RZ, 0xc0, !PT ;  /* 0xfffffffd39397812 */ /* 0x000fe200078ec0ff */
[----:B------:R-:W-:Y:S01]  /*00f0*/  IMAD.WIDE.U32 R2, R2, 0x24924925, RZ ;  /* 0x2492492502027825 */ /* 0x000fe200078e00ff */
[----:B------:R-:W-:Y:S01]  /*0100*/  HFMA2.MMA R47, -RZ, RZ, 0, 0 ;  /* 0x00000000ff2f7435 */ /* 0x000fe200000001ff */
[----:B------:R-:W0:Y:S02]  /*0110*/  LDC R53, c[0x0][0x2ac] ;  /* 0x0000ab00ff357b82 */ /* 0x000e240000000800 */
[----:B------:R-:W-:-:S05]  /*0120*/  IMAD R56, R3, -0x1c, R55 ;  /* 0xffffffe403387824 */ /* 0x000fca00078e0237 */
[----:B------:R-:W-:Y:S01]  /*0130*/  SHF.L.U32 R56, R56, 0x1, RZ ;  /* 0x0000000138387819 */ /* 0x000fe200000006ff */
[----:B------:R-:W1:Y:S08]  /*0140*/  LDC.64 R8, c[0x0][0x288] ;  /* 0x0000a200ff087b82 */ /* 0x000e700000000a00 */
[----:B------:R-:W2:Y:S01]  /*0150*/  S2UR UR6, SR_CgaCtaId ;  /* 0x00000000000679c3 */ /* 0x000ea20000008800 */
[----:B0-----:R-:W-:-:S05]  /*0160*/  IMAD R53, R53, UR7, R3 ;  /* 0x0000000735357c24 */ /* 0x001fca000f8e0203 */
[----:B------:R-:W-:Y:S02]  /*0170*/  ISETP.LT.U32.AND P0, PT, R53, UR10, PT ;  /* 0x0000000a35007c0c */ /* 0x000fe4000bf01070 */
[----:B------:R-:W-:Y:S01]  /*0180*/  SHF.R.S32.HI R0, RZ, 0x1f, R53 ;  /* 0x0000001fff007819 */ /* 0x000fe20000011435 */
[----:B-1----:R-:W-:Y:S01]  /*0190*/  IMAD.WIDE.U32 R2, R8, 0x3, RZ ;  /* 0x0000000308027825 */ /* 0x002fe200078e00ff */
[----:B------:R-:W-:Y:S02]  /*01a0*/  LEA R11, R9, R9, 0x1 ;  /* 0x00000009090b7211 */ /* 0x000fe400078e08ff */
[----:B------:R-:W-:Y:S02]  /*01b0*/  ISETP.LT.AND.EX P0, PT, R0, UR11, !P1, P0 ;  /* 0x0000000b00007c0c */ /* 0x000fe4000cf01300 */
[----:B------:R-:W-:Y:S02]  /*01c0*/  IADD3 R0, R53, 0x10, RZ ;  /* 0x0000001035007810 */ /* 0x000fe40007ffe0ff */
[----:B------:R-:W-:Y:S01]  /*01d0*/  IADD3 R11, R3, R11, RZ ;  /* 0x0000000b030b7210 */ /* 0x000fe20007ffe0ff */
[----:B--2---:R-:W-:Y:S01]  /*01e0*/  ULEA UR5, UR6, UR5, 0x18 ;  /* 0x0000000506057291 */ /* 0x004fe2000f8ec03f */
[----:B------:R-:W-:-:S02]  /*01f0*/  ISETP.LT.U32.AND P5, PT, R0, UR10, PT ;  /* 0x0000000a00007c0c */ /* 0x000fc4000bfa1070 */
[----:B------:R-:W-:Y:S02]  /*0200*/  SHF.R.S32.HI R0, RZ, 0x1f, R0 ;  /* 0x0000001fff007819 */ /* 0x000fe40000011400 */
[----:B------:R-:W-:Y:S02]  /*0210*/  IADD3 R4, R53, 0x20, RZ ;  /* 0x0000002035047810 */ /* 0x000fe40007ffe0ff */
[----:B------:R-:W-:Y:S02]  /*0220*/  ISETP.LT.AND.EX P5, PT, R0, UR11, !P1, P5 ;  /* 0x0000000b00007c0c */ /* 0x000fe4000cfa1350 */
[----:B------:R-:W0:Y:S01]  /*0230*/  S2R R0, SR_LANEID ;  /* 0x0000000000007919 */ /* 0x000e220000000000 */
[----:B------:R-:W-:Y:S02]  /*0240*/  @P0 LOP3.LUT R57, R57, 0x2, RZ, 0xfc, !PT ;  /* 0x0000000239390812 */ /* 0x000fe400078efcff */
[----:B------:R-:W-:Y:S02]  /*0250*/  LEA.HI R8, P0, R9, R8, RZ, 0x1 ;  /* 0x0000000809087211 */ /* 0x000fe400078108ff */
[----:B------:R-:W-:-:S02]  /*0260*/  LEA.HI R6, P2, R11, R2, RZ, 0x1 ;  /* 0x000000020b067211 */ /* 0x000fc400078508ff */
[----:B------:R-:W-:Y:S02]  /*0270*/  SHF.R.S32.HI R2, RZ, 0x1f, R55 ;  /* 0x0000001fff027819 */ /* 0x000fe40000011437 */
[----:B------:R-:W-:Y:S02]  /*0280*/  ISETP.LT.U32.AND P4, PT, R4, UR10, PT ;  /* 0x0000000a04007c0c */ /* 0x000fe4000bf81070 */
[----:B------:R-:W-:Y:S02]  /*0290*/  SHF.R.S32.HI R4, RZ, 0x1f, R4 ;  /* 0x0000001fff047819 */ /* 0x000fe40000011404 */
[----:B------:R-:W-:Y:S02]  /*02a0*/  IADD3.X R13, RZ, R9, RZ, P0, !PT ;  /* 0x00000009ff0d7210 */ /* 0x000fe400007fe4ff */
[C---:B------:R-:W-:Y:S02]  /*02b0*/  IADD3 R52, R53.reuse, 0x30, RZ ;  /* 0x0000003035347810 */ /* 0x040fe40007ffe0ff */
[----:B------:R-:W-:-:S02]  /*02c0*/  IADD3 R51, R53, 0x40, RZ ;  /* 0x0000004035337810 */ /* 0x000fc40007ffe0ff */
[----:B------:R-:W-:Y:S02]  /*02d0*/  IADD3.X R11, RZ, R11, RZ, P2, !PT ;  /* 0x0000000bff0b7210 */ /* 0x000fe400017fe4ff */
[----:B------:R-:W-:Y:S02]  /*02e0*/  IADD3 R50, R53, 0x50, RZ ;  /* 0x0000005035327810 */ /* 0x000fe40007ffe0ff */
[----:B------:R-:W-:Y:S02]  /*02f0*/  LEA.HI R2, R2, R55, RZ, 0x5 ;  /* 0x0000003702027211 */ /* 0x000fe400078f28ff */
[----:B------:R-:W-:Y:S02]  /*0300*/  ISETP.LT.AND.EX P4, PT, R4, UR11, !P1, P4 ;  /* 0x0000000b04007c0c */ /* 0x000fe4000cf81340 */
[----:B------:R-:W-:Y:S02]  /*0310*/  ISETP.LT.U32.AND P3, PT, R52, UR10, PT ;  /* 0x0000000a34007c0c */ /* 0x000fe4000bf61070 */
[----:B------:R-:W-:-:S02]  /*0320*/  ISETP.LT.U32.AND P2, PT, R51, UR10, PT ;  /* 0x0000000a33007c0c */ /* 0x000fc4000bf41070 */
[----:B------:R-:W-:Y:S02]  /*0330*/  SHF.R.S32.HI R3, RZ, 0x1f, R52 ;  /* 0x0000001fff037819 */ /* 0x000fe40000011434 */
[----:B------:R-:W-:Y:S02]  /*0340*/  SHF.R.S32.HI R5, RZ, 0x1f, R51 ;  /* 0x0000001fff057819 */ /* 0x000fe40000011433 */
[----:B------:R-:W-:Y:S02]  /*0350*/  SHF.R.S64 R4, R8, 0x1, R13 ;  /* 0x0000000108047819 */ /* 0x000fe4000000100d */
[----:B------:R-:W-:Y:S02]  /*0360*/  SHF.R.S64 R6, R6, 0x1, R11 ;  /* 0x0000000106067819 */ /* 0x000fe4000000100b */
[----:B------:R-:W-:Y:S01]  /*0370*/  ISETP.LT.U32.AND P0, PT, R50, UR10, PT ;  /* 0x0000000a32007c0c */ /* 0x000fe2000bf01070 */
[----:B------:R-:W-:Y:S01]  /*0380*/  ULDC.U8 UR10, c[0x0][0x2a4] ;  /* 0x0000a900000a7ab9 */ /* 0x000fe20000000000 */
[----:B------:R-:W-:-:S02]  /*0390*/  SHF.R.S32.HI R7, RZ, 0x1f, R50 ;  /* 0x0000001fff077819 */ /* 0x000fc40000011432 */
[----:B------:R-:W-:Y:S02]  /*03a0*/  SHF.R.S32.HI R2, RZ, 0x5, R2 ;  /* 0x00000005ff027819 */ /* 0x000fe40000011402 */
[----:B------:R-:W-:Y:S02]  /*03b0*/  IADD3 R49, R53, 0x60, RZ ;  /* 0x0000006035317810 */ /* 0x000fe40007ffe0ff */
[----:B------:R-:W-:Y:S02]  /*03c0*/  SHF.R.S32.HI R13, RZ, 0x1, R13 ;  /* 0x00000001ff0d7819 */ /* 0x000fe4000001140d */
[----:B------:R-:W-:Y:S02]  /*03d0*/  SHF.R.S32.HI R11, RZ, 0x1, R11 ;  /* 0x00000001ff0b7819 */ /* 0x000fe4000001140b */
[----:B------:R-:W-:Y:S02]  /*03e0*/  ISETP.LT.AND.EX P3, PT, R3, UR11, !P1, P3 ;  /* 0x0000000b03007c0c */ /* 0x000fe4000cf61330 */
[----:B------:R-:W-:-:S02]  /*03f0*/  ISETP.LT.AND.EX P2, PT, R5, UR11, !P1, P2 ;  /* 0x0000000b05007c0c */ /* 0x000fc4000cf41320 */
[----:B------:R-:W-:Y:S02]  /*0400*/  ISETP.LT.AND.EX P1, PT, R7, UR11, !P1, P0 ;  /* 0x0000000b07007c0c */ /* 0x000fe4000cf21300 */
[----:B------:R-:W-:Y:S02]  /*0410*/  LEA R2, R2, UR5, 0x3 ;  /* 0x0000000502027c11 */ /* 0x000fe4000f8e18ff */
[----:B------:R-:W-:Y:S02]  /*0420*/  IADD3 R48, R53, 0x70, RZ ;  /* 0x0000007035307810 */ /* 0x000fe40007ffe0ff */
[----:B------:R-:W-:Y:S02]  /*0430*/  SHF.R.S32.HI R9, RZ, 0x1f, R49 ;  /* 0x0000001fff097819 */ /* 0x000fe40000011431 */
[----:B------:R-:W-:Y:S02]  /*0440*/  SHF.L.U64.HI R8, R4, 0x2, R13 ;  /* 0x0000000204087819 */ /* 0x000fe4000001020d */
[----:B0-----:R-:W-:-:S07]  /*0450*/  SHF.L.U64.HI R10, R6, 0x2, R11 ;  /* 0x00000002060a7819 */ /* 0x001fce000001020b */
.L_x_1470:
[----:B------:R-:W0:Y:S01]  /*0460*/  LDC R17, c[0x0][0x2a0] ;  /* 0x0000a800ff117b82 */ /* 0x000e220000000800 */
[----:B------:R-:W-:Y:S01]  /*0470*/  IABS R16, R54 ;  /* 0x0000003600107213 */ /* 0x000fe20000000000 */
[----:B------:R-:W-:Y:S01]  /*0480*/  ULDC.64 UR12, c[0x0][0x298] ;  /* 0x0000a600000c7ab9 */ /* 0x000fe20000000a00 */
[----:B------:R-:W-:Y:S02]  /*0490*/  LOP3.LUT P6, RZ, R57, 0x2, RZ, 0xc0, !PT ;  /* 0x0000000239ff7812 */ /* 0x000fe400078cc0ff */
[----:B------:R-:W-:Y:S02]  /*04a0*/  SHF.R.S32.HI R18, RZ, 0x1f, R56 ;  /* 0x0000001fff127819 */ /* 0x000fe40000011438 */
[C---:B------:R-:W-:Y:S01]  /*04b0*/  IADD3 R23, R53.reuse, 0x10, RZ ;  /* 0x0000001035177810 */ /* 0x040fe20007ffe0ff */
[----:B------:R-:W1:Y:S01]  /*04c0*/  @P5 LDC.64 R60, c[0x0][0x230] ;  /* 0x00008c00ff3c5b82 */ /* 0x000e620000000a00 */
[----:B------:R-:W-:Y:S02]  /*04d0*/  IADD3 R21, R53, 0x20, RZ ;  /* 0x0000002035157810 */ /* 0x000fe40007ffe0ff */
[----:B------:R-:W-:-:S05]  /*04e0*/  SHF.R.S32.HI R19, RZ, 0x1f, R23 ;  /* 0x0000001fff137819 */ /* 0x000fca0000011417 */
[----:B------:R-:W2:Y:S01]  /*04f0*/  @P6 LDC.64 R38, c[0x0][0x230] ;  /* 0x00008c00ff266b82 */ /* 0x000ea20000000a00 */
        /* <DEDUP_REMOVED lines=9> */
[----:B------:R3:W1:Y:S02]  /*0590*/  F2I.FTZ.U32.TRUNC.NTZ R13, R12 ;  /* 0x0000000c000d7305 */ /* 0x000664000021f000 */
[----:B---3--:R-:W-:Y:S02]  /*05a0*/  MOV R12, RZ ;  /* 0x000000ff000c7202 */ /* 0x008fe40000000f00 */
[----:B-1----:R-:W-:-:S05]  /*05b0*/  IADD3 R15, RZ, -R13, RZ ;  /* 0x8000000dff0f7210 */ /* 0x002fca0007ffe0ff */
[----:B------:R-:W-:-:S04]  /*05c0*/  IMAD R15, R15, R14, RZ ;  /* 0x0000000e0f0f7224 */ /* 0x000fc800078e02ff */
[----:B------:R-:W-:Y:S01]  /*05d0*/  IMAD.HI.U32 R13, R13, R15, R12 ;  /* 0x0000000f0d0d7227 */ /* 0x000fe200078e000c */
[----:B------:R-:W-:-:S05]  /*05e0*/  MOV R15, R16 ;  /* 0x00000010000f7202 */ /* 0x000fca0000000f00 */
        /* <DEDUP_REMOVED lines=10> */
[----:B------:R-:W-:Y:S01]  /*0690*/  LOP3.LUT R11, R54, R17, RZ, 0x3c, !PT ;  /* 0x00000011360b7212 */ /* 0x000fe200078e3cff */
[----:B------:R-:W1:Y:S10]  /*06a0*/  @P5 LDC.64 R14, c[0x0][0x288] ;  /* 0x0000a200ff0e5b82 */ /* 0x000e740000000a00 */
[----:B------:R-:W-:-:S02]  /*06b0*/  @P0 IADD3 R13, R13, 0x1, RZ ;  /* 0x000000010d0d0810 */ /* 0x000fc40007ffe0ff */
[----:B------:R-:W-:Y:S01]  /*06c0*/  ISETP.GE.AND P0, PT, R54, RZ, PT ;  /* 0x000000ff3600720c */ /* 0x000fe20003f06270 */
[----:B-1----:R-:W-:-:S12]  /*06d0*/  @P5 IMAD R20, R19, R14, RZ ;  /* 0x0000000e13145224 */ /* 0x002fd800078e02ff */
[----:B------:R-:W-:Y:S02]  /*06e0*/  @!P0 IADD3 R12, -R12, RZ, RZ ;  /* 0x000000ff0c0c8210 */ /* 0x000fe40007ffe1ff */
[----:B------:R-:W-:Y:S01]  /*06f0*/  ISETP.GE.AND P0, PT, R11, RZ, PT ;  /* 0x000000ff0b00720c */ /* 0x000fe20003f06270 */
[----:B------:R-:W-:Y:S01]  /*0700*/  @P5 IMAD R19, R23, R15, R20 ;  /* 0x0000000f17135224 */ /* 0x000fe200078e0214 */
[----:B------:R-:W-:-:S11]  /*0710*/  LOP3.LUT R11, RZ, R17, RZ, 0x33, !PT ;  /* 0x00000011ff0b7212 */ /* 0x000fd600078e33ff */
[----:B------:R-:W-:Y:S02]  /*0720*/  @!P0 IADD3 R13, -R13, RZ, RZ ;  /* 0x000000ff0d0d8210 */ /* 0x000fe40007ffe1ff */
[----:B------:R-:W-:Y:S02]  /*0730*/  ISETP.NE.AND P0, PT, R17, RZ, PT ;  /* 0x000000ff1100720c */ /* 0x000fe40003f05270 */
[----:B------:R-:W1:Y:S02]  /*0740*/  @P6 LDC.64 R16, c[0x0][0x288] ;  /* 0x0000a200ff106b82 */ /* 0x000e640000000a00 */
        /* <DEDUP_REMOVED lines=11> */
[----:B-1----:R-:W-:Y:S01]  /*0800*/  @P6 IMAD R12, R13, R16, RZ ;  /* 0x000000100d0c6224 */ /* 0x002fe200078e02ff */
[----:B------:R-:W-:Y:S02]  /*0810*/  IADD3 R67, R65, R67, RZ ;  /* 0x0000004341437210 */ /* 0x000fe40007ffe0ff */
[----:B------:R-:W-:Y:S01]  /*0820*/  @P6 MOV R66, R64 ;  /* 0x0000004000426202 */ /* 0x000fe20000000f00 */
[C---:B------:R-:W-:Y:S01]  /*0830*/  @P6 IMAD R11, R53.reuse, R17, R12 ;  /* 0x00000011350b6224 */ /* 0x040fe200078e020c */
[----:B------:R-:W-:Y:S01]  /*0840*/  @P2 MOV R27, R67 ;  /* 0x00000043001b2202 */ /* 0x000fe20000000f00 */
[----:B------:R-:W1:Y:S02]  /*0850*/  @P4 LDC.64 R12, c[0x0][0x288] ;  /* 0x0000a200ff0c4b82 */ /* 0x000e640000000a00 */
[----:B------:R-:W-:-:S05]  /*0860*/  @P6 IMAD.WIDE.U32 R16, R53, R16, R66 ;  /* 0x0000001035106225 */ /* 0x000fca00078e0042 */
[----:B------:R-:W-:Y:S02]  /*0870*/  @P6 IADD3 R17, R17, R11, RZ ;  /* 0x0000000b11116210 */ /* 0x000fe40007ffe0ff */
[C---:B------:R-:W-:Y:S02]  /*0880*/  @P6 SHF.L.U32 R11, R16.reuse, 0x1, RZ ;  /* 0x00000001100b6819 */ /* 0x040fe400000006ff */
[----:B------:R-:W-:Y:S02]  /*0890*/  @P6 SHF.L.U64.HI R18, R16, 0x1, R17 ;  /* 0x0000000110126819 */ /* 0x000fe40000010211 */
[----:B------:R-:W-:Y:S02]  /*08a0*/  @P5 MOV R16, R64 ;  /* 0x0000004000105202 */ /* 0x000fe40000000f00 */
[----:B------:R-:W-:Y:S02]  /*08b0*/  @P5 MOV R17, R67 ;  /* 0x0000004300115202 */ /* 0x000fe40000000f00 */
[----:B--2---:R-:W-:Y:S01]  /*08c0*/  @P6 IADD3 R38, P0, R11, R38, RZ ;  /* 0x000000260b266210 */ /* 0x004fe20007f1e0ff */
[----:B------:R-:W-:-:S03]  /*08d0*/  @P5 IMAD.WIDE.U32 R14, R23, R14, R16 ;  /* 0x0000000e170e5225 */ /* 0x000fc600078e0010 */
[C---:B------:R-:W-:Y:S01]  /*08e0*/  @P6 IADD3.X R39, R18.reuse, R39, RZ, P0, !PT ;  /* 0x0000002712276210 */ /* 0x040fe200007fe4ff */
[----:B------:R-:W2:Y:S01]  /*08f0*/  @P3 LDC.64 R16, c[0x0][0x288] ;  /* 0x0000a200ff103b82 */ /* 0x000ea20000000a00 */
[----:B0-----:R-:W-:Y:S02]  /*0900*/  @P6 IADD3 R36, P0, R11, R36, RZ ;  /* 0x000000240b246210 */ /* 0x001fe40007f1e0ff */
[----:B------:R-:W-:Y:S02]  /*0910*/  SHF.R.S32.HI R23, RZ, 0x1f, R21 ;  /* 0x0000001fff177819 */ /* 0x000fe40000011415 */
[----:B------:R-:W-:Y:S02]  /*0920*/  @P5 IADD3 R15, R15, R19, RZ ;  /* 0x000000130f0f5210 */ /* 0x000fe40007ffe0ff */
[----:B------:R-:W-:Y:S01]  /*0930*/  @P6 IADD3.X R37, R18, R37, RZ, P0, !PT ;  /* 0x0000002512256210 */ /* 0x000fe200007fe4ff */
[----:B-1----:R-:W-:Y:S01]  /*0940*/  @P4 IMAD R20, R23, R12, RZ ;  /* 0x0000000c17144224 */ /* 0x002fe200078e02ff */
[C---:B------:R-:W-:Y:S01]  /*0950*/  @P5 SHF.L.U32 R11, R14.reuse, 0x1, RZ ;  /* 0x000000010e0b5819 */ /* 0x040fe200000006ff */
[----:B------:R-:W0:Y:S01]  /*0960*/  @P3 LDC.64 R22, c[0x0][0x228] ;  /* 0x00008a00ff163b82 */ /* 0x000e220000000a00 */
[----:B------:R-:W-:Y:S01]  /*0970*/  @P5 SHF.L.U64.HI R18, R14, 0x1, R15 ;  /* 0x000000010e125819 */ /* 0x000fe2000001020f */
[----:B------:R-:W-:Y:S01]  /*0980*/  @P4 IMAD R19, R21, R13, R20 ;  /* 0x0000000d15134224 */ /* 0x000fe200078e0214 */
[----:B------:R-:W-:-:S02]  /*0990*/  @P4 MOV R14, R64 ;  /* 0x00000040000e4202 */ /* 0x000fc40000000f00 */
[----:B------:R-:W-:Y:S02]  /*09a0*/  @P4 MOV R15, R67 ;  /* 0x00000043000f4202 */ /* 0x000fe40000000f00 */
[----:B------:R-:W-:Y:S01]  /*09b0*/  @P5 IADD3 R60, P0, R11, R60, RZ ;  /* 0x0000003c0b3c5210 */ /* 0x000fe20007f1e0ff */
[----:B------:R-:W-:-:S03]  /*09c0*/  @P4 IMAD.WIDE.U32 R12, R21, R12, R14 ;  /* 0x0000000c150c4225 */ /* 0x000fc600078e000e */
[----:B------:R-:W-:Y:S01]  /*09d0*/  @P5 IADD3.X R61, R18, R61, RZ, P0, !PT ;  /* 0x0000003d123d5210 */ /* 0x000fe200007fe4ff */
[----:B------:R-:W1:Y:S01]  /*09e0*/  @P2 LDC.64 R14, c[0x0][0x288] ;  /* 0x0000a200ff0e2b82 */ /* 0x000e620000000a00 */
[----:B----4-:R-:W-:Y:S02]  /*09f0*/  @P5 IADD3 R58, P0, R11, R58, RZ ;  /* 0x0000003a0b3a5210 */ /* 0x010fe40007f1e0ff */
[----:B------:R-:W-:Y:S02]  /*0a00*/  @P4 IADD3 R13, R13, R19, RZ ;  /* 0x000000130d0d4210 */ /* 0x000fe40007ffe0ff */
[----:B------:R-:W-:Y:S02]  /*0a10*/  @P4 SHF.L.U32 R11, R12, 0x1, RZ ;  /* 0x000000010c0b4819 */ /* 0x000fe400000006ff */
[----:B------:R-:W-:Y:S01]  /*0a20*/  @P5 IADD3.X R59, R18, R59, RZ, P0, !PT ;  /* 0x0000003b123b5210 */ /* 0x000fe200007fe4ff */
[----:B--2---:R-:W-:Y:S01]  /*0a30*/  @P3 IMAD R18, R3, R16, RZ ;  /* 0x0000001003123224 */ /* 0x004fe200078e02ff */
[----:B------:R-:W-:Y:S01]  /*0a40*/  @P4 SHF.L.U64.HI R26, R12, 0x1, R13 ;  /* 0x000000010c1a4819 */ /* 0x000fe2000001020d */
[----:B------:R-:W2:Y:S01]  /*0a50*/  @P2 LDC.64 R20, c[0x0][0x230] ;  /* 0x00008c00ff142b82 */ /* 0x000ea20000000a00 */
[----:B------:R-:W-:-:S02]  /*0a60*/  @P4 IADD3 R34, P0, R11, R34, RZ ;  /* 0x000000220b224210 */ /* 0x000fc40007f1e0ff */
[----:B------:R-:W-:Y:S02]  /*0a70*/  @P3 MOV R19, R67 ;  /* 0x0000004300133202 */ /* 0x000fe40000000f00 */
[----:B------:R-:W-:Y:S02]  /*0a80*/  @P4 IADD3.X R35, R26, R35, RZ, P0, !PT ;  /* 0x000000231a234210 */ /* 0x000fe400007fe4ff */
[----:B------:R-:W-:Y:S01]  /*0a90*/  @P4 IADD3 R30, P0, R11, R30, RZ ;  /* 0x0000001e0b1e4210 */ /* 0x000fe20007f1e0ff */
[----:B------:R-:W-:Y:S01]  /*0aa0*/  @P3 IMAD R11, R52, R17, R18 ;  /* 0x00000011340b3224 */ /* 0x000fe200078e0212 */
[----:B------:R-:W-:Y:S01]  /*0ab0*/  @P3 MOV R18, R64 ;  /* 0x0000004000123202 */ /* 0x000fe20000000f00 */
[----:B------:R-:W3:Y:S01]  /*0ac0*/  @P1 LDC.64 R12, c[0x0][0x288] ;  /* 0x0000a200ff0c1b82 */ /* 0x000ee20000000a00 */
[----:B------:R-:W-:-:S03]  /*0ad0*/  @P4 IADD3.X R31, R26, R31, RZ, P0, !PT ;  /* 0x0000001f1a1f4210 */ /* 0x000fc600007fe4ff */
[----:B------:R-:W-:-:S04]  /*0ae0*/  @P3 IMAD.WIDE.U32 R16, R52, R16, R18 ;  /* 0x0000001034103225 */ /* 0x000fc800078e0012 */
[----:B-1----:R-:W-:Y:S01]  /*0af0*/  @P2 IMAD R26, R5, R14, RZ ;  /* 0x0000000e051a2224 */ /* 0x002fe200078e02ff */
[----:B------:R-:W-:Y:S01]  /*0b00*/  @P3 IADD3 R11, R17, R11, RZ ;  /* 0x0000000b110b3210 */ /* 0x000fe20007ffe0ff */
[----:B------:R-:W1:Y:S01]  /*0b10*/  @P2 LDC.64 R18, c[0x0][0x228] ;  /* 0x00008a00ff122b82 */ /* 0x000e620000000a00 */
[C---:B------:R-:W-:Y:S01]  /*0b20*/  @P3 SHF.L.U32 R33, R16.reuse, 0x1, RZ ;  /* 0x0000000110213819 */ /* 0x040fe200000006ff */
[----:B------:R-:W-:Y:S01]  /*0b30*/  @P2 IMAD R41, R51, R15, R26 ;  /* 0x0000000f33292224 */ /* 0x000fe200078e021a */
[----:B------:R-:W-:Y:S02]  /*0b40*/  @P2 MOV R26, R64 ;  /* 0x00000040001a2202 */ /* 0x000fe40000000f00 */
[----:B------:R-:W-:Y:S02]  /*0b50*/  @P3 SHF.L.U64.HI R28, R16, 0x1, R11 ;  /* 0x00000001101c3819 */ /* 0x000fe4000001020b */
[----:B------:R-:W-:Y:S01]  /*0b60*/  @P3 IADD3 R24, P0, R33, R24, RZ ;  /* 0x0000001821183210 */ /* 0x000fe20007f1e0ff */
[----:B------:R-:W-:Y:S01]  /*0b70*/  @P2 IMAD.WIDE.U32 R26, R51, R14, R26 ;  /* 0x0000000e331a2225 */ /* 0x000fe200078e001a */
[----:B------:R-:W4:Y:S02]  /*0b80*/  @P1 LDC.64 R16, c[0x0][0x230] ;  /* 0x00008c00ff101b82 */ /* 0x000f240000000a00 */
[----:B------:R-:W-:-:S02]  /*0b90*/  @P3 IADD3.X R25, R28, R25, RZ, P0, !PT ;  /* 0x000000191c193210 */ /* 0x000fc400007fe4ff */
[----:B0-----:R-:W-:Y:S01]  /*0ba0*/  @P3 IADD3 R22, P0, R33, R22, RZ ;  /* 0x0000001621163210 */ /* 0x001fe20007f1e0ff */
[----:B---3--:R-:W-:Y:S01]  /*0bb0*/  @P1 IMAD R32, R7, R12, RZ ;  /* 0x0000000c07201224 */ /* 0x008fe200078e02ff */
[----:B------:R-:W-:Y:S02]  /*0bc0*/  @P2 IADD3 R27, R27, R41, RZ ;  /* 0x000000291b1b2210 */ /* 0x000fe40007ffe0ff */
[----:B------:R-:W0:Y:S01]  /*0bd0*/  LDC R11, c[0x0][0x2ac] ;  /* 0x0000ab00ff0b7b82 */ /* 0x000e220000000800 */
[----:B------:R-:W-:Y:S01]  /*0be0*/  @P3 IADD3.X R23, R28, R23, RZ, P0, !PT ;  /* 0x000000171c173210 */ /* 0x000fe200007fe4ff */
[----:B------:R-:W-:Y:S01]  /*0bf0*/  @P1 IMAD R13, R50, R13, R32 ;  /* 0x0000000d320d1224 */ /* 0x000fe200078e0220 */
[C---:B------:R-:W-:Y:S02]  /*0c00*/  @P2 SHF.L.U32 R33, R26.reuse, 0x1, RZ ;  /* 0x000000011a212819 */ /* 0x040fe400000006ff */
[----:B------:R-:W-:Y:S02]  /*0c10*/  @P2 SHF.L.U64.HI R28, R26, 0x1, R27 ;  /* 0x000000011a1c2819 */ /* 0x000fe4000001021b */
[----:B------:R-:W-:Y:S01]  /*0c20*/  @P1 MOV R26, R64 ;  /* 0x00000040001a1202 */ /* 0x000fe20000000f00 */
[----:B------:R-:W3:Y:S01]  /*0c30*/  @P1 LDC.64 R14, c[0x0][0x228] ;  /* 0x00008a00ff0e1b82 */ /* 0x000ee20000000a00 */
[----:B------:R-:W-:-:S02]  /*0c40*/  @P1 MOV R27, R67 ;  /* 0x00000043001b1202 */ /* 0x000fc40000000f00 */
[C---:B--2---:R-:W-:Y:S01]  /*0c50*/  @P2 IADD3 R20, P0, R33.reuse, R20, RZ ;  /* 0x0000001421142210 */ /* 0x044fe20007f1e0ff */
[----:B------:R-:W-:Y:S01]  /*0c60*/  @P1 IMAD.WIDE.U32 R26, R50, R12, R26 ;  /* 0x0000000c321a1225 */ /* 0x000fe200078e001a */
[----:B------:R-:W-:Y:S02]  /*0c70*/  SHF.R.U32.HI R12, RZ, 0x2, R55 ;  /* 0x00000002ff0c7819 */ /* 0x000fe40000011637 */
[----:B------:R-:W-:Y:S02]  /*0c80*/  @P2 IADD3.X R21, R28, R21, RZ, P0, !PT ;  /* 0x000000151c152210 */ /* 0x000fe400007fe4ff */
[----:B-1----:R-:W-:Y:S02]  /*0c90*/  @P2 IADD3 R18, P0, R33, R18, RZ ;  /* 0x0000001221122210 */ /* 0x002fe40007f1e0ff */
[----:B------:R-:W-:Y:S01]  /*0ca0*/  @P1 IADD3 R33, R27, R13, RZ ;  /* 0x0000000d1b211210 */ /* 0x000fe20007ffe0ff */
[----:B------:R-:W-:Y:S01]  /*0cb0*/  IMAD.WIDE.U32 R12, R12, 0x24924925, RZ ;  /* 0x249249250c0c7825 */ /* 0x000fe200078e00ff */
[----:B------:R-:W-:-:S02]  /*0cc0*/  @P1 SHF.L.U32 R27, R26, 0x1, RZ ;  /* 0x000000011a1b1819 */ /* 0x000fc400000006ff */
[----:B------:R-:W-:Y:S01]  /*0cd0*/  @P2 IADD3.X R19, R28, R19, RZ, P0, !PT ;  /* 0x000000131c132210 */ /* 0x000fe200007fe4ff */
[----:B0-----:R-:W-:Y:S01]  /*0ce0*/  IMAD R11, R11, UR7, R13 ;  /* 0x000000070b0b7c24 */ /* 0x001fe2000f8e020d */
[----:B------:R-:W-:Y:S02]  /*0cf0*/  @P1 SHF.L.U64.HI R26, R26, 0x1, R33 ;  /* 0x000000011a1a1819 */ /* 0x000fe40000010221 */
[----:B----4-:R-:W-:Y:S02]  /*0d00*/  @P1 IADD3 R16, P0, R27, R16, RZ ;  /* 0x000000101b101210 */ /* 0x010fe40007f1e0ff */
[----:B------:R-:W-:Y:S02]  /*0d10*/  IADD3 R11, R11, 0x60, RZ ;  /* 0x000000600b0b7810 */ /* 0x000fe40007ffe0ff */
[----:B------:R-:W-:Y:S02]  /*0d20*/  @P1 IADD3.X R17, R26, R17, RZ, P0, !PT ;  /* 0x000000111a111210 */ /* 0x000fe400007fe4ff */
[----:B---3--:R-:W-:-:S04]  /*0d30*/  @P1 IADD3 R14, P0, R27, R14, RZ ;  /* 0x0000000e1b0e1210 */ /* 0x008fc80007f1e0ff */
[----:B------:R-:W-:Y:S02]  /*0d40*/  @P1 IADD3.X R15, R26, R15, RZ, P0, !PT ;  /* 0x0000000f1a0f1210 */ /* 0x000fe400007fe4ff */
[----:B------:R-:W-:Y:S02]  /*0d50*/  ISETP.GE.U32.AND P0, PT, R11, UR12, PT ;  /* 0x0000000c0b007c0c */ /* 0x000fe4000bf06070 */
[----:B------:R-:W-:-:S04]  /*0d60*/  SHF.R.S32.HI R11, RZ, 0x1f, R11 ;  /* 0x0000001fff0b7819 */ /* 0x000fc8000001140b */
        /* <DEDUP_REMOVED lines=9> */
[C---:B------:R-:W-:Y:S01]  /*0e00*/  @P0 SHF.L.U32 R43, R32.reuse, 0x1, RZ ;  /* 0x00000001202b0819 */ /* 0x040fe200000006ff */
[----:B------:R-:W0:Y:S03]  /*0e10*/  @P0 LDC.64 R12, c[0x0][0x228] ;  /* 0x00008a00ff0c0b82 */ /* 0x000e260000000a00 */
[----:B------:R-:W-:Y:S02]  /*0e20*/  @P0 IADD3 R11, R33, R11, RZ ;  /* 0x0000000b210b0210 */ /* 0x000fe40007ffe0ff */
[----:B-1----:R-:W-:Y:S02]  /*0e30*/  @P0 IADD3 R40, P6, R43, R26, RZ ;  /* 0x0000001a2b280210 */ /* 0x002fe40007fde0ff */
[----:B------:R-:W-:-:S04]  /*0e40*/  @P0 SHF.L.U64.HI R32, R32, 0x1, R11 ;  /* 0x0000000120200819 */ /* 0x000fc8000001020b */
[----:B------:R-:W-:Y:S02]  /*0e50*/  @P0 IADD3.X R41, R32, R27, RZ, P6, !PT ;  /* 0x0000001b20290210 */ /* 0x000fe400037fe4ff */
[----:B0-----:R-:W-:-:S04]  /*0e60*/  @P0 IADD3 R42, P6, R43, R12, RZ ;  /* 0x0000000c2b2a0210 */ /* 0x001fc80007fde0ff */
[----:B------:R-:W-:Y:S02]  /*0e70*/  @P0 IADD3.X R43, R32, R13, RZ, P6, !PT ;  /* 0x0000000d202b0210 */ /* 0x000fe400037fe4ff */
[----:B------:R-:W-:Y:S02]  /*0e80*/  CS2R R32, SRZ ;  /* 0x0000000000207805 */ /* 0x000fe4000001ff00 */
[----:B------:R-:W-:-:S04]  /*0e90*/  SHF.R.S32.HI R11, RZ, 0x1f, R48 ;  /* 0x0000001fff0b7819 */ /* 0x000fc80000011430 */
[----:B------:R0:W5:Y:S04]  /*0ea0*/  @P0 LDG.E R33, desc[UR8][R40.64] ;  /* 0x0000000828210981 */ /* 0x000168000c1e1900 */
[----:B------:R1:W5:Y:S01]  /*0eb0*/  @P0 LDG.E R32, desc[UR8][R42.64] ;  /* 0x000000082a200981 */ /* 0x000362000c1e1900 */
[----:B------:R-:W-:-:S04]  /*0ec0*/  ISETP.GE.U32.AND P0, PT, R48, UR12, PT ;  /* 0x0000000c30007c0c */ /* 0x000fc8000bf06070 */
[----:B------:R-:W-:-:S04]  /*0ed0*/  ISETP.GE.AND.EX P0, PT, R11, UR13, PT, P0 ;  /* 0x0000000d0b007c0c */ /* 0x000fc8000bf06300 */
[----:B------:R-:W-:-:S13]  /*0ee0*/  ISETP.GT.U32.OR P0, PT, R55, 0x1bf, P0 ;  /* 0x000001bf3700780c */ /* 0x000fda0000704470 */
[----:B------:R-:W2:Y:S01]  /*0ef0*/  @!P0 LDC.64 R12, c[0x0][0x288] ;  /* 0x0000a200ff0c8b82 */ /* 0x000ea20000000a00 */
[----:B0-----:R-:W-:Y:S02]  /*0f00*/  @!P0 MOV R40, R64 ;  /* 0x0000004000288202 */ /* 0x001fe40000000f00 */
[----:B------:R-:W-:-:S05]  /*0f10*/  @!P0 MOV R41, R67 ;  /* 0x0000004300298202 */ /* 0x000fca0000000f00 */
[----:B------:R-:W0:Y:S01]  /*0f20*/  @!P0 LDC.64 R26, c[0x0][0x230] ;  /* 0x00008c00ff1a8b82 */ /* 0x000e220000000a00 */
[-C--:B--2---:R-:W-:Y:S02]  /*0f30*/  @!P0 IMAD R11, R11, R12.reuse, RZ ;  /* 0x0000000c0b0b8224 */ /* 0x084fe400078e02ff */
[----:B------:R-:W-:-:S04]  /*0f40*/  @!P0 IMAD.WIDE.U32 R40, R48, R12, R40 ;  /* 0x0000000c30288225 */ /* 0x000fc800078e0028 */
[----:B------:R-:W-:Y:S01]  /*0f50*/  @!P0 IMAD R11, R48, R13, R11 ;  /* 0x0000000d300b8224 */ /* 0x000fe200078e020b */
[C---:B------:R-:W-:Y:S01]  /*0f60*/  @!P0 SHF.L.U32 R69, R40.reuse, 0x1, RZ ;  /* 0x0000000128458819 */ /* 0x040fe200000006ff */
[----:B------:R-:W2:Y:S03]  /*0f70*/  @!P0 LDC.64 R12, c[0x0][0x228] ;  /* 0x00008a00ff0c8b82 */ /* 0x000ea60000000a00 */
[----:B------:R-:W-:Y:S02]  /*0f80*/  @!P0 IADD3 R11, R41, R11, RZ ;  /* 0x0000000b290b8210 */ /* 0x000fe40007ffe0ff */
[----:B0-----:R-:W-:Y:S02]  /*0f90*/  @!P0 IADD3 R26, P6, R69, R26, RZ ;  /* 0x0000001a451a8210 */ /* 0x001fe40007fde0ff */
[----:B------:R-:W-:-:S04]  /*0fa0*/  @!P0 SHF.L.U64.HI R40, R40, 0x1, R11 ;  /* 0x0000000128288819 */ /* 0x000fc8000001020b */
[----:B------:R-:W-:Y:S02]  /*0fb0*/  @!P0 IADD3.X R27, R40, R27, RZ, P6, !PT ;  /* 0x0000001b281b8210 */ /* 0x000fe400037fe4ff */
[----:B--2---:R-:W-:-:S04]  /*0fc0*/  @!P0 IADD3 R68, P6, R69, R12, RZ ;  /* 0x0000000c45448210 */ /* 0x004fc80007fde0ff */
[----:B------:R-:W-:Y:S02]  /*0fd0*/  @!P0 IADD3.X R69, R40, R13, RZ, P6, !PT ;  /* 0x0000000d28458210 */ /* 0x000fe400037fe4ff */
[----:B------:R-:W0:Y:S01]  /*0fe0*/  LDC.64 R12, c[0x0][0x248] ;  /* 0x00009200ff0c7b82 */ /* 0x000e220000000a00 */
[----:B------:R-:W-:Y:S01]  /*0ff0*/  LOP3.LUT P6, RZ, R57, 0x2, RZ, 0xc0, !PT ;  /* 0x0000000239ff7812 */ /* 0x000fe200078cc0ff */
[----:B0-----:R-:W-:-:S06]  /*1000*/  IMAD.WIDE R12, R54, 0x8, R12 ;  /* 0x00000008360c7825 */ /* 0x001fcc00078e020c */
[----:B------:R-:W2:Y:S01]  /*1010*/  LDG.E.64 R12, desc[UR8][R12.64] ;  /* 0x000000080c0c7981 */ /* 0x000ea2000c1e1b00 */
[----:B------:R-:W-:Y:S02]  /*1020*/  CS2R R44, SRZ ;  /* 0x00000000002c7805 */ /* 0x000fe4000001ff00 */
[----:B------:R-:W-:Y:S02]  /*1030*/  CS2R R40, SRZ ;  /* 0x0000000000287805 */ /* 0x000fe4000001ff00 */
[----:B-1----:R-:W-:Y:S02]  /*1040*/  CS2R R42, SRZ ;  /* 0x00000000002a7805 */ /* 0x002fe4000001ff00 */
[----:B------:R0:W5:Y:S01]  /*1050*/  @P6 LDG.E R45, desc[UR8][R38.64] ;  /* 0x00000008262d6981 */ /* 0x000162000c1e1900 */
[----:B------:R-:W-:-:S03]  /*1060*/  MOV R46, RZ ;  /* 0x000000ff002e7202 */ /* 0x000fc60000000f00 */
[----:B------:R1:W5:Y:S04]  /*1070*/  @P6 LDG.E R44, desc[UR8][R36.64] ;  /* 0x00000008242c6981 */ /* 0x000368000c1e1900 */
[----:B------:R3:W5:Y:S01]  /*1080*/  @P4 LDG.E R41, desc[UR8][R34.64] ;  /* 0x0000000822294981 */ /* 0x000762000c1e1900 */
[----:B0-----:R-:W-:-:S03]  /*1090*/  CS2R R38, SRZ ;  /* 0x0000000000267805 */ /* 0x001fc6000001ff00 */
[----:B------:R-:W5:Y:S01]  /*10a0*/  @P4 LDG.E R40, desc[UR8][R30.64] ;  /* 0x000000081e284981 */ /* 0x000f62000c1e1900 */
[----:B-1----:R-:W-:-:S03]  /*10b0*/  CS2R R36, SRZ ;  /* 0x0000000000247805 */ /* 0x002fc6000001ff00 */
[----:B------:R-:W5:Y:S01]  /*10c0*/  @P3 LDG.E R42, desc[UR8][R24.64] ;  /* 0x00000008182a3981 */ /* 0x000f62000c1e1900 */
[----:B---3--:R-:W-:-:S03]  /*10d0*/  CS2R R34, SRZ ;  /* 0x0000000000227805 */ /* 0x008fc6000001ff00 */
[----:B------:R-:W5:Y:S04]  /*10e0*/  @P2 LDG.E R37, desc[UR8][R20.64] ;  /* 0x0000000814252981 */ /* 0x000f68000c1e1900 */
[----:B------:R-:W5:Y:S04]  /*10f0*/  @P1 LDG.E R38, desc[UR8][R16.64] ;  /* 0x0000000810261981 */ /* 0x000f68000c1e1900 */
[----:B------:R-:W5:Y:S01]  /*1100*/  @P1 LDG.E R35, desc[UR8][R14.64] ;  /* 0x000000080e231981 */ /* 0x000f62000c1e1900 */
[----:B------:R-:W-:-:S03]  /*1110*/  MOV R11, RZ ;  /* 0x000000ff000b7202 */ /* 0x000fc60000000f00 */
[----:B------:R-:W5:Y:S04]  /*1120*/  @P3 LDG.E R39, desc[UR8][R22.64] ;  /* 0x0000000816273981 */ /* 0x000f68000c1e1900 */
[----:B------:R-:W5:Y:S04]  /*1130*/  @!P0 LDG.E R34, desc[UR8][R26.64] ;  /* 0x000000081a228981 */ /* 0x000f68000c1e1900 */
[----:B------:R-:W5:Y:S04]  /*1140*/  @!P0 LDG.E R11, desc[UR8][R68.64] ;  /* 0x00000008440b8981 */ /* 0x000f68000c1e1900 */
[----:B------:R0:W5:Y:S04]  /*1150*/  @P5 LDG.E R43, desc[UR8][R58.64] ;  /* 0x000000083a2b5981 */ /* 0x000168000c1e1900 */
[----:B------:R-:W5:Y:S01]  /*1160*/  @P2 LDG.E R36, desc[UR8][R18.64] ;  /* 0x0000000812242981 */ /* 0x000f62000c1e1900 */
[----:B------:R-:W-:Y:S03]  /*1170*/  BSSY B0, `(.L_x_1420) ;  /* 0x000001d000007945 */ /* 0x000fe60003800000 */
[----:B------:R1:W5:Y:S01]  /*1180*/  @P5 LDG.E R46, desc[UR8][R60.64] ;  /* 0x000000083c2e5981 */ /* 0x000362000c1e1900 */
[----:B0-----:R-:W-:-:S02]  /*1190*/  MOV R59, 0x3f800000 ;  /* 0x3f800000003b7802 */ /* 0x001fc40000000f00 */
[----:B------:R-:W-:Y:S02]  /*11a0*/  MOV R58, RZ ;  /* 0x000000ff003a7202 */ /* 0x000fe40000000f00 */
[----:B-1----:R-:W-:Y:S01]  /*11b0*/  CS2R R60, SRZ ;  /* 0x00000000003c7805 */ /* 0x002fe2000001ff00 */
[----:B--2---:R-:W-:-:S05]  /*11c0*/  FFMA.FTZ R22, -R12, R12, R13 ;  /* 0x0000000c0c167223 */ /* 0x004fca000001010d */
[----:B------:R-:W-:-:S13]  /*11d0*/  FSETP.GTU.FTZ.AND P0, PT, R22, RZ, PT ;  /* 0x000000ff1600720b */ /* 0x000fda0003f1c000 */
[----:B------:R-:W0:Y:S02]  /*11e0*/  @P0 LDC R13, c[0x0][0x250] ;  /* 0x00009400ff0d0b82 */ /* 0x000e240000000800 */
[----:B0-----:R-:W-:-:S04]  /*11f0*/  @P0 FADD.FTZ R18, R22, R13 ;  /* 0x0000000d16120221 */ /* 0x001fc80000010000 */
[----:B------:R0:W1:Y:S01]  /*1200*/  @P0 MUFU.RSQ R59, R18 ;  /* 0x00000012003b0308 */ /* 0x0000620000001400 */
[----:B------:R-:W-:Y:S02]  /*1210*/  ISETP.GT.U32.AND P0, PT, R55, 0x1bf, PT ;  /* 0x000001bf3700780c */ /* 0x000fe40003f04070 */
[----:B------:R-:W-:-:S11]  /*1220*/  MOV R13, RZ ;  /* 0x000000ff000d7202 */ /* 0x000fd60000000f00 */
        /* <DEDUP_REMOVED lines=8> */
[----:B------:R-:W2:Y:S04]  /*12b0*/  @P0 LDG.E.U16 R19, desc[UR8][R14.64] ;  /* 0x000000080e130981 */ /* 0x000ea8000c1e1500 */
[----:B------:R-:W3:Y:S01]  /*12c0*/  @P0 LDG.E.U16 R18, desc[UR8][R14.64+0x2] ;  /* 0x000002080e120981 */ /* 0x000ee2000c1e1500 */
[----:B0-----:R-:W-:-:S05]  /*12d0*/  IMAD.WIDE R16, R29, 0x2, R16 ;  /* 0x000000021d107825 */ /* 0x001fca00078e0210 */
[----:B------:R-:W4:Y:S04]  /*12e0*/  LDG.E.U16 R61, desc[UR8][R16.64] ;  /* 0x00000008103d7981 */ /* 0x000f28000c1e1500 */
[----:B------:R-:W4:Y:S01]  /*12f0*/  LDG.E.U16 R60, desc[UR8][R16.64+0x2] ;  /* 0x00000208103c7981 */ /* 0x000f22000c1e1500 */
[----:B--2---:R-:W-:Y:S02]  /*1300*/  @P0 SHF.L.U32 R58, R19, 0x10, RZ ;  /* 0x00000010133a0819 */ /* 0x004fe400000006ff */
[----:B---3--:R-:W-:Y:S02]  /*1310*/  @P0 SHF.L.U32 R13, R18, 0x10, RZ ;  /* 0x00000010120d0819 */ /* 0x008fe400000006ff */
[----:B----4-:R-:W-:Y:S02]  /*1320*/  SHF.L.U32 R61, R61, 0x10, RZ ;  /* 0x000000103d3d7819 */ /* 0x010fe400000006ff */
[----:B------:R-:W-:-:S07]  /*1330*/  SHF.L.U32 R60, R60, 0x10, RZ ;  /* 0x000000103c3c7819 */ /* 0x000fce00000006ff */
.L_x_1421:
[----:B------:R-:W-:Y:S05]  /*1340*/  BSYNC B0 ;  /* 0x0000000000007941 */ /* 0x000fea0003800000 */
.L_x_1420:
        /* <DEDUP_REMOVED lines=9> */
[-C--:B-1----:R-:W-:Y:S01]  /*13e0*/  FMUL.FTZ R15, R14, R59.reuse ;  /* 0x0000003b0e0f7220 */ /* 0x082fe20000410000 */
[----:B------:R-:W-:Y:S02]  /*13f0*/  HADD2.F32 R19, -RZ, R44.H1_H1 ;  /* 0x3000002cff137230 */ /* 0x000fe40000004100 */
[C---:B------:R-:W-:Y:S01]  /*1400*/  FADD.FTZ R24, -R12.reuse, R23 ;  /* 0x000000170c187221 */ /* 0x040fe20000010100 */
[----:B------:R-:W-:Y:S01]  /*1410*/  @P0 LOP3.LUT R57, R57, 0x4, RZ, 0xfc, !PT ;  /* 0x0000000439390812 */ /* 0x000fe200078efcff */
[--C-:B------:R-:W-:Y:S02]  /*1420*/  HADD2.F32 R18, -RZ, R43.reuse.H0_H0 ;  /* 0x2000002bff127230 */ /* 0x100fe40000004100 */
[----:B------:R-:W-:Y:S01]  /*1430*/  FADD.FTZ R22, -R12, R25 ;  /* 0x000000190c167221 */ /* 0x000fe20000010100 */
        /* <DEDUP_REMOVED lines=21> */
.L_x_1422:
[----:B------:R-:W-:Y:S01]  /*1590*/  FMUL.FTZ R16, R20, R61 ;  /* 0x0000003d14107220 */ /* 0x000fe20000410000 */
[-C--:B------:R-:W-:Y:S01]  /*15a0*/  FMUL.FTZ R21, R24, R59.reuse ;  /* 0x0000003b18157220 */ /* 0x080fe20000410000 */
        /* <DEDUP_REMOVED lines=24> */
.L_x_1423:
[----:B------:R-:W-:Y:S01]  /*1730*/  FFMA.FTZ R25, R14, R23, R15 ;  /* 0x000000170e197223 */ /* 0x000fe2000001000f */
[----:B------:R-:W-:Y:S01]  /*1740*/  FADD.FTZ R15, RZ, R20 ;  /* 0x00000014ff0f7221 */ /* 0x000fe20000010000 */
[----:B------:R-:W-:Y:S01]  /*1750*/  FMUL.FTZ R20, R18, R61 ;  /* 0x0000003d12147220 */ /* 0x000fe20000410000 */
[----:B------:R-:W-:Y:S01]  /*1760*/  FADD.FTZ R27, R23, R16 ;  /* 0x00000010171b7221 */ /* 0x000fe20000010000 */
[----:B------:R-:W-:Y:S01]  /*1770*/  FFMA.FTZ R24, R21, R18, R24 ;  /* 0x0000001215187223 */ /* 0x000fe20000010018 */
[----:B------:R-:W-:Y:S01]  /*1780*/  FFMA.FTZ R23, R14, R19, RZ ;  /* 0x000000130e177223 */ /* 0x000fe200000100ff */
[----:B------:R-:W-:Y:S01]  /*1790*/  FADD.FTZ R18, R15, R18 ;  /* 0x000000120f127221 */ /* 0x000fe20000010000 */
[----:B------:R-:W-:Y:S01]  /*17a0*/  FFMA.FTZ R26, R21, R20, R25 ;  /* 0x00000014151a7223 */ /* 0x000fe20000010019 */
[----:B------:R-:W-:Y:S01]  /*17b0*/  FADD.FTZ R14, RZ, R19 ;  /* 0x00000013ff0e7221 */ /* 0x000fe20000010000 */
[--C-:B------:R-:W-:Y:S02]  /*17c0*/  HADD2.F32 R21, -RZ, R41.reuse.H0_H0 ;  /* 0x20000029ff157230 */ /* 0x100fe40000004100 */
[----:B------:R-:W-:Y:S01]  /*17d0*/  FMUL.FTZ R15, R17, R60 ;  /* 0x0000003c110f7220 */ /* 0x000fe20000410000 */
[----:B------:R-:W-:-:S02]  /*17e0*/  HADD2.F32 R19, -RZ, R41.H1_H1 ;  /* 0x30000029ff137230 */ /* 0x000fc40000004100 */
[----:B------:R-:W-:Y:S01]  /*17f0*/  FFMA.FTZ R16, R22, R17, R23 ;  /* 0x0000001116107223 */ /* 0x000fe20000010017 */
[----:B------:R-:W-:Y:S01]  /*1800*/  FADD.FTZ R14, R14, R17 ;  /* 0x000000110e0e7221 */ /* 0x000fe20000010000 */
[----:B------:R-:W-:Y:S01]  /*1810*/  FFMA.FTZ R22, R22, R15, R26 ;  /* 0x0000000f16167223 */ /* 0x000fe2000001001a */
[C---:B------:R-:W-:Y:S01]  /*1820*/  FADD.FTZ R26, -R12.reuse, R21 ;  /* 0x000000150c1a7221 */ /* 0x040fe20000010100 */
[----:B------:R-:W-:Y:S01]  /*1830*/  FADD.FTZ R28, -R12, R19 ;  /* 0x000000130c1c7221 */ /* 0x000fe20000010100 */
[----:B------:R-:W-:Y:S01]  /*1840*/  FADD.FTZ R20, R27, R20 ;  /* 0x000000141b147221 */ /* 0x000fe20000010000 */
        /* <DEDUP_REMOVED lines=23> */
.L_x_1424:
[----:B------:R-:W-:Y:S01]  /*19c0*/  FMUL.FTZ R25, R23, R61 ;  /* 0x0000003d17197220 */ /* 0x000fe20000410000 */
[----:B------:R-:W-:Y:S01]  /*19d0*/  FADD.FTZ R20, R15, R20 ;  /* 0x000000140f147221 */ /* 0x000fe20000010000 */
[C---:B------:R-:W-:Y:S01]  /*19e0*/  FFMA.FTZ R24, R21.reuse, R23, R24 ;  /* 0x0000001715187223 */ /* 0x040fe20000010018 */
[----:B------:R-:W-:Y:S01]  /*19f0*/  FADD.FTZ R15, R18, R23 ;  /* 0x00000017120f7221 */ /* 0x000fe20000010000 */
[----:B------:R-:W-:Y:S01]  /*1a00*/  FFMA.FTZ R22, R21, R25, R22 ;  /* 0x0000001915167223 */ /* 0x000fe20000010016 */
[--C-:B------:R-:W-:Y:S02]  /*1a10*/  HADD2.F32 R21, -RZ, R42.reuse.H0_H0 ;  /* 0x2000002aff157230 */ /* 0x100fe40000004100 */
[----:B------:R-:W-:Y:S01]  /*1a20*/  FADD.FTZ R14, R14, R17 ;  /* 0x000000110e0e7221 */ /* 0x000fe20000010000 */
[----:B------:R-:W-:Y:S02]  /*1a30*/  HADD2.F32 R23, -RZ, R42.H1_H1 ;  /* 0x3000002aff177230 */ /* 0x000fe40000004100 */
[----:B------:R-:W-:Y:S01]  /*1a40*/  FFMA.FTZ R16, R19, R17, R16 ;  /* 0x0000001113107223 */ /* 0x000fe20000010010 */
[----:B------:R-:W-:Y:S01]  /*1a50*/  FMUL.FTZ R17, R17, R60 ;  /* 0x0000003c11117220 */ /* 0x000fe20000410000 */
[----:B------:R-:W-:Y:S01]  /*1a60*/  FADD.FTZ R20, R20, R25 ;  /* 0x0000001914147221 */ /* 0x000fe20000010000 */
[C---:B------:R-:W-:Y:S01]  /*1a70*/  FADD.FTZ R18, -R12.reuse, R21 ;  /* 0x000000150c127221 */ /* 0x040fe20000010100 */
[----:B------:R-:W-:Y:S01]  /*1a80*/  FADD.FTZ R26, -R12, R23 ;  /* 0x000000170c1a7221 */ /* 0x000fe20000010100 */
[----:B------:R-:W-:Y:S01]  /*1a90*/  FFMA.FTZ R19, R19, R17, R22 ;  /* 0x0000001113137223 */ /* 0x000fe20000010016 */
[----:B------:R-:W-:Y:S01]  /*1aa0*/  FADD.FTZ R20, R17, R20 ;  /* 0x0000001411147221 */ /* 0x000fe20000010000 */
[----:B------:R-:W-:Y:S01]  /*1ab0*/  FMUL.FTZ R25, R18, R59 ;  /* 0x0000003b12197220 */ /* 0x000fe20000410000 */
[----:B------:R-:W-:-:S02]  /*1ac0*/  HADD2.F32 R22, -RZ, R39.H0_H0 ;  /* 0x20000027ff167230 */ /* 0x000fc40000004100 */
[----:B------:R-:W-:Y:S01]  /*1ad0*/  FMUL.FTZ R18, R26, R59 ;  /* 0x0000003b1a127220 */ /* 0x000fe20000410000 */
[----:B------:R-:W-:Y:S02]  /*1ae0*/  HADD2.F32 R17, -RZ, R39.H1_H1 ;  /* 0x30000027ff117230 */ /* 0x000fe40000004100 */
        /* <DEDUP_REMOVED lines=20> */
.L_x_1425:
[----:B------:R-:W-:Y:S01]  /*1c30*/  FMUL.FTZ R26, R22, R61 ;  /* 0x0000003d161a7220 */ /* 0x000fe20000410000 */
[----:B------:R-:W-:Y:S02]  /*1c40*/  HADD2.F32 R27, -RZ, R37.H1_H1 ;  /* 0x30000025ff1b7230 */ /* 0x000fe40000004100 */
[----:B------:R-:W-:Y:S01]  /*1c50*/  FFMA.FTZ R21, R25, R22, R24 ;  /* 0x0000001619157223 */ /* 0x000fe20000010018 */
[----:B------:R-:W-:Y:S01]  /*1c60*/  FADD.FTZ R15, R15, R22 ;  /* 0x000000160f0f7221 */ /* 0x000fe20000010000 */
[----:B------:R-:W-:Y:S01]  /*1c70*/  FADD.FTZ R24, R20, R26 ;  /* 0x0000001a14187221 */ /* 0x000fe20000010000 */
[----:B------:R-:W-:Y:S01]  /*1c80*/  FFMA.FTZ R25, R25, R26, R19 ;  /* 0x0000001a19197223 */ /* 0x000fe20000010013 */
[C---:B------:R-:W-:Y:S01]  /*1c90*/  FADD.FTZ R20, -R12.reuse, R23 ;  /* 0x000000170c147221 */ /* 0x040fe20000010100 */
[----:B------:R-:W-:Y:S01]  /*1ca0*/  FADD.FTZ R26, -R12, R27 ;  /* 0x0000001b0c1a7221 */ /* 0x000fe20000010100 */
[--C-:B------:R-:W-:Y:S02]  /*1cb0*/  HADD2.F32 R22, -RZ, R36.reuse.H0_H0 ;  /* 0x20000024ff167230 */ /* 0x100fe40000004100 */
[----:B------:R-:W-:Y:S01]  /*1cc0*/  FMUL.FTZ R27, R17, R60 ;  /* 0x0000003c111b7220 */ /* 0x000fe20000410000 */
[----:B------:R-:W-:Y:S01]  /*1cd0*/  FMUL.FTZ R23, R20, R59 ;  /* 0x0000003b14177220 */ /* 0x000fe20000410000 */
[----:B------:R-:W-:-:S02]  /*1ce0*/  HADD2.F32 R19, -RZ, R36.H1_H1 ;  /* 0x30000024ff137230 */ /* 0x000fc40000004100 */
        /* <DEDUP_REMOVED lines=20> */
.L_x_1426:
[----:B------:R-:W-:Y:S01]  /*1e30*/  FMUL.FTZ R26, R22, R61 ;  /* 0x0000003d161a7220 */ /* 0x000fe20000410000 */
[----:B------:R-:W-:Y:S01]  /*1e40*/  FADD.FTZ R29, R27, R24 ;  /* 0x000000181b1d7221 */ /* 0x000fe20000010000 */
[C---:B------:R-:W-:Y:S01]  /*1e50*/  FFMA.FTZ R28, R18.reuse, R27, R25 ;  /* 0x0000001b121c7223 */ /* 0x040fe20000010019 */
[----:B------:R-:W-:Y:S01]  /*1e60*/  FFMA.FTZ R25, R18, R17, R16 ;  /* 0x0000001112197223 */ /* 0x000fe20000010010 */
[----:B------:R-:W-:Y:S01]  /*1e70*/  FADD.FTZ R24, R14, R17 ;  /* 0x000000110e187221 */ /* 0x000fe20000010000 */
[----:B------:R-:W-:Y:S01]  /*1e80*/  FADD.FTZ R17, R29, R26 ;  /* 0x0000001a1d117221 */ /* 0x000fe20000010000 */
[--C-:B------:R-:W-:Y:S02]  /*1e90*/  HADD2.F32 R29, -RZ, R38.reuse.H0_H0 ;  /* 0x20000026ff1d7230 */ /* 0x100fe40000004100 */
[----:B------:R-:W-:Y:S01]  /*1ea0*/  FFMA.FTZ R27, R23, R26, R28 ;  /* 0x0000001a171b7223 */ /* 0x000fe2000001001c */
[----:B------:R-:W-:Y:S02]  /*1eb0*/  HADD2.F32 R31, -RZ, R38.H1_H1 ;  /* 0x30000026ff1f7230 */ /* 0x000fe40000004100 */
[----:B------:R-:W-:Y:S01]  /*1ec0*/  FMUL.FTZ R26, R19, R60 ;  /* 0x0000003c131a7220 */ /* 0x000fe20000410000 */
[----:B------:R-:W-:Y:S01]  /*1ed0*/  FFMA.FTZ R21, R23, R22, R21 ;  /* 0x0000001617157223 */ /* 0x000fe20000010015 */
[----:B------:R-:W-:Y:S01]  /*1ee0*/  FADD.FTZ R18, -R12, R29 ;  /* 0x0000001d0c127221 */ /* 0x000fe20000010100 */
[----:B------:R-:W-:-:S02]  /*1ef0*/  HADD2.F32 R14, -RZ, R35.H0_H0 ;  /* 0x20000023ff0e7230 */ /* 0x000fc40000004100 */
[----:B------:R-:W-:Y:S01]  /*1f00*/  FADD.FTZ R16, -R12, R31 ;  /* 0x0000001f0c107221 */ /* 0x000fe20000010100 */
[----:B------:R-:W-:Y:S01]  /*1f10*/  FFMA.FTZ R27, R20, R26, R27 ;  /* 0x0000001a141b7223 */ /* 0x000fe2000001001b */
[----:B------:R-:W-:Y:S01]  /*1f20*/  FADD.FTZ R26, R26, R17 ;  /* 0x000000111a1a7221 */ /* 0x000fe20000010000 */
        /* <DEDUP_REMOVED lines=22> */
.L_x_1427:
        /* <DEDUP_REMOVED lines=12> */
[----:B------:R-:W-:-:S02]  /*2150*/  HADD2.F32 R24, -RZ, R32.H0_H0 ;  /* 0x20000020ff187230 */ /* 0x000fc40000004100 */
        /* <DEDUP_REMOVED lines=23> */
.L_x_1428:
[----:B------:R-:W-:Y:S01]  /*22d0*/  FMUL.FTZ R28, R24, R61 ;  /* 0x0000003d181c7220 */ /* 0x000fe20000410000 */
[----:B------:R-:W-:-:S03]  /*22e0*/  FFMA.FTZ R68, R18, R14, R21 ;  /* 0x0000000e12447223 */ /* 0x000fc60000010015 */
[----:B------:R-:W-:Y:S01]  /*22f0*/  FFMA.FTZ R29, R25, R28, R26 ;  /* 0x0000001c191d7223 */ /* 0x000fe2000001001a */
[----:B------:R-:W-:Y:S01]  /*2300*/  FADD.FTZ R27, R27, R28 ;  /* 0x0000001c1b1b7221 */ /* 0x000fe20000010000 */
[----:B------:R-:W-:Y:S01]  /*2310*/  FMUL.FTZ R26, R19, R60 ;  /* 0x0000003c131a7220 */ /* 0x000fe20000410000 */
[----:B------:R-:W-:-:S03]  /*2320*/  HADD2.F32 R28, -RZ, R11.H0_H0 ;  /* 0x2000000bff1c7230 */ /* 0x000fc60000004100 */
[----:B------:R-:W-:Y:S01]  /*2330*/  FFMA.FTZ R18, R22, R26, R29 ;  /* 0x0000001a16127223 */ /* 0x000fe2000001001d */
[----:B------:R-:W-:Y:S01]  /*2340*/  FADD.FTZ R21, R26, R27 ;  /* 0x0000001b1a157221 */ /* 0x000fe20000010000 */
[--C-:B------:R-:W-:Y:S02]  /*2350*/  HADD2.F32 R27, -RZ, R34.reuse.H0_H0 ;  /* 0x20000022ff1b7230 */ /* 0x100fe40000004100 */
[----:B------:R-:W-:-:S03]  /*2360*/  HADD2.F32 R29, -RZ, R34.H1_H1 ;  /* 0x30000022ff1d7230 */ /* 0x000fc60000004100 */
[C---:B------:R-:W-:Y:S01]  /*2370*/  FADD.FTZ R26, -R12.reuse, R27 ;  /* 0x0000001b0c1a7221 */ /* 0x040fe20000010100 */
[----:B------:R-:W-:Y:S02]  /*2380*/  HADD2.F32 R27, -RZ, R11.H1_H1 ;  /* 0x3000000bff1b7230 */ /* 0x000fe40000004100 */
[----:B------:R-:W-:Y:S01]  /*2390*/  FADD.FTZ R30, -R12, R29 ;  /* 0x0000001d0c1e7221 */ /* 0x000fe20000010100 */
[----:B------:R-:W-:-:S03]  /*23a0*/  FMUL.FTZ R29, R26, R59 ;  /* 0x0000003b1a1d7220 */ /* 0x000fc60000410000 */
        /* <DEDUP_REMOVED lines=20> */
.L_x_1429:
[----:B------:R-:W-:Y:S01]  /*24f0*/  FMUL.FTZ R26, R28, R61 ;  /* 0x0000003d1c1a7220 */ /* 0x000fe20000410000 */
[----:B------:R-:W-:Y:S01]  /*2500*/  ISETP.GT.AND P0, PT, R0, 0x1e, PT ;  /* 0x0000001e0000780c */ /* 0x000fe20003f04270 */
[----:B------:R-:W0:Y:S01]  /*2510*/  S2UR UR11, SR_CgaCtaId ;  /* 0x00000000000b79c3 */ /* 0x000e220000008800 */
[----:B------:R-:W-:Y:S01]  /*2520*/  UMOV UR6, 0x400 ;  /* 0x0000040000067882 */ /* 0x000fe20000000000 */
[----:B------:R-:W-:Y:S01]  /*2530*/  FFMA.FTZ R31, R29, R26, R18 ;  /* 0x0000001a1d1f7223 */ /* 0x000fe20000010012 */
[----:B------:R-:W-:Y:S01]  /*2540*/  FMUL.FTZ R18, R27, R60 ;  /* 0x0000003c1b127220 */ /* 0x000fe20000410000 */
[----:B------:R-:W-:Y:S01]  /*2550*/  FADD.FTZ R21, R21, R26 ;  /* 0x0000001a15157221 */ /* 0x000fe20000010000 */
[----:B------:R-:W-:Y:S01]  /*2560*/  UIADD3 UR5, UR6, 0x90, URZ ;  /* 0x0000009006057890 */ /* 0x000fe2000fffe03f */
[----:B------:R-:W-:Y:S01]  /*2570*/  FFMA.FTZ R23, R16, R17, R23 ;  /* 0x0000001110177223 */ /* 0x000fe20000010017 */
[----:B------:R-:W-:Y:S01]  /*2580*/  FFMA.FTZ R26, R30, R18, R31 ;  /* 0x000000121e1a7223 */ /* 0x000fe2000001001f */
[----:B------:R-:W-:Y:S01]  /*2590*/  FADD.FTZ R18, R18, R21 ;  /* 0x0000001512127221 */ /* 0x000fe20000010000 */
[----:B------:R-:W-:Y:S01]  /*25a0*/  FADD.FTZ R15, R15, R14 ;  /* 0x0000000e0f0f7221 */ /* 0x000fe20000010000 */
[----:B------:R-:W-:Y:S01]  /*25b0*/  FADD.FTZ R20, R20, R17 ;  /* 0x0000001114147221 */ /* 0x000fe20000010000 */
[----:B------:R-:W-:Y:S01]  /*25c0*/  FFMA.FTZ R23, R22, R19, R23 ;  /* 0x0000001316177223 */ /* 0x000fe20000010017 */
[----:B------:R-:W1:Y:S01]  /*25d0*/  SHFL.DOWN PT, R21, R26, 0x1, 0x1f ;  /* 0x08201f001a157f89 */ /* 0x000e6200000e0000 */
[----:B------:R-:W-:Y:S01]  /*25e0*/  FFMA.FTZ R68, R25, R24, R68 ;  /* 0x0000001819447223 */ /* 0x000fe20000010044 */
[----:B------:R-:W-:Y:S01]  /*25f0*/  FADD.FTZ R15, R15, R24 ;  /* 0x000000180f0f7221 */ /* 0x000fe20000010000 */
[----:B------:R-:W-:Y:S01]  /*2600*/  FADD.FTZ R14, R20, R19 ;  /* 0x00000013140e7221 */ /* 0x000fe20000010000 */
[----:B------:R-:W2:Y:S01]  /*2610*/  SHFL.DOWN PT, R31, R18, 0x1, 0x1f ;  /* 0x08201f00121f7f89 */ /* 0x000ea200000e0000 */
[----:B------:R-:W-:Y:S01]  /*2620*/  FFMA.FTZ R20, R29, R28, R68 ;  /* 0x0000001c1d147223 */ /* 0x000fe20000010044 */
[----:B------:R-:W-:Y:S01]  /*2630*/  FADD.FTZ R22, R15, R28 ;  /* 0x0000001c0f167221 */ /* 0x000fe20000010000 */
[----:B------:R-:W-:Y:S01]  /*2640*/  BSSY B0, `(.L_x_1430) ;  /* 0x0000045000007945 */ /* 0x000fe20003800000 */
        /* <DEDUP_REMOVED lines=24> */
[----:B------:R-:W-:Y:S01]  /*27d0*/  FADD.FTZ R23, R14, R27 ;  /* 0x0000001b0e177221 */ /* 0x000fe20000010000 */
[----:B-1----:R-:W-:Y:S01]  /*27e0*/  @!P0 FADD.FTZ R18, R18, R31 ;  /* 0x0000001f12128221 */ /* 0x002fe20000010000 */
[----:B------:R-:W-:-:S02]  /*27f0*/  ISETP.NE.AND P0, PT, R0, RZ, PT ;  /* 0x000000ff0000720c */ /* 0x000fc40003f05270 */
[----:B------:R-:W-:Y:S01]  /*2800*/  MOV R14, R26 ;  /* 0x0000001a000e7202 */ /* 0x000fe20000000f00 */
[----:B------:R0:W-:Y:S01]  /*2810*/  STS.128 [R63], R20 ;  /* 0x000000143f007388 */ /* 0x0001e20000000c00 */
[----:B------:R-:W-:-:S09]  /*2820*/  MOV R15, R18 ;  /* 0x00000012000f7202 */ /* 0x000fd20000000f00 */
        /* <DEDUP_REMOVED lines=38> */
.L_x_1431:
[----:B------:R-:W-:Y:S05]  /*2a90*/  BSYNC B0 ;  /* 0x0000000000007941 */ /* 0x000fea0003800000 */
.L_x_1430:
        /* <DEDUP_REMOVED lines=22> */
[----:B------:R-:W1:Y:S04]  /*2c00*/  LDS.128 R24, [R63+0x8c0] ;  /* 0x0008c0003f187984 */ /* 0x000e680000000c00 */
[----:B------:R-:W2:Y:S01]  /*2c10*/  LDS.128 R16, [R63+0xa80] ;  /* 0x000a80003f107984 */ /* 0x000ea20000000c00 */
        /* <DEDUP_REMOVED lines=57> */
.L_x_1433:
[----:B------:R-:W-:Y:S05]  /*2fb0*/  BSYNC B0 ;  /* 0x0000000000007941 */ /* 0x000fea0003800000 */
.L_x_1432:
        /* <DEDUP_REMOVED lines=17> */
.L_x_1435:
[----:B------:R-:W-:Y:S05]  /*30d0*/  BSYNC B0 ;  /* 0x0000000000007941 */ /* 0x000fea0003800000 */
.L_x_1434:
[----:B-1----:R-:W-:-:S13]  /*30e0*/  ISETP.GE.U32.AND P6, PT, R18, 0x2, PT ;  /* 0x000000021200780c */ /* 0x002fda0003fc6070 */
[----:B------:R-:W-:Y:S05]  /*30f0*/  @!P6 BRA `(.L_x_1436) ;  /* 0x0000001000b4e947 */ /* 0x000fea0003800000 */
[----:B--2---:R-:W0:Y:S01]  /*3100*/  LDC R20, c[0x0][0x10] ;  /* 0x00000400ff147b82 */ /* 0x004e220000000800 */
[----:B------:R-:W1:Y:S01]  /*3110*/  S2R R19, SR_CTAID.Y ;  /* 0x0000000000137919 */ /* 0x000e620000002600 */
        /* <DEDUP_REMOVED lines=31> */
.L_x_1438:
[----:B------:R-:W2:Y:S04]  /*3310*/  LDG.E.STRONG.GPU R21, desc[UR8][R16.64] ;  /* 0x0000000810157981 */ /* 0x000ea8000c1ef900 */
[----:B--2---:R-:W-:Y:S01]  /*3320*/  CCTL.IVALL ;  /* 0x00000000ff00798f */ /* 0x004fe20002000000 */
[----:B------:R-:W-:Y:S05]  /*3330*/  YIELD ;  /* 0x0000000000007946 */ /* 0x000fea0003800000 */
[----:B------:R-:W-:-:S13]  /*3340*/  ISETP.NE.AND P6, PT, R21, R26, PT ;  /* 0x0000001a1500720c */ /* 0x000fda0003fc5270 */
[----:B------:R-:W-:Y:S05]  /*3350*/  @P6 BRA `(.L_x_1438) ;  /* 0xfffffffc00ec6947 */ /* 0x000fea000383ffff */
.L_x_1437:
        /* <DEDUP_REMOVED lines=23> */
.L_x_1442:
        /* <DEDUP_REMOVED lines=115> */
.L_x_1441:
        /* <DEDUP_REMOVED lines=63> */
.L_x_1443:
[----:B------:R-:W-:-:S04]  /*3ff0*/  LOP3.LUT P6, RZ, R57, 0x1, RZ, 0xc0, !PT ;  /* 0x0000000139ff7812 */ /* 0x000fc800078cc0ff */
[----:B------:R-:W-:-:S13]  /*4000*/  ISETP.NE.OR P6, PT, R21, RZ, P6 ;  /* 0x000000ff1500720c */ /* 0x000fda00037c5670 */
[----:B------:R-:W-:Y:S05]  /*4010*/  @!P6 BRA `(.L_x_1439) ;  /* 0x00000000007ce947 */ /* 0x000fea0003800000 */
.L_x_1440:
        /* <DEDUP_REMOVED lines=31> */
.L_x_1439:
        /* <DEDUP_REMOVED lines=10> */
.L_x_1445:
[----:B------:R-:W-:Y:S05]  /*42b0*/  BSYNC B0 ;  /* 0x0000000000007941 */ /* 0x000fea0003800000 */
.L_x_1444:
        /* <DEDUP_REMOVED lines=17> */
.L_x_1436:
[----:B------:R-:W0:Y:S01]  /*43d0*/  S2UR UR6, SR_CgaCtaId ;  /* 0x00000000000679c3 */ /* 0x000e220000008800 */
[----:B------:R-:W-:Y:S01]  /*43e0*/  UMOV UR5, 0x400 ;  /* 0x0000040000057882 */ /* 0x000fe20000000000 */
[----:B------:R-:W-:Y:S01]  /*43f0*/  ISETP.NE.AND P6, PT, RZ, UR10, PT ;  /* 0x0000000aff007c0c */ /* 0x000fe2000bfc5270 */
[--C-:B--2---:R-:W-:Y:S02]  /*4400*/  HADD2.F32 R21, -RZ, R45.reuse.H0_H0 ;  /* 0x2000002dff157230 */ /* 0x104fe40000004100 */
[----:B------:R-:W-:Y:S02]  /*4410*/  HADD2.F32 R45, -RZ, R45.H1_H1 ;  /* 0x3000002dff2d7230 */ /* 0x000fe40000004100 */
[--C-:B------:R-:W-:Y:S01]  /*4420*/  HADD2.F32 R22, -RZ, R44.reuse.H0_H0 ;  /* 0x2000002cff167230 */ /* 0x100fe20000004100 */
[----:B------:R-:W1:Y:S01]  /*4430*/  LDC R18, c[0x0][0x2ac] ;  /* 0x0000ab00ff127b82 */ /* 0x000e620000000800 */
[----:B------:R-:W-:Y:S02]  /*4440*/  HADD2.F32 R25, -RZ, R44.H1_H1 ;  /* 0x3000002cff197230 */ /* 0x000fe40000004100 */
[----:B------:R-:W-:Y:S01]  /*4450*/  FADD.FTZ R24, -R12, R45 ;  /* 0x0000002d0c187221 */ /* 0x000fe20000010100 */
[----:B------:R-:W-:-:S03]  /*4460*/  HADD2.F32 R23, -RZ, R46.H1_H1 ;  /* 0x3000002eff177230 */ /* 0x000fc60000004100 */
[----:B------:R-:W-:Y:S01]  /*4470*/  FMUL.FTZ R24, R24, R59 ;  /* 0x0000003b18187220 */ /* 0x000fe20000410000 */
[----:B0-----:R-:W-:-:S09]  /*4480*/  ULEA UR5, UR6, UR5, 0x18 ;  /* 0x0000000506057291 */ /* 0x001fd2000f8ec03f */
[----:B------:R0:W-:Y:S01]  /*4490*/  @!P0 STS.64 [UR5+0x88], R14 ;  /* 0x0000880eff008988 */ /* 0x0001e20008000a05 */
[----:B------:R-:W-:Y:S01]  /*44a0*/  BAR.SYNC.DEFER_BLOCKING 0x0 ;  /* 0x0000000000007b1d */ /* 0x000fe20000010000 */
[----:B0-----:R-:W-:Y:S01]  /*44b0*/  FADD.FTZ R14, -R12, R21 ;  /* 0x000000150c0e7221 */ /* 0x001fe20000010100 */
[----:B------:R-:W-:-:S03]  /*44c0*/  HADD2.F32 R21, -RZ, R46.H0_H0 ;  /* 0x2000002eff157230 */ /* 0x000fc60000004100 */
[----:B------:R-:W-:Y:S01]  /*44d0*/  FMUL.FTZ R27, R14, R59 ;  /* 0x0000003b0e1b7220 */ /* 0x000fe20000410000 */
        /* <DEDUP_REMOVED lines=23> */
.L_x_1446:
[----:B------:R-:W-:Y:S01]  /*4650*/  LOP3.LUT P0, RZ, R57, 0x2, RZ, 0xc0, !PT ;  /* 0x0000000239ff7812 */ /* 0x000fe2000780c0ff */
[----:B------:R-:W-:-:S12]  /*4660*/  BSSY B0, `(.L_x_1447) ;  /* 0x0000015000007945 */ /* 0x000fd80003800000 */
[----:B------:R-:W-:Y:S05]  /*4670*/  @!P0 BRA `(.L_x_1448) ;  /* 0x00000000004c8947 */ /* 0x000fea0003800000 */
[----:B------:R-:W-:Y:S01]  /*4680*/  SHF.R.S32.HI R16, RZ, 0x1f, R53 ;  /* 0x0000001fff107819 */ /* 0x000fe20000011435 */
[----:B------:R-:W-:Y:S01]  /*4690*/  ULDC.64 UR12, c[0x0][0x288] ;  /* 0x0000a200000c7ab9 */ /* 0x000fe20000000a00 */
[----:B------:R-:W-:Y:S01]  /*46a0*/  MOV R14, R64 ;  /* 0x00000040000e7202 */ /* 0x000fe20000000f00 */
[C-C-:B------:R-:W-:Y:S01]  /*46b0*/  FFMA.FTZ R27, R19.reuse, R27, R20.reuse ;  /* 0x0000001b131b7223 */ /* 0x140fe20000010014 */
[----:B------:R-:W-:Y:S01]  /*46c0*/  MOV R15, R67 ;  /* 0x00000043000f7202 */ /* 0x000fe20000000f00 */
[----:B------:R-:W-:Y:S02]  /*46d0*/  IMAD R16, R16, UR12, RZ ;  /* 0x0000000c10107c24 */ /* 0x000fe4000f8e02ff */
[----:B------:R-:W-:Y:S01]  /*46e0*/  FFMA.FTZ R24, R19, R24, R20 ;  /* 0x0000001813187223 */ /* 0x000fe20000010014 */
[----:B------:R-:W-:Y:S01]  /*46f0*/  FFMA.FTZ R22, R22, R61, -R27 ;  /* 0x0000003d16167223 */ /* 0x000fe2000001081b */
[----:B------:R-:W-:-:S04]  /*4700*/  IMAD.WIDE.U32 R14, R53, UR12, R14 ;  /* 0x0000000c350e7c25 */ /* 0x000fc8000f8e000e */
[----:B------:R-:W-:Y:S01]  /*4710*/  IMAD R17, R53, UR13, R16 ;  /* 0x0000000d35117c24 */ /* 0x000fe2000f8e0210 */
[----:B------:R-:W-:Y:S02]  /*4720*/  ULDC.64 UR12, c[0x0][0x210] ;  /* 0x00008400000c7ab9 */ /* 0x000fe40000000a00 */
[----:B------:R-:W-:Y:S02]  /*4730*/  LEA R16, P0, R14, UR12, 0x1 ;  /* 0x0000000c0e107c11 */ /* 0x000fe4000f8008ff */
[----:B------:R-:W-:Y:S01]  /*4740*/  IADD3 R17, R15, R17, RZ ;  /* 0x000000110f117210 */ /* 0x000fe20007ffe0ff */
[----:B------:R-:W-:-:S03]  /*4750*/  FMUL.FTZ R15, R22, R59 ;  /* 0x0000003b160f7220 */ /* 0x000fc60000410000 */
[----:B------:R-:W-:Y:S01]  /*4760*/  LEA.HI.X R17, R14, UR13, R17, 0x1, P0 ;  /* 0x0000000d0e117c11 */ /* 0x000fe200080f0c11 */
[----:B------:R-:W-:-:S04]  /*4770*/  FFMA.FTZ R14, R25, R60, -R24 ;  /* 0x0000003c190e7223 */ /* 0x000fc80000010818 */
[----:B------:R-:W-:-:S05]  /*4780*/  FMUL.FTZ R14, R14, R59 ;  /* 0x0000003b0e0e7220 */ /* 0x000fca0000410000 */
[----:B------:R-:W-:-:S05]  /*4790*/  F2FP.F16.F32.PACK_AB R15, R14, R15 ;  /* 0x0000000f0e0f723e */ /* 0x000fca00000000ff */
[----:B------:R0:W-:Y:S02]  /*47a0*/  STG.E desc[UR8][R16.64], R15 ;  /* 0x0000000f10007986 */ /* 0x0001e4000c101908 */
.L_x_1448:
[----:B------:R-:W-:Y:S05]  /*47b0*/  BSYNC B0 ;  /* 0x0000000000007941 */ /* 0x000fea0003800000 */
.L_x_1447:
[----:B------:R-:W-:Y:S01]  /*47c0*/  ISETP.NE.AND P6, PT, RZ, UR10, PT ;  /* 0x0000000aff007c0c */ /* 0x000fe2000bfc5270 */
[C---:B------:R-:W-:Y:S01]  /*47d0*/  FADD.FTZ R14, -R12.reuse, R21 ;  /* 0x000000150c0e7221 */ /* 0x040fe20000010100 */
[----:B0-----:R-:W-:Y:S01]  /*47e0*/  FADD.FTZ R16, -R12, R23 ;  /* 0x000000170c107221 */ /* 0x001fe20000010100 */
[----:B------:R-:W-:Y:S02]  /*47f0*/  HADD2.F32 R22, -RZ, R43.H0_H0 ;  /* 0x2000002bff167230 */ /* 0x000fe40000004100 */
[----:B------:R-:W-:Y:S02]  /*4800*/  HADD2.F32 R21, -RZ, R41.H0_H0 ;  /* 0x20000029ff157230 */ /* 0x000fe40000004100 */
        /* <DEDUP_REMOVED lines=23> */
.L_x_1449:
        /* <DEDUP_REMOVED lines=11> */
[----:B------:R-:W-:Y:S01]  /*4a30*/  IMAD R17, R17, UR13, R16 ;  /* 0x0000000d11117c24 */ /* 0x000fe2000f8e0210 */
[----:B------:R-:W-:Y:S02]  /*4a40*/  ULDC.64 UR12, c[0x0][0x210] ;  /* 0x00008400000c7ab9 */ /* 0x000fe40000000a00 */
[----:B------:R-:W-:Y:S02]  /*4a50*/  LEA R16, P0, R14, UR12, 0x1 ;  /* 0x0000000c0e107c11 */ /* 0x000fe4000f8008ff */
[----:B------:R-:W-:Y:S01]  /*4a60*/  IADD3 R17, R15, R17, RZ ;  /* 0x000000110f117210 */ /* 0x000fe20007ffe0ff */
[----:B------:R-:W-:-:S03]  /*4a70*/  FMUL.FTZ R15, R22, R59 ;  /* 0x0000003b160f7220 */ /* 0x000fc60000410000 */
[----:B------:R-:W-:Y:S01]  /*4a80*/  LEA.HI.X R17, R14, UR13, R17, 0x1, P0 ;  /* 0x0000000d0e117c11 */ /* 0x000fe200080f0c11 */
[----:B------:R-:W-:-:S04]  /*4a90*/  FFMA.FTZ R14, R19, R23, R20 ;  /* 0x00000017130e7223 */ /* 0x000fc80000010014 */
[----:B------:R-:W-:-:S04]  /*4aa0*/  FFMA.FTZ R14, R43, R60, -R14 ;  /* 0x0000003c2b0e7223 */ /* 0x000fc8000001080e */
[----:B------:R-:W-:-:S05]  /*4ab0*/  FMUL.FTZ R14, R14, R59 ;  /* 0x0000003b0e0e7220 */ /* 0x000fca0000410000 */
[----:B------:R-:W-:-:S05]  /*4ac0*/  F2FP.F16.F32.PACK_AB R15, R14, R15 ;  /* 0x0000000f0e0f723e */ /* 0x000fca00000000ff */
[----:B------:R0:W-:Y:S02]  /*4ad0*/  STG.E desc[UR8][R16.64], R15 ;  /* 0x0000000f10007986 */ /* 0x0001e4000c101908 */
.L_x_1451:
[----:B------:R-:W-:Y:S05]  /*4ae0*/  BSYNC B0 ;  /* 0x0000000000007941 */ /* 0x000fea0003800000 */
.L_x_1450:
[C---:B------:R-:W-:Y:S01]  /*4af0*/  FADD.FTZ R14, -R12.reuse, R21 ;  /* 0x000000150c0e7221 */ /* 0x040fe20000010100 */
[----:B------:R-:W-:Y:S01]  /*4b00*/  FADD.FTZ R24, -R12, R41 ;  /* 0x000000290c187221 */ /* 0x000fe20000010100 */
        /* <DEDUP_REMOVED lines=25> */
.L_x_1452:
[----:B------:R-:W-:Y:S04]  /*4ca0*/  BSSY B0, `(.L_x_1453) ;  /* 0x0000016000007945 */ /* 0x000fe80003800000 */
[----:B------:R-:W-:Y:S05]  /*4cb0*/  @!P4 BRA `(.L_x_1454) ;  /* 0x000000000050c947 */ /* 0x000fea0003800000 */
[----:B0-----:R-:W-:Y:S01]  /*4cc0*/  IADD3 R17, R53, 0x20, RZ ;  /* 0x0000002035117810 */ /* 0x001fe20007ffe0ff */
[----:B------:R-:W-:Y:S01]  /*4cd0*/  ULDC.64 UR12, c[0x0][0x288] ;  /* 0x0000a200000c7ab9 */ /* 0x000fe20000000a00 */
[----:B------:R-:W-:Y:S01]  /*4ce0*/  MOV R14, R64 ;  /* 0x00000040000e7202 */ /* 0x000fe20000000f00 */
[C-C-:B------:R-:W-:Y:S01]  /*4cf0*/  FFMA.FTZ R27, R19.reuse, R27, R20.reuse ;  /* 0x0000001b131b7223 */ /* 0x140fe20000010014 */
[----:B------:R-:W-:Y:S01]  /*4d00*/  SHF.R.S32.HI R16, RZ, 0x1f, R17 ;  /* 0x0000001fff107819 */ /* 0x000fe20000011411 */
[----:B------:R-:W-:Y:S01]  /*4d10*/  FFMA.FTZ R24, R19, R24, R20 ;  /* 0x0000001813187223 */ /* 0x000fe20000010014 */
        /* <DEDUP_REMOVED lines=14> */
.L_x_1454:
[----:B------:R-:W-:Y:S05]  /*4e00*/  BSYNC B0 ;  /* 0x0000000000007941 */ /* 0x000fea0003800000 */
.L_x_1453:
[C---:B------:R-:W-:Y:S01]  /*4e10*/  FADD.FTZ R14, -R12.reuse, R21 ;  /* 0x000000150c0e7221 */ /* 0x040fe20000010100 */
[----:B01----:R-:W-:Y:S01]  /*4e20*/  FADD.FTZ R16, -R12, R25 ;  /* 0x000000190c107221 */ /* 0x003fe20000010100 */
        /* <DEDUP_REMOVED lines=24> */
.L_x_1455:
[----:B------:R-:W-:Y:S04]  /*4fb0*/  BSSY B0, `(.L_x_1456) ;  /* 0x0000014000007945 */ /* 0x000fe80003800000 */
[----:B------:R-:W-:Y:S05]  /*4fc0*/  @!P3 BRA `(.L_x_1457) ;  /* 0x000000000048b947 */ /* 0x000fea0003800000 */
[----:B------:R-:W-:Y:S01]  /*4fd0*/  ULDC.64 UR12, c[0x0][0x288] ;  /* 0x0000a200000c7ab9 */ /* 0x000fe20000000a00 */
[----:B------:R-:W-:Y:S01]  /*4fe0*/  MOV R14, R64 ;  /* 0x00000040000e7202 */ /* 0x000fe20000000f00 */
[----:B------:R-:W-:Y:S01]  /*4ff0*/  IMAD R17, R3, UR12, RZ ;  /* 0x0000000c03117c24 */ /* 0x000fe2000f8e02ff */
[----:B------:R-:W-:Y:S01]  /*5000*/  MOV R15, R67 ;  /* 0x00000043000f7202 */ /* 0x000fe20000000f00 */
[----:B------:R-:W-:Y:S02]  /*5010*/  FFMA.FTZ R25, R19, R25, R20 ;  /* 0x0000001913197223 */ /* 0x000fe40000010014 */
        /* <DEDUP_REMOVED lines=8> */
[----:B------:R-:W-:-:S04]  /*50a0*/  FFMA.FTZ R14, R19, R23, R20 ;  /* 0x00000017130e7223 */ /* 0x000fc80000010014 */
[----:B------:R-:W-:-:S04]  /*50b0*/  FFMA.FTZ R14, R39, R60, -R14 ;  /* 0x0000003c270e7223 */ /* 0x000fc8000001080e */
[----:B------:R-:W-:-:S05]  /*50c0*/  FMUL.FTZ R14, R14, R59 ;  /* 0x0000003b0e0e7220 */ /* 0x000fca0000410000 */
[----:B------:R-:W-:-:S05]  /*50d0*/  F2FP.F16.F32.PACK_AB R15, R14, R15 ;  /* 0x0000000f0e0f723e */ /* 0x000fca00000000ff */
[----:B------:R0:W-:Y:S02]  /*50e0*/  STG.E desc[UR8][R16.64], R15 ;  /* 0x0000000f10007986 */ /* 0x0001e4000c101908 */
.L_x_1457:
[----:B------:R-:W-:Y:S05]  /*50f0*/  BSYNC B0 ;  /* 0x0000000000007941 */ /* 0x000fea0003800000 */
.L_x_1456:
[----:B------:R-:W-:Y:S01]  /*5100*/  HADD2.F32 R37, -RZ, R37.H1_H1 ;  /* 0x30000025ff257230 */ /* 0x000fe20000004100 */
[----:B------:R-:W-:Y:S01]  /*5110*/  SHF.R.U32.HI R14, RZ, 0x2, R55 ;  /* 0x00000002ff0e7819 */ /* 0x000fe20000011637 */
[C---:B0-----:R-:W-:Y:S01]  /*5120*/  FADD.FTZ R16, -R12.reuse, R21 ;  /* 0x000000150c107221 */ /* 0x041fe20000010100 */
        /* <DEDUP_REMOVED lines=27> */
.L_x_1458:
[----:B------:R-:W-:Y:S04]  /*52e0*/  BSSY B0, `(.L_x_1459) ;  /* 0x0000014000007945 */ /* 0x000fe80003800000 */
        /* <DEDUP_REMOVED lines=17> */
[----:B------:R-:W-:-:S05]  /*5400*/  F2FP.F16.F32.PACK_AB R17, R16, R17 ;  /* 0x000000111011723e */ /* 0x000fca00000000ff */
[----:B------:R0:W-:Y:S02]  /*5410*/  STG.E desc[UR8][R22.64], R17 ;  /* 0x0000001116007986 */ /* 0x0001e4000c101908 */
.L_x_1460:
[----:B------:R-:W-:Y:S05]  /*5420*/  BSYNC B0 ;  /* 0x0000000000007941 */ /* 0x000fea0003800000 */
.L_x_1459:
        /* <DEDUP_REMOVED lines=27> */
.L_x_1461:
        /* <DEDUP_REMOVED lines=15> */
[----:B------:R-:W-:Y:S02]  /*56d0*/  FMUL.FTZ R15, R22, R59 ;  /* 0x0000003b160f7220 */ /* 0x000fe40000410000 */
[----:B------:R-:W-:-:S04]  /*56e0*/  FFMA.FTZ R14, R35, R60, -R14 ;  /* 0x0000003c230e7223 */ /* 0x000fc8000001080e */
[----:B------:R-:W-:-:S05]  /*56f0*/  FMUL.FTZ R14, R14, R59 ;  /* 0x0000003b0e0e7220 */ /* 0x000fca0000410000 */
[----:B------:R-:W-:-:S05]  /*5700*/  F2FP.F16.F32.PACK_AB R15, R14, R15 ;  /* 0x0000000f0e0f723e */ /* 0x000fca00000000ff */
[----:B------:R0:W-:Y:S02]  /*5710*/  STG.E desc[UR8][R16.64], R15 ;  /* 0x0000000f10007986 */ /* 0x0001e4000c101908 */
.L_x_1463:
[----:B------:R-:W-:Y:S05]  /*5720*/  BSYNC B0 ;  /* 0x0000000000007941 */ /* 0x000fea0003800000 */
.L_x_1462:
[----:B------:R-:W-:Y:S02]  /*5730*/  HADD2.F32 R33, -RZ, R33.H1_H1 ;  /* 0x30000021ff217230 */ /* 0x000fe40000004100 */
[----:B------:R-:W-:Y:S01]  /*5740*/  FADD.FTZ R14, -R12, R21 ;  /* 0x000000150c0e7221 */ /* 0x000fe20000010100 */
[----:B------:R-:W-:Y:S01]  /*5750*/  IADD3 R29, R18, 0x60, RZ ;  /* 0x00000060121d7810 */ /* 0x000fe20007ffe0ff */
[----:B------:R-:W-:Y:S01]  /*5760*/  ULDC.64 UR12, c[0x0][0x290] ;  /* 0x0000a400000c7ab9 */ /* 0x000fe20000000a00 */
[--C-:B------:R-:W-:Y:S02]  /*5770*/  HADD2.F32 R22, -RZ, R32.reuse.H0_H0 ;  /* 0x20000020ff167230 */ /* 0x100fe40000004100 */
[----:B0-----:R-:W-:Y:S01]  /*5780*/  FADD.FTZ R16, -R12, R33 ;  /* 0x000000210c107221 */ /* 0x001fe20000010100 */
        /* <DEDUP_REMOVED lines=23> */
.L_x_1464:
        /* <DEDUP_REMOVED lines=24> */
.L_x_1466:
[----:B------:R-:W-:Y:S05]  /*5a80*/  BSYNC B0 ;  /* 0x0000000000007941 */ /* 0x000fea0003800000 */
.L_x_1465:
[--C-:B0-----:R-:W-:Y:S01]  /*5a90*/  HADD2.F32 R15, -RZ, R34.reuse.H0_H0 ;  /* 0x20000022ff0f7230 */ /* 0x101fe20000004100 */
        /* <DEDUP_REMOVED lines=29> */
.L_x_1467:
        /* <DEDUP_REMOVED lines=19> */
.L_x_1469:
[----:B------:R-:W-:Y:S05]  /*5da0*/  BSYNC B0 ;  /* 0x0000000000007941 */ /* 0x000fea0003800000 */
.L_x_1468:
[----:B0-----:R-:W0:Y:S01]  /*5db0*/  LDC R11, c[0x0][0x10] ;  /* 0x00000400ff0b7b82 */ /* 0x001e220000000800 */
[----:B------:R-:W-:Y:S02]  /*5dc0*/  IADD3 R47, R47, 0x1, RZ ;  /* 0x000000012f2f7810 */ /* 0x000fe40007ffe0ff */
[----:B0-----:R-:W-:-:S04]  /*5dd0*/  IADD3 R54, R11, R54, RZ ;  /* 0x000000360b367210 */ /* 0x001fc80007ffe0ff */
[----:B------:R-:W-:-:S13]  /*5de0*/  ISETP.GE.AND P0, PT, R54, UR4, PT ;  /* 0x0000000436007c0c */ /* 0x000fda000bf06270 */
[----:B------:R-:W-:Y:S05]  /*5df0*/  @!P0 BRA `(.L_x_1470) ;  /* 0xffffffa400988947 */ /* 0x000fea000383ffff */
.L_x_1419:
        /* <DEDUP_REMOVED lines=19> */
.L_x_1472:
[----:B------:R-:W-:Y:S05]  /*5f30*/  BSYNC B0 ;  /* 0x0000000000007941 */ /* 0x000fea0003800000 */
.L_x_1471:
        /* <DEDUP_REMOVED lines=11> */
.L_x_1474:
[----:B------:R-:W2:Y:S04]  /*5ff0*/  LDG.E.STRONG.GPU R5, desc[UR8][R2.64] ;  /* 0x0000000802057981 */ /* 0x000ea8000c1ef900 */
[----:B--2---:R-:W-:Y:S01]  /*6000*/  CCTL.IVALL ;  /* 0x00000000ff00798f */ /* 0x004fe20002000000 */
[----:B------:R-:W-:Y:S05]  /*6010*/  YIELD ;  /* 0x0000000000007946 */ /* 0x000fea0003800000 */
[----:B------:R-:W-:-:S13]  /*6020*/  ISETP.NE.AND P0, PT, R5, R0, PT ;  /* 0x000000000500720c */ /* 0x000fda0003f05270 */
[----:B------:R-:W-:Y:S05]  /*6030*/  @P0 BRA `(.L_x_1474) ;  /* 0xfffffffc00ec0947 */ /* 0x000fea000383ffff */
.L_x_1473:
        /* <DEDUP_REMOVED lines=24> */
.L_x_1475:
        /* <DEDUP_REMOVED lines=25> */
.L_x_1476:
        /* <DEDUP_REMOVED lines=11> */
.L_x_5158:


//--------------------- .text._Z35group_norm_nhwc_bwd_one_pass_kernelI11Fp16IOBf16WLi256ELi56ELi448EEv26Group_norm_nhwc_bwd_params --------------------------
	.section	.text._Z35group_norm_nhwc_bwd_one_pass_kernelI11Fp16IOBf16WLi256ELi56ELi448EEv26Group_norm_nhwc_bwd_params,"ax",@progbits
	.align	128
        .global         _Z35group_norm_nhwc_bwd_one_pass_kernelI11Fp16IOBf16WLi256ELi56ELi448EEv26Group_norm_nhwc_bwd_params
        .type           _Z35group_norm_nhwc_bwd_one_pass_kernelI11Fp16IOBf16WLi256ELi56ELi448EEv26Group_norm_nhwc_bwd_params,@function
        .size           _Z35group_norm_nhwc_bwd_one_pass_kernelI11Fp16IOBf16WLi256ELi56ELi448EEv26Group_norm_nhwc_bwd_params,(.L_x_5159 - _Z35group_norm_nhwc_bwd_one_pass_kernelI11Fp16IOBf16WLi256ELi56ELi448EEv26Group_norm_nhwc_bwd_params)
        .other          _Z35group_norm_nhwc_bwd_one_pass_kernelI11Fp16IOBf16WLi256ELi56ELi448EEv26Group_norm_nhwc_bwd_params,@"STO_CUDA_ENTRY STV_DEFAULT"
_Z35group_norm_nhwc_bwd_one_pass_kernelI11Fp16IOBf16WLi256ELi56ELi448EEv26Group_norm_nhwc_bwd_params:
.text._Z35group_norm_nhwc_bwd_one_pass_kernelI11Fp16IOBf16WLi256ELi56ELi448EEv26Group_norm_nhwc_bwd_params:
        /* <DEDUP_REMOVED lines=116> */
.L_x_1560:
        /* <DEDUP_REMOVED lines=348> */
[----:B------:R-:W-:-:S11]  /*1d00*/  CS2R R76, SRZ ;  /* 0x00000000004c7805 */ /* 0x000fd6000001ff00 */
[----:B------:R-:W5:Y:S01]  /*1d10*/  @P5 LDG.E R77, desc[UR8][R64.64] ;  /* 0x00000008404d5981 */ /* 0x000f62000c1e1900 */
[----:B------:R-:W-:Y:S02]  /*1d20*/  MOV R61, 0x3f800000 ;  /* 0x3f800000003d7802 */ /* 0x000fe40000000f00 */
[----:B------:R-:W-:Y:S02]  /*1d30*/  LOP3.LUT P6, RZ, R5, 0x2, RZ, 0xc0, !PT ;  /* 0x0000000205ff7812 */ /* 0x000fe400078cc0ff */
[----:B------:R-:W-:Y:S02]  /*1d40*/  CS2R R66, SRZ ;  /* 0x0000000000427805 */ /* 0x000fe4000001ff00 */
[----:B0-----:R-:W-:-:S04]  /*1d50*/  MOV R68, RZ ;  /* 0x000000ff00447202 */ /* 0x001fc80000000f00 */
[----:B------:R-:W5:Y:S04]  /*1d60*/  @P2 LDG.E R67, desc[UR8][R28.64] ;  /* 0x000000081c432981 */ /* 0x000f68000c1e1900 */
[----:B------:R-:W5:Y:S04]  /*1d70*/  @P3 LDG.E R68, desc[UR8][R38.64] ;  /* 0x0000000826443981 */ /* 0x000f68000c1e1900 */
[----:B------:R-:W5:Y:S01]  /*1d80*/  @P1 LDG.E R66, desc[UR8][R32.64] ;  /* 0x0000000820421981 */ /* 0x000f62000c1e1900 */
[----:B--2---:R-:W-:Y:S01]  /*1d90*/  FFMA.FTZ R73, -R26, R26, R27 ;  /* 0x0000001a1a497223 */ /* 0x004fe2000001011b */
[----:B------:R-:W-:-:S04]  /*1da0*/  MOV R27, RZ ;  /* 0x000000ff001b7202 */ /* 0x000fc80000000f00 */
[----:B------:R-:W-:Y:S02]  /*1db0*/  FSETP.GTU.FTZ.AND P0, PT, R73, RZ, PT ;  /* 0x000000ff4900720b */ /* 0x000fe40003f1c000 */
[----:B------:R0:W5:Y:S01]  /*1dc0*/  @P5 LDG.E R27, desc[UR8][R20.64] ;  /* 0x00000008141b5981 */ /* 0x000162000c1e1900 */
[----:B------:R-:W-:Y:S02]  /*1dd0*/  ISETP.NE.AND P5, PT, R75, RZ, PT ;  /* 0x000000ff4b00720c */ /* 0x000fe40003fa5270 */
[----:B0-----:R-:W-:-:S08]  /*1de0*/  CS2R R20, SRZ ;  /* 0x0000000000147805 */ /* 0x001fd0000001ff00 */
[----:B------:R-:W0:Y:S03]  /*1df0*/  @P0 LDC R72, c[0x0][0x250] ;  /* 0x00009400ff480b82 */ /* 0x000e260000000800 */
[----:B------:R-:W5:Y:S04]  /*1e00*/  @P5 LDG.E R76, desc[UR8][R58.64] ;  /* 0x000000083a4c5981 */ /* 0x000f68000c1e1900 */
[----:B------:R-:W5:Y:S01]  /*1e10*/  @P5 LDG.E R21, desc[UR8][R62.64] ;  /* 0x000000083e155981 */ /* 0x000f62000c1e1900 */
[----:B------:R-:W-:Y:S02]  /*1e20*/  ISETP.NE.AND P5, PT, R74, RZ, PT ;  /* 0x000000ff4a00720c */ /* 0x000fe40003fa5270 */
[----:B------:R-:W-:-:S11]  /*1e30*/  CS2R R74, SRZ ;  /* 0x00000000004a7805 */ /* 0x000fd6000001ff00 */
[----:B------:R1:W5:Y:S04]  /*1e40*/  @P5 LDG.E R20, desc[UR8][R18.64] ;  /* 0x0000000812145981 */ /* 0x000368000c1e1900 */
[----:B------:R-:W5:Y:S01]  /*1e50*/  @P5 LDG.E R75, desc[UR8][R56.64] ;  /* 0x00000008384b5981 */ /* 0x000f62000c1e1900 */
[----:B------:R-:W-:Y:S01]  /*1e60*/  ISETP.NE.AND P5, PT, R71, RZ, PT ;  /* 0x000000ff4700720c */ /* 0x000fe20003fa5270 */
[----:B0-----:R-:W-:-:S04]  /*1e70*/  @P0 FADD.FTZ R72, R73, R72 ;  /* 0x0000004849480221 */ /* 0x001fc80000010000 */
[----:B------:R0:W2:Y:S01]  /*1e80*/  @P0 MUFU.RSQ R61, R72 ;  /* 0x00000048003d0308 */ /* 0x0000a20000001400 */
[----:B------:R-:W-:Y:S02]  /*1e90*/  LOP3.LUT P0, RZ, R5, 0x4, RZ, 0xc0, !PT ;  /* 0x0000000405ff7812 */ /* 0x000fe4000780c0ff */
[----:B-1----:R-:W-:-:S06]  /*1ea0*/  CS2R R18, SRZ ;  /* 0x0000000000127805 */ /* 0x002fcc000001ff00 */
[----:B------:R-:W5:Y:S04]  /*1eb0*/  @P5 LDG.E R19, desc[UR8][R54.64] ;  /* 0x0000000836135981 */ /* 0x000f68000c1e1900 */
[----:B------:R-:W5:Y:S01]  /*1ec0*/  @P5 LDG.E R74, desc[UR8][R52.64] ;  /* 0x00000008344a5981 */ /* 0x000f62000c1e1900 */
[----:B------:R-:W-:-:S03]  /*1ed0*/  ISETP.NE.AND P5, PT, R70, RZ, PT ;  /* 0x000000ff4600720c */ /* 0x000fc60003fa5270 */
[----:B------:R1:W5:Y:S02]  /*1ee0*/  @P0 LDG.E R18, desc[UR8][R16.64] ;  /* 0x0000000810120981 */ /* 0x000364000c1e1900 */
[----:B-1----:R-:W-:-:S08]  /*1ef0*/  CS2R R16, SRZ ;  /* 0x0000000000107805 */ /* 0x002fd0000001ff00 */
[----:B------:R1:W5:Y:S01]  /*1f00*/  @P5 LDG.E R16, desc[UR8][R14.64] ;  /* 0x000000080e105981 */ /* 0x000362000c1e1900 */
[----:B0-----:R-:W-:Y:S02]  /*1f10*/  CS2R R72, SRZ ;  /* 0x0000000000487805 */ /* 0x001fe4000001ff00 */
[----:B------:R-:W-:Y:S01]  /*1f20*/  CS2R R70, SRZ ;  /* 0x0000000000467805 */ /* 0x000fe2000001ff00 */
[----:B------:R-:W5:Y:S04]  /*1f30*/  @P6 LDG.E R17, desc[UR8][R48.64] ;  /* 0x0000000830116981 */ /* 0x000f68000c1e1900 */
[----:B------:R-:W5:Y:S01]  /*1f40*/  @P6 LDG.E R72, desc[UR8][R46.64] ;  /* 0x000000082e486981 */ /* 0x000f62000c1e1900 */
[----:B-1----:R-:W-:-:S03]  /*1f50*/  CS2R R14, SRZ ;  /* 0x00000000000e7805 */ /* 0x002fc6000001ff00 */
[----:B------:R-:W5:Y:S04]  /*1f60*/  @P5 LDG.E R71, desc[UR8][R44.64] ;  /* 0x000000082c475981 */ /* 0x000f68000c1e1900 */
[----:B------:R0:W5:Y:S04]  /*1f70*/  @P3 LDG.E R14, desc[UR8][R12.64] ;  /* 0x000000080c0e3981 */ /* 0x000168000c1e1900 */
[----:B------:R1:W5:Y:S04]  /*1f80*/  @P4 LDG.E R15, desc[UR8][R42.64] ;  /* 0x000000082a0f4981 */ /* 0x000368000c1e1900 */
[----:B------:R1:W5:Y:S01]  /*1f90*/  @P4 LDG.E R70, desc[UR8][R40.64] ;  /* 0x0000000828464981 */ /* 0x000362000c1e1900 */
[----:B0-----:R-:W-:-:S03]  /*1fa0*/  CS2R R12, SRZ ;  /* 0x00000000000c7805 */ /* 0x001fc6000001ff00 */
[----:B------:R1:W5:Y:S04]  /*1fb0*/  @P0 LDG.E R73, desc[UR8][R50.64] ;  /* 0x0000000832490981 */ /* 0x000368000c1e1900 */
[----:B------:R1:W5:Y:S04]  /*1fc0*/  @P2 LDG.E R13, desc[UR8][R36.64] ;  /* 0x00000008240d2981 */ /* 0x000368000c1e1900 */
[----:B------:R1:W5:Y:S01]  /*1fd0*/  @P1 LDG.E R12, desc[UR8][R30.64] ;  /* 0x000000081e0c1981 */ /* 0x000362000c1e1900 */
[----:B------:R-:W-:Y:S01]  /*1fe0*/  ISETP.GT.U32.AND P0, PT, R10, 0x1bf, PT ;  /* 0x000001bf0a00780c */ /* 0x000fe20003f04070 */
[----:B------:R-:W-:Y:S01]  /*1ff0*/  BSSY B0, `(.L_x_1478) ;  /* 0x0000014000007945 */ /* 0x000fe20003800000 */
[----:B------:R-:W-:-:S02]  /*2000*/  CS2R R62, SRZ ;  /* 0x00000000003e7805 */ /* 0x000fc4000001ff00 */
[----:B------:R-:W-:-:S09]  /*2010*/  CS2R R64, SRZ ;  /* 0x0000000000407805 */ /* 0x000fd2000001ff00 */
[----:B-12---:R-:W-:Y:S05]  /*2020*/  @P0 BRA `(.L_x_1479) ;  /* 0x0000000000400947 */ /* 0x006fea0003800000 */
[----:B------:R-:W-:Y:S02]  /*2030*/  ISETP.NE.AND P0, PT, RZ, UR10, PT ;  /* 0x0000000aff007c0c */ /* 0x000fe4000bf05270 */
[----:B------:R-:W-:-:S04]  /*2040*/  IADD3 R35, R84, R35, RZ ;  /* 0x0000002354237210 */ /* 0x000fc80007ffe0ff */
[----:B------:R-:W-:-:S07]  /*2050*/  SHF.R.S32.HI R30, RZ, 0x1f, R35 ;  /* 0x0000001fff1e7819 */ /* 0x000fce0000011423 */
        /* <DEDUP_REMOVED lines=13> */
.L_x_1479:
[----:B------:R-:W-:Y:S05]  /*2130*/  BSYNC B0 ;  /* 0x0000000000007941 */ /* 0x000fea0003800000 */
.L_x_1478:
        /* <DEDUP_REMOVED lines=12> */
[--C-:B------:R-:W-:Y:S02]  /*2200*/  HADD2.F32 R31, -RZ, R77.reuse.H0_H0 ;  /* 0x2000004dff1f7230 */ /* 0x100fe40000004100 */
[-C--:B------:R-:W-:Y:S01]  /*2210*/  FMUL.FTZ R30, R30, R61.reuse ;  /* 0x0000003d1e1e7220 */ /* 0x080fe20000410000 */
        /* <DEDUP_REMOVED lines=22> */
.L_x_1480:
        /* <DEDUP_REMOVED lines=26> */
.L_x_1481:
[----:B------:R-:W-:Y:S01]  /*2520*/  FFMA.FTZ R40, R29, R37, R30 ;  /* 0x000000251d287223 */ /* 0x000fe2000001001e */
[----:B------:R-:W-:Y:S01]  /*2530*/  FMUL.FTZ R39, R31, R62 ;  /* 0x0000003e1f277220 */ /* 0x000fe20000410000 */
[----:B------:R-:W-:Y:S01]  /*2540*/  FADD.FTZ R42, R37, R28 ;  /* 0x0000001c252a7221 */ /* 0x000fe20000010000 */
[----:B------:R-:W-:Y:S01]  /*2550*/  FADD.FTZ R30, RZ, R33 ;  /* 0x00000021ff1e7221 */ /* 0x000fe20000010000 */
[C---:B------:R-:W-:Y:S01]  /*2560*/  FFMA.FTZ R28, R38.reuse, R31, R49 ;  /* 0x0000001f261c7223 */ /* 0x040fe20000010031 */
[----:B------:R-:W-:Y:S01]  /*2570*/  FFMA.FTZ R37, R38, R39, R40 ;  /* 0x0000002726257223 */ /* 0x000fe20000010028 */
[--C-:B------:R-:W-:Y:S02]  /*2580*/  HADD2.F32 R41, -RZ, R21.reuse.H0_H0 ;  /* 0x20000015ff297230 */ /* 0x100fe40000004100 */
[----:B------:R-:W-:Y:S01]  /*2590*/  FFMA.FTZ R38, R29, R36, RZ ;  /* 0x000000241d267223 */ /* 0x000fe200000100ff */
[----:B------:R-:W-:Y:S02]  /*25a0*/  HADD2.F32 R43, -RZ, R21.H1_H1 ;  /* 0x30000015ff2b7230 */ /* 0x000fe40000004100 */
[----:B------:R-:W-:Y:S01]  /*25b0*/  FADD.FTZ R31, R30, R31 ;  /* 0x0000001f1e1f7221 */ /* 0x000fe20000010000 */
[----:B------:R-:W-:Y:S01]  /*25c0*/  FADD.FTZ R33, RZ, R36 ;  /* 0x00000024ff217221 */ /* 0x000fe20000010000 */
[----:B------:R-:W-:Y:S01]  /*25d0*/  FMUL.FTZ R30, R32, R65 ;  /* 0x00000041201e7220 */ /* 0x000fe20000410000 */
[----:B------:R-:W-:Y:S01]  /*25e0*/  FFMA.FTZ R29, R35, R32, R38 ;  /* 0x00000020231d7223 */ /* 0x000fe20000010026 */
[C---:B------:R-:W-:Y:S01]  /*25f0*/  FADD.FTZ R36, -R26.reuse, R41 ;  /* 0x000000291a247221 */ /* 0x040fe20000010100 */
[----:B------:R-:W-:Y:S01]  /*2600*/  FADD.FTZ R38, -R26, R43 ;  /* 0x0000002b1a267221 */ /* 0x000fe20000010100 */
[----:B------:R-:W-:Y:S01]  /*2610*/  FADD.FTZ R32, R33, R32 ;  /* 0x0000002021207221 */ /* 0x000fe20000010000 */
[----:B------:R-:W-:Y:S01]  /*2620*/  FFMA.FTZ R33, R35, R30, R37 ;  /* 0x0000001e23217223 */ /* 0x000fe20000010025 */
        /* <DEDUP_REMOVED lines=24> */
.L_x_1482:
[----:B------:R-:W-:Y:S01]  /*27b0*/  FMUL.FTZ R38, R37, R62 ;  /* 0x0000003e25267220 */ /* 0x000fe20000410000 */
[----:B------:R-:W-:Y:S01]  /*27c0*/  FADD.FTZ R41, R30, R39 ;  /* 0x000000271e297221 */ /* 0x000fe20000010000 */
[----:B------:R-:W-:Y:S01]  /*27d0*/  FADD.FTZ R31, R31, R37 ;  /* 0x000000251f1f7221 */ /* 0x000fe20000010000 */
[C---:B------:R-:W-:Y:S01]  /*27e0*/  FFMA.FTZ R28, R46.reuse, R37, R28 ;  /* 0x000000252e1c7223 */ /* 0x040fe2000001001c */
[----:B------:R-:W-:Y:S01]  /*27f0*/  FFMA.FTZ R30, R46, R38, R33 ;  /* 0x000000262e1e7223 */ /* 0x000fe20000010021 */
[--C-:B------:R-:W-:Y:S02]  /*2800*/  HADD2.F32 R37, -RZ, R20.reuse.H0_H0 ;  /* 0x20000014ff257230 */ /* 0x100fe40000004100 */
[----:B------:R-:W-:Y:S01]  /*2810*/  FMUL.FTZ R33, R35, R65 ;  /* 0x0000004123217220 */ /* 0x000fe20000410000 */
[----:B------:R-:W-:Y:S02]  /*2820*/  HADD2.F32 R39, -RZ, R20.H1_H1 ;  /* 0x30000014ff277230 */ /* 0x000fe40000004100 */
[----:B------:R-:W-:Y:S01]  /*2830*/  FFMA.FTZ R29, R36, R35, R29 ;  /* 0x00000023241d7223 */ /* 0x000fe2000001001d */
[----:B------:R-:W-:Y:S01]  /*2840*/  FADD.FTZ R32, R32, R35 ;  /* 0x0000002320207221 */ /* 0x000fe20000010000 */
        /* <DEDUP_REMOVED lines=27> */
.L_x_1483:
[----:B------:R-:W-:Y:S01]  /*2a00*/  FMUL.FTZ R39, R37, R62 ;  /* 0x0000003e25277220 */ /* 0x000fe20000410000 */
[----:B------:R-:W-:Y:S01]  /*2a10*/  FADD.FTZ R31, R31, R37 ;  /* 0x000000251f1f7221 */ /* 0x000fe20000010000 */
[----:B------:R-:W-:Y:S01]  /*2a20*/  FFMA.FTZ R28, R47, R37, R28 ;  /* 0x000000252f1c7223 */ /* 0x000fe2000001001c */
[--C-:B------:R-:W-:Y:S02]  /*2a30*/  HADD2.F32 R37, -RZ, R19.reuse.H0_H0 ;  /* 0x20000013ff257230 */ /* 0x100fe40000004100 */
[----:B------:R-:W-:Y:S01]  /*2a40*/  FADD.FTZ R38, R33, R38 ;  /* 0x0000002621267221 */ /* 0x000fe20000010000 */
[----:B------:R-:W-:Y:S02]  /*2a50*/  HADD2.F32 R41, -RZ, R19.H1_H1 ;  /* 0x30000013ff297230 */ /* 0x000fe40000004100 */
[----:B------:R-:W-:Y:S01]  /*2a60*/  FFMA.FTZ R36, R47, R39, R36 ;  /* 0x000000272f247223 */ /* 0x000fe20000010024 */
[----:B------:R-:W-:Y:S01]  /*2a70*/  FMUL.FTZ R33, R35, R65 ;  /* 0x0000004123217220 */ /* 0x000fe20000410000 */
[----:B------:R-:W-:Y:S01]  /*2a80*/  FADD.FTZ R40, -R26, R37 ;  /* 0x000000251a287221 */ /* 0x000fe20000010100 */
[----:B------:R-:W-:Y:S01]  /*2a90*/  FADD.FTZ R32, R32, R35 ;  /* 0x0000002320207221 */ /* 0x000fe20000010000 */
[----:B------:R-:W-:Y:S01]  /*2aa0*/  FADD.FTZ R42, -R26, R41 ;  /* 0x000000291a2a7221 */ /* 0x000fe20000010100 */
[C---:B------:R-:W-:Y:S01]  /*2ab0*/  FFMA.FTZ R29, R30.reuse, R35, R29 ;  /* 0x000000231e1d7223 */ /* 0x040fe2000001001d */
[----:B------:R-:W-:Y:S01]  /*2ac0*/  FFMA.FTZ R36, R30, R33, R36 ;  /* 0x000000211e247223 */ /* 0x000fe20000010024 */
        /* <DEDUP_REMOVED lines=24> */
.L_x_1484:
[----:B------:R-:W-:Y:S01]  /*2c50*/  FMUL.FTZ R39, R37, R62 ;  /* 0x0000003e25277220 */ /* 0x000fe20000410000 */
[--C-:B------:R-:W-:Y:S02]  /*2c60*/  HADD2.F32 R43, -RZ, R18.reuse.H0_H0 ;  /* 0x20000012ff2b7230 */ /* 0x100fe40000004100 */
[----:B------:R-:W-:Y:S01]  /*2c70*/  FADD.FTZ R38, R33, R38 ;  /* 0x0000002621267221 */ /* 0x000fe20000010000 */
[----:B------:R-:W-:Y:S02]  /*2c80*/  HADD2.F32 R45, -RZ, R18.H1_H1 ;  /* 0x30000012ff2d7230 */ /* 0x000fe40000004100 */
[----:B------:R-:W-:Y:S01]  /*2c90*/  FFMA.FTZ R41, R48, R39, R36 ;  /* 0x0000002730297223 */ /* 0x000fe20000010024 */
[----:B------:R-:W-:Y:S01]  /*2ca0*/  FMUL.FTZ R36, R30, R65 ;  /* 0x000000411e247220 */ /* 0x000fe20000410000 */
[C---:B------:R-:W-:Y:S01]  /*2cb0*/  FADD.FTZ R40, -R26.reuse, R43 ;  /* 0x0000002b1a287221 */ /* 0x040fe20000010100 */
[----:B------:R-:W-:Y:S01]  /*2cc0*/  FADD.FTZ R31, R31, R37 ;  /* 0x000000251f1f7221 */ /* 0x000fe20000010000 */
[----:B------:R-:W-:Y:S01]  /*2cd0*/  FADD.FTZ R42, -R26, R45 ;  /* 0x0000002d1a2a7221 */ /* 0x000fe20000010100 */
[----:B------:R-:W-:Y:S01]  /*2ce0*/  FFMA.FTZ R33, R48, R37, R28 ;  /* 0x0000002530217223 */ /* 0x000fe2000001001c */
[----:B------:R-:W-:Y:S01]  /*2cf0*/  FADD.FTZ R37, R38, R39 ;  /* 0x0000002726257221 */ /* 0x000fe20000010000 */
[C---:B------:R-:W-:Y:S01]  /*2d00*/  FFMA.FTZ R29, R35.reuse, R30, R29 ;  /* 0x0000001e231d7223 */ /* 0x040fe2000001001d */
        /* <DEDUP_REMOVED lines=24> */
.L_x_1485:
[----:B------:R-:W-:Y:S01]  /*2e90*/  FMUL.FTZ R40, R38, R62 ;  /* 0x0000003e26287220 */ /* 0x000fe20000410000 */
[----:B------:R-:W-:Y:S01]  /*2ea0*/  FADD.FTZ R41, R36, R37 ;  /* 0x0000002524297221 */ /* 0x000fe20000010000 */
[----:B------:R-:W-:Y:S01]  /*2eb0*/  FADD.FTZ R37, R32, R30 ;  /* 0x0000001e20257221 */ /* 0x000fe20000010000 */
[--C-:B------:R-:W-:Y:S02]  /*2ec0*/  HADD2.F32 R43, -RZ, R17.reuse.H1_H1 ;  /* 0x30000011ff2b7230 */ /* 0x100fe40000004100 */
[----:B------:R-:W-:Y:S01]  /*2ed0*/  FFMA.FTZ R30, R48, R40, R39 ;  /* 0x00000028301e7223 */ /* 0x000fe20000010027 */
[----:B------:R-:W-:Y:S01]  /*2ee0*/  FADD.FTZ R39, R41, R40 ;  /* 0x0000002829277221 */ /* 0x000fe20000010000 */
[----:B------:R-:W-:Y:S02]  /*2ef0*/  HADD2.F32 R41, -RZ, R17.H0_H0 ;  /* 0x20000011ff297230 */ /* 0x000fe40000004100 */
[----:B------:R-:W-:Y:S01]  /*2f00*/  FMUL.FTZ R32, R28, R65 ;  /* 0x000000411c207220 */ /* 0x000fe20000410000 */
[----:B------:R-:W-:Y:S01]  /*2f10*/  FFMA.FTZ R36, R48, R38, R33 ;  /* 0x0000002630247223 */ /* 0x000fe20000010021 */
[----:B------:R-:W-:Y:S01]  /*2f20*/  FADD.FTZ R31, R31, R38 ;  /* 0x000000261f1f7221 */ /* 0x000fe20000010000 */
[C---:B------:R-:W-:Y:S01]  /*2f30*/  FADD.FTZ R40, -R26.reuse, R43 ;  /* 0x0000002b1a287221 */ /* 0x040fe20000010100 */
[----:B------:R-:W-:Y:S01]  /*2f40*/  FADD.FTZ R38, -R26, R41 ;  /* 0x000000291a267221 */ /* 0x000fe20000010100 */
        /* <DEDUP_REMOVED lines=25> */
.L_x_1486:
[----:B------:R-:W-:Y:S01]  /*30e0*/  FMUL.FTZ R43, R41, R62 ;  /* 0x0000003e292b7220 */ /* 0x000fe20000410000 */
[--C-:B------:R-:W-:Y:S02]  /*30f0*/  HADD2.F32 R45, -RZ, R16.reuse.H0_H0 ;  /* 0x20000010ff2d7230 */ /* 0x100fe40000004100 */
[----:B------:R-:W-:Y:S01]  /*3100*/  FFMA.FTZ R46, R35, R28, R29 ;  /* 0x0000001c232e7223 */ /* 0x000fe2000001001d */
[----:B------:R-:W-:Y:S02]  /*3110*/  HADD2.F32 R47, -RZ, R16.H1_H1 ;  /* 0x30000010ff2f7230 */ /* 0x000fe40000004100 */
[----:B------:R-:W-:Y:S01]  /*3120*/  FADD.FTZ R35, R32, R43 ;  /* 0x0000002b20237221 */ /* 0x000fe20000010000 */
[----:B------:R-:W-:Y:S01]  /*3130*/  FFMA.FTZ R42, R38, R43, R33 ;  /* 0x0000002b262a7223 */ /* 0x000fe20000010021 */
[C---:B------:R-:W-:Y:S01]  /*3140*/  FADD.FTZ R32, -R26.reuse, R45 ;  /* 0x0000002d1a207221 */ /* 0x040fe20000010100 */
[--C-:B------:R-:W-:Y:S02]  /*3150*/  HADD2.F32 R29, -RZ, R71.reuse.H0_H0 ;  /* 0x20000047ff1d7230 */ /* 0x100fe40000004100 */
[----:B------:R-:W-:Y:S01]  /*3160*/  FADD.FTZ R48, -R26, R47 ;  /* 0x0000002f1a307221 */ /* 0x000fe20000010100 */
[----:B------:R-:W-:-:S02]  /*3170*/  HADD2.F32 R40, -RZ, R71.H1_H1 ;  /* 0x30000047ff287230 */ /* 0x000fc40000004100 */
[----:B------:R-:W-:Y:S01]  /*3180*/  FMUL.FTZ R32, R32, R61 ;  /* 0x0000003d20207220 */ /* 0x000fe20000410000 */
        /* <DEDUP_REMOVED lines=21> */
.L_x_1487:
        /* <DEDUP_REMOVED lines=38> */
.L_x_1488:
[----:B------:R-:W-:Y:S01]  /*3540*/  FFMA.FTZ R48, R39, R30, R46 ;  /* 0x0000001e27307223 */ /* 0x000fe2000001002e */
[--C-:B------:R-:W-:Y:S02]  /*3550*/  HADD2.F32 R47, -RZ, R14.reuse.H0_H0 ;  /* 0x2000000eff2f7230 */ /* 0x100fe40000004100 */
[----:B------:R-:W-:Y:S01]  /*3560*/  FMUL.FTZ R45, R37, R62 ;  /* 0x0000003e252d7220 */ /* 0x000fe20000410000 */
[----:B------:R-:W-:Y:S02]  /*3570*/  HADD2.F32 R39, -RZ, R14.H1_H1 ;  /* 0x3000000eff277230 */ /* 0x000fe40000004100 */
[----:B------:R-:W-:Y:S01]  /*3580*/  FMUL.FTZ R50, R44, R65 ;  /* 0x000000412c327220 */ /* 0x000fe20000410000 */
[--C-:B------:R-:W-:Y:S02]  /*3590*/  HADD2.F32 R51, -RZ, R68.reuse.H0_H0 ;  /* 0x20000044ff337230 */ /* 0x100fe40000004100 */
[----:B------:R-:W-:Y:S01]  /*35a0*/  FADD.FTZ R46, -R26, R47 ;  /* 0x0000002f1a2e7221 */ /* 0x000fe20000010100 */
[----:B------:R-:W-:Y:S01]  /*35b0*/  FFMA.FTZ R38, R42, R45, R31 ;  /* 0x0000002d2a267223 */ /* 0x000fe2000001001f */
[----:B------:R-:W-:Y:S01]  /*35c0*/  FADD.FTZ R52, -R26, R39 ;  /* 0x000000271a347221 */ /* 0x000fe20000010100 */
[----:B------:R-:W-:Y:S01]  /*35d0*/  FADD.FTZ R31, R28, R45 ;  /* 0x0000002d1c1f7221 */ /* 0x000fe20000010000 */
[----:B------:R-:W-:-:S02]  /*35e0*/  HADD2.F32 R28, -RZ, R68.H1_H1 ;  /* 0x30000044ff1c7230 */ /* 0x000fc40000004100 */
        /* <DEDUP_REMOVED lines=21> */
.L_x_1489:
        /* <DEDUP_REMOVED lines=38> */
.L_x_1490:
[----:B------:R-:W-:Y:S01]  /*39a0*/  FMUL.FTZ R45, R31, R62 ;  /* 0x0000003e1f2d7220 */ /* 0x000fe20000410000 */
[----:B------:R-:W-:Y:S01]  /*39b0*/  FFMA.FTZ R48, R33, R40, R48 ;  /* 0x0000002821307223 */ /* 0x000fe20000010030 */
[--C-:B------:R-:W-:Y:S02]  /*39c0*/  HADD2.F32 R47, -RZ, R12.reuse.H0_H0 ;  /* 0x2000000cff2f7230 */ /* 0x100fe40000004100 */
[----:B------:R-:W-:Y:S01]  /*39d0*/  FMUL.FTZ R54, R32, R65 ;  /* 0x0000004120367220 */ /* 0x000fe20000410000 */
        /* <DEDUP_REMOVED lines=28> */
.L_x_1491:
[----:B------:R-:W-:Y:S01]  /*3ba0*/  FFMA.FTZ R53, R29, R54, R52 ;  /* 0x000000361d357223 */ /* 0x000fe20000010034 */
[----:B------:R-:W-:Y:S01]  /*3bb0*/  FMUL.FTZ R47, R35, R62 ;  /* 0x0000003e232f7220 */ /* 0x000fe20000410000 */
[----:B------:R-:W-:Y:S01]  /*3bc0*/  FADD.FTZ R54, R54, R45 ;  /* 0x0000002d36367221 */ /* 0x000fe20000010000 */
[----:B------:R-:W-:Y:S01]  /*3bd0*/  FADD.FTZ R45, R39, R40 ;  /* 0x00000028272d7221 */ /* 0x000fe20000010000 */
[----:B------:R-:W-:Y:S01]  /*3be0*/  FMUL.FTZ R52, R38, R65 ;  /* 0x0000004126347220 */ /* 0x000fe20000410000 */
[----:B------:R-:W-:Y:S01]  /*3bf0*/  FFMA.FTZ R40, R36, R47, R53 ;  /* 0x0000002f24287223 */ /* 0x000fe20000010035 */
[--C-:B------:R-:W-:Y:S02]  /*3c00*/  HADD2.F32 R53, -RZ, R4.reuse.H0_H0 ;  /* 0x20000004ff357230 */ /* 0x100fe40000004100 */
[----:B------:R-:W-:Y:S01]  /*3c10*/  FADD.FTZ R39, R54, R47 ;  /* 0x0000002f36277221 */ /* 0x000fe20000010000 */
[----:B------:R-:W-:Y:S02]  /*3c20*/  HADD2.F32 R55, -RZ, R4.H1_H1 ;  /* 0x30000004ff377230 */ /* 0x000fe40000004100 */
[----:B------:R-:W-:Y:S01]  /*3c30*/  FFMA.FTZ R47, R33, R52, R40 ;  /* 0x00000034212f7223 */ /* 0x000fe20000010028 */
[----:B------:R-:W-:Y:S01]  /*3c40*/  FFMA.FTZ R43, R42, R37, R43 ;  /* 0x000000252a2b7223 */ /* 0x000fe2000001002b */
[----:B------:R-:W-:Y:S01]  /*3c50*/  FADD.FTZ R40, -R26, R53 ;  /* 0x000000351a287221 */ /* 0x000fe20000010100 */
[----:B------:R-:W-:Y:S01]  /*3c60*/  FADD.FTZ R50, R50, R37 ;  /* 0x0000002532327221 */ /* 0x000fe20000010000 */
        /* <DEDUP_REMOVED lines=25> */
.L_x_1492:
[----:B------:R-:W-:Y:S01]  /*3e00*/  FMUL.FTZ R53, R39, R62 ;  /* 0x0000003e27357220 */ /* 0x000fe20000410000 */
[----:B------:R-:W-:Y:S01]  /*3e10*/  FFMA.FTZ R48, R41, R44, R48 ;  /* 0x0000002c29307223 */ /* 0x000fe20000010030 */
        /* <DEDUP_REMOVED lines=34> */
.L_x_1493:
[----:B------:R-:W-:Y:S01]  /*4040*/  FMUL.FTZ R55, R45, R62 ;  /* 0x0000003e2d377220 */ /* 0x000fe20000410000 */
[----:B------:R-:W-:Y:S01]  /*4050*/  FFMA.FTZ R52, R49, R28, R48 ;  /* 0x0000001c31347223 */ /* 0x000fe20000010030 */
[--C-:B------:R-:W-:Y:S02]  /*4060*/  HADD2.F32 R49, -RZ, R2.reuse.H0_H0 ;  /* 0x20000002ff317230 */ /* 0x100fe40000004100 */
[----:B------:R-:W-:Y:S01]  /*4070*/  FADD.FTZ R50, R50, R51 ;  /* 0x0000003332327221 */ /* 0x000fe20000010000 */
[----:B------:R-:W-:Y:S01]  /*4080*/  FFMA.FTZ R48, R44, R55, R53 ;  /* 0x000000372c307223 */ /* 0x000fe20000010035 */
[----:B------:R-:W-:Y:S02]  /*4090*/  HADD2.F32 R53, -RZ, R2.H1_H1 ;  /* 0x30000002ff357230 */ /* 0x000fe40000004100 */
[----:B------:R-:W-:Y:S01]  /*40a0*/  FMUL.FTZ R51, R46, R65 ;  /* 0x000000412e337220 */ /* 0x000fe20000410000 */
[----:B------:R-:W-:Y:S01]  /*40b0*/  FADD.FTZ R54, R54, R55 ;  /* 0x0000003736367221 */ /* 0x000fe20000010000 */
[C---:B------:R-:W-:Y:S01]  /*40c0*/  FADD.FTZ R56, -R26.reuse, R49 ;  /* 0x000000311a387221 */ /* 0x040fe20000010100 */
[----:B------:R-:W-:Y:S01]  /*40d0*/  FADD.FTZ R58, -R26, R53 ;  /* 0x000000351a3a7221 */ /* 0x000fe20000010100 */
[----:B------:R-:W-:Y:S01]  /*40e0*/  FFMA.FTZ R49, R43, R51, R48 ;  /* 0x000000332b317223 */ /* 0x000fe20000010030 */
[----:B------:R-:W-:Y:S01]  /*40f0*/  FADD.FTZ R48, R51, R54 ;  /* 0x0000003633307221 */ /* 0x000fe20000010000 */
[-C--:B------:R-:W-:Y:S01]  /*4100*/  FMUL.FTZ R54, R56, R61.reuse ;  /* 0x0000003d38367220 */ /* 0x080fe20000410000 */
[----:B------:R-:W-:Y:S01]  /*4110*/  FMUL.FTZ R51, R58, R61 ;  /* 0x0000003d3a337220 */ /* 0x000fe20000410000 */
[----:B------:R-:W-:-:S02]  /*4120*/  HADD2.F32 R53, -RZ, R80.H0_H0 ;  /* 0x20000050ff357230 */ /* 0x000fc40000004100 */
        /* <DEDUP_REMOVED lines=20> */
.L_x_1494:
[----:B------:R-:W-:-:S04]  /*4270*/  FMUL.FTZ R55, R53, R62 ;  /* 0x0000003e35377220 */ /* 0x000fc80000410000 */
[----:B------:R-:W-:Y:S01]  /*4280*/  FFMA.FTZ R58, R54, R55, R49 ;  /* 0x00000037363a7223 */ /* 0x000fe20000010031 */
[----:B------:R-:W-:Y:S01]  /*4290*/  FADD.FTZ R55, R48, R55 ;  /* 0x0000003730377221 */ /* 0x000fe20000010000 */
[----:B------:R-:W-:Y:S01]  /*42a0*/  FMUL.FTZ R48, R56, R65 ;  /* 0x0000004138307220 */ /* 0x000fe20000410000 */
[----:B------:R-:W-:-:S03]  /*42b0*/  HADD2.F32 R49, -RZ, R0.H0_H0 ;  /* 0x20000000ff317230 */ /* 0x000fc60000004100 */
[----:B------:R-:W-:Y:S01]  /*42c0*/  FFMA.FTZ R57, R51, R48, R58 ;  /* 0x0000003033397223 */ /* 0x000fe2000001003a */
[----:B------:R-:W-:Y:S01]  /*42d0*/  FADD.FTZ R58, R48, R55 ;  /* 0x00000037303a7221 */ /* 0x000fe20000010000 */
[----:B------:R-:W-:Y:S02]  /*42e0*/  HADD2.F32 R55, -RZ, R0.H1_H1 ;  /* 0x30000000ff377230 */ /* 0x000fe40000004100 */
[C---:B------:R-:W-:Y:S01]  /*42f0*/  FADD.FTZ R124, -R26.reuse, R49 ;  /* 0x000000311a7c7221 */ /* 0x040fe20000010100 */
[----:B------:R-:W-:Y:S02]  /*4300*/  HADD2.F32 R49, -RZ, R79.H0_H0 ;  /* 0x2000004fff317230 */ /* 0x000fe40000004100 */
[----:B------:R-:W-:Y:S01]  /*4310*/  FADD.FTZ R48, -R26, R55 ;  /* 0x000000371a307221 */ /* 0x000fe20000010100 */
[----:B------:R-:W-:-:S03]  /*4320*/  FMUL.FTZ R124, R124, R61 ;  /* 0x0000003d7c7c7220 */ /* 0x000fc60000410000 */
[----:B------:R-:W-:Y:S01]  /*4330*/  FMUL.FTZ R55, R48, R61 ;  /* 0x0000003d30377220 */ /* 0x000fe20000410000 */
        /* <DEDUP_REMOVED lines=20> */
.L_x_1495:
        /* <DEDUP_REMOVED lines=18> */
[----:B------:R-:W-:Y:S01]  /*45a0*/  FFMA.FTZ R52, R37, R42, R52 ;  /* 0x0000002a25347223 */ /* 0x000fe20000010034 */
[----:B------:R-:W2:Y:S01]  /*45b0*/  SHFL.DOWN PT, R69, R59, 0x1, 0x1f ;  /* 0x08201f003b457f89 */ /* 0x000ea200000e0000 */
[----:B------:R-:W-:Y:S01]  /*45c0*/  FFMA.FTZ R47, R40, R39, R47 ;  /* 0x00000027282f7223 */ /* 0x000fe2000001002f */
[----:B------:R-:W-:Y:S01]  /*45d0*/  FADD.FTZ R50, R50, R39 ;  /* 0x0000002732327221 */ /* 0x000fe20000010000 */
[----:B------:R-:W-:Y:S01]  /*45e0*/  FADD.FTZ R41, R41, R42 ;  /* 0x0000002a29297221 */ /* 0x000fe20000010000 */
[----:B------:R-:W-:Y:S01]  /*45f0*/  UMOV UR6, 0x400 ;  /* 0x0000040000067882 */ /* 0x000fe20000000000 */
[----:B------:R-:W-:Y:S01]  /*4600*/  FFMA.FTZ R52, R43, R46, R52 ;  /* 0x0000002e2b347223 */ /* 0x000fe20000010034 */
[----:B------:R-:W-:Y:S01]  /*4610*/  UIADD3 UR5, UR6, 0x90, URZ ;  /* 0x0000009006057890 */ /* 0x000fe2000fffe03f */
[----:B------:R-:W-:Y:S01]  /*4620*/  FFMA.FTZ R47, R44, R45, R47 ;  /* 0x0000002d2c2f7223 */ /* 0x000fe2000001002f */
[----:B------:R-:W-:Y:S01]  /*4630*/  FADD.FTZ R50, R50, R45 ;  /* 0x0000002d32327221 */ /* 0x000fe20000010000 */
[----:B------:R-:W-:Y:S01]  /*4640*/  FADD.FTZ R41, R41, R46 ;  /* 0x0000002e29297221 */ /* 0x000fe20000010000 */
[----:B0-----:R-:W-:Y:S01]  /*4650*/  ULEA UR5, UR11, UR5, 0x18 ;  /* 0x000000050b057291 */ /* 0x001fe2000f8ec03f */
        /* <DEDUP_REMOVED lines=8> */
[----:B------:R-:W-:-:S02]  /*46e0*/  IMAD R29, R34, 0x1c, R10 ;  /* 0x0000001c221d7824 */ /* 0x000fc400078e020a */
[----:B-1----:R-:W-:Y:S01]  /*46f0*/  @!P0 FADD.FTZ R58, R58, R57 ;  /* 0x000000393a3a8221 */ /* 0x002fe20000010000 */
[----:B------:R-:W-:Y:S01]  /*4700*/  BSSY B0, `(.L_x_1496) ;  /* 0x0000041000007945 */ /* 0x000fe20003800000 */
        /* <DEDUP_REMOVED lines=19> */
[----:B0-----:R-:W-:-:S02]  /*4840*/  @!P0 FADD.FTZ R58, R58, R57 ;  /* 0x000000393a3a8221 */ /* 0x001fc40000010000 */
[----:B------:R-:W0:Y:S01]  /*4850*/  LDC.64 R56, c[0x0][0x268] ;  /* 0x00009a00ff387b82 */ /* 0x000e220000000a00 */
[----:B-1----:R-:W-:Y:S01]  /*4860*/  @!P0 FADD.FTZ R59, R59, R69 ;  /* 0x000000453b3b8221 */ /* 0x002fe20000010000 */
[----:B------:R-:W-:Y:S02]  /*4870*/  ISETP.NE.AND P0, PT, R106, RZ, PT ;  /* 0x000000ff6a00720c */ /* 0x000fe40003f05270 */
[----:B------:R-:W-:-:S05]  /*4880*/  LEA R69, R10, UR5, 0x4 ;  /* 0x000000050a457c11 */ /* 0x000fca000f8e20ff */
[----:B------:R1:W-:Y:S06]  /*4890*/  STS.128 [R69], R52 ;  /* 0x0000003445007388 */ /* 0x0003ec0000000c00 */
[----:B------:R1:W-:Y:S01]  /*48a0*/  @!P0 STS.64 [R87+0x10], R58 ;  /* 0x0000103a57008388 */ /* 0x0003e20000000a00 */
[----:B------:R-:W-:Y:S01]  /*48b0*/  BAR.SYNC.DEFER_BLOCKING 0x0 ;  /* 0x0000000000007b1d */ /* 0x000fe20000010000 */
[----:B------:R-:W-:Y:S01]  /*48c0*/  ISETP.NE.AND P0, PT, R10, RZ, PT ;  /* 0x000000ff0a00720c */ /* 0x000fe20003f05270 */
[----:B0-----:R-:W-:-:S12]  /*48d0*/  IMAD.WIDE R56, R29, 0x4, R56 ;  /* 0x000000041d387825 */ /* 0x001fd800078e0238 */
[----:B-1----:R-:W-:Y:S05]  /*48e0*/  @P0 BRA `(.L_x_1497) ;  /* 0x0000000000880947 */ /* 0x002fea0003800000 */
        /* <DEDUP_REMOVED lines=34> */
.L_x_1497:
[----:B------:R-:W-:Y:S05]  /*4b10*/  BSYNC B0 ;  /* 0x0000000000007941 */ /* 0x000fea0003800000 */
.L_x_1496:
        /* <DEDUP_REMOVED lines=81> */
.L_x_1499:
[----:B------:R-:W-:Y:S05]  /*5030*/  BSYNC B0 ;  /* 0x0000000000007941 */ /* 0x000fea0003800000 */
.L_x_1498:
        /* <DEDUP_REMOVED lines=13> */
.L_x_1501:
[----:B------:R-:W-:Y:S05]  /*5110*/  BSYNC B0 ;  /* 0x0000000000007941 */ /* 0x000fea0003800000 */
.L_x_1500:
        /* <DEDUP_REMOVED lines=33> */
.L_x_1504:
[----:B-1----:R-:W2:Y:S04]  /*5330*/  LDG.E.STRONG.GPU R32, desc[UR8][R28.64] ;  /* 0x000000081c207981 */ /* 0x002ea8000c1ef900 */
[----:B--2---:R-:W-:Y:S01]  /*5340*/  CCTL.IVALL ;  /* 0x00000000ff00798f */ /* 0x004fe20002000000 */
[----:B------:R-:W-:Y:S05]  /*5350*/  YIELD ;  /* 0x0000000000007946 */ /* 0x000fea0003800000 */
[----:B------:R-:W-:-:S13]  /*5360*/  ISETP.NE.AND P6, PT, R32, R37, PT ;  /* 0x000000252000720c */ /* 0x000fda0003fc5270 */
[----:B------:R-:W-:Y:S05]  /*5370*/  @P6 BRA `(.L_x_1504) ;  /* 0xfffffffc00ec6947 */ /* 0x000fea000383ffff */
.L_x_1503:
        /* <DEDUP_REMOVED lines=22> */
.L_x_1508:
        /* <DEDUP_REMOVED lines=115> */
.L_x_1507:
        /* <DEDUP_REMOVED lines=63> */
.L_x_1509:
[----:B------:R-:W-:-:S04]  /*6000*/  LOP3.LUT P6, RZ, R5, 0x1, RZ, 0xc0, !PT ;  /* 0x0000000105ff7812 */ /* 0x000fc800078cc0ff */
[----:B------:R-:W-:-:S13]  /*6010*/  ISETP.NE.OR P6, PT, R29, RZ, P6 ;  /* 0x000000ff1d00720c */ /* 0x000fda00037c5670 */
[----:B------:R-:W-:Y:S05]  /*6020*/  @!P6 BRA `(.L_x_1505) ;  /* 0x00000000007ce947 */ /* 0x000fea0003800000 */
.L_x_1506:
        /* <DEDUP_REMOVED lines=31> */
.L_x_1505:
        /* <DEDUP_REMOVED lines=10> */
.L_x_1511:
[----:B------:R-:W-:Y:S05]  /*62c0*/  BSYNC B0 ;  /* 0x0000000000007941 */ /* 0x000fea0003800000 */
.L_x_1510:
        /* <DEDUP_REMOVED lines=17> */
.L_x_1502:
        /* <DEDUP_REMOVED lines=40> */
.L_x_1512:
        /* <DEDUP_REMOVED lines=21> */
.L_x_1514:
[----:B------:R-:W-:Y:S05]  /*67b0*/  BSYNC B0 ;  /* 0x0000000000007941 */ /* 0x000fea0003800000 */
.L_x_1513:
        /* <DEDUP_REMOVED lines=28> */
.L_x_1515:
        /* <DEDUP_REMOVED lines=21> */
.L_x_1517:
[----:B------:R-:W-:Y:S05]  /*6ad0*/  BSYNC B0 ;  /* 0x0000000000007941 */ /* 0x000fea0003800000 */
.L_x_1516:
        /* <DEDUP_REMOVED lines=28> */
.L_x_1518:
        /* <DEDUP_REMOVED lines=21> */
.L_x_1520:
[----:B------:R-:W-:Y:S05]  /*6df0*/  BSYNC B0 ;  /* 0x0000000000007941 */ /* 0x000fea0003800000 */
.L_x_1519:
        /* <DEDUP_REMOVED lines=28> */
.L_x_1521:
        /* <DEDUP_REMOVED lines=21> */
.L_x_1523:
[----:B------:R-:W-:Y:S05]  /*7110*/  BSYNC B0 ;  /* 0x0000000000007941 */ /* 0x000fea0003800000 */
.L_x_1522:
        /* <DEDUP_REMOVED lines=28> */
.L_x_1524:
        /* <DEDUP_REMOVED lines=21> */
.L_x_1526:
[----:B------:R-:W-:Y:S05]  /*7430*/  BSYNC B0 ;  /* 0x0000000000007941 */ /* 0x000fea0003800000 */
.L_x_1525:
        /* <DEDUP_REMOVED lines=28> */
.L_x_1527:
        /* <DEDUP_REMOVED lines=21> */
.L_x_1529:
[----:B------:R-:W-:Y:S05]  /*7750*/  BSYNC B0 ;  /* 0x0000000000007941 */ /* 0x000fea0003800000 */
.L_x_1528:
        /* <DEDUP_REMOVED lines=28> */
.L_x_1530:
        /* <DEDUP_REMOVED lines=21> */
.L_x_1532:
[----:B------:R-:W-:Y:S05]  /*7a70*/  BSYNC B0 ;  /* 0x0000000000007941 */ /* 0x000fea0003800000 */
.L_x_1531:
        /* <DEDUP_REMOVED lines=28> */
.L_x_1533:
        /* <DEDUP_REMOVED lines=20> */
.L_x_1535:
[----:B------:R-:W-:Y:S05]  /*7d80*/  BSYNC B0 ;  /* 0x0000000000007941 */ /* 0x000fea0003800000 */
.L_x_1534:
        /* <DEDUP_REMOVED lines=27> */
.L_x_1536:
        /* <DEDUP_REMOVED lines=20> */
.L_x_1538:
[----:B------:R-:W-:Y:S05]  /*8080*/  BSYNC B0 ;  /* 0x0000000000007941 */ /* 0x000fea0003800000 */
.L_x_1537:
        /* <DEDUP_REMOVED lines=26> */
.L_x_1539:
        /* <DEDUP_REMOVED lines=20> */
.L_x_1541:
[----:B------:R-:W-:Y:S05]  /*8370*/  BSYNC B0 ;  /* 0x0000000000007941 */ /* 0x000fea0003800000 */
.L_x_1540:
        /* <DEDUP_REMOVED lines=30> */
.L_x_1542:
        /* <DEDUP_REMOVED lines=20> */
.L_x_1544:
[----:B------:R-:W-:Y:S05]  /*86a0*/  BSYNC B0 ;  /* 0x0000000000007941 */ /* 0x000fea0003800000 */
.L_x_1543:
        /* <DEDUP_REMOVED lines=27> */
.L_x_1545:
        /* <DEDUP_REMOVED lines=20> */
.L_x_1547:
[----:B------:R-:W-:Y:S05]  /*89a0*/  BSYNC B0 ;  /* 0x0000000000007941 */ /* 0x000fea0003800000 */
.L_x_1546:
        /* <DEDUP_REMOVED lines=29> */
.L_x_1548:
        /* <DEDUP_REMOVED lines=25> */
.L_x_1550:
[----:B------:R-:W-:Y:S05]  /*8d10*/  BSYNC B0 ;  /* 0x0000000000007941 */ /* 0x000fea0003800000 */
.L_x_1549:
        /* <DEDUP_REMOVED lines=27> */
.L_x_1551:
        /* <DEDUP_REMOVED lines=25> */
.L_x_1553:
[----:B------:R-:W-:Y:S05]  /*9060*/  BSYNC B0 ;  /* 0x0000000000007941 */ /* 0x000fea0003800000 */
.L_x_1552:
        /* <DEDUP_REMOVED lines=27> */
.L_x_1554:
        /* <DEDUP_REMOVED lines=27> */
.L_x_1556:
[----:B------:R-:W-:Y:S05]  /*93d0*/  BSYNC B0 ;  /* 0x0000000000007941 */ /* 0x000fea0003800000 */
.L_x_1555:
        /* <DEDUP_REMOVED lines=25> */
.L_x_1557:
        /* <DEDUP_REMOVED lines=22> */
.L_x_1559:
[----:B------:R-:W-:Y:S05]  /*96d0*/  BSYNC B0 ;  /* 0x0000000000007941 */ /* 0x000fea0003800000 */
.L_x_1558:
[----:B------:R-:W-:Y:S02]  /*96e0*/  IADD3 R6, R8, R6, RZ ;  /* 0x0000000608067210 */ /* 0x000fe40007ffe0ff */
[----:B------:R-:W-:Y:S02]  /*96f0*/  IADD3 R83, R83, 0x1, RZ ;  /* 0x0000000153537810 */ /* 0x000fe40007ffe0ff */
[----:B------:R-:W-:-:S13]  /*9700*/  ISETP.GE.AND P0, PT, R6, UR4, PT ;  /* 0x0000000406007c0c */ /* 0x000fda000bf06270 */
[----:B------:R-:W-:Y:S05]  /*9710*/  @!P0 BRA `(.L_x_1560) ;  /* 0xffffff7000088947 */ /* 0x000fea000383ffff */
.L_x_1477:
        /* <DEDUP_REMOVED lines=23> */
.L_x_1562:
[----:B------:R-:W-:Y:S05]  /*9890*/  BSYNC B0 ;  /* 0x0000000000007941 */ /* 0x000fea0003800000 */
.L_x_1561:
[----:B------:R-:W-:Y:S05]  /*98a0*/  @P0 EXIT ;  /* 0x000000000000094d */ /* 0x000fea0003800000 */
[----:B------:R-:W-:Y:S05]  /*98b0*/  @P2 BRA `(.L_x_1563) ;  /* 0x0000000000202947 */ /* 0x000fea0003800000 */
[----:B------:R-:W-:-:S05]  /*98c0*/  IMAD R0, R6, R7, RZ ;  /* 0x0000000706007224 */ /* 0x000fca00078e02ff */
[----:B------:R-:W-:-:S13]  /*98d0*/  ISETP.NE.AND P0, PT, R0, -0x1, PT ;  /* 0xffffffff0000780c */ /* 0x000fda0003f05270 */
[----:B------:R-:W-:Y:S05]  /*98e0*/  @!P0 BRA `(.L_x_1563) ;  /* 0x0000000000148947 */ /* 0x000fea0003800000 */
.L_x_1564:
[----:B0-----:R-:W2:Y:S04]  /*98f0*/  LDG.E.STRONG.GPU R5, desc[UR8][R2.64] ;  /* 0x0000000802057981 */ /* 0x001ea8000c1ef900 */
[----:B--2---:R-:W-:Y:S01]  /*9900*/  CCTL.IVALL ;  /* 0x00000000ff00798f */ /* 0x004fe20002000000 */
[----:B------:R-:W-:Y:S05]  /*9910*/  YIELD ;  /* 0x0000000000007946 */ /* 0x000fea0003800000 */
[----:B------:R-:W-:-:S13]  /*9920*/  ISETP.NE.AND P0, PT, R5, R0, PT ;  /* 0x000000000500720c */ /* 0x000fda0003f05270 */
[----:B------:R-:W-:Y:S05]  /*9930*/  @P0 BRA `(.L_x_1564) ;  /* 0xfffffffc00ec0947 */ /* 0x000fea000383ffff */
.L_x_1563:
        /* <DEDUP_REMOVED lines=24> */
.L_x_1565:
        /* <DEDUP_REMOVED lines=25> */
.L_x_1566:
        /* <DEDUP_REMOVED lines=11> */
.L_x_5159:


//--------------------- .text._Z35group_norm_nhwc_bwd_one_pass_kernelI11Fp16IOBf16WLi512ELi56ELi448EEv26Group_norm_nhwc_bwd_params --------------------------
	.section	.text._Z35group_norm_nhwc_bwd_one_pass_kernelI11Fp16IOBf16WLi512ELi56ELi448EEv26Group_norm_nhwc_bwd_params,"ax",@progbits
	.align	128
        .global         _Z35group_norm_nhwc_bwd_one_pass_kernelI11Fp16IOBf16WLi512ELi56ELi448EEv26Group_norm_nhwc_bwd_params
        .type           _Z35group_norm_nhwc_bwd_one_pass_kernelI11Fp16IOBf16WLi512ELi56ELi448EEv26Group_norm_nhwc_bwd_params,@function
        .size           _Z35group_norm_nhwc_bwd_one_pass_kernelI11Fp16IOBf16WLi512ELi56ELi448EEv26Group_norm_nhwc_bwd_params,(.L_x_5160 - _Z35group_norm_nhwc_bwd_one_pass_kernelI11Fp16IOBf16WLi512ELi56ELi448EEv26Group_norm_nhwc_bwd_params)
        .other          _Z35group_norm_nhwc_bwd_one_pass_kernelI11Fp16IOBf16WLi512ELi56ELi448EEv26Group_norm_nhwc_bwd_params,@"STO_CUDA_ENTRY STV_DEFAULT"
_Z35group_norm_nhwc_bwd_one_pass_kernelI11Fp16IOBf16WLi512ELi56ELi448EEv26Group_norm_nhwc_bwd_params:
.text._Z35group_norm_nhwc_bwd_one_pass_kernelI11Fp16IOBf16WLi512ELi56ELi448EEv26Group_norm_nhwc_bwd_params:
        /* <DEDUP_REMOVED lines=182> */
.L_x_1714:
        /* <DEDUP_REMOVED lines=494> */
[----:B--2---:R-:W-:Y:S02]  /*2a40*/  HFMA2.MMA R46, -RZ, RZ, 0, 0 ;  /* 0x00000000ff2e7435 */ /* 0x004fe400000001ff */
[----:B------:R-:W-:-:S10]  /*2a50*/  HFMA2.MMA R50, -RZ, RZ, 0, 0 ;  /* 0x00000000ff327435 */ /* 0x000fd400000001ff */
[----:B------:R0:W5:Y:S04]  /*2a60*/  @P0 LDG.E R46, desc[UR18][R34.64] ;  /* 0x00000012222e0981 */ /* 0x000168000c1e1900 */
[----:B------:R1:W5:Y:S01]  /*2a70*/  @P6 LDG.E R50, desc[UR18][R98.64] ;  /* 0x0000001262326981 */ /* 0x000362000c1e1900 */
[----:B0-----:R-:W0:Y:S01]  /*2a80*/  @P4 LDC.64 R34, c[0x0][0x288] ;  /* 0x0000a200ff224b82 */ /* 0x001e220000000a00 */
[----:B------:R-:W-:Y:S02]  /*2a90*/  IADD3 R49, R2, 0x180, RZ ;  /* 0x0000018002317810 */ /* 0x000fe40007ffe0ff */
[----:B-1----:R-:W-:-:S06]  /*2aa0*/  CS2R R98, SRZ ;  /* 0x0000000000627805 */ /* 0x002fcc000001ff00 */
[----:B------:R1:W5:Y:S02]  /*2ab0*/  @P0 LDG.E R99, desc[UR18][R36.64] ;  /* 0x0000001224630981 */ /* 0x000364000c1e1900 */
[----:B-1----:R-:W-:-:S05]  /*2ac0*/  SHF.R.S32.HI R36, RZ, 0x1f, R49 ;  /* 0x0000001fff247819 */ /* 0x002fca0000011431 */
        /* <DEDUP_REMOVED lines=13> */
[----:B0-----:R-:W-:-:S03]  /*2ba0*/  @P4 IADD3 R34, P0, R49, R34, RZ ;  /* 0x0000002231224210 */ /* 0x001fc60007f1e0ff */
[----:B------:R-:W5:Y:S01]  /*2bb0*/  @P5 LDG.E R96, desc[UR18][R6.64] ;  /* 0x0000001206605981 */ /* 0x000f62000c1e1900 */
[----:B------:R-:W-:Y:S02]  /*2bc0*/  @P4 IADD3.X R35, R47, R35, RZ, P0, !PT ;  /* 0x000000232f234210 */ /* 0x000fe400007fe4ff */
[----:B-1----:R-:W-:Y:S02]  /*2bd0*/  @P4 IADD3 R36, P0, R49, R36, RZ ;  /* 0x0000002431244210 */ /* 0x002fe40007f1e0ff */
[----:B------:R-:W0:Y:S01]  /*2be0*/  LDC R49, c[0x0][0x2ac] ;  /* 0x0000ab00ff317b82 */ /* 0x000e220000000800 */
[----:B--2---:R-:W-:-:S06]  /*2bf0*/  MOV R4, RZ ;  /* 0x000000ff00047202 */ /* 0x004fcc0000000f00 */
[----:B------:R1:W5:Y:S02]  /*2c00*/  @P5 LDG.E R4, desc[UR18][R60.64] ;  /* 0x000000123c045981 */ /* 0x000364000c1e1900 */
[----:B-1----:R-:W-:-:S05]  /*2c10*/  SHF.R.U32.HI R60, RZ, 0x2, R3 ;  /* 0x00000002ff3c7819 */ /* 0x002fca0000011603 */
[----:B------:R-:W-:-:S04]  /*2c20*/  IMAD.WIDE.U32 R60, R60, 0x24924925, RZ ;  /* 0x249249253c3c7825 */ /* 0x000fc800078e00ff */
[----:B0-----:R-:W-:Y:S01]  /*2c30*/  IMAD R49, R49, UR20, R61 ;  /* 0x0000001431317c24 */ /* 0x001fe2000f8e023d */
        /* <DEDUP_REMOVED lines=22> */
[----:B------:R-:W-:Y:S01]  /*2da0*/  LOP3.LUT P4, RZ, R0, 0x80, RZ, 0xc0, !PT ;  /* 0x0000008000ff7812 */ /* 0x000fe2000788c0ff */
[----:B------:R-:W-:Y:S01]  /*2db0*/  HFMA2.MMA R6, -RZ, RZ, 0, 0 ;  /* 0x00000000ff067435 */ /* 0x000fe200000001ff */
[----:B------:R-:W-:-:S11]  /*2dc0*/  IADD3 R7, R49, 0x1a0, RZ ;  /* 0x000001a031077810 */ /* 0x000fd60007ffe0ff */
[----:B------:R-:W5:Y:S01]  /*2dd0*/  @P4 LDG.E R6, desc[UR18][R58.64] ;  /* 0x000000123a064981 */ /* 0x000f62000c1e1900 */
[----:B0-----:R-:W-:-:S03]  /*2de0*/  @P0 IADD3 R60, P6, R80, R60, RZ ;  /* 0x0000003c503c0210 */ /* 0x001fc60007fde0ff */
[----:B------:R-:W5:Y:S01]  /*2df0*/  @P4 LDG.E R92, desc[UR18][R8.64] ;  /* 0x00000012085c4981 */ /* 0x000f62000c1e1900 */
[----:B------:R-:W-:Y:S02]  /*2e00*/  @P0 IADD3.X R61, R76, R61, RZ, P6, !PT ;  /* 0x0000003d4c3d0210 */ /* 0x000fe400037fe4ff */
[----:B-1----:R-:W-:-:S03]  /*2e10*/  @P0 IADD3 R94, P6, R80, R94, RZ ;  /* 0x0000005e505e0210 */ /* 0x002fc60007fde0ff */
[----:B------:R0:W5:Y:S01]  /*2e20*/  @P0 LDG.E R5, desc[UR18][R60.64] ;  /* 0x000000123c050981 */ /* 0x000162000c1e1900 */
[----:B------:R-:W-:Y:S02]  /*2e30*/  @P0 IADD3.X R95, R76, R95, RZ, P6, !PT ;  /* 0x0000005f4c5f0210 */ /* 0x000fe400037fe4ff */
[----:B0-----:R-:W-:Y:S02]  /*2e40*/  MOV R60, RZ ;  /* 0x000000ff003c7202 */ /* 0x001fe40000000f00 */
[----:B------:R-:W-:-:S04]  /*2e50*/  SHF.R.S32.HI R58, RZ, 0x1f, R7 ;  /* 0x0000001fff3a7819 */ /* 0x000fc80000011407 */
[----:B------:R0:W5:Y:S01]  /*2e60*/  @P0 LDG.E R60, desc[UR18][R94.64] ;  /* 0x000000125e3c0981 */ /* 0x000162000c1e1900 */
[----:B------:R-:W-:-:S04]  /*2e70*/  ISETP.GE.U32.AND P0, PT, R7, UR6, PT ;  /* 0x0000000607007c0c */ /* 0x000fc8000bf06070 */
[----:B------:R-:W-:-:S04]  /*2e80*/  ISETP.GE.AND.EX P0, PT, R58, UR7, PT, P0 ;  /* 0x000000073a007c0c */ /* 0x000fc8000bf06300 */
[----:B------:R-:W-:-:S13]  /*2e90*/  ISETP.LT.U32.AND P0, PT, R3, 0x1c0, !P0 ;  /* 0x000001c00300780c */ /* 0x000fda0004701070 */
[----:B------:R-:W1:Y:S01]  /*2ea0*/  @P0 LDC.64 R58, c[0x0][0x288] ;  /* 0x0000a200ff3a0b82 */ /* 0x000e620000000a00 */
[----:B------:R-:W-:-:S04]  /*2eb0*/  IADD3 R7, R2, 0x1a0, RZ ;  /* 0x000001a002077810 */ /* 0x000fc80007ffe0ff */
[----:B------:R-:W-:Y:S02]  /*2ec0*/  SHF.R.S32.HI R61, RZ, 0x1f, R7 ;  /* 0x0000001fff3d7819 */ /* 0x000fe40000011407 */
[----:B0-----:R-:W-:Y:S02]  /*2ed0*/  @P0 MOV R94, R28 ;  /* 0x0000001c005e0202 */ /* 0x001fe40000000f00 */
[----:B------:R-:W-:Y:S01]  /*2ee0*/  @P0 MOV R95, R31 ;  /* 0x0000001f005f0202 */ /* 0x000fe20000000f00 */
[-C--:B-1----:R-:W-:Y:S02]  /*2ef0*/  @P0 IMAD R61, R61, R58.reuse, RZ ;  /* 0x0000003a3d3d0224 */ /* 0x082fe400078e02ff */
        /* <DEDUP_REMOVED lines=8> */
[----:B------:R-:W-:Y:S02]  /*2f80*/  IADD3 R9, R49, 0x1b0, RZ ;  /* 0x000001b031097810 */ /* 0x000fe40007ffe0ff */
[----:B0-----:R-:W-:-:S04]  /*2f90*/  @P0 IADD3 R58, P6, R76, R58, RZ ;  /* 0x0000003a4c3a0210 */ /* 0x001fc80007fde0ff */
[----:B------:R-:W-:Y:S02]  /*2fa0*/  @P0 IADD3.X R59, R61, R59, RZ, P6, !PT ;  /* 0x0000003b3d3b0210 */ /* 0x000fe400037fe4ff */
[----:B-1----:R-:W-:-:S03]  /*2fb0*/  @P0 IADD3 R94, P6, R76, R94, RZ ;  /* 0x0000005e4c5e0210 */ /* 0x002fc60007fde0ff */
[----:B------:R0:W5:Y:S01]  /*2fc0*/  @P0 LDG.E R7, desc[UR18][R58.64] ;  /* 0x000000123a070981 */ /* 0x000162000c1e1900 */
[----:B------:R-:W-:Y:S02]  /*2fd0*/  @P0 IADD3.X R95, R61, R95, RZ, P6, !PT ;  /* 0x0000005f3d5f0210 */ /* 0x000fe400037fe4ff */
[----:B0-----:R-:W-:Y:S02]  /*2fe0*/  MOV R59, RZ ;  /* 0x000000ff003b7202 */ /* 0x001fe40000000f00 */
[----:B------:R-:W-:-:S04]  /*2ff0*/  SHF.R.S32.HI R58, RZ, 0x1f, R9 ;  /* 0x0000001fff3a7819 */ /* 0x000fc80000011409 */
[----:B------:R-:W5:Y:S01]  /*3000*/  @P0 LDG.E R59, desc[UR18][R94.64] ;  /* 0x000000125e3b0981 */ /* 0x000f62000c1e1900 */
[----:B------:R-:W-:-:S04]  /*3010*/  ISETP.GE.U32.AND P0, PT, R9, UR6, PT ;  /* 0x0000000609007c0c */ /* 0x000fc8000bf06070 */
[----:B------:R-:W-:Y:S02]  /*3020*/  ISETP.GE.AND.EX P0, PT, R58, UR7, PT, P0 ;  /* 0x000000073a007c0c */ /* 0x000fe4000bf06300 */
[----:B------:R-:W-:Y:S02]  /*3030*/  LOP3.LUT P5, RZ, R0, 0x40, RZ, 0xc0, !PT ;  /* 0x0000004000ff7812 */ /* 0x000fe400078ac0ff */
[----:B------:R-:W-:Y:S01]  /*3040*/  ISETP.LT.U32.AND P0, PT, R3, 0x1c0, !P0 ;  /* 0x000001c00300780c */ /* 0x000fe20004701070 */
[----:B------:R-:W-:-:S10]  /*3050*/  HFMA2.MMA R8, -RZ, RZ, 0, 0 ;  /* 0x00000000ff087435 */ /* 0x000fd400000001ff */
        /* <DEDUP_REMOVED lines=196> */
[----:B------:R-:W5:Y:S01]  /*3ca0*/  @P0 LDG.E R24, desc[UR18][R44.64] ;  /* 0x000000122c180981 */ /* 0x000f62000c1e1900 */
[----:B------:R-:W-:Y:S02]  /*3cb0*/  LOP3.LUT P0, RZ, R0, 0x800000, RZ, 0xc0, !PT ;  /* 0x0080000000ff7812 */ /* 0x000fe4000780c0ff */
[----:B-1----:R-:W-:-:S11]  /*3cc0*/  CS2R R62, SRZ ;  /* 0x00000000003e7805 */ /* 0x002fd6000001ff00 */
[----:B------:R0:W5:Y:S04]  /*3cd0*/  @P0 LDG.E R25, desc[UR18][R26.64] ;  /* 0x000000121a190981 */ /* 0x000168000c1e1900 */
[----:B------:R-:W5:Y:S01]  /*3ce0*/  @P0 LDG.E R63, desc[UR18][R40.64] ;  /* 0x00000012283f0981 */ /* 0x000f62000c1e1900 */
[----:B------:R-:W-:Y:S02]  /*3cf0*/  LOP3.LUT P0, RZ, R0, 0x400000, RZ, 0xc0, !PT ;  /* 0x0040000000ff7812 */ /* 0x000fe4000780c0ff */
[----:B0-----:R-:W-:Y:S01]  /*3d00*/  CS2R R26, SRZ ;  /* 0x00000000001a7805 */ /* 0x001fe2000001ff00 */
[----:B------:R-:W-:Y:S01]  /*3d10*/  BSSY B0, `(.L_x_1568) ;  /* 0x000001a000007945 */ /* 0x000fe20003800000 */
[----:B------:R-:W-:Y:S02]  /*3d20*/  CS2R R42, SRZ ;  /* 0x00000000002a7805 */ /* 0x000fe4000001ff00 */
[----:B------:R-:W-:-:S02]  /*3d30*/  CS2R R44, SRZ ;  /* 0x00000000002c7805 */ /* 0x000fc4000001ff00 */
[----:B------:R3:W5:Y:S05]  /*3d40*/  @P6 LDG.E R27, desc[UR18][R34.64] ;  /* 0x00000012221b6981 */ /* 0x00076a000c1e1900 */
[----:B------:R0:W5:Y:S04]  /*3d50*/  @P0 LDG.E R26, desc[UR18][R38.64] ;  /* 0x00000012261a0981 */ /* 0x000168000c1e1900 */
[----:B------:R0:W5:Y:S01]  /*3d60*/  @P0 LDG.E R62, desc[UR18][R32.64] ;  /* 0x00000012203e0981 */ /* 0x000162000c1e1900 */
[----:B------:R-:W-:Y:S01]  /*3d70*/  ISETP.GT.U32.AND P0, PT, R3, 0x1bf, PT ;  /* 0x000001bf0300780c */ /* 0x000fe20003f04070 */
[----:B---3--:R-:W-:-:S02]  /*3d80*/  HADD2.F32 R34, -RZ, R75.H0_H0 ;  /* 0x2000004bff227230 */ /* 0x008fc40000004100 */
[----:B------:R-:W-:-:S10]  /*3d90*/  HADD2.F32 R35, -RZ, R75.H1_H1 ;  /* 0x3000004bff237230 */ /* 0x000fd40000004100 */
[----:B0-----:R-:W-:Y:S05]  /*3da0*/  @P0 BRA `(.L_x_1569) ;  /* 0x0000000000400947 */ /* 0x001fea0003800000 */
[----:B------:R-:W-:Y:S02]  /*3db0*/  ISETP.NE.AND P0, PT, RZ, UR21, PT ;  /* 0x00000015ff007c0c */ /* 0x000fe4000bf05270 */
[----:B------:R-:W-:-:S04]  /*3dc0*/  IADD3 R36, R101, UR24, RZ ;  /* 0x0000001865247c10 */ /* 0x000fc8000fffe0ff */
        /* <DEDUP_REMOVED lines=14> */
.L_x_1569:
[----:B------:R-:W-:Y:S05]  /*3eb0*/  BSYNC B0 ;  /* 0x0000000000007941 */ /* 0x000fea0003800000 */
.L_x_1568:
        /* <DEDUP_REMOVED lines=28> */
.L_x_1570:
        /* <DEDUP_REMOVED lines=34> */
.L_x_1571:
        /* <DEDUP_REMOVED lines=40> */
.L_x_1572:
        /* <DEDUP_REMOVED lines=37> */
.L_x_1573:
        /* <DEDUP_REMOVED lines=37> */
.L_x_1574:
        /* <DEDUP_REMOVED lines=37> */
.L_x_1575:
        /* <DEDUP_REMOVED lines=37> */
.L_x_1576:
        /* <DEDUP_REMOVED lines=37> */
.L_x_1577:
        /* <DEDUP_REMOVED lines=37> */
.L_x_1578:
        /* <DEDUP_REMOVED lines=37> */
.L_x_1579:
        /* <DEDUP_REMOVED lines=37> */
.L_x_1580:
        /* <DEDUP_REMOVED lines=37> */
.L_x_1581:
        /* <DEDUP_REMOVED lines=37> */
.L_x_1582:
        /* <DEDUP_REMOVED lines=37> */
.L_x_1583:
        /* <DEDUP_REMOVED lines=37> */
.L_x_1584:
        /* <DEDUP_REMOVED lines=37> */
.L_x_1585:
        /* <DEDUP_REMOVED lines=37> */
.L_x_1586:
        /* <DEDUP_REMOVED lines=37> */
.L_x_1587:
        /* <DEDUP_REMOVED lines=37> */
.L_x_1588:
        /* <DEDUP_REMOVED lines=37> */
.L_x_1589:
        /* <DEDUP_REMOVED lines=37> */
.L_x_1590:
        /* <DEDUP_REMOVED lines=37> */
.L_x_1591:
        /* <DEDUP_REMOVED lines=37> */
.L_x_1592:
        /* <DEDUP_REMOVED lines=37> */
.L_x_1593:
        /* <DEDUP_REMOVED lines=37> */
.L_x_1594:
        /* <DEDUP_REMOVED lines=37> */
.L_x_1595:
        /* <DEDUP_REMOVED lines=37> */
.L_x_1596:
        /* <DEDUP_REMOVED lines=37> */
.L_x_1597:
        /* <DEDUP_REMOVED lines=37> */
.L_x_1598:
        /* <DEDUP_REMOVED lines=37> */
.L_x_1599:
        /* <DEDUP_REMOVED lines=35> */
.L_x_1600:
        /* <DEDUP_REMOVED lines=33> */
.L_x_1601:
        /* <DEDUP_REMOVED lines=87> */
.L_x_1603:
[----:B------:R-:W-:Y:S05]  /*8d40*/  BSYNC B0 ;  /* 0x0000000000007941 */ /* 0x000fea0003800000 */
.L_x_1602:
        /* <DEDUP_REMOVED lines=81> */
.L_x_1605:
[----:B------:R-:W-:Y:S05]  /*9260*/  BSYNC B0 ;  /* 0x0000000000007941 */ /* 0x000fea0003800000 */
.L_x_1604:
        /* <DEDUP_REMOVED lines=20> */
.L_x_1607:
[----:B------:R-:W-:Y:S05]  /*93b0*/  BSYNC B0 ;  /* 0x0000000000007941 */ /* 0x000fea0003800000 */
.L_x_1606:
        /* <DEDUP_REMOVED lines=40> */
.L_x_1610:
[----:B------:R-:W-:Y:S02]  /*9640*/  MOV R33, UR25 ;  /* 0x0000001900217c02 */ /* 0x000fe40008000f00 */
[----:B------:R-:W-:-:S05]  /*9650*/  MOV R32, UR24 ;  /* 0x0000001800207c02 */ /* 0x000fca0008000f00 */
[----:B------:R-:W2:Y:S04]  /*9660*/  LDG.E.STRONG.GPU R33, desc[UR18][R32.64] ;  /* 0x0000001220217981 */ /* 0x000ea8000c1ef900 */
[----:B--2---:R-:W-:Y:S01]  /*9670*/  CCTL.IVALL ;  /* 0x00000000ff00798f */ /* 0x004fe20002000000 */
[----:B------:R-:W-:Y:S05]  /*9680*/  YIELD ;  /* 0x0000000000007946 */ /* 0x000fea0003800000 */
[----:B------:R-:W-:-:S13]  /*9690*/  ISETP.NE.AND P6, PT, R33, R34, PT ;  /* 0x000000222100720c */ /* 0x000fda0003fc5270 */
[----:B------:R-:W-:Y:S05]  /*96a0*/  @P6 BRA `(.L_x_1610) ;  /* 0xfffffffc00e46947 */ /* 0x000fea000383ffff */
.L_x_1609:
        /* <DEDUP_REMOVED lines=26> */
.L_x_1614:
        /* <DEDUP_REMOVED lines=164> */
.L_x_1613:
        /* <DEDUP_REMOVED lines=88> */
.L_x_1615:
[----:B------:R-:W-:-:S04]  /*a810*/  LOP3.LUT P6, RZ, R0, 0x1, RZ, 0xc0, !PT ;  /* 0x0000000100ff7812 */ /* 0x000fc800078cc0ff */
[----:B------:R-:W-:-:S13]  /*a820*/  ISETP.NE.OR P6, PT, R32, RZ, P6 ;  /* 0x000000ff2000720c */ /* 0x000fda00037c5670 */
[----:B------:R-:W-:Y:S05]  /*a830*/  @!P6 BRA `(.L_x_1611) ;  /* 0x0000000000b0e947 */ /* 0x000fea0003800000 */
.L_x_1612:
        /* <DEDUP_REMOVED lines=44> */
.L_x_1611:
        /* <DEDUP_REMOVED lines=14> */
.L_x_1617:
[----:B------:R-:W-:Y:S05]  /*abe0*/  BSYNC B0 ;  /* 0x0000000000007941 */ /* 0x000fea0003800000 */
.L_x_1616:
        /* <DEDUP_REMOVED lines=25> */
.L_x_1608:
        /* <DEDUP_REMOVED lines=38> */
.L_x_1618:
        /* <DEDUP_REMOVED lines=22> */
.L_x_1620:
[----:B------:R-:W-:Y:S05]  /*b140*/  BSYNC B0 ;  /* 0x0000000000007941 */ /* 0x000fea0003800000 */
.L_x_1619:
        /* <DEDUP_REMOVED lines=28> */
.L_x_1621:
        /* <DEDUP_REMOVED lines=22> */
.L_x_1623:
[----:B------:R-:W-:Y:S05]  /*b470*/  BSYNC B0 ;  /* 0x0000000000007941 */ /* 0x000fea0003800000 */
.L_x_1622:
        /* <DEDUP_REMOVED lines=28> */
.L_x_1624:
[----:B------:R-:W-:Y:S01]  /*b640*/  LOP3.LUT P0, RZ, R0, 0x4000, RZ, 0xc0, !PT ;  /* 0x0000400000ff7812 */ /* 0x000fe2000780c0ff */
[----:B------:R-:W-:-:S12]  /*b650*/  BSSY B0, `(.L_x_1625) ;  /* 0x0000015000007945 */ /* 0x000fd80003800000 */
[----:B------:R-:W-:Y:S05]  /*b660*/  @!P0 BRA `(.L_x_1626) ;  /* 0x00000000004c8947 */ /* 0x000fea0003800000 */
[----:B------:R-:W-:Y:S01]  /*b670*/  SHF.R.S32.HI R32, RZ, 0x1f, R121 ;  /* 0x0000001fff207819 */ /* 0x000fe20000011479 */
[----:B------:R-:W-:Y:S01]  /*b680*/  ULDC.64 UR6, c[0x0][0x288] ;  /* 0x0000a20000067ab9 */ /* 0x000fe20000000a00 */
[----:B01----:R-:W-:Y:S01]  /*b690*/  MOV R33, R31 ;  /* 0x0000001f00217202 */ /* 0x003fe20000000f00 */
        /* <DEDUP_REMOVED lines=10> */
[----:B------:R-:W-:-:S04]  /*b740*/  FFMA.FTZ R32, R41, UR5, R36 ;  /* 0x0000000529207c23 */ /* 0x000fc80008010024 */
[----:B------:R-:W-:-:S04]  /*b750*/  FFMA.FTZ R32, R37, R42, -R32 ;  /* 0x0000002a25207223 */ /* 0x000fc80000010820 */
[----:B------:R-:W-:Y:S01]  /*b760*/  FMUL.FTZ R33, R32, UR23 ;  /* 0x0000001720217c20 */ /* 0x000fe20008410000 */
[----:B------:R-:W-:-:S05]  /*b770*/  FMUL.FTZ R32, R39, UR23 ;  /* 0x0000001727207c20 */ /* 0x000fca0008410000 */
[----:B------:R-:W-:-:S05]  /*b780*/  F2FP.F16.F32.PACK_AB R33, R32, R33 ;  /* 0x000000212021723e */ /* 0x000fca00000000ff */
[----:B------:R2:W-:Y:S02]  /*b790*/  STG.E desc[UR18][R34.64], R33 ;  /* 0x0000002122007986 */ /* 0x0005e4000c101912 */
.L_x_1626:
[----:B------:R-:W-:Y:S05]  /*b7a0*/  BSYNC B0 ;  /* 0x0000000000007941 */ /* 0x000fea0003800000 */
.L_x_1625:
        /* <DEDUP_REMOVED lines=29> */
.L_x_1627:
[----:B------:R-:W-:Y:S01]  /*b980*/  LOP3.LUT P0, RZ, R0, 0x2000, RZ, 0xc0, !PT ;  /* 0x0000200000ff7812 */ /* 0x000fe2000780c0ff */
[----:B------:R-:W-:-:S12]  /*b990*/  BSSY B0, `(.L_x_1628) ;  /* 0x0000015000007945 */ /* 0x000fd80003800000 */
[----:B------:R-:W-:Y:S05]  /*b9a0*/  @!P0 BRA `(.L_x_1629) ;  /* 0x00000000004c8947 */ /* 0x000fea0003800000 */
[----:B------:R-:W-:Y:S01]  /*b9b0*/  SHF.R.S32.HI R32, RZ, 0x1f, R120 ;  /* 0x0000001fff207819 */ /* 0x000fe20000011478 */
[----:B------:R-:W-:Y:S01]  /*b9c0*/  ULDC.64 UR6, c[0x0][0x288] ;  /* 0x0000a20000067ab9 */ /* 0x000fe20000000a00 */
[----:B012---:R-:W-:Y:S01]  /*b9d0*/  MOV R33, R31 ;  /* 0x0000001f00217202 */ /* 0x007fe20000000f00 */
        /* <DEDUP_REMOVED lines=16> */
.L_x_1629:
[----:B------:R-:W-:Y:S05]  /*bae0*/  BSYNC B0 ;  /* 0x0000000000007941 */ /* 0x000fea0003800000 */
.L_x_1628:
        /* <DEDUP_REMOVED lines=28> */
.L_x_1630:
[----:B------:R-:W-:Y:S01]  /*bcb0*/  LOP3.LUT P0, RZ, R0, 0x1000, RZ, 0xc0, !PT ;  /* 0x0000100000ff7812 */ /* 0x000fe2000780c0ff */
[----:B------:R-:W-:-:S12]  /*bcc0*/  BSSY B0, `(.L_x_1631) ;  /* 0x0000015000007945 */ /* 0x000fd80003800000 */
[----:B------:R-:W-:Y:S05]  /*bcd0*/  @!P0 BRA `(.L_x_1632) ;  /* 0x00000000004c8947 */ /* 0x000fea0003800000 */
[----:B------:R-:W-:Y:S01]  /*bce0*/  SHF.R.S32.HI R32, RZ, 0x1f, R119 ;  /* 0x0000001fff207819 */ /* 0x000fe20000011477 */
[----:B------:R-:W-:Y:S01]  /*bcf0*/  ULDC.64 UR6, c[0x0][0x288] ;  /* 0x0000a20000067ab9 */ /* 0x000fe20000000a00 */
[----:B012-4-:R-:W-:Y:S01]  /*bd00*/  MOV R33, R31 ;  /* 0x0000001f00217202 */ /* 0x017fe20000000f00 */
        /* <DEDUP_REMOVED lines=16> */
.L_x_1632:
[----:B------:R-:W-:Y:S05]  /*be10*/  BSYNC B0 ;  /* 0x0000000000007941 */ /* 0x000fea0003800000 */
.L_x_1631:
        /* <DEDUP_REMOVED lines=30> */
.L_x_1633:
        /* <DEDUP_REMOVED lines=22> */
.L_x_1635:
[----:B------:R-:W-:Y:S05]  /*c160*/  BSYNC B0 ;  /* 0x0000000000007941 */ /* 0x000fea0003800000 */
.L_x_1634:
        /* <DEDUP_REMOVED lines=28> */
.L_x_1636:
        /* <DEDUP_REMOVED lines=22> */
.L_x_1638:
[----:B------:R-:W-:Y:S05]  /*c490*/  BSYNC B0 ;  /* 0x0000000000007941 */ /* 0x000fea0003800000 */
.L_x_1637:
        /* <DEDUP_REMOVED lines=28> */
.L_x_1639:
        /* <DEDUP_REMOVED lines=22> */
.L_x_1641:
[----:B------:R-:W-:Y:S05]  /*c7c0*/  BSYNC B0 ;  /* 0x0000000000007941 */ /* 0x000fea0003800000 */
.L_x_1640:
        /* <DEDUP_REMOVED lines=28> */
.L_x_1642:
        /* <DEDUP_REMOVED lines=22> */
.L_x_1644:
[----:B------:R-:W-:Y:S05]  /*caf0*/  BSYNC B0 ;  /* 0x0000000000007941 */ /* 0x000fea0003800000 */
.L_x_1643:
        /* <DEDUP_REMOVED lines=12> */
[----:B012-4-:R-:W-:Y:S01]  /*cbc0*/  FMUL.FTZ R33, R6, -1.4426950216293334961 ;  /* 0xbfb8aa3b06217820 */ /* 0x017fe20000410000 */
        /* <DEDUP_REMOVED lines=15> */
.L_x_1645:
[----:B------:R-:W-:Y:S01]  /*ccc0*/  LOP3.LUT P0, RZ, R0, 0x80, RZ, 0xc0, !PT ;  /* 0x0000008000ff7812 */ /* 0x000fe2000780c0ff */
[----:B------:R-:W-:-:S12]  /*ccd0*/  BSSY B0, `(.L_x_1646) ;  /* 0x0000015000007945 */ /* 0x000fd80003800000 */
[----:B------:R-:W-:Y:S05]  /*cce0*/  @!P0 BRA `(.L_x_1647) ;  /* 0x00000000004c8947 */ /* 0x000fea0003800000 */
[----:B------:R-:W-:Y:S01]  /*ccf0*/  SHF.R.S32.HI R6, RZ, 0x1f, R114 ;  /* 0x0000001fff067819 */ /* 0x000fe20000011472 */
[----:B------:R-:W-:Y:S01]  /*cd00*/  ULDC.64 UR6, c[0x0][0x288] ;  /* 0x0000a20000067ab9 */ /* 0x000fe20000000a00 */
[----:B------:R-:W-:Y:S01]  /*cd10*/  MOV R32, R28 ;  /* 0x0000001c00207202 */ /* 0x000fe20000000f00 */
[--C-:B------:R-:W-:Y:S01]  /*cd20*/  FFMA.FTZ R41, R41, UR5, R36.reuse ;  /* 0x0000000529297c23 */ /* 0x100fe20008010024 */
[----:B012-4-:R-:W-:Y:S01]  /*cd30*/  MOV R33, R31 ;  /* 0x0000001f00217202 */ /* 0x017fe20000000f00 */
[----:B------:R-:W-:Y:S02]  /*cd40*/  IMAD R35, R6, UR6, RZ ;  /* 0x0000000606237c24 */ /* 0x000fe4000f8e02ff */
[----:B------:R-:W-:Y:S01]  /*cd50*/  FFMA.FTZ R6, R47, UR5, R36 ;  /* 0x000000052f067c23 */ /* 0x000fe20008010024 */
[----:B------:R-:W-:Y:S01]  /*cd60*/  FFMA.FTZ R41, R92, R45, -R41 ;  /* 0x0000002d5c297223 */ /* 0x000fe20000010829 */
[----:B------:R-:W-:-:S04]  /*cd70*/  IMAD.WIDE.U32 R32, R114, UR6, R32 ;  /* 0x0000000672207c25 */ /* 0x000fc8000f8e0020 */
[----:B------:R-:W-:Y:S01]  /*cd80*/  FFMA.FTZ R6, R39, R42, -R6 ;  /* 0x0000002a27067223 */ /* 0x000fe20000010806 */
[----:B------:R-:W-:Y:S01]  /*cd90*/  IMAD R35, R114, UR7, R35 ;  /* 0x0000000772237c24 */ /* 0x000fe2000f8e0223 */
[----:B------:R-:W-:Y:S02]  /*cda0*/  ULDC.64 UR6, c[0x0][0x210] ;  /* 0x0000840000067ab9 */ /* 0x000fe40000000a00 */
[----:B------:R-:W-:Y:S02]  /*cdb0*/  LEA R34, P0, R32, UR6, 0x1 ;  /* 0x0000000620227c11 */ /* 0x000fe4000f8008ff */
[----:B------:R-:W-:Y:S01]  /*cdc0*/  IADD3 R35, R33, R35, RZ ;  /* 0x0000002321237210 */ /* 0x000fe20007ffe0ff */
[----:B------:R-:W-:Y:S01]  /*cdd0*/  FMUL.FTZ R33, R6, UR23 ;  /* 0x0000001706217c20 */ /* 0x000fe20008410000 */
[----:B------:R-:W-:Y:S02]  /*cde0*/  FMUL.FTZ R6, R41, UR23 ;  /* 0x0000001729067c20 */ /* 0x000fe40008410000 */
[----:B------:R-:W-:-:S03]  /*cdf0*/  LEA.HI.X R35, R32, UR7, R35, 0x1, P0 ;  /* 0x0000000720237c11 */ /* 0x000fc600080f0c23 */
[----:B------:R-:W-:-:S05]  /*ce00*/  F2FP.F16.F32.PACK_AB R33, R6, R33 ;  /* 0x000000210621723e */ /* 0x000fca00000000ff */
[----:B------:R0:W-:Y:S02]  /*ce10*/  STG.E desc[UR18][R34.64], R33 ;  /* 0x0000002122007986 */ /* 0x0001e4000c101912 */
.L_x_1647:
[----:B------:R-:W-:Y:S05]  /*ce20*/  BSYNC B0 ;  /* 0x0000000000007941 */ /* 0x000fea0003800000 */
.L_x_1646:
        /* <DEDUP_REMOVED lines=28> */
.L_x_1648:
[----:B------:R-:W-:Y:S01]  /*cff0*/  LOP3.LUT P0, RZ, R0, 0x40, RZ, 0xc0, !PT ;  /* 0x0000004000ff7812 */ /* 0x000fe2000780c0ff */
[----:B------:R-:W-:-:S12]  /*d000*/  BSSY B0, `(.L_x_1649) ;  /* 0x0000015000007945 */ /* 0x000fd80003800000 */
[----:B------:R-:W-:Y:S05]  /*d010*/  @!P0 BRA `(.L_x_1650) ;  /* 0x00000000004c8947 */ /* 0x000fea0003800000 */
[----:B------:R-:W-:Y:S01]  /*d020*/  SHF.R.S32.HI R6, RZ, 0x1f, R113 ;  /* 0x0000001fff067819 */ /* 0x000fe20000011471 */
[----:B------:R-:W-:Y:S01]  /*d030*/  ULDC.64 UR6, c[0x0][0x288] ;  /* 0x0000a20000067ab9 */ /* 0x000fe20000000a00 */
[----:B------:R-:W-:Y:S01]  /*d040*/  MOV R32, R28 ;  /* 0x0000001c00207202 */ /* 0x000fe20000000f00 */
[----:B------:R-:W-:Y:S01]  /*d050*/  FFMA.FTZ R41, R41, UR5, R36 ;  /* 0x0000000529297c23 */ /* 0x000fe20008010024 */
[----:B012-4-:R-:W-:Y:S01]  /*d060*/  MOV R33, R31 ;  /* 0x0000001f00217202 */ /* 0x017fe20000000f00 */
[----:B------:R-:W-:Y:S02]  /*d070*/  IMAD R6, R6, UR6, RZ ;  /* 0x0000000606067c24 */ /* 0x000fe4000f8e02ff */
[----:B------:R-:W-:Y:S02]  /*d080*/  FFMA.FTZ R41, R80, R45, -R41 ;  /* 0x0000002d50297223 */ /* 0x000fe40000010829 */
[----:B------:R-:W-:Y:S02]  /*d090*/  IMAD R35, R113, UR7, R6 ;  /* 0x0000000771237c24 */ /* 0x000fe4000f8e0206 */
[----:B------:R-:W-:Y:S01]  /*d0a0*/  FFMA.FTZ R6, R47, UR5, R36 ;  /* 0x000000052f067c23 */ /* 0x000fe20008010024 */
[----:B------:R-:W-:Y:S01]  /*d0b0*/  IMAD.WIDE.U32 R32, R113, UR6, R32 ;  /* 0x0000000671207c25 */ /* 0x000fe2000f8e0020 */
[----:B------:R-:W-:-:S03]  /*d0c0*/  ULDC.64 UR6, c[0x0][0x210] ;  /* 0x0000840000067ab9 */ /* 0x000fc60000000a00 */
[----:B------:R-:W-:Y:S01]  /*d0d0*/  FFMA.FTZ R6, R39, R42, -R6 ;  /* 0x0000002a27067223 */ /* 0x000fe20000010806 */
[----:B------:R-:W-:-:S03]  /*d0e0*/  IADD3 R35, R33, R35, RZ ;  /* 0x0000002321237210 */ /* 0x000fc60007ffe0ff */
[----:B------:R-:W-:Y:S01]  /*d0f0*/  FMUL.FTZ R33, R6, UR23 ;  /* 0x0000001706217c20 */ /* 0x000fe20008410000 */
[----:B------:R-:W-:Y:S01]  /*d100*/  FMUL.FTZ R6, R41, UR23 ;  /* 0x0000001729067c20 */ /* 0x000fe20008410000 */
[----:B------:R-:W-:-:S04]  /*d110*/  LEA R34, P0, R32, UR6, 0x1 ;  /* 0x0000000620227c11 */ /* 0x000fc8000f8008ff */
[----:B------:R-:W-:Y:S02]  /*d120*/  LEA.HI.X R35, R32, UR7, R35, 0x1, P0 ;  /* 0x0000000720237c11 */ /* 0x000fe400080f0c23 */
[----:B------:R-:W-:-:S05]  /*d130*/  F2FP.F16.F32.PACK_AB R33, R6, R33 ;  /* 0x000000210621723e */ /* 0x000fca00000000ff */
[----:B------:R0:W-:Y:S02]  /*d140*/  STG.E desc[UR18][R34.64], R33 ;  /* 0x0000002122007986 */ /* 0x0001e4000c101912 */
.L_x_1650:
[----:B------:R-:W-:Y:S05]  /*d150*/  BSYNC B0 ;  /* 0x0000000000007941 */ /* 0x000fea0003800000 */
.L_x_1649:
        /* <DEDUP_REMOVED lines=28> */
.L_x_1651:
        /* <DEDUP_REMOVED lines=22> */
.L_x_1653:
[----:B------:R-:W-:Y:S05]  /*d480*/  BSYNC B0 ;  /* 0x0000000000007941 */ /* 0x000fea0003800000 */
.L_x_1652:
        /* <DEDUP_REMOVED lines=28> */
.L_x_1654:
        /* <DEDUP_REMOVED lines=14> */
[----:B------:R-:W-:Y:S01]  /*d730*/  FMUL.FTZ R6, R6, UR23 ;  /* 0x0000001706067c20 */ /* 0x000fe20008410000 */
[----:B------:R-:W-:Y:S01]  /*d740*/  FFMA.FTZ R8, R39, R42, -R8 ;  /* 0x0000002a27087223 */ /* 0x000fe20000010808 */
[----:B------:R-:W-:-:S03]  /*d750*/  IADD3 R35, R33, R35, RZ ;  /* 0x0000002321237210 */ /* 0x000fc60007ffe0ff */
[----:B------:R-:W-:Y:S01]  /*d760*/  FMUL.FTZ R33, R8, UR23 ;  /* 0x0000001708217c20 */ /* 0x000fe20008410000 */
[----:B------:R-:W-:-:S04]  /*d770*/  LEA R34, P0, R32, UR6, 0x1 ;  /* 0x0000000620227c11 */ /* 0x000fc8000f8008ff */
[----:B------:R-:W-:Y:S02]  /*d780*/  LEA.HI.X R35, R32, UR7, R35, 0x1, P0 ;  /* 0x0000000720237c11 */ /* 0x000fe400080f0c23 */
[----:B------:R-:W-:-:S05]  /*d790*/  F2FP.F16.F32.PACK_AB R33, R6, R33 ;  /* 0x000000210621723e */ /* 0x000fca00000000ff */
[----:B------:R0:W-:Y:S02]  /*d7a0*/  STG.E desc[UR18][R34.64], R33 ;  /* 0x0000002122007986 */ /* 0x0001e4000c101912 */
.L_x_1656:
[----:B------:R-:W-:Y:S05]  /*d7b0*/  BSYNC B0 ;  /* 0x0000000000007941 */ /* 0x000fea0003800000 */
.L_x_1655:
        /* <DEDUP_REMOVED lines=28> */
.L_x_1657:
        /* <DEDUP_REMOVED lines=22> */
.L_x_1659:
[----:B------:R-:W-:Y:S05]  /*dae0*/  BSYNC B0 ;  /* 0x0000000000007941 */ /* 0x000fea0003800000 */
.L_x_1658:
        /* <DEDUP_REMOVED lines=28> */
.L_x_1660:
        /* <DEDUP_REMOVED lines=22> */
.L_x_1662:
[----:B------:R-:W-:Y:S05]  /*de10*/  BSYNC B0 ;  /* 0x0000000000007941 */ /* 0x000fea0003800000 */
.L_x_1661:
[----:B------:R-:W-:Y:S01]  /*de20*/  ISETP.NE.AND P0, PT, RZ, UR21, PT ;  /* 0x00000015ff007c0c */ /* 0x000fe2000bf05270 */
[----:B------:R-:W-:Y:S01]  /*de30*/  FADD.FTZ R8, R4, -UR22 ;  /* 0x8000001604087e21 */ /* 0x000fe20008010000 */
[----:B------:R-:W-:Y:S01]  /*de40*/  FADD.FTZ R18, R18, -UR22 ;  /* 0x8000001612127e21 */ /* 0x000fe20008010000 */
[--C-:B0-----:R-:W-:Y:S02]  /*de50*/  HADD2.F32 R15, -RZ, R70.reuse.H0_H0 ;  /* 0x20000046ff0f7230 */ /* 0x101fe40000004100 */
[----:B------:R-:W-:Y:S02]  /*de60*/  HADD2.F32 R70, -RZ, R70.H1_H1 ;  /* 0x30000046ff467230 */ /* 0x000fe40000004100 */
[----:B------:R-:W-:Y:S01]  /*de70*/  FMUL.FTZ R39, R8, UR23 ;  /* 0x0000001708277c20 */ /* 0x000fe20008410000 */
[--C-:B------:R-:W-:Y:S02]  /*de80*/  HADD2.F32 R4, -RZ, R19.reuse.H0_H0 ;  /* 0x20000013ff047230 */ /* 0x100fe40000004100 */
        /* <DEDUP_REMOVED lines=8> */
[----:B------:R-:W5:Y:S01]  /*df10*/  MUFU.EX2 R18, R18 ;  /* 0x0000001200127308 */ /* 0x000f620000000800 */
[----:B0-----:R-:W-:-:S07]  /*df20*/  FADD.FTZ R16, R12, 1 ;  /* 0x3f8000000c107421 */ /* 0x001fce0000010000 */
[----:B------:R-:W1:Y:S01]  /*df30*/  MUFU.RCP R16, R16 ;  /* 0x0000001000107308 */ /* 0x000e620000001000 */
[----:B-----5:R-:W-:-:S07]  /*df40*/  FADD.FTZ R19, R18, 1 ;  /* 0x3f80000012137421 */ /* 0x020fce0000010000 */
[----:B------:R-:W0:Y:S01]  /*df50*/  MUFU.RCP R19, R19 ;  /* 0x0000001300137308 */ /* 0x000e220000001000 */
[----:B-12-4-:R-:W-:Y:S01]  /*df60*/  FADD.FTZ R33, -R16, 1 ;  /* 0x3f80000010217421 */ /* 0x016fe20000010100 */
[----:B------:R-:W-:-:S03]  /*df70*/  FMUL.FTZ R15, R15, R16 ;  /* 0x000000100f0f7220 */ /* 0x000fc60000410000 */
[----:B------:R-:W-:Y:S01]  /*df80*/  FFMA.FTZ R8, R8, R33, 1 ;  /* 0x3f80000008087423 */ /* 0x000fe20000010021 */
[----:B0-----:R-:W-:Y:S01]  /*df90*/  FADD.FTZ R35, -R19, 1 ;  /* 0x3f80000013237421 */ /* 0x001fe20000010100 */
[----:B------:R-:W-:Y:S02]  /*dfa0*/  FMUL.FTZ R70, R70, R19 ;  /* 0x0000001346467220 */ /* 0x000fe40000410000 */
[----:B------:R-:W-:Y:S01]  /*dfb0*/  FMUL.FTZ R15, R15, R8 ;  /* 0x000000080f0f7220 */ /* 0x000fe20000410000 */
[----:B------:R-:W-:-:S04]  /*dfc0*/  FFMA.FTZ R35, R10, R35, 1 ;  /* 0x3f8000000a237423 */ /* 0x000fc80000010023 */
[----:B------:R-:W-:-:S07]  /*dfd0*/  FMUL.FTZ R70, R70, R35 ;  /* 0x0000002346467220 */ /* 0x000fce0000410000 */
.L_x_1663:
[----:B------:R-:W-:Y:S01]  /*dfe0*/  LOP3.LUT P0, RZ, R0, 0x2, RZ, 0xc0, !PT ;  /* 0x0000000200ff7812 */ /* 0x000fe2000780c0ff */
[----:B------:R-:W-:-:S12]  /*dff0*/  BSSY B0, `(.L_x_1664) ;  /* 0x0000015000007945 */ /* 0x000fd80003800000 */
[----:B------:R-:W-:Y:S05]  /*e000*/  @!P0 BRA `(.L_x_1665) ;  /* 0x00000000004c8947 */ /* 0x000fea0003800000 */
[----:B------:R-:W-:Y:S01]  /*e010*/  SHF.R.S32.HI R8, RZ, 0x1f, R108 ;  /* 0x0000001fff087819 */ /* 0x000fe2000001146c */
[----:B------:R-:W-:Y:S01]  /*e020*/  ULDC.64 UR6, c[0x0][0x288] ;  /* 0x0000a20000067ab9 */ /* 0x000fe20000000a00 */
[----:B------:R-:W-:Y:S02]  /*e030*/  MOV R18, R28 ;  /* 0x0000001c00127202 */ /* 0x000fe40000000f00 */
[----:B------:R-:W-:Y:S01]  /*e040*/  MOV R19, R31 ;  /* 0x0000001f00137202 */ /* 0x000fe20000000f00 */
[----:B-12-4-:R-:W-:Y:S02]  /*e050*/  IMAD R33, R8, UR6, RZ ;  /* 0x0000000608217c24 */ /* 0x016fe4000f8e02ff */
        /* <DEDUP_REMOVED lines=14> */
.L_x_1665:
[----:B------:R-:W-:Y:S05]  /*e140*/  BSYNC B0 ;  /* 0x0000000000007941 */ /* 0x000fea0003800000 */
.L_x_1664:
        /* <DEDUP_REMOVED lines=28> */
.L_x_1666:
        /* <DEDUP_REMOVED lines=8> */
[----:B-12-4-:R-:W-:Y:S02]  /*e390*/  IMAD R33, R107, UR7, R6 ;  /* 0x000000076b217c24 */ /* 0x016fe4000f8e0206 */
        /* <DEDUP_REMOVED lines=12> */
.L_x_1668:
[----:B------:R-:W-:Y:S05]  /*e460*/  BSYNC B0 ;  /* 0x0000000000007941 */ /* 0x000fea0003800000 */
.L_x_1667:
[----:B------:R-:W-:Y:S01]  /*e470*/  FADD.FTZ R8, R4, -UR22 ;  /* 0x8000001604087e21 */ /* 0x000fe20008010000 */
[----:B------:R-:W-:Y:S01]  /*e480*/  FADD.FTZ R20, R20, -UR22 ;  /* 0x8000001614147e21 */ /* 0x000fe20008010000 */
[--C-:B0-----:R-:W-:Y:S02]  /*e490*/  HADD2.F32 R15, -RZ, R68.reuse.H0_H0 ;  /* 0x20000044ff0f7230 */ /* 0x101fe40000004100 */
[----:B------:R-:W-:Y:S02]  /*e4a0*/  HADD2.F32 R68, -RZ, R68.H1_H1 ;  /* 0x30000044ff447230 */ /* 0x000fe40000004100 */
[----:B-12-4-:R-:W-:Y:S01]  /*e4b0*/  FMUL.FTZ R35, R8, UR23 ;  /* 0x0000001708237c20 */ /* 0x016fe20008410000 */
        /* <DEDUP_REMOVED lines=22> */
.L_x_1669:
        /* <DEDUP_REMOVED lines=21> */
.L_x_1671:
[----:B------:R-:W-:Y:S05]  /*e770*/  BSYNC B0 ;  /* 0x0000000000007941 */ /* 0x000fea0003800000 */
.L_x_1670:
        /* <DEDUP_REMOVED lines=27> */
.L_x_1672:
        /* <DEDUP_REMOVED lines=21> */
.L_x_1674:
[----:B------:R-:W-:Y:S05]  /*ea80*/  BSYNC B0 ;  /* 0x0000000000007941 */ /* 0x000fea0003800000 */
.L_x_1673:
        /* <DEDUP_REMOVED lines=27> */
.L_x_1675:
        /* <DEDUP_REMOVED lines=20> */
.L_x_1677:
[----:B------:R-:W-:Y:S05]  /*ed80*/  BSYNC B0 ;  /* 0x0000000000007941 */ /* 0x000fea0003800000 */
.L_x_1676:
        /* <DEDUP_REMOVED lines=27> */
.L_x_1678:
        /* <DEDUP_REMOVED lines=20> */
.L_x_1680:
[----:B------:R-:W-:Y:S05]  /*f080*/  BSYNC B0 ;  /* 0x0000000000007941 */ /* 0x000fea0003800000 */
.L_x_1679:
        /* <DEDUP_REMOVED lines=27> */
.L_x_1681:
        /* <DEDUP_REMOVED lines=23> */
.L_x_1683:
[----:B------:R-:W-:Y:S05]  /*f3b0*/  BSYNC B0 ;  /* 0x0000000000007941 */ /* 0x000fea0003800000 */
.L_x_1682:
        /* <DEDUP_REMOVED lines=27> */
.L_x_1684:
        /* <DEDUP_REMOVED lines=23> */
.L_x_1686:
[----:B------:R-:W-:Y:S05]  /*f6e0*/  BSYNC B0 ;  /* 0x0000000000007941 */ /* 0x000fea0003800000 */
.L_x_1685:
[----:B------:R-:W-:Y:S01]  /*f6f0*/  ISETP.NE.AND P0, PT, RZ, UR21, PT ;  /* 0x00000015ff007c0c */ /* 0x000fe2000bf05270 */
[----:B------:R-:W-:Y:S01]  /*f700*/  HADD2.F32 R26, -RZ, R26.H1_H1 ;  /* 0x3000001aff1a7230 */ /* 0x000fe20000004100 */
[----:B------:R-:W-:Y:S01]  /*f710*/  SHF.R.U32.HI R18, RZ, 0x2, R3 ;  /* 0x00000002ff127819 */ /* 0x000fe20000011603 */
[----:B------:R-:W-:Y:S01]  /*f720*/  FADD.FTZ R22, R22, -UR22 ;  /* 0x8000001616167e21 */ /* 0x000fe20008010000 */
[--C-:B0-----:R-:W-:Y:S02]  /*f730*/  HADD2.F32 R15, -RZ, R62.reuse.H0_H0 ;  /* 0x2000003eff0f7230 */ /* 0x101fe40000004100 */
[----:B------:R-:W-:Y:S01]  /*f740*/  FADD.FTZ R26, R26, -UR22 ;  /* 0x800000161a1a7e21 */ /* 0x000fe20008010000 */
[--C-:B------:R-:W-:Y:S02]  /*f750*/  HADD2.F32 R24, -RZ, R27.reuse.H0_H0 ;  /* 0x2000001bff187230 */ /* 0x100fe40000004100 */
[----:B------:R-:W-:Y:S02]  /*f760*/  HADD2.F32 R32, -RZ, R27.H1_H1 ;  /* 0x3000001bff207230 */ /* 0x000fe40000004100 */
[----:B------:R-:W-:Y:S01]  /*f770*/  FMUL.FTZ R27, R22, UR23 ;  /* 0x00000017161b7c20 */ /* 0x000fe20008410000 */
[----:B------:R-:W-:-:S02]  /*f780*/  HADD2.F32 R62, -RZ, R62.H1_H1 ;  /* 0x3000003eff3e7230 */ /* 0x000fc40000004100 */
[----:B------:R-:W-:Y:S01]  /*f790*/  FMUL.FTZ R33, R26, UR23 ;  /* 0x000000171a217c20 */ /* 0x000fe20008410000 */
        /* <DEDUP_REMOVED lines=20> */
.L_x_1687:
        /* <DEDUP_REMOVED lines=23> */
.L_x_1689:
[----:B------:R-:W-:Y:S05]  /*fa50*/  BSYNC B0 ;  /* 0x0000000000007941 */ /* 0x000fea0003800000 */
.L_x_1688:
        /* <DEDUP_REMOVED lines=28> */
.L_x_1690:
        /* <DEDUP_REMOVED lines=23> */
.L_x_1692:
[----:B------:R-:W-:Y:S05]  /*fd90*/  BSYNC B0 ;  /* 0x0000000000007941 */ /* 0x000fea0003800000 */
.L_x_1691:
[----:B------:R-:W-:Y:S01]  /*fda0*/  ISETP.NE.AND P6, PT, RZ, UR21, PT ;  /* 0x00000015ff007c0c */ /* 0x000fe2000bfc5270 */
[----:B------:R-:W-:Y:S02]  /*fdb0*/  HADD2.F32 R5, -RZ, R5.H1_H1 ;  /* 0x30000005ff057230 */ /* 0x000fe40000004100 */
[----:B------:R-:W-:Y:S01]  /*fdc0*/  FADD.FTZ R22, R22, -UR22 ;  /* 0x8000001616167e21 */ /* 0x000fe20008010000 */
[----:B------:R-:W-:Y:S01]  /*fdd0*/  IADD3 R18, R37, 0x190, RZ ;  /* 0x0000019025127810 */ /* 0x000fe20007ffe0ff */
[----:B------:R-:W-:Y:S01]  /*fde0*/  ULDC.64 UR6, c[0x0][0x290] ;  /* 0x0000a40000067ab9 */ /* 0x000fe20000000a00 */
[--C-:B0-----:R-:W-:Y:S02]  /*fdf0*/  HADD2.F32 R15, -RZ, R60.reuse.H0_H0 ;  /* 0x2000003cff0f7230 */ /* 0x101fe40000004100 */
        /* <DEDUP_REMOVED lines=24> */
.L_x_1693:
        /* <DEDUP_REMOVED lines=27> */
.L_x_1695:
[----:B------:R-:W-:Y:S05]  /*10130*/  BSYNC B0 ;  /* 0x0000000000007941 */ /* 0x000fea0003800000 */
.L_x_1694:
        /* <DEDUP_REMOVED lines=27> */
.L_x_1696:
        /* <DEDUP_REMOVED lines=27> */
.L_x_1698:
[----:B------:R-:W-:Y:S05]  /*104a0*/  BSYNC B0 ;  /* 0x0000000000007941 */ /* 0x000fea0003800000 */
.L_x_1697:
        /* <DEDUP_REMOVED lines=27> */
.L_x_1699:
        /* <DEDUP_REMOVED lines=27> */
.L_x_1701:
[----:B------:R-:W-:Y:S05]  /*10810*/  BSYNC B0 ;  /* 0x0000000000007941 */ /* 0x000fea0003800000 */
.L_x_1700:
        /* <DEDUP_REMOVED lines=27> */
.L_x_1702:
        /* <DEDUP_REMOVED lines=27> */
.L_x_1704:
[----:B------:R-:W-:Y:S05]  /*10b80*/  BSYNC B0 ;  /* 0x0000000000007941 */ /* 0x000fea0003800000 */
.L_x_1703:
        /* <DEDUP_REMOVED lines=27> */
.L_x_1705:
        /* <DEDUP_REMOVED lines=27> */
.L_x_1707:
[----:B------:R-:W-:Y:S05]  /*10ef0*/  BSYNC B0 ;  /* 0x0000000000007941 */ /* 0x000fea0003800000 */
.L_x_1706:
        /* <DEDUP_REMOVED lines=10> */
[----:B01234-:R-:W-:-:S03]  /*10fa0*/  FFMA.FTZ R5, R21, R45, R44 ;  /* 0x0000002d15057223 */ /* 0x01ffc6000001002c */
        /* <DEDUP_REMOVED lines=16> */
.L_x_1708:
[----:B------:R-:W-:Y:S01]  /*110b0*/  ISETP.GE.U32.AND P0, PT, R37, UR6, PT ;  /* 0x0000000625007c0c */ /* 0x000fe2000bf06070 */
[----:B------:R-:W-:Y:S01]  /*110c0*/  BSSY B0, `(.L_x_1709) ;  /* 0x000001a000007945 */ /* 0x000fe20003800000 */
[--C-:B------:R-:W-:Y:S02]  /*110d0*/  HADD2.F32 R10, -RZ, R17.reuse.H0_H0 ;  /* 0x20000011ff0a7230 */ /* 0x100fe40000004100 */
[----:B------:R-:W-:Y:S01]  /*110e0*/  ISETP.GE.AND.EX P0, PT, R16, UR7, PT, P0 ;  /* 0x0000000710007c0c */ /* 0x000fe2000bf06300 */
[----:B------:R-:W-:-:S03]  /*110f0*/  HADD2.F32 R17, -RZ, R17.H1_H1 ;  /* 0x30000011ff117230 */ /* 0x000fc60000004100 */
[----:B------:R-:W-:-:S13]  /*11100*/  ISETP.LT.U32.AND P0, PT, R3, 0x1c0, !P0 ;  /* 0x000001c00300780c */ /* 0x000fda0004701070 */
        /* <DEDUP_REMOVED lines=21> */
.L_x_1710:
[----:B------:R-:W-:Y:S05]  /*11260*/  BSYNC B0 ;  /* 0x0000000000007941 */ /* 0x000fea0003800000 */
.L_x_1709:
        /* <DEDUP_REMOVED lines=26> */
.L_x_1711:
        /* <DEDUP_REMOVED lines=22> */
.L_x_1713:
[----:B------:R-:W-:Y:S05]  /*11570*/  BSYNC B0 ;  /* 0x0000000000007941 */ /* 0x000fea0003800000 */
.L_x_1712:
        /* <DEDUP_REMOVED lines=9> */
.L_x_1567:
        /* <DEDUP_REMOVED lines=19> */
.L_x_1716:
[----:B------:R-:W-:Y:S05]  /*11740*/  BSYNC B0 ;  /* 0x0000000000007941 */ /* 0x000fea0003800000 */
.L_x_1715:
        /* <DEDUP_REMOVED lines=11> */
.L_x_1718:
[----:B0-----:R-:W2:Y:S04]  /*11800*/  LDG.E.STRONG.GPU R7, desc[UR18][R4.64] ;  /* 0x0000001204077981 */ /* 0x001ea8000c1ef900 */
[----:B--2---:R-:W-:Y:S01]  /*11810*/  CCTL.IVALL ;  /* 0x00000000ff00798f */ /* 0x004fe20002000000 */
[----:B------:R-:W-:Y:S05]  /*11820*/  YIELD ;  /* 0x0000000000007946 */ /* 0x000fea0003800000 */
[----:B------:R-:W-:-:S13]  /*11830*/  ISETP.NE.AND P0, PT, R7, R0, PT ;  /* 0x000000000700720c */ /* 0x000fda0003f05270 */
[----:B------:R-:W-:Y:S05]  /*11840*/  @P0 BRA `(.L_x_1718) ;  /* 0xfffffffc00ec0947 */ /* 0x000fea000383ffff */
.L_x_1717:
        /* <DEDUP_REMOVED lines=24> */
.L_x_1719:
        /* <DEDUP_REMOVED lines=25> */
.L_x_1720:
        /* <DEDUP_REMOVED lines=10> */
.L_x_5160:


//--------------------- .text._Z35group_norm_nhwc_bwd_one_pass_kernelI11Fp16IOFp16WLi64ELi56ELi448EEv26Group_norm_nhwc_bwd_params --------------------------
	.section	.text._Z35group_norm_nhwc_bwd_one_pass_kernelI11Fp16IOFp16WLi64ELi56ELi448EEv26Group_norm_nhwc_bwd_params,"ax",@progbits
	.align	128
        .global         _Z35group_norm_nhwc_bwd_one_pass_kernelI11Fp16IOFp16WLi64ELi56ELi448EEv26Group_norm_nhwc_bwd_params
        .type           _Z35group_norm_nhwc_bwd_one_pass_kernelI11Fp16IOFp16WLi64ELi56ELi448EEv26Group_norm_nhwc_bwd_params,@function
        .size           _Z35group_norm_nhwc_bwd_one_pass_kernelI11Fp16IOFp16WLi64ELi56ELi448EEv26Group_norm_nhwc_bwd_params,(.L_x_5161 - _Z35group_norm_nhwc_bwd_one_pass_kernelI11Fp16IOFp16WLi64ELi56ELi448EEv26Group_norm_nhwc_bwd_params)
        .other          _Z35group_norm_nhwc_bwd_one_pass_kernelI11Fp16IOFp16WLi64ELi56ELi448EEv26Group_norm_nhwc_bwd_params,@"STO_CUDA_ENTRY STV_DEFAULT"
_Z35group_norm_nhwc_bwd_one_pass_kernelI11Fp16IOFp16WLi64ELi56ELi448EEv26Group_norm_nhwc_bwd_params:
.text._Z35group_norm_nhwc_bwd_one_pass_kernelI11Fp16IOFp16WLi64ELi56ELi448EEv26Group_norm_nhwc_bwd_params:
        /* <DEDUP_REMOVED lines=58> */
.L_x_1756:
        /* <DEDUP_REMOVED lines=155> */
[----:B---3--:R-:W-:Y:S02]  /*0d50*/  HADD2.F32 R61, -RZ, R61.H0_H0 ;  /* 0x2000003dff3d7230 */ /* 0x008fe40000004100 */
[----:B----4-:R-:W-:Y:S02]  /*0d60*/  HADD2.F32 R60, -RZ, R60.H0_H0 ;  /* 0x2000003cff3c7230 */ /* 0x010fe40000004100 */
[----:B--2---:R-:W-:Y:S02]  /*0d70*/  @P0 HADD2.F32 R58, -RZ, R17.H0_H0 ;  /* 0x20000011ff3a0230 */ /* 0x004fe40000004100 */
[----:B------:R-:W-:-:S07]  /*0d80*/  @P0 HADD2.F32 R11, -RZ, R16.H0_H0 ;  /* 0x20000010ff0b0230 */ /* 0x000fce0000004100 */
.L_x_1723:
[----:B------:R-:W-:Y:S05]  /*0d90*/  BSYNC B0 ;  /* 0x0000000000007941 */ /* 0x000fea0003800000 */
.L_x_1722:
        /* <DEDUP_REMOVED lines=33> */
.L_x_1724:
        /* <DEDUP_REMOVED lines=26> */
.L_x_1725:
        /* <DEDUP_REMOVED lines=35> */
.L_x_1726:
        /* <DEDUP_REMOVED lines=31> */
.L_x_1727:
        /* <DEDUP_REMOVED lines=98> */
.L_x_1729:
[----:B------:R-:W-:Y:S05]  /*1b90*/  BSYNC B0 ;  /* 0x0000000000007941 */ /* 0x000fea0003800000 */
.L_x_1728:
        /* <DEDUP_REMOVED lines=78> */
.L_x_1731:
[----:B------:R-:W-:Y:S05]  /*2080*/  BSYNC B0 ;  /* 0x0000000000007941 */ /* 0x000fea0003800000 */
.L_x_1730:
        /* <DEDUP_REMOVED lines=17> */
.L_x_1733:
[----:B------:R-:W-:Y:S05]  /*21a0*/  BSYNC B0 ;  /* 0x0000000000007941 */ /* 0x000fea0003800000 */
.L_x_1732:
        /* <DEDUP_REMOVED lines=30> */
.L_x_1736:
[----:B--2---:R-:W2:Y:S04]  /*2390*/  LDG.E.STRONG.GPU R16, desc[UR8][R14.64] ;  /* 0x000000080e107981 */ /* 0x004ea8000c1ef900 */
[----:B--2---:R-:W-:Y:S01]  /*23a0*/  CCTL.IVALL ;  /* 0x00000000ff00798f */ /* 0x004fe20002000000 */
[----:B------:R-:W-:Y:S05]  /*23b0*/  YIELD ;  /* 0x0000000000007946 */ /* 0x000fea0003800000 */
[----:B------:R-:W-:-:S13]  /*23c0*/  ISETP.NE.AND P0, PT, R16, R21, PT ;  /* 0x000000151000720c */ /* 0x000fda0003f05270 */
[----:B------:R-:W-:Y:S05]  /*23d0*/  @P0 BRA `(.L_x_1736) ;  /* 0xfffffffc00ec0947 */ /* 0x000fea000383ffff */
.L_x_1735:
        /* <DEDUP_REMOVED lines=16> */
.L_x_1740:
        /* <DEDUP_REMOVED lines=115> */
.L_x_1739:
        /* <DEDUP_REMOVED lines=61> */
.L_x_1741:
[----:B------:R-:W-:-:S13]  /*2fe0*/  ISETP.NE.OR P0, PT, R20, RZ, P0 ;  /* 0x000000ff1400720c */ /* 0x000fda0000705670 */
[----:B------:R-:W-:Y:S05]  /*2ff0*/  @!P0 BRA `(.L_x_1737) ;  /* 0x00000000007c8947 */ /* 0x000fea0003800000 */
.L_x_1738:
        /* <DEDUP_REMOVED lines=31> */
.L_x_1737:
        /* <DEDUP_REMOVED lines=11> */
.L_x_1743:
[----:B------:R-:W-:Y:S05]  /*32a0*/  BSYNC B0 ;  /* 0x0000000000007941 */ /* 0x000fea0003800000 */
.L_x_1742:
        /* <DEDUP_REMOVED lines=16> */
.L_x_1734:
        /* <DEDUP_REMOVED lines=63> */
.L_x_1744:
        /* <DEDUP_REMOVED lines=20> */
.L_x_1746:
[----:B------:R-:W-:Y:S05]  /*38e0*/  BSYNC B0 ;  /* 0x0000000000007941 */ /* 0x000fea0003800000 */
.L_x_1745:
        /* <DEDUP_REMOVED lines=23> */
.L_x_1747:
        /* <DEDUP_REMOVED lines=20> */
.L_x_1749:
[----:B------:R-:W-:Y:S05]  /*3ba0*/  BSYNC B0 ;  /* 0x0000000000007941 */ /* 0x000fea0003800000 */
.L_x_1748:
        /* <DEDUP_REMOVED lines=23> */
.L_x_1750:
        /* <DEDUP_REMOVED lines=20> */
.L_x_1752:
[----:B------:R-:W-:Y:S05]  /*3e60*/  BSYNC B0 ;  /* 0x0000000000007941 */ /* 0x000fea0003800000 */
.L_x_1751:
        /* <DEDUP_REMOVED lines=23> */
.L_x_1753:
        /* <DEDUP_REMOVED lines=19> */
.L_x_1755:
[----:B------:R-:W-:Y:S05]  /*4110*/  BSYNC B0 ;  /* 0x0000000000007941 */ /* 0x000fea0003800000 */
.L_x_1754:
[----:B------:R-:W-:Y:S02]  /*4120*/  IADD3 R49, R38, R49, RZ ;  /* 0x0000003126317210 */ /* 0x000fe40007ffe0ff */
[----:B------:R-:W-:Y:S02]  /*4130*/  IADD3 R48, R48, 0x1, RZ ;  /* 0x0000000130307810 */ /* 0x000fe40007ffe0ff */
[----:B------:R-:W-:-:S13]  /*4140*/  ISETP.GE.AND P0, PT, R49, UR4, PT ;  /* 0x0000000431007c0c */ /* 0x000fda000bf06270 */
[----:B------:R-:W-:Y:S05]  /*4150*/  @!P0 BRA `(.L_x_1756) ;  /* 0xffffffc000908947 */ /* 0x000fea000383ffff */
.L_x_1721:
        /* <DEDUP_REMOVED lines=23> */
.L_x_1758:
[----:B------:R-:W-:Y:S05]  /*42d0*/  BSYNC B0 ;  /* 0x0000000000007941 */ /* 0x000fea0003800000 */
.L_x_1757:
[----:B------:R-:W-:Y:S05]  /*42e0*/  @P0 EXIT ;  /* 0x000000000000094d */ /* 0x000fea0003800000 */
[----:B------:R-:W-:Y:S05]  /*42f0*/  @P2 BRA `(.L_x_1759) ;  /* 0x0000000000202947 */ /* 0x000fea0003800000 */
[----:B------:R-:W-:-:S05]  /*4300*/  IMAD R0, R6, R7, RZ ;  /* 0x0000000706007224 */ /* 0x000fca00078e02ff */
[----:B------:R-:W-:-:S13]  /*4310*/  ISETP.NE.AND P0, PT, R0, -0x1, PT ;  /* 0xffffffff0000780c */ /* 0x000fda0003f05270 */
[----:B------:R-:W-:Y:S05]  /*4320*/  @!P0 BRA `(.L_x_1759) ;  /* 0x0000000000148947 */ /* 0x000fea0003800000 */
.L_x_1760:
[----:B0-----:R-:W4:Y:S04]  /*4330*/  LDG.E.STRONG.GPU R5, desc[UR8][R2.64] ;  /* 0x0000000802057981 */ /* 0x001f28000c1ef900 */
[----:B----4-:R-:W-:Y:S01]  /*4340*/  CCTL.IVALL ;  /* 0x00000000ff00798f */ /* 0x010fe20002000000 */
[----:B------:R-:W-:Y:S05]  /*4350*/  YIELD ;  /* 0x0000000000007946 */ /* 0x000fea0003800000 */
[----:B------:R-:W-:-:S13]  /*4360*/  ISETP.NE.AND P0, PT, R5, R0, PT ;  /* 0x000000000500720c */ /* 0x000fda0003f05270 */
[----:B------:R-:W-:Y:S05]  /*4370*/  @P0 BRA `(.L_x_1760) ;  /* 0xfffffffc00ec0947 */ /* 0x000fea000383ffff */
.L_x_1759:
        /* <DEDUP_REMOVED lines=24> */
.L_x_1761:
        /* <DEDUP_REMOVED lines=25> */
.L_x_1762:
        /* <DEDUP_REMOVED lines=15> */
.L_x_5161:


//--------------------- .text._Z35group_norm_nhwc_bwd_one_pass_kernelI11Fp16IOFp16WLi128ELi56ELi448EEv26Group_norm_nhwc_bwd_params --------------------------
	.section	.text._Z35group_norm_nhwc_bwd_one_pass_kernelI11Fp16IOFp16WLi128ELi56ELi448EEv26Group_norm_nhwc_bwd_params,"ax",@progbits
	.align	128
        .global         _Z35group_norm_nhwc_bwd_one_pass_kernelI11Fp16IOFp16WLi128ELi56ELi448EEv26Group_norm_nhwc_bwd_params
        .type           _Z35group_norm_nhwc_bwd_one_pass_kernelI11Fp16IOFp16WLi128ELi56ELi448EEv26Group_norm_nhwc_bwd_params,@function
        .size           _Z35group_norm_nhwc_bwd_one_pass_kernelI11Fp16IOFp16WLi128ELi56ELi448EEv26Group_norm_nhwc_bwd_params,(.L_x_5162 - _Z35group_norm_nhwc_bwd_one_pass_kernelI11Fp16IOFp16WLi128ELi56ELi448EEv26Group_norm_nhwc_bwd_params)
        .other          _Z35group_norm_nhwc_bwd_one_pass_kernelI11Fp16IOFp16WLi128ELi56ELi448EEv26Group_norm_nhwc_bwd_params,@"STO_CUDA_ENTRY STV_DEFAULT"
_Z35group_norm_nhwc_bwd_one_pass_kernelI11Fp16IOFp16WLi128ELi56ELi448EEv26Group_norm_nhwc_bwd_params:
.text._Z35group_norm_nhwc_bwd_one_pass_kernelI11Fp16IOFp16WLi128ELi56ELi448EEv26Group_norm_nhwc_bwd_params:
        /* <DEDUP_REMOVED lines=70> */
.L_x_1814:
        /* <DEDUP_REMOVED lines=234> */
[----:B--2---:R-:W-:Y:S02]  /*1300*/  @P0 HADD2.F32 R58, -RZ, R19.H0_H0 ;  /* 0x20000013ff3a0230 */ /* 0x004fe40000004100 */
[----:B---3--:R-:W-:Y:S02]  /*1310*/  @P0 HADD2.F32 R13, -RZ, R18.H0_H0 ;  /* 0x20000012ff0d0230 */ /* 0x008fe40000004100 */
[----:B----4-:R-:W-:Y:S02]  /*1320*/  HADD2.F32 R61, -RZ, R61.H0_H0 ;  /* 0x2000003dff3d7230 */ /* 0x010fe40000004100 */
[----:B------:R-:W-:-:S07]  /*1330*/  HADD2.F32 R60, -RZ, R60.H0_H0 ;  /* 0x2000003cff3c7230 */ /* 0x000fce0000004100 */
.L_x_1765:
[----:B------:R-:W-:Y:S05]  /*1340*/  BSYNC B0 ;  /* 0x0000000000007941 */ /* 0x000fea0003800000 */
.L_x_1764:
        /* <DEDUP_REMOVED lines=36> */
.L_x_1766:
        /* <DEDUP_REMOVED lines=26> */
.L_x_1767:
        /* <DEDUP_REMOVED lines=41> */
.L_x_1768:
        /* <DEDUP_REMOVED lines=39> */
.L_x_1769:
        /* <DEDUP_REMOVED lines=32> */
.L_x_1770:
        /* <DEDUP_REMOVED lines=38> */
.L_x_1771:
        /* <DEDUP_REMOVED lines=36> */
.L_x_1772:
        /* <DEDUP_REMOVED lines=34> */
.L_x_1773:
        /* <DEDUP_REMOVED lines=90> */
.L_x_1775:
[----:B------:R-:W-:Y:S05]  /*2a90*/  BSYNC B0 ;  /* 0x0000000000007941 */ /* 0x000fea0003800000 */
.L_x_1774:
        /* <DEDUP_REMOVED lines=81> */
.L_x_1777:
[----:B------:R-:W-:Y:S05]  /*2fb0*/  BSYNC B0 ;  /* 0x0000000000007941 */ /* 0x000fea0003800000 */
.L_x_1776:
        /* <DEDUP_REMOVED lines=17> */
.L_x_1779:
[----:B------:R-:W-:Y:S05]  /*30d0*/  BSYNC B0 ;  /* 0x0000000000007941 */ /* 0x000fea0003800000 */
.L_x_1778:
        /* <DEDUP_REMOVED lines=35> */
.L_x_1782:
[----:B------:R-:W2:Y:S04]  /*3310*/  LDG.E.STRONG.GPU R21, desc[UR8][R16.64] ;  /* 0x0000000810157981 */ /* 0x000ea8000c1ef900 */
[----:B--2---:R-:W-:Y:S01]  /*3320*/  CCTL.IVALL ;  /* 0x00000000ff00798f */ /* 0x004fe20002000000 */
[----:B------:R-:W-:Y:S05]  /*3330*/  YIELD ;  /* 0x0000000000007946 */ /* 0x000fea0003800000 */
[----:B------:R-:W-:-:S13]  /*3340*/  ISETP.NE.AND P6, PT, R21, R26, PT ;  /* 0x0000001a1500720c */ /* 0x000fda0003fc5270 */
[----:B------:R-:W-:Y:S05]  /*3350*/  @P6 BRA `(.L_x_1782) ;  /* 0xfffffffc00ec6947 */ /* 0x000fea000383ffff */
.L_x_1781:
        /* <DEDUP_REMOVED lines=23> */
.L_x_1786:
        /* <DEDUP_REMOVED lines=115> */
.L_x_1785:
        /* <DEDUP_REMOVED lines=63> */
.L_x_1787:
[----:B------:R-:W-:-:S04]  /*3ff0*/  LOP3.LUT P6, RZ, R57, 0x1, RZ, 0xc0, !PT ;  /* 0x0000000139ff7812 */ /* 0x000fc800078cc0ff */
[----:B------:R-:W-:-:S13]  /*4000*/  ISETP.NE.OR P6, PT, R21, RZ, P6 ;  /* 0x000000ff1500720c */ /* 0x000fda00037c5670 */
[----:B------:R-:W-:Y:S05]  /*4010*/  @!P6 BRA `(.L_x_1783) ;  /* 0x00000000007ce947 */ /* 0x000fea0003800000 */
.L_x_1784:
        /* <DEDUP_REMOVED lines=31> */
.L_x_1783:
        /* <DEDUP_REMOVED lines=10> */
.L_x_1789:
[----:B------:R-:W-:Y:S05]  /*42b0*/  BSYNC B0 ;  /* 0x0000000000007941 */ /* 0x000fea0003800000 */
.L_x_1788:
        /* <DEDUP_REMOVED lines=17> */
.L_x_1780:
        /* <DEDUP_REMOVED lines=40> */
.L_x_1790:
        /* <DEDUP_REMOVED lines=22> */
.L_x_1792:
[----:B------:R-:W-:Y:S05]  /*47b0*/  BSYNC B0 ;  /* 0x0000000000007941 */ /* 0x000fea0003800000 */
.L_x_1791:
        /* <DEDUP_REMOVED lines=28> */
.L_x_1793:
        /* <DEDUP_REMOVED lines=22> */
.L_x_1795:
[----:B------:R-:W-:Y:S05]  /*4ae0*/  BSYNC B0 ;  /* 0x0000000000007941 */ /* 0x000fea0003800000 */
.L_x_1794:
        /* <DEDUP_REMOVED lines=27> */
.L_x_1796:
        /* <DEDUP_REMOVED lines=22> */
.L_x_1798:
[----:B------:R-:W-:Y:S05]  /*4e00*/  BSYNC B0 ;  /* 0x0000000000007941 */ /* 0x000fea0003800000 */
.L_x_1797:
        /* <DEDUP_REMOVED lines=26> */
.L_x_1799:
        /* <DEDUP_REMOVED lines=20> */
.L_x_1801:
[----:B------:R-:W-:Y:S05]  /*50f0*/  BSYNC B0 ;  /* 0x0000000000007941 */ /* 0x000fea0003800000 */
.L_x_1800:
        /* <DEDUP_REMOVED lines=30> */
.L_x_1802:
        /* <DEDUP_REMOVED lines=20> */
.L_x_1804:
[----:B------:R-:W-:Y:S05]  /*5420*/  BSYNC B0 ;  /* 0x0000000000007941 */ /* 0x000fea0003800000 */
.L_x_1803:
        /* <DEDUP_REMOVED lines=27> */
.L_x_1805:
        /* <DEDUP_REMOVED lines=20> */
.L_x_1807:
[----:B------:R-:W-:Y:S05]  /*5720*/  BSYNC B0 ;  /* 0x0000000000007941 */ /* 0x000fea0003800000 */
.L_x_1806:
        /* <DEDUP_REMOVED lines=29> */
.L_x_1808:
        /* <DEDUP_REMOVED lines=24> */
.L_x_1810:
[----:B------:R-:W-:Y:S05]  /*5a80*/  BSYNC B0 ;  /* 0x0000000000007941 */ /* 0x000fea0003800000 */
.L_x_1809:
        /* <DEDUP_REMOVED lines=30> */
.L_x_1811:
        /* <DEDUP_REMOVED lines=19> */
.L_x_1813:
[----:B------:R-:W-:Y:S05]  /*5da0*/  BSYNC B0 ;  /* 0x0000000000007941 */ /* 0x000fea0003800000 */
.L_x_1812:
[----:B0-----:R-:W0:Y:S01]  /*5db0*/  LDC R11, c[0x0][0x10] ;  /* 0x00000400ff0b7b82 */ /* 0x001e220000000800 */
[----:B------:R-:W-:Y:S02]  /*5dc0*/  IADD3 R47, R47, 0x1, RZ ;  /* 0x000000012f2f7810 */ /* 0x000fe40007ffe0ff */
[----:B0-----:R-:W-:-:S04]  /*5dd0*/  IADD3 R54, R11, R54, RZ ;  /* 0x000000360b367210 */ /* 0x001fc80007ffe0ff */
[----:B------:R-:W-:-:S13]  /*5de0*/  ISETP.GE.AND P0, PT, R54, UR4, PT ;  /* 0x0000000436007c0c */ /* 0x000fda000bf06270 */
[----:B------:R-:W-:Y:S05]  /*5df0*/  @!P0 BRA `(.L_x_1814) ;  /* 0xffffffa400988947 */ /* 0x000fea000383ffff */
.L_x_1763:
        /* <DEDUP_REMOVED lines=19> */
.L_x_1816:
[----:B------:R-:W-:Y:S05]  /*5f30*/  BSYNC B0 ;  /* 0x0000000000007941 */ /* 0x000fea0003800000 */
.L_x_1815:
        /* <DEDUP_REMOVED lines=11> */
.L_x_1818:
[----:B------:R-:W2:Y:S04]  /*5ff0*/  LDG.E.STRONG.GPU R5, desc[UR8][R2.64] ;  /* 0x0000000802057981 */ /* 0x000ea8000c1ef900 */
[----:B--2---:R-:W-:Y:S01]  /*6000*/  CCTL.IVALL ;  /* 0x00000000ff00798f */ /* 0x004fe20002000000 */
[----:B------:R-:W-:Y:S05]  /*6010*/  YIELD ;  /* 0x0000000000007946 */ /* 0x000fea0003800000 */
[----:B------:R-:W-:-:S13]  /*6020*/  ISETP.NE.AND P0, PT, R5, R0, PT ;  /* 0x000000000500720c */ /* 0x000fda0003f05270 */
[----:B------:R-:W-:Y:S05]  /*6030*/  @P0 BRA `(.L_x_1818) ;  /* 0xfffffffc00ec0947 */ /* 0x000fea000383ffff */
.L_x_1817:
        /* <DEDUP_REMOVED lines=24> */
.L_x_1819:
        /* <DEDUP_REMOVED lines=25> */
.L_x_1820:
        /* <DEDUP_REMOVED lines=11> */
.L_x_5162:


//--------------------- .text._Z35group_norm_nhwc_bwd_one_pass_kernelI11Fp16IOFp16WLi256ELi56ELi448EEv26Group_norm_nhwc_bwd_params --------------------------
	.section	.text._Z35group_norm_nhwc_bwd_one_pass_kernelI11Fp16IOFp16WLi256ELi56ELi448EEv26Group_norm_nhwc_bwd_params,"ax",@progbits
	.align	128
        .global         _Z35group_norm_nhwc_bwd_one_pass_kernelI11Fp16IOFp16WLi256ELi56ELi448EEv26Group_norm_nhwc_bwd_params
        .type           _Z35group_norm_nhwc_bwd_one_pass_kernelI11Fp16IOFp16WLi256ELi56ELi448EEv26Group_norm_nhwc_bwd_params,@function
        .size           _Z35group_norm_nhwc_bwd_one_pass_kernelI11Fp16IOFp16WLi256ELi56ELi448EEv26Group_norm_nhwc_bwd_params,(.L_x_5163 - _Z35group_norm_nhwc_bwd_one_pass_kernelI11Fp16IOFp16WLi256ELi56ELi448EEv26Group_norm_nhwc_bwd_params)
        .other          _Z35group_norm_nhwc_bwd_one_pass_kernelI11Fp16IOFp16WLi256ELi56ELi448EEv26Group_norm_nhwc_bwd_params,@"STO_CUDA_ENTRY STV_DEFAULT"
_Z35group_norm_nhwc_bwd_one_pass_kernelI11Fp16IOFp16WLi256ELi56ELi448EEv26Group_norm_nhwc_bwd_params:
.text._Z35group_norm_nhwc_bwd_one_pass_kernelI11Fp16IOFp16WLi256ELi56ELi448EEv26Group_norm_nhwc_bwd_params:
        /* <DEDUP_REMOVED lines=116> */
.L_x_1904:
        /* <DEDUP_REMOVED lines=415> */
.L_x_1823:
[----:B------:R-:W-:Y:S05]  /*2130*/  BSYNC B0 ;  /* 0x0000000000007941 */ /* 0x000fea0003800000 */
.L_x_1822:
        /* <DEDUP_REMOVED lines=36> */
.L_x_1824:
        /* <DEDUP_REMOVED lines=26> */
.L_x_1825:
        /* <DEDUP_REMOVED lines=41> */
.L_x_1826:
        /* <DEDUP_REMOVED lines=37> */
.L_x_1827:
        /* <DEDUP_REMOVED lines=37> */
.L_x_1828:
        /* <DEDUP_REMOVED lines=36> */
.L_x_1829:
        /* <DEDUP_REMOVED lines=37> */
.L_x_1830:
        /* <DEDUP_REMOVED lines=32> */
.L_x_1831:
        /* <DEDUP_REMOVED lines=38> */
.L_x_1832:
        /* <DEDUP_REMOVED lines=32> */
.L_x_1833:
        /* <DEDUP_REMOVED lines=38> */
.L_x_1834:
        /* <DEDUP_REMOVED lines=32> */
.L_x_1835:
        /* <DEDUP_REMOVED lines=38> */
.L_x_1836:
        /* <DEDUP_REMOVED lines=36> */
.L_x_1837:
        /* <DEDUP_REMOVED lines=35> */
.L_x_1838:
        /* <DEDUP_REMOVED lines=33> */
.L_x_1839:
        /* <DEDUP_REMOVED lines=105> */
.L_x_1841:
[----:B------:R-:W-:Y:S05]  /*4b10*/  BSYNC B0 ;  /* 0x0000000000007941 */ /* 0x000fea0003800000 */
.L_x_1840:
        /* <DEDUP_REMOVED lines=81> */
.L_x_1843:
[----:B------:R-:W-:Y:S05]  /*5030*/  BSYNC B0 ;  /* 0x0000000000007941 */ /* 0x000fea0003800000 */
.L_x_1842:
        /* <DEDUP_REMOVED lines=13> */
.L_x_1845:
[----:B------:R-:W-:Y:S05]  /*5110*/  BSYNC B0 ;  /* 0x0000000000007941 */ /* 0x000fea0003800000 */
.L_x_1844:
        /* <DEDUP_REMOVED lines=33> */
.L_x_1848:
[----:B-1----:R-:W2:Y:S04]  /*5330*/  LDG.E.STRONG.GPU R32, desc[UR8][R28.64] ;  /* 0x000000081c207981 */ /* 0x002ea8000c1ef900 */
[----:B--2---:R-:W-:Y:S01]  /*5340*/  CCTL.IVALL ;  /* 0x00000000ff00798f */ /* 0x004fe20002000000 */
[----:B------:R-:W-:Y:S05]  /*5350*/  YIELD ;  /* 0x0000000000007946 */ /* 0x000fea0003800000 */
[----:B------:R-:W-:-:S13]  /*5360*/  ISETP.NE.AND P6, PT, R32, R37, PT ;  /* 0x000000252000720c */ /* 0x000fda0003fc5270 */
[----:B------:R-:W-:Y:S05]  /*5370*/  @P6 BRA `(.L_x_1848) ;  /* 0xfffffffc00ec6947 */ /* 0x000fea000383ffff */
.L_x_1847:
        /* <DEDUP_REMOVED lines=22> */
.L_x_1852:
        /* <DEDUP_REMOVED lines=115> */
.L_x_1851:
        /* <DEDUP_REMOVED lines=63> */
.L_x_1853:
[----:B------:R-:W-:-:S04]  /*6000*/  LOP3.LUT P6, RZ, R5, 0x1, RZ, 0xc0, !PT ;  /* 0x0000000105ff7812 */ /* 0x000fc800078cc0ff */
[----:B------:R-:W-:-:S13]  /*6010*/  ISETP.NE.OR P6, PT, R29, RZ, P6 ;  /* 0x000000ff1d00720c */ /* 0x000fda00037c5670 */
[----:B------:R-:W-:Y:S05]  /*6020*/  @!P6 BRA `(.L_x_1849) ;  /* 0x00000000007ce947 */ /* 0x000fea0003800000 */
.L_x_1850:
        /* <DEDUP_REMOVED lines=31> */
.L_x_1849:
        /* <DEDUP_REMOVED lines=10> */
.L_x_1855:
[----:B------:R-:W-:Y:S05]  /*62c0*/  BSYNC B0 ;  /* 0x0000000000007941 */ /* 0x000fea0003800000 */
.L_x_1854:
        /* <DEDUP_REMOVED lines=17> */
.L_x_1846:
        /* <DEDUP_REMOVED lines=40> */
.L_x_1856:
        /* <DEDUP_REMOVED lines=21> */
.L_x_1858:
[----:B------:R-:W-:Y:S05]  /*67b0*/  BSYNC B0 ;  /* 0x0000000000007941 */ /* 0x000fea0003800000 */
.L_x_1857:
        /* <DEDUP_REMOVED lines=28> */
.L_x_1859:
        /* <DEDUP_REMOVED lines=21> */
.L_x_1861:
[----:B------:R-:W-:Y:S05]  /*6ad0*/  BSYNC B0 ;  /* 0x0000000000007941 */ /* 0x000fea0003800000 */
.L_x_1860:
        /* <DEDUP_REMOVED lines=28> */
.L_x_1862:
        /* <DEDUP_REMOVED lines=21> */
.L_x_1864:
[----:B------:R-:W-:Y:S05]  /*6df0*/  BSYNC B0 ;  /* 0x0000000000007941 */ /* 0x000fea0003800000 */
.L_x_1863:
        /* <DEDUP_REMOVED lines=28> */
.L_x_1865:
        /* <DEDUP_REMOVED lines=21> */
.L_x_1867:
[----:B------:R-:W-:Y:S05]  /*7110*/  BSYNC B0 ;  /* 0x0000000000007941 */ /* 0x000fea0003800000 */
.L_x_1866:
        /* <DEDUP_REMOVED lines=28> */
.L_x_1868:
        /* <DEDUP_REMOVED lines=21> */
.L_x_1870:
[----:B------:R-:W-:Y:S05]  /*7430*/  BSYNC B0 ;  /* 0x0000000000007941 */ /* 0x000fea0003800000 */
.L_x_1869:
        /* <DEDUP_REMOVED lines=28> */
.L_x_1871:
        /* <DEDUP_REMOVED lines=21> */
.L_x_1873:
[----:B------:R-:W-:Y:S05]  /*7750*/  BSYNC B0 ;  /* 0x0000000000007941 */ /* 0x000fea0003800000 */
.L_x_1872:
        /* <DEDUP_REMOVED lines=28> */
.L_x_1874:
        /* <DEDUP_REMOVED lines=21> */
.L_x_1876:
[----:B------:R-:W-:Y:S05]  /*7a70*/  BSYNC B0 ;  /* 0x0000000000007941 */ /* 0x000fea0003800000 */
.L_x_1875:
        /* <DEDUP_REMOVED lines=28> */
.L_x_1877:
        /* <DEDUP_REMOVED lines=20> */
.L_x_1879:
[----:B------:R-:W-:Y:S05]  /*7d80*/  BSYNC B0 ;  /* 0x0000000000007941 */ /* 0x000fea0003800000 */
.L_x_1878:
        /* <DEDUP_REMOVED lines=27> */
.L_x_1880:
        /* <DEDUP_REMOVED lines=20> */
.L_x_1882:
[----:B------:R-:W-:Y:S05]  /*8080*/  BSYNC B0 ;  /* 0x0000000000007941 */ /* 0x000fea0003800000 */
.L_x_1881:
        /* <DEDUP_REMOVED lines=26> */
.L_x_1883:
        /* <DEDUP_REMOVED lines=20> */
.L_x_1885:
[----:B------:R-:W-:Y:S05]  /*8370*/  BSYNC B0 ;  /* 0x0000000000007941 */ /* 0x000fea0003800000 */
.L_x_1884:
        /* <DEDUP_REMOVED lines=30> */
.L_x_1886:
        /* <DEDUP_REMOVED lines=20> */
.L_x_1888:
[----:B------:R-:W-:Y:S05]  /*86a0*/  BSYNC B0 ;  /* 0x0000000000007941 */ /* 0x000fea0003800000 */
.L_x_1887:
        /* <DEDUP_REMOVED lines=27> */
.L_x_1889:
        /* <DEDUP_REMOVED lines=20> */
.L_x_1891:
[----:B------:R-:W-:Y:S05]  /*89a0*/  BSYNC B0 ;  /* 0x0000000000007941 */ /* 0x000fea0003800000 */
.L_x_1890:
        /* <DEDUP_REMOVED lines=29> */
.L_x_1892:
        /* <DEDUP_REMOVED lines=25> */
.L_x_1894:
[----:B------:R-:W-:Y:S05]  /*8d10*/  BSYNC B0 ;  /* 0x0000000000007941 */ /* 0x000fea0003800000 */
.L_x_1893:
        /* <DEDUP_REMOVED lines=27> */
.L_x_1895:
        /* <DEDUP_REMOVED lines=25> */
.L_x_1897:
[----:B------:R-:W-:Y:S05]  /*9060*/  BSYNC B0 ;  /* 0x0000000000007941 */ /* 0x000fea0003800000 */
.L_x_1896:
        /* <DEDUP_REMOVED lines=27> */
.L_x_1898:
        /* <DEDUP_REMOVED lines=27> */
.L_x_1900:
[----:B------:R-:W-:Y:S05]  /*93d0*/  BSYNC B0 ;  /* 0x0000000000007941 */ /* 0x000fea0003800000 */
.L_x_1899:
        /* <DEDUP_REMOVED lines=25> */
.L_x_1901:
        /* <DEDUP_REMOVED lines=22> */
.L_x_1903:
[----:B------:R-:W-:Y:S05]  /*96d0*/  BSYNC B0 ;  /* 0x0000000000007941 */ /* 0x000fea0003800000 */
.L_x_1902:
[----:B------:R-:W-:Y:S02]  /*96e0*/  IADD3 R6, R8, R6, RZ ;  /* 0x0000000608067210 */ /* 0x000fe40007ffe0ff */
[----:B------:R-:W-:Y:S02]  /*96f0*/  IADD3 R83, R83, 0x1, RZ ;  /* 0x0000000153537810 */ /* 0x000fe40007ffe0ff */
[----:B------:R-:W-:-:S13]  /*9700*/  ISETP.GE.AND P0, PT, R6, UR4, PT ;  /* 0x0000000406007c0c */ /* 0x000fda000bf06270 */
[----:B------:R-:W-:Y:S05]  /*9710*/  @!P0 BRA `(.L_x_1904) ;  /* 0xffffff7000088947 */ /* 0x000fea000383ffff */
.L_x_1821:
        /* <DEDUP_REMOVED lines=23> */
.L_x_1906:
[----:B------:R-:W-:Y:S05]  /*9890*/  BSYNC B0 ;  /* 0x0000000000007941 */ /* 0x000fea0003800000 */
.L_x_1905:
[----:B------:R-:W-:Y:S05]  /*98a0*/  @P0 EXIT ;  /* 0x000000000000094d */ /* 0x000fea0003800000 */
[----:B------:R-:W-:Y:S05]  /*98b0*/  @P2 BRA `(.L_x_1907) ;  /* 0x0000000000202947 */ /* 0x000fea0003800000 */
[----:B------:R-:W-:-:S05]  /*98c0*/  IMAD R0, R6, R7, RZ ;  /* 0x0000000706007224 */ /* 0x000fca00078e02ff */
[----:B------:R-:W-:-:S13]  /*98d0*/  ISETP.NE.AND P0, PT, R0, -0x1, PT ;  /* 0xffffffff0000780c */ /* 0x000fda0003f05270 */
[----:B------:R-:W-:Y:S05]  /*98e0*/  @!P0 BRA `(.L_x_1907) ;  /* 0x0000000000148947 */ /* 0x000fea0003800000 */
.L_x_1908:
[----:B0-----:R-:W2:Y:S04]  /*98f0*/  LDG.E.STRONG.GPU R5, desc[UR8][R2.64] ;  /* 0x0000000802057981 */ /* 0x001ea8000c1ef900 */
[----:B--2---:R-:W-:Y:S01]  /*9900*/  CCTL.IVALL ;  /* 0x00000000ff00798f */ /* 0x004fe20002000000 */
[----:B------:R-:W-:Y:S05]  /*9910*/  YIELD ;  /* 0x0000000000007946 */ /* 0x000fea0003800000 */
[----:B------:R-:W-:-:S13]  /*9920*/  ISETP.NE.AND P0, PT, R5, R0, PT ;  /* 0x000000000500720c */ /* 0x000fda0003f05270 */
[----:B------:R-:W-:Y:S05]  /*9930*/  @P0 BRA `(.L_x_1908) ;  /* 0xfffffffc00ec0947 */ /* 0x000fea000383ffff */
.L_x_1907:
        /* <DEDUP_REMOVED lines=24> */
.L_x_1909:
        /* <DEDUP_REMOVED lines=25> */
.L_x_1910:
        /* <DEDUP_REMOVED lines=11> */
.L_x_5163:


//--------------------- .text._Z35group_norm_nhwc_bwd_one_pass_kernelI11Fp16IOFp16WLi512ELi56ELi448EEv26Group_norm_nhwc_bwd_params --------------------------
	.section	.text._Z35group_norm_nhwc_bwd_one_pass_kernelI11Fp16IOFp16WLi512ELi56ELi448EEv26Group_norm_nhwc_bwd_params,"ax",@progbits
	.align	128
        .global         _Z35group_norm_nhwc_bwd_one_pass_kernelI11Fp16IOFp16WLi512ELi56ELi448EEv26Group_norm_nhwc_bwd_params
        .type           _Z35group_norm_nhwc_bwd_one_pass_kernelI11Fp16IOFp16WLi512ELi56ELi448EEv26Group_norm_nhwc_bwd_params,@function
        .size           _Z35group_norm_nhwc_bwd_one_pass_kernelI11Fp16IOFp16WLi512ELi56ELi448EEv26Group_norm_nhwc_bwd_params,(.L_x_5164 - _Z35group_norm_nhwc_bwd_one_pass_kernelI11Fp16IOFp16WLi512ELi56ELi448EEv26Group_norm_nhwc_bwd_params)
        .other          _Z35group_norm_nhwc_bwd_one_pass_kernelI11Fp16IOFp16WLi512ELi56ELi448EEv26Group_norm_nhwc_bwd_params,@"STO_CUDA_ENTRY STV_DEFAULT"
_Z35group_norm_nhwc_bwd_one_pass_kernelI11Fp16IOFp16WLi512ELi56ELi448EEv26Group_norm_nhwc_bwd_params:
.text._Z35group_norm_nhwc_bwd_one_pass_kernelI11Fp16IOFp16WLi512ELi56ELi448EEv26Group_norm_nhwc_bwd_params:
        /* <DEDUP_REMOVED lines=182> */
.L_x_2058:
        /* <DEDUP_REMOVED lines=821> */
.L_x_1913:
[----:B------:R-:W-:Y:S05]  /*3eb0*/  BSYNC B0 ;  /* 0x0000000000007941 */ /* 0x000fea0003800000 */
.L_x_1912:
        /* <DEDUP_REMOVED lines=28> */
.L_x_1914:
        /* <DEDUP_REMOVED lines=34> */
.L_x_1915:
        /* <DEDUP_REMOVED lines=40> */
.L_x_1916:
        /* <DEDUP_REMOVED lines=37> */
.L_x_1917:
        /* <DEDUP_REMOVED lines=37> */
.L_x_1918:
        /* <DEDUP_REMOVED lines=37> */
.L_x_1919:
        /* <DEDUP_REMOVED lines=37> */
.L_x_1920:
        /* <DEDUP_REMOVED lines=37> */
.L_x_1921:
        /* <DEDUP_REMOVED lines=37> */
.L_x_1922:
        /* <DEDUP_REMOVED lines=37> */
.L_x_1923:
        /* <DEDUP_REMOVED lines=37> */
.L_x_1924:
        /* <DEDUP_REMOVED lines=37> */
.L_x_1925:
        /* <DEDUP_REMOVED lines=37> */
.L_x_1926:
        /* <DEDUP_REMOVED lines=37> */
.L_x_1927:
        /* <DEDUP_REMOVED lines=37> */
.L_x_1928:
        /* <DEDUP_REMOVED lines=37> */
.L_x_1929:
        /* <DEDUP_REMOVED lines=37> */
.L_x_1930:
        /* <DEDUP_REMOVED lines=37> */
.L_x_1931:
        /* <DEDUP_REMOVED lines=37> */
.L_x_1932:
        /* <DEDUP_REMOVED lines=37> */
.L_x_1933:
        /* <DEDUP_REMOVED lines=37> */
.L_x_1934:
        /* <DEDUP_REMOVED lines=37> */
.L_x_1935:
        /* <DEDUP_REMOVED lines=37> */
.L_x_1936:
        /* <DEDUP_REMOVED lines=37> */
.L_x_1937:
        /* <DEDUP_REMOVED lines=37> */
.L_x_1938:
        /* <DEDUP_REMOVED lines=37> */
.L_x_1939:
        /* <DEDUP_REMOVED lines=37> */
.L_x_1940:
        /* <DEDUP_REMOVED lines=37> */
.L_x_1941:
        /* <DEDUP_REMOVED lines=37> */
.L_x_1942:
        /* <DEDUP_REMOVED lines=37> */
.L_x_1943:
        /* <DEDUP_REMOVED lines=35> */
.L_x_1944:
        /* <DEDUP_REMOVED lines=33> */
.L_x_1945:
        /* <DEDUP_REMOVED lines=87> */
.L_x_1947:
[----:B------:R-:W-:Y:S05]  /*8d40*/  BSYNC B0 ;  /* 0x0000000000007941 */ /* 0x000fea0003800000 */
.L_x_1946:
        /* <DEDUP_REMOVED lines=81> */
.L_x_1949:
[----:B------:R-:W-:Y:S05]  /*9260*/  BSYNC B0 ;  /* 0x0000000000007941 */ /* 0x000fea0003800000 */
.L_x_1948:
        /* <DEDUP_REMOVED lines=20> */
.L_x_1951:
[----:B------:R-:W-:Y:S05]  /*93b0*/  BSYNC B0 ;  /* 0x0000000000007941 */ /* 0x000fea0003800000 */
.L_x_1950:
        /* <DEDUP_REMOVED lines=40> */
.L_x_1954:
[----:B------:R-:W-:Y:S02]  /*9640*/  MOV R33, UR25 ;  /* 0x0000001900217c02 */ /* 0x000fe40008000f00 */
[----:B------:R-:W-:-:S05]  /*9650*/  MOV R32, UR24 ;  /* 0x0000001800207c02 */ /* 0x000fca0008000f00 */
[----:B------:R-:W2:Y:S04]  /*9660*/  LDG.E.STRONG.GPU R33, desc[UR18][R32.64] ;  /* 0x0000001220217981 */ /* 0x000ea8000c1ef900 */
[----:B--2---:R-:W-:Y:S01]  /*9670*/  CCTL.IVALL ;  /* 0x00000000ff00798f */ /* 0x004fe20002000000 */
[----:B------:R-:W-:Y:S05]  /*9680*/  YIELD ;  /* 0x0000000000007946 */ /* 0x000fea0003800000 */
[----:B------:R-:W-:-:S13]  /*9690*/  ISETP.NE.AND P6, PT, R33, R34, PT ;  /* 0x000000222100720c */ /* 0x000fda0003fc5270 */
[----:B------:R-:W-:Y:S05]  /*96a0*/  @P6 BRA `(.L_x_1954) ;  /* 0xfffffffc00e46947 */ /* 0x000fea000383ffff */
.L_x_1953:
        /* <DEDUP_REMOVED lines=26> */
.L_x_1958:
        /* <DEDUP_REMOVED lines=164> */
.L_x_1957:
        /* <DEDUP_REMOVED lines=88> */
.L_x_1959:
[----:B------:R-:W-:-:S04]  /*a810*/  LOP3.LUT P6, RZ, R0, 0x1, RZ, 0xc0, !PT ;  /* 0x0000000100ff7812 */ /* 0x000fc800078cc0ff */
[----:B------:R-:W-:-:S13]  /*a820*/  ISETP.NE.OR P6, PT, R32, RZ, P6 ;  /* 0x000000ff2000720c */ /* 0x000fda00037c5670 */
[----:B------:R-:W-:Y:S05]  /*a830*/  @!P6 BRA `(.L_x_1955) ;  /* 0x0000000000b0e947 */ /* 0x000fea0003800000 */
.L_x_1956:
        /* <DEDUP_REMOVED lines=44> */
.L_x_1955:
        /* <DEDUP_REMOVED lines=14> */
.L_x_1961:
[----:B------:R-:W-:Y:S05]  /*abe0*/  BSYNC B0 ;  /* 0x0000000000007941 */ /* 0x000fea0003800000 */
.L_x_1960:
        /* <DEDUP_REMOVED lines=25> */
.L_x_1952:
        /* <DEDUP_REMOVED lines=38> */
.L_x_1962:
        /* <DEDUP_REMOVED lines=22> */
.L_x_1964:
[----:B------:R-:W-:Y:S05]  /*b140*/  BSYNC B0 ;  /* 0x0000000000007941 */ /* 0x000fea0003800000 */
.L_x_1963:
        /* <DEDUP_REMOVED lines=28> */
.L_x_1965:
        /* <DEDUP_REMOVED lines=22> */
.L_x_1967:
[----:B------:R-:W-:Y:S05]  /*b470*/  BSYNC B0 ;  /* 0x0000000000007941 */ /* 0x000fea0003800000 */
.L_x_1966:
        /* <DEDUP_REMOVED lines=28> */
.L_x_1968:
        /* <DEDUP_REMOVED lines=22> */
.L_x_1970:
[----:B------:R-:W-:Y:S05]  /*b7a0*/  BSYNC B0 ;  /* 0x0000000000007941 */ /* 0x000fea0003800000 */
.L_x_1969:
        /* <DEDUP_REMOVED lines=29> */
.L_x_1971:
        /* <DEDUP_REMOVED lines=22> */
.L_x_1973:
[----:B------:R-:W-:Y:S05]  /*bae0*/  BSYNC B0 ;  /* 0x0000000000007941 */ /* 0x000fea0003800000 */
.L_x_1972:
        /* <DEDUP_REMOVED lines=28> */
.L_x_1974:
        /* <DEDUP_REMOVED lines=22> */
.L_x_1976:
[----:B------:R-:W-:Y:S05]  /*be10*/  BSYNC B0 ;  /* 0x0000000000007941 */ /* 0x000fea0003800000 */
.L_x_1975:
        /* <DEDUP_REMOVED lines=30> */
.L_x_1977:
        /* <DEDUP_REMOVED lines=22> */
.L_x_1979:
[----:B------:R-:W-:Y:S05]  /*c160*/  BSYNC B0 ;  /* 0x0000000000007941 */ /* 0x000fea0003800000 */
.L_x_1978:
        /* <DEDUP_REMOVED lines=28> */
.L_x_1980:
        /* <DEDUP_REMOVED lines=22> */
.L_x_1982:
[----:B------:R-:W-:Y:S05]  /*c490*/  BSYNC B0 ;  /* 0x0000000000007941 */ /* 0x000fea0003800000 */
.L_x_1981:
        /* <DEDUP_REMOVED lines=28> */
.L_x_1983:
        /* <DEDUP_REMOVED lines=22> */
.L_x_1985:
[----:B------:R-:W-:Y:S05]  /*c7c0*/  BSYNC B0 ;  /* 0x0000000000007941 */ /* 0x000fea0003800000 */
.L_x_1984:
        /* <DEDUP_REMOVED lines=28> */
.L_x_1986:
        /* <DEDUP_REMOVED lines=22> */
.L_x_1988:
[----:B------:R-:W-:Y:S05]  /*caf0*/  BSYNC B0 ;  /* 0x0000000000007941 */ /* 0x000fea0003800000 */
.L_x_1987:
        /* <DEDUP_REMOVED lines=28> */
.L_x_1989:
        /* <DEDUP_REMOVED lines=22> */
.L_x_1991:
[----:B------:R-:W-:Y:S05]  /*ce20*/  BSYNC B0 ;  /* 0x0000000000007941 */ /* 0x000fea0003800000 */
.L_x_1990:
        /* <DEDUP_REMOVED lines=28> */
.L_x_1992:
        /* <DEDUP_REMOVED lines=22> */
.L_x_1994:
[----:B------:R-:W-:Y:S05]  /*d150*/  BSYNC B0 ;  /* 0x0000000000007941 */ /* 0x000fea0003800000 */
.L_x_1993:
        /* <DEDUP_REMOVED lines=28> */
.L_x_1995:
        /* <DEDUP_REMOVED lines=22> */
.L_x_1997:
[----:B------:R-:W-:Y:S05]  /*d480*/  BSYNC B0 ;  /* 0x0000000000007941 */ /* 0x000fea0003800000 */
.L_x_1996:
        /* <DEDUP_REMOVED lines=28> */
.L_x_1998:
        /* <DEDUP_REMOVED lines=22> */
.L_x_2000:
[----:B------:R-:W-:Y:S05]  /*d7b0*/  BSYNC B0 ;  /* 0x0000000000007941 */ /* 0x000fea0003800000 */
.L_x_1999:
        /* <DEDUP_REMOVED lines=28> */
.L_x_2001:
        /* <DEDUP_REMOVED lines=22> */
.L_x_2003:
[----:B------:R-:W-:Y:S05]  /*dae0*/  BSYNC B0 ;  /* 0x0000000000007941 */ /* 0x000fea0003800000 */
.L_x_2002:
        /* <DEDUP_REMOVED lines=28> */
.L_x_2004:
        /* <DEDUP_REMOVED lines=22> */
.L_x_2006:
[----:B------:R-:W-:Y:S05]  /*de10*/  BSYNC B0 ;  /* 0x0000000000007941 */ /* 0x000fea0003800000 */
.L_x_2005:
        /* <DEDUP_REMOVED lines=28> */
.L_x_2007:
        /* <DEDUP_REMOVED lines=22> */
.L_x_2009:
[----:B------:R-:W-:Y:S05]  /*e140*/  BSYNC B0 ;  /* 0x0000000000007941 */ /* 0x000fea0003800000 */
.L_x_2008:
        /* <DEDUP_REMOVED lines=28> */
.L_x_2010:
        /* <DEDUP_REMOVED lines=21> */
.L_x_2012:
[----:B------:R-:W-:Y:S05]  /*e460*/  BSYNC B0 ;  /* 0x0000000000007941 */ /* 0x000fea0003800000 */
.L_x_2011:
        /* <DEDUP_REMOVED lines=27> */
.L_x_2013:
        /* <DEDUP_REMOVED lines=21> */
.L_x_2015:
[----:B------:R-:W-:Y:S05]  /*e770*/  BSYNC B0 ;  /* 0x0000000000007941 */ /* 0x000fea0003800000 */
.L_x_2014:
        /* <DEDUP_REMOVED lines=27> */
.L_x_2016:
        /* <DEDUP_REMOVED lines=21> */
.L_x_2018:
[----:B------:R-:W-:Y:S05]  /*ea80*/  BSYNC B0 ;  /* 0x0000000000007941 */ /* 0x000fea0003800000 */
.L_x_2017:
        /* <DEDUP_REMOVED lines=27> */
.L_x_2019:
        /* <DEDUP_REMOVED lines=20> */
.L_x_2021:
[----:B------:R-:W-:Y:S05]  /*ed80*/  BSYNC B0 ;  /* 0x0000000000007941 */ /* 0x000fea0003800000 */
.L_x_2020:
        /* <DEDUP_REMOVED lines=27> */
.L_x_2022:
        /* <DEDUP_REMOVED lines=20> */
.L_x_2024:
[----:B------:R-:W-:Y:S05]  /*f080*/  BSYNC B0 ;  /* 0x0000000000007941 */ /* 0x000fea0003800000 */
.L_x_2023:
        /* <DEDUP_REMOVED lines=27> */
.L_x_2025:
        /* <DEDUP_REMOVED lines=23> */
.L_x_2027:
[----:B------:R-:W-:Y:S05]  /*f3b0*/  BSYNC B0 ;  /* 0x0000000000007941 */ /* 0x000fea0003800000 */
.L_x_2026:
        /* <DEDUP_REMOVED lines=27> */
.L_x_2028:
        /* <DEDUP_REMOVED lines=23> */
.L_x_2030:
[----:B------:R-:W-:Y:S05]  /*f6e0*/  BSYNC B0 ;  /* 0x0000000000007941 */ /* 0x000fea0003800000 */
.L_x_2029:
        /* <DEDUP_REMOVED lines=31> */
.L_x_2031:
        /* <DEDUP_REMOVED lines=23> */
.L_x_2033:
[----:B------:R-:W-:Y:S05]  /*fa50*/  BSYNC B0 ;  /* 0x0000000000007941 */ /* 0x000fea0003800000 */
.L_x_2032:
        /* <DEDUP_REMOVED lines=28> */
.L_x_2034:
        /* <DEDUP_REMOVED lines=23> */
.L_x_2036:
[----:B------:R-:W-:Y:S05]  /*fd90*/  BSYNC B0 ;  /* 0x0000000000007941 */ /* 0x000fea0003800000 */
.L_x_2035:
        /* <DEDUP_REMOVED lines=30> */
.L_x_2037:
        /* <DEDUP_REMOVED lines=27> */
.L_x_2039:
[----:B------:R-:W-:Y:S05]  /*10130*/  BSYNC B0 ;  /* 0x0000000000007941 */ /* 0x000fea0003800000 */
.L_x_2038:
        /* <DEDUP_REMOVED lines=27> */
.L_x_2040:
        /* <DEDUP_REMOVED lines=27> */
.L_x_2042:
[----:B------:R-:W-:Y:S05]  /*104a0*/  BSYNC B0 ;  /* 0x0000000000007941 */ /* 0x000fea0003800000 */
.L_x_2041:
        /* <DEDUP_REMOVED lines=27> */
.L_x_2043:
        /* <DEDUP_REMOVED lines=27> */
.L_x_2045:
[----:B------:R-:W-:Y:S05]  /*10810*/  BSYNC B0 ;  /* 0x0000000000007941 */ /* 0x000fea0003800000 */
.L_x_2044:
        /* <DEDUP_REMOVED lines=27> */
.L_x_2046:
        /* <DEDUP_REMOVED lines=27> */
.L_x_2048:
[----:B------:R-:W-:Y:S05]  /*10b80*/  BSYNC B0 ;  /* 0x0000000000007941 */ /* 0x000fea0003800000 */
.L_x_2047:
        /* <DEDUP_REMOVED lines=27> */
.L_x_2049:
        /* <DEDUP_REMOVED lines=27> */
.L_x_2051:
[----:B------:R-:W-:Y:S05]  /*10ef0*/  BSYNC B0 ;  /* 0x0000000000007941 */ /* 0x000fea0003800000 */
.L_x_2050:
        /* <DEDUP_REMOVED lines=27> */
.L_x_2052:
        /* <DEDUP_REMOVED lines=27> */
.L_x_2054:
[----:B------:R-:W-:Y:S05]  /*11260*/  BSYNC B0 ;  /* 0x0000000000007941 */ /* 0x000fea0003800000 */
.L_x_2053:
        /* <DEDUP_REMOVED lines=26> */
.L_x_2055:
        /* <DEDUP_REMOVED lines=22> */
.L_x_2057:
[----:B------:R-:W-:Y:S05]  /*11570*/  BSYNC B0 ;  /* 0x0000000000007941 */ /* 0x000fea0003800000 */
.L_x_2056:
        /* <DEDUP_REMOVED lines=9> */
.L_x_1911:
        /* <DEDUP_REMOVED lines=19> */
.L_x_2060:
[----:B------:R-:W-:Y:S05]  /*11740*/  BSYNC B0 ;  /* 0x0000000000007941 */ /* 0x000fea0003800000 */
.L_x_2059:
        /* <DEDUP_REMOVED lines=11> */
.L_x_2062:
[----:B0-----:R-:W2:Y:S04]  /*11800*/  LDG.E.STRONG.GPU R7, desc[UR18][R4.64] ;  /* 0x0000001204077981 */ /* 0x001ea8000c1ef900 */
[----:B--2---:R-:W-:Y:S01]  /*11810*/  CCTL.IVALL ;  /* 0x00000000ff00798f */ /* 0x004fe20002000000 */
[----:B------:R-:W-:Y:S05]  /*11820*/  YIELD ;  /* 0x0000000000007946 */ /* 0x000fea0003800000 */
[----:B------:R-:W-:-:S13]  /*11830*/  ISETP.NE.AND P0, PT, R7, R0, PT ;  /* 0x000000000700720c */ /* 0x000fda0003f05270 */
[----:B------:R-:W-:Y:S05]  /*11840*/  @P0 BRA `(.L_x_2062) ;  /* 0xfffffffc00ec0947 */ /* 0x000fea000383ffff */
.L_x_2061:
        /* <DEDUP_REMOVED lines=24> */
.L_x_2063:
        /* <DEDUP_REMOVED lines=25> */
.L_x_2064:
        /* <DEDUP_REMOVED lines=10> */
.L_x_5164:


//--------------------- .text._Z35group_norm_nhwc_bwd_one_pass_kernelI11Fp32IOFp32WLi64ELi56ELi448EEv26Group_norm_nhwc_bwd_params --------------------------
	.section	.text._Z35group_norm_nhwc_bwd_one_pass_kernelI11Fp32IOFp32WLi64ELi56ELi448EEv26Group_norm_nhwc_bwd_params,"ax",@progbits
	.align	128
        .global         _Z35group_norm_nhwc_bwd_one_pass_kernelI11Fp32IOFp32WLi64ELi56ELi448EEv26Group_norm_nhwc_bwd_params
        .type           _Z35group_norm_nhwc_bwd_one_pass_kernelI11Fp32IOFp32WLi64ELi56ELi448EEv26Group_norm_nhwc_bwd_params,@function
        .size           _Z35group_norm_nhwc_bwd_one_pass_kernelI11Fp32IOFp32WLi64ELi56ELi448EEv26Group_norm_nhwc_bwd_params,(.L_x_5165 - _Z35group_norm_nhwc_bwd_one_pass_kernelI11Fp32IOFp32WLi64ELi56ELi448EEv26Group_norm_nhwc_bwd_params)
        .other          _Z35group_norm_nhwc_bwd_one_pass_kernelI11Fp32IOFp32WLi64ELi56ELi448EEv26Group_norm_nhwc_bwd_params,@"STO_CUDA_ENTRY STV_DEFAULT"
_Z35group_norm_nhwc_bwd_one_pass_kernelI11Fp32IOFp32WLi64ELi56ELi448EEv26Group_norm_nhwc_bwd_params:
.text._Z35group_norm_nhwc_bwd_one_pass_kernelI11Fp32IOFp32WLi64ELi56ELi448EEv26Group_norm_nhwc_bwd_params:
        /* <DEDUP_REMOVED lines=46> */
[----:B0-----:R-:W-:Y:S02]  /*02e0*/  LOP3.LUT R47, R40, 0x3, RZ, 0xc0, !PT ;  /* 0x00000003282f7812 */ /* 0x001fe400078ec0ff */
[C---:B------:R-:W-:Y:S02]  /*02f0*/  IADD3 R49, R52.reuse, 0x20, RZ ;  /* 0x0000002034317810 */ /* 0x040fe40007ffe0ff */
[----:B------:R-:W-:Y:S02]  /*0300*/  IADD3 R48, R52, 0x30, RZ ;  /* 0x0000003034307810 */ /* 0x000fe40007ffe0ff */
[----:B------:R-:W-:Y:S02]  /*0310*/  SHF.R.S32.HI R9, RZ, 0x1, R9 ;  /* 0x00000001ff097819 */ /* 0x000fe40000011409 */
[----:B------:R-:W-:Y:S02]  /*0320*/  SHF.R.S32.HI R6, RZ, 0x1, R6 ;  /* 0x00000001ff067819 */ /* 0x000fe40000011406 */
[----:B------:R-:W-:-:S02]  /*0330*/  ISETP.LT.AND.EX P1, PT, R41, UR11, !P2, P1 ;  /* 0x0000000b29007c0c */ /* 0x000fc4000d721310 */
[----:B------:R-:W-:Y:S02]  /*0340*/  ISETP.LT.AND.EX P2, PT, R39, UR11, !P2, P0 ;  /* 0x0000000b27007c0c */ /* 0x000fe4000d741300 */
[----:B------:R-:W-:Y:S02]  /*0350*/  LEA R0, R0, UR5, 0x3 ;  /* 0x0000000500007c11 */ /* 0x000fe4000f8e18ff */
[----:B------:R-:W-:Y:S02]  /*0360*/  IADD3 R46, -R47, R40, RZ ;  /* 0x000000282f2e7210 */ /* 0x000fe40007ffe1ff */
[----:B------:R-:W-:Y:S02]  /*0370*/  SHF.R.S32.HI R7, RZ, 0x1f, R49 ;  /* 0x0000001fff077819 */ /* 0x000fe40000011431 */
[----:B------:R-:W-:Y:S02]  /*0380*/  SHF.R.S32.HI R5, RZ, 0x1f, R48 ;  /* 0x0000001fff057819 */ /* 0x000fe40000011430 */
[----:B------:R-:W-:-:S02]  /*0390*/  SHF.L.U64.HI R4, R2, 0x2, R9 ;  /* 0x0000000202047819 */ /* 0x000fc40000010209 */
[----:B-1----:R-:W-:-:S07]  /*03a0*/  SHF.L.U64.HI R6, R3, 0x2, R6 ;  /* 0x0000000203067819 */ /* 0x002fce0000010206 */
.L_x_2100:
[----:B0--3--:R-:W0:Y:S01]  /*03b0*/  LDC R14, c[0x0][0x2a0] ;  /* 0x0000a800ff0e7b82 */ /* 0x009e220000000800 */
[----:B------:R-:W-:Y:S01]  /*03c0*/  ISETP.GE.AND P0, PT, R45, RZ, PT ;  /* 0x000000ff2d00720c */ /* 0x000fe20003f06270 */
[----:B------:R-:W-:Y:S01]  /*03d0*/  ULDC.64 UR12, c[0x0][0x298] ;  /* 0x0000a600000c7ab9 */ /* 0x000fe20000000a00 */
[----:B------:R-:W-:-:S05]  /*03e0*/  ULDC.64 UR14, c[0x0][0x290] ;  /* 0x0000a400000e7ab9 */ /* 0x000fca0000000a00 */
[----:B-1----:R-:W1:Y:S08]  /*03f0*/  LDC.64 R22, c[0x0][0x248] ;  /* 0x00009200ff167b82 */ /* 0x002e700000000a00 */
[----:B--2---:R-:W2:Y:S01]  /*0400*/  @P2 LDC.64 R20, c[0x0][0x288] ;  /* 0x0000a200ff142b82 */ /* 0x004ea20000000a00 */
[----:B0-----:R-:W-:-:S07]  /*0410*/  IABS R11, R14 ;  /* 0x0000000e000b7213 */ /* 0x001fce0000000000 */
[----:B------:R-:W0:Y:S01]  /*0420*/  @P1 LDC.64 R18, c[0x0][0x228] ;  /* 0x00008a00ff121b82 */ /* 0x000e220000000a00 */
[----:B------:R-:W3:Y:S01]  /*0430*/  I2F.RP R10, R11 ;  /* 0x0000000b000a7306 */ /* 0x000ee20000209400 */
[----:B-1----:R-:W-:-:S06]  /*0440*/  IMAD.WIDE R34, R45, 0x8, R22 ;  /* 0x000000082d227825 */ /* 0x002fcc00078e0216 */
[----:B------:R-:W1:Y:S01]  /*0450*/  @P2 LDC.64 R16, c[0x0][0x228] ;  /* 0x00008a00ff102b82 */ /* 0x000e620000000a00 */
        /* <DEDUP_REMOVED lines=8> */
[----:B------:R-:W-:Y:S01]  /*04e0*/  LOP3.LUT R8, R45, R14, RZ, 0x3c, !PT ;  /* 0x0000000e2d087212 */ /* 0x000fe200078e3cff */
[----:B------:R-:W3:Y:S03]  /*04f0*/  LDC R13, c[0x0][0x2ac] ;  /* 0x0000ab00ff0d7b82 */ /* 0x000ee60000000800 */
[----:B------:R-:W-:Y:S01]  /*0500*/  ISETP.GE.AND P3, PT, R8, RZ, PT ;  /* 0x000000ff0800720c */ /* 0x000fe20003f66270 */
[----:B------:R-:W-:Y:S01]  /*0510*/  IMAD.HI.U32 R9, R9, R12, RZ ;  /* 0x0000000c09097227 */ /* 0x000fe200078e00ff */
[----:B------:R-:W-:-:S04]  /*0520*/  SHF.R.U32.HI R8, RZ, 0x2, R53 ;  /* 0x00000002ff087819 */ /* 0x000fc80000011635 */
[----:B------:R-:W-:-:S05]  /*0530*/  IADD3 R10, -R9, RZ, RZ ;  /* 0x000000ff090a7210 */ /* 0x000fca0007ffe1ff */
[----:B------:R-:W-:-:S05]  /*0540*/  IMAD R10, R11, R10, R12 ;  /* 0x0000000a0b0a7224 */ /* 0x000fca00078e020c */
[----:B------:R-:W-:-:S13]  /*0550*/  ISETP.GT.U32.AND P5, PT, R11, R10, PT ;  /* 0x0000000a0b00720c */ /* 0x000fda0003fa4070 */
[-C--:B------:R-:W-:Y:S02]  /*0560*/  @!P5 IADD3 R10, R10, -R11.reuse, RZ ;  /* 0x8000000b0a0ad210 */ /* 0x080fe40007ffe0ff */
[----:B------:R-:W-:Y:S02]  /*0570*/  @!P5 IADD3 R9, R9, 0x1, RZ ;  /* 0x000000010909d810 */ /* 0x000fe40007ffe0ff */
[CC--:B------:R-:W-:Y:S02]  /*0580*/  ISETP.GE.U32.AND P4, PT, R10.reuse, R11.reuse, PT ;  /* 0x0000000b0a00720c */ /* 0x0c0fe40003f86070 */
[----:B------:R-:W-:Y:S02]  /*0590*/  ISETP.GT.U32.AND P6, PT, R11, R10, PT ;  /* 0x0000000a0b00720c */ /* 0x000fe40003fc4070 */
[----:B------:R-:W-:-:S04]  /*05a0*/  IADD3 R11, R10, -R11, RZ ;  /* 0x8000000b0a0b7210 */ /* 0x000fc80007ffe0ff */
[----:B------:R-:W-:Y:S02]  /*05b0*/  SEL R10, R11, R10, !P6 ;  /* 0x0000000a0b0a7207 */ /* 0x000fe40007000000 */
[----:B------:R-:W-:Y:S02]  /*05c0*/  LOP3.LUT R11, RZ, R14, RZ, 0x33, !PT ;  /* 0x0000000eff0b7212 */ /* 0x000fe400078e33ff */
[----:B------:R-:W-:Y:S02]  /*05d0*/  @!P0 IADD3 R10, -R10, RZ, RZ ;  /* 0x000000ff0a0a8210 */ /* 0x000fe40007ffe1ff */
[----:B------:R-:W-:Y:S02]  /*05e0*/  @P4 IADD3 R9, R9, 0x1, RZ ;  /* 0x0000000109094810 */ /* 0x000fe40007ffe0ff */
[----:B------:R-:W-:Y:S02]  /*05f0*/  ISETP.NE.AND P4, PT, R14, RZ, PT ;  /* 0x000000ff0e00720c */ /* 0x000fe40003f85270 */
[----:B------:R-:W-:Y:S01]  /*0600*/  MOV R12, R9 ;  /* 0x00000009000c7202 */ /* 0x000fe20000000f00 */
[----:B------:R-:W4:Y:S01]  /*0610*/  @P1 LDC.64 R14, c[0x0][0x288] ;  /* 0x0000a200ff0e1b82 */ /* 0x000f220000000a00 */
[----:B------:R-:W-:Y:S01]  /*0620*/  SEL R64, R11, R10, !P4 ;  /* 0x0000000a0b407207 */ /* 0x000fe20006000000 */
[----:B------:R-:W-:Y:S01]  /*0630*/  IMAD.WIDE.U32 R8, R8, 0x24924925, RZ ;  /* 0x2492492508087825 */ /* 0x000fe200078e00ff */
[----:B------:R-:W-:-:S03]  /*0640*/  @!P3 IADD3 R12, -R12, RZ, RZ ;  /* 0x000000ff0c0cb210 */ /* 0x000fc60007ffe1ff */
[----:B------:R-:W-:Y:S01]  /*0650*/  IMAD R31, R64, 0x38, RZ ;  /* 0x00000038401f7824 */ /* 0x000fe200078e02ff */
[----:B------:R-:W-:Y:S01]  /*0660*/  SEL R11, R11, R12, !P4 ;  /* 0x0000000c0b0b7207 */ /* 0x000fe20006000000 */
[----:B---3--:R-:W-:Y:S01]  /*0670*/  IMAD R8, R13, UR7, R9 ;  /* 0x000000070d087c24 */ /* 0x008fe2000f8e0209 */
[----:B------:R-:W-:Y:S02]  /*0680*/  SHF.R.S32.HI R12, RZ, 0x1f, R54 ;  /* 0x0000001fff0c7819 */ /* 0x000fe40000011436 */
[----:B------:R-:W-:Y:S02]  /*0690*/  SHF.R.S32.HI R10, RZ, 0x1f, R11 ;  /* 0x0000001fff0a7819 */ /* 0x000fe4000001140b */
[----:B------:R-:W-:Y:S02]  /*06a0*/  IADD3 R66, P3, R54, R31, RZ ;  /* 0x0000001f36427210 */ /* 0x000fe40007f7e0ff */
[----:B------:R-:W-:Y:S01]  /*06b0*/  IADD3 R9, R8, 0x20, RZ ;  /* 0x0000002008097810 */ /* 0x000fe20007ffe0ff */
[----:B------:R-:W-:Y:S01]  /*06c0*/  IMAD R10, R10, UR12, RZ ;  /* 0x0000000c0a0a7c24 */ /* 0x000fe2000f8e02ff */
[----:B------:R-:W-:-:S02]  /*06d0*/  LEA.HI.X.SX32 R67, R31, R12, 0x1, P3 ;  /* 0x0000000c1f437211 */ /* 0x000fc400018f0eff */
[----:B------:R-:W-:Y:S01]  /*06e0*/  IADD3 R8, R8, 0x30, RZ ;  /* 0x0000003008087810 */ /* 0x000fe20007ffe0ff */
[----:B------:R-:W-:Y:S01]  /*06f0*/  IMAD R69, R11, UR13, R10 ;  /* 0x0000000d0b457c24 */ /* 0x000fe2000f8e020a */
[----:B------:R-:W-:Y:S01]  /*0700*/  ISETP.GE.U32.AND P0, PT, R9, UR14, PT ;  /* 0x0000000e09007c0c */ /* 0x000fe2000bf06070 */
[----:B------:R-:W-:Y:S01]  /*0710*/  IMAD.WIDE.U32 R66, R11, UR12, R66 ;  /* 0x0000000c0b427c25 */ /* 0x000fe2000f8e0042 */
[----:B------:R-:W-:Y:S01]  /*0720*/  ISETP.GE.U32.AND P3, PT, R8, UR14, PT ;  /* 0x0000000e08007c0c */ /* 0x000fe2000bf66070 */
[----:B------:R-:W3:Y:S01]  /*0730*/  @P1 LDC.64 R10, c[0x0][0x230] ;  /* 0x00008c00ff0a1b82 */ /* 0x000ee20000000a00 */
[----:B------:R-:W-:Y:S02]  /*0740*/  SHF.R.S32.HI R8, RZ, 0x1f, R8 ;  /* 0x0000001fff087819 */ /* 0x000fe40000011408 */
[----:B------:R-:W-:Y:S02]  /*0750*/  IADD3 R69, R67, R69, RZ ;  /* 0x0000004543457210 */ /* 0x000fe40007ffe0ff */
[----:B------:R-:W-:Y:S01]  /*0760*/  ISETP.GE.AND.EX P3, PT, R8, UR15, PT, P3 ;  /* 0x0000000f08007c0c */ /* 0x000fe2000bf66330 */
[----:B----4-:R-:W-:Y:S01]  /*0770*/  @P1 IMAD R8, R41, R14, RZ ;  /* 0x0000000e29081224 */ /* 0x010fe200078e02ff */
[----:B------:R-:W-:-:S02]  /*0780*/  @P1 MOV R68, R66 ;  /* 0x0000004200441202 */ /* 0x000fc40000000f00 */
[----:B------:R-:W-:Y:S01]  /*0790*/  SHF.R.S32.HI R9, RZ, 0x1f, R9 ;  /* 0x0000001fff097819 */ /* 0x000fe20000011409 */
[C---:B------:R-:W-:Y:S01]  /*07a0*/  @P1 IMAD R13, R52.reuse, R15, R8 ;  /* 0x0000000f340d1224 */ /* 0x040fe200078e0208 */
[----:B------:R-:W-:Y:S01]  /*07b0*/  @P2 MOV R26, R66 ;  /* 0x00000042001a2202 */ /* 0x000fe20000000f00 */
[----:B------:R-:W-:Y:S01]  /*07c0*/  @P1 IMAD.WIDE.U32 R14, R52, R14, R68 ;  /* 0x0000000e340e1225 */ /* 0x000fe200078e0044 */
[----:B------:R-:W-:Y:S02]  /*07d0*/  ISETP.GE.AND.EX P0, PT, R9, UR15, PT, P0 ;  /* 0x0000000f09007c0c */ /* 0x000fe4000bf06300 */
[----:B------:R-:W-:Y:S02]  /*07e0*/  @P2 MOV R27, R69 ;  /* 0x00000045001b2202 */ /* 0x000fe40000000f00 */
[----:B------:R-:W-:Y:S02]  /*07f0*/  @P1 IADD3 R15, R15, R13, RZ ;  /* 0x0000000d0f0f1210 */ /* 0x000fe40007ffe0ff */
[----:B------:R-:W-:Y:S01]  /*0800*/  @P1 SHF.L.U32 R29, R14, 0x2, RZ ;  /* 0x000000020e1d1819 */ /* 0x000fe200000006ff */
[----:B--2---:R-:W-:Y:S01]  /*0810*/  @P2 IMAD.WIDE.U32 R26, R50, R20, R26 ;  /* 0x00000014321a2225 */ /* 0x004fe200078e001a */
[----:B------:R-:W-:-:S02]  /*0820*/  @P1 SHF.L.U64.HI R24, R14, 0x2, R15 ;  /* 0x000000020e181819 */ /* 0x000fc4000001020f */
[----:B------:R-:W-:Y:S01]  /*0830*/  ISETP.LT.U32.AND P0, PT, R53, 0x1c0, !P0 ;  /* 0x000001c03500780c */ /* 0x000fe20004701070 */
[----:B------:R-:W2:Y:S01]  /*0840*/  @P2 LDC.64 R14, c[0x0][0x230] ;  /* 0x00008c00ff0e2b82 */ /* 0x000ea20000000a00 */
[----:B---3--:R-:W-:Y:S01]  /*0850*/  @P1 IADD3 R32, P4, R29, R10, RZ ;  /* 0x0000000a1d201210 */ /* 0x008fe20007f9e0ff */
[----:B------:R-:W-:Y:S01]  /*0860*/  @P2 IMAD R10, R39, R20, RZ ;  /* 0x00000014270a2224 */ /* 0x000fe200078e02ff */
[----:B------:R-:W-:Y:S02]  /*0870*/  ISETP.LT.U32.AND P3, PT, R53, 0x1c0, !P3 ;  /* 0x000001c03500780c */ /* 0x000fe40005f61070 */
[----:B------:R-:W-:Y:S01]  /*0880*/  @P1 IADD3.X R33, R24, R11, RZ, P4, !PT ;  /* 0x0000000b18211210 */ /* 0x000fe200027fe4ff */
[----:B------:R-:W-:Y:S01]  /*0890*/  @P2 IMAD R11, R50, R21, R10 ;  /* 0x00000015320b2224 */ /* 0x000fe200078e020a */
[----:B0-----:R-:W-:Y:S01]  /*08a0*/  @P1 IADD3 R28, P5, R29, R18, RZ ;  /* 0x000000121d1c1210 */ /* 0x001fe20007fbe0ff */
[----:B------:R0:W3:Y:S03]  /*08b0*/  LDG.E.64 R20, desc[UR8][R34.64] ;  /* 0x0000000822147981 */ /* 0x0000e6000c1e1b00 */
[----:B------:R-:W-:Y:S01]  /*08c0*/  @P1 IADD3.X R29, R24, R19, RZ, P5, !PT ;  /* 0x00000013181d1210 */ /* 0x000fe20002ffe4ff */
[----:B------:R-:W4:Y:S08]  /*08d0*/  @P0 LDC.64 R8, c[0x0][0x288] ;  /* 0x0000a200ff080b82 */ /* 0x000f300000000a00 */
[----:B------:R-:W1:Y:S01]  /*08e0*/  @P3 LDC.64 R12, c[0x0][0x288] ;  /* 0x0000a200ff0c3b82 */ /* 0x000e620000000a00 */
[----:B------:R-:W-:-:S07]  /*08f0*/  @P2 IADD3 R27, R27, R11, RZ ;  /* 0x0000000b1b1b2210 */ /* 0x000fce0007ffe0ff */
[----:B------:R-:W0:Y:S01]  /*0900*/  @P0 LDC.64 R18, c[0x0][0x230] ;  /* 0x00008c00ff120b82 */ /* 0x000e220000000a00 */
[----:B------:R-:W-:-:S07]  /*0910*/  @P2 SHF.L.U32 R37, R26, 0x2, RZ ;  /* 0x000000021a252819 */ /* 0x000fce00000006ff */
[----:B------:R-:W0:Y:S01]  /*0920*/  @P0 LDC.64 R22, c[0x0][0x228] ;  /* 0x00008a00ff160b82 */ /* 0x000e220000000a00 */
[----:B------:R-:W-:Y:S01]  /*0930*/  @P2 SHF.L.U64.HI R30, R26, 0x2, R27 ;  /* 0x000000021a1e2819 */ /* 0x000fe2000001021b */
[----:B----4-:R-:W-:Y:S01]  /*0940*/  @P0 IMAD R36, R7, R8, RZ ;  /* 0x0000000807240224 */ /* 0x010fe200078e02ff */
[----:B------:R-:W-:Y:S02]  /*0950*/  @P0 MOV R26, R66 ;  /* 0x00000042001a0202 */ /* 0x000fe40000000f00 */
[----:B------:R-:W-:-:S03]  /*0960*/  @P0 MOV R27, R69 ;  /* 0x00000045001b0202 */ /* 0x000fc60000000f00 */
[----:B------:R-:W4:Y:S01]  /*0970*/  @P3 LDC.64 R24, c[0x0][0x230] ;  /* 0x00008c00ff183b82 */ /* 0x000f220000000a00 */
[----:B------:R-:W-:Y:S01]  /*0980*/  @P0 IMAD R55, R49, R9, R36 ;  /* 0x0000000931370224 */ /* 0x000fe200078e0224 */
[----:B--2---:R-:W-:Y:S01]  /*0990*/  @P2 IADD3 R36, P4, R37, R14, RZ ;  /* 0x0000000e25242210 */ /* 0x004fe20007f9e0ff */
[----:B------:R-:W-:-:S05]  /*09a0*/  @P0 IMAD.WIDE.U32 R8, R49, R8, R26 ;  /* 0x0000000831080225 */ /* 0x000fca00078e001a */
[----:B------:R-:W2:Y:S01]  /*09b0*/  @P3 LDC.64 R10, c[0x0][0x228] ;  /* 0x00008a00ff0a3b82 */ /* 0x000ea20000000a00 */
[----:B-1----:R-:W-:Y:S01]  /*09c0*/  @P3 IMAD R56, R5, R12, RZ ;  /* 0x0000000c05383224 */ /* 0x002fe200078e02ff */
[----:B------:R-:W-:Y:S02]  /*09d0*/  @P3 MOV R26, R66 ;  /* 0x00000042001a3202 */ /* 0x000fe40000000f00 */
[----:B------:R-:W-:Y:S01]  /*09e0*/  @P3 MOV R27, R69 ;  /* 0x00000045001b3202 */ /* 0x000fe20000000f00 */
[----:B0-----:R-:W-:Y:S01]  /*09f0*/  @P3 IMAD R35, R48, R13, R56 ;  /* 0x0000000d30233224 */ /* 0x001fe200078e0238 */
[----:B------:R-:W-:Y:S02]  /*0a00*/  @P2 IADD3 R16, P5, R37, R16, RZ ;  /* 0x0000001025102210 */ /* 0x000fe40007fbe0ff */
[----:B------:R-:W-:Y:S01]  /*0a10*/  @P2 IADD3.X R37, R30, R15, RZ, P4, !PT ;  /* 0x0000000f1e252210 */ /* 0x000fe200027fe4ff */
[----:B------:R-:W-:Y:S01]  /*0a20*/  @P3 IMAD.WIDE.U32 R12, R48, R12, R26 ;  /* 0x0000000c300c3225 */ /* 0x000fe200078e001a */
[----:B------:R-:W-:-:S02]  /*0a30*/  @P0 IADD3 R9, R9, R55, RZ ;  /* 0x0000003709090210 */ /* 0x000fc40007ffe0ff */
[----:B------:R-:W-:Y:S02]  /*0a40*/  @P0 SHF.L.U32 R15, R8, 0x2, RZ ;  /* 0x00000002080f0819 */ /* 0x000fe400000006ff */
[----:B------:R-:W-:Y:S02]  /*0a50*/  @P2 IADD3.X R17, R30, R17, RZ, P5, !PT ;  /* 0x000000111e112210 */ /* 0x000fe40002ffe4ff */
[----:B------:R-:W-:Y:S02]  /*0a60*/  @P0 SHF.L.U64.HI R8, R8, 0x2, R9 ;  /* 0x0000000208080819 */ /* 0x000fe40000010209 */
[----:B------:R-:W-:Y:S02]  /*0a70*/  @P0 IADD3 R58, P5, R15, R18, RZ ;  /* 0x000000120f3a0210 */ /* 0x000fe40007fbe0ff */
[----:B------:R-:W-:Y:S02]  /*0a80*/  @P3 IADD3 R9, R13, R35, RZ ;  /* 0x000000230d093210 */ /* 0x000fe40007ffe0ff */
[----:B------:R-:W-:-:S02]  /*0a90*/  @P0 IADD3 R18, P6, R15, R22, RZ ;  /* 0x000000160f120210 */ /* 0x000fc40007fde0ff */
[----:B------:R-:W-:Y:S02]  /*0aa0*/  @P3 SHF.L.U32 R57, R12, 0x2, RZ ;  /* 0x000000020c393819 */ /* 0x000fe400000006ff */
[----:B------:R-:W-:Y:S02]  /*0ab0*/  @P0 IADD3.X R59, R8, R19, RZ, P5, !PT ;  /* 0x00000013083b0210 */ /* 0x000fe40002ffe4ff */
[----:B------:R-:W-:Y:S02]  /*0ac0*/  @P3 SHF.L.U64.HI R12, R12, 0x2, R9 ;  /* 0x000000020c0c3819 */ /* 0x000fe40000010209 */
[----:B------:R-:W-:Y:S02]  /*0ad0*/  @P0 IADD3.X R19, R8, R23, RZ, P6, !PT ;  /* 0x0000001708130210 */ /* 0x000fe400037fe4ff */
[----:B------:R-:W-:Y:S02]  /*0ae0*/  MOV R9, RZ ;  /* 0x000000ff00097202 */ /* 0x000fe40000000f00 */
[----:B------:R-:W-:-:S02]  /*0af0*/  MOV R8, RZ ;  /* 0x000000ff00087202 */ /* 0x000fc40000000f00 */
[C---:B----4-:R-:W-:Y:S02]  /*0b00*/  @P3 IADD3 R34, P4, R57.reuse, R24, RZ ;  /* 0x0000001839223210 */ /* 0x050fe40007f9e0ff */
[----:B--2---:R-:W-:Y:S02]  /*0b10*/  @P3 IADD3 R56, P5, R57, R10, RZ ;  /* 0x0000000a39383210 */ /* 0x004fe40007fbe0ff */
[----:B------:R-:W-:Y:S02]  /*0b20*/  CS2R R22, SRZ ;  /* 0x0000000000167805 */ /* 0x000fe4000001ff00 */
[----:B------:R-:W-:Y:S01]  /*0b30*/  @P3 IADD3.X R35, R12, R25, RZ, P4, !PT ;  /* 0x000000190c233210 */ /* 0x000fe200027fe4ff */
[----:B------:R0:W5:Y:S01]  /*0b40*/  @P1 LDG.E.64 R8, desc[UR8][R28.64] ;  /* 0x000000081c081981 */ /* 0x000162000c1e1b00 */
[----:B------:R-:W-:Y:S02]  /*0b50*/  CS2R R24, SRZ ;  /* 0x0000000000187805 */ /* 0x000fe4000001ff00 */
[----:B------:R-:W-:-:S02]  /*0b60*/  CS2R R14, SRZ ;  /* 0x00000000000e7805 */ /* 0x000fc4000001ff00 */
[----:B------:R-:W-:Y:S01]  /*0b70*/  @P3 IADD3.X R57, R12, R11, RZ, P5, !PT ;  /* 0x0000000b0c393210 */ /* 0x000fe20002ffe4ff */
[----:B------:R-:W5:Y:S04]  /*0b80*/  @P1 LDG.E.64 R22, desc[UR8][R32.64] ;  /* 0x0000000820161981 */ /* 0x000f68000c1e1b00 */
[----:B------:R-:W5:Y:S01]  /*0b90*/  @P2 LDG.E.64 R24, desc[UR8][R36.64] ;  /* 0x0000000824182981 */ /* 0x000f62000c1e1b00 */
[----:B0-----:R-:W-:-:S03]  /*0ba0*/  CS2R R28, SRZ ;  /* 0x00000000001c7805 */ /* 0x001fc6000001ff00 */
[----:B------:R-:W5:Y:S04]  /*0bb0*/  @P3 LDG.E.64 R14, desc[UR8][R56.64] ;  /* 0x00000008380e3981 */ /* 0x000f68000c1e1b00 */
[----:B------:R-:W5:Y:S01]  /*0bc0*/  @P3 LDG.E.64 R28, desc[UR8][R34.64] ;  /* 0x00000008221c3981 */ /* 0x000f62000c1e1b00 */
[----:B------:R-:W-:Y:S02]  /*0bd0*/  CS2R R10, SRZ ;  /* 0x00000000000a7805 */ /* 0x000fe4000001ff00 */
[----:B------:R-:W-:Y:S02]  /*0be0*/  CS2R R26, SRZ ;  /* 0x00000000001a7805 */ /* 0x000fe4000001ff00 */
[----:B------:R-:W-:Y:S02]  /*0bf0*/  CS2R R12, SRZ ;  /* 0x00000000000c7805 */ /* 0x000fe4000001ff00 */
[----:B------:R-:W5:Y:S04]  /*0c00*/  @P2 LDG.E.64 R10, desc[UR8][R16.64] ;  /* 0x00000008100a2981 */ /* 0x000f68000c1e1b00 */
[----:B------:R-:W5:Y:S04]  /*0c10*/  @P0 LDG.E.64 R26, desc[UR8][R58.64] ;  /* 0x000000083a1a0981 */ /* 0x000f68000c1e1b00 */
[----:B------:R0:W5:Y:S01]  /*0c20*/  @P0 LDG.E.64 R12, desc[UR8][R18.64] ;  /* 0x00000008120c0981 */ /* 0x000162000c1e1b00 */
[----:B------:R-:W-:Y:S01]  /*0c30*/  MOV R55, 0x3f800000 ;  /* 0x3f80000000377802 */ /* 0x000fe20000000f00 */
[----:B------:R-:W-:Y:S01]  /*0c40*/  BSSY B0, `(.L_x_2066) ;  /* 0x0000014000007945 */ /* 0x000fe20003800000 */
[----:B0-----:R-:W-:Y:S01]  /*0c50*/  CS2R R18, SRZ ;  /* 0x0000000000127805 */ /* 0x001fe2000001ff00 */
[----:B---3--:R-:W-:-:S05]  /*0c60*/  FFMA.FTZ R16, -R20, R20, R21 ;  /* 0x0000001414107223 */ /* 0x008fca0000010115 */
[----:B------:R-:W-:-:S13]  /*0c70*/  FSETP.GTU.FTZ.AND P0, PT, R16, RZ, PT ;  /* 0x000000ff1000720b */ /* 0x000fda0003f1c000 */
[----:B------:R-:W0:Y:S02]  /*0c80*/  @P0 LDC R21, c[0x0][0x250] ;  /* 0x00009400ff150b82 */ /* 0x000e240000000800 */
[----:B0-----:R-:W-:-:S04]  /*0c90*/  @P0 FADD.FTZ R21, R16, R21 ;  /* 0x0000001510150221 */ /* 0x001fc80000010000 */
[----:B------:R0:W1:Y:S01]  /*0ca0*/  @P0 MUFU.RSQ R55, R21 ;  /* 0x0000001500370308 */ /* 0x0000620000001400 */
[----:B------:R-:W-:Y:S02]  /*0cb0*/  ISETP.GT.U32.AND P0, PT, R53, 0x1bf, PT ;  /* 0x000001bf3500780c */ /* 0x000fe40003f04070 */
[----:B------:R-:W-:-:S11]  /*0cc0*/  CS2R R16, SRZ ;  /* 0x0000000000107805 */ /* 0x000fd6000001ff00 */
        /* <DEDUP_REMOVED lines=11> */
.L_x_2067:
[----:B------:R-:W-:Y:S05]  /*0d80*/  BSYNC B0 ;  /* 0x0000000000007941 */ /* 0x000fea0003800000 */
.L_x_2066:
[----:B------:R-:W-:Y:S01]  /*0d90*/  ISETP.NE.AND P4, PT, RZ, UR10, PT ;  /* 0x0000000aff007c0c */ /* 0x000fe2000bf85270 */
[C---:B0----5:R-:W-:Y:S01]  /*0da0*/  FADD.FTZ R32, -R20.reuse, R22 ;  /* 0x0000001614207221 */ /* 0x061fe20000010100 */
[C---:B------:R-:W-:Y:S01]  /*0db0*/  FADD.FTZ R60, -R20.reuse, R23 ;  /* 0x00000017143c7221 */ /* 0x040fe20000010100 */
[C---:B------:R-:W-:Y:S01]  /*0dc0*/  FADD.FTZ R30, -R20.reuse, R24 ;  /* 0x00000018141e7221 */ /* 0x040fe20000010100 */
[----:B------:R-:W-:Y:S01]  /*0dd0*/  FADD.FTZ R56, -R20, R25 ;  /* 0x0000001914387221 */ /* 0x000fe20000010100 */
[----:B------:R-:W-:Y:S01]  /*0de0*/  MOV R22, R8 ;  /* 0x0000000800167202 */ /* 0x000fe20000000f00 */
[----:B-1----:R-:W-:Y:S01]  /*0df0*/  FMUL.FTZ R61, R32, R55 ;  /* 0x00000037203d7220 */ /* 0x002fe20000410000 */
[----:B------:R-:W-:Y:S01]  /*0e00*/  MOV R21, R9 ;  /* 0x0000000900157202 */ /* 0x000fe20000000f00 */
[----:B------:R-:W-:Y:S01]  /*0e10*/  FMUL.FTZ R60, R60, R55 ;  /* 0x000000373c3c7220 */ /* 0x000fe20000410000 */
[----:B------:R-:W-:-:S04]  /*0e20*/  MOV R24, R10 ;  /* 0x0000000a00187202 */ /* 0x000fc80000000f00 */
        /* <DEDUP_REMOVED lines=15> */
[----:B------:R-:W-:-:S03]  /*0f20*/  FMUL.FTZ R21, R9, R32 ;  /* 0x0000002009157220 */ /* 0x000fc60000410000 */
[----:B------:R-:W-:Y:S01]  /*0f30*/  FFMA.FTZ R36, R22, R35, 1 ;  /* 0x3f80000016247423 */ /* 0x000fe20000010023 */
[----:B------:R-:W-:-:S03]  /*0f40*/  FMUL.FTZ R22, R33, R34 ;  /* 0x0000002221167220 */ /* 0x000fc60000410000 */
[----:B------:R-:W-:-:S07]  /*0f50*/  FMUL.FTZ R21, R21, R36 ;  /* 0x0000002415157220 */ /* 0x000fce0000410000 */
.L_x_2068:
[----:B------:R-:W-:Y:S01]  /*0f60*/  FMUL.FTZ R32, R22, R16 ;  /* 0x0000001016207220 */ /* 0x000fe20000410000 */
[----:B------:R-:W-:Y:S01]  /*0f70*/  FMUL.FTZ R57, R30, R55 ;  /* 0x000000371e397220 */ /* 0x000fe20000410000 */
[----:B------:R-:W-:Y:S01]  /*0f80*/  MOV R23, R11 ;  /* 0x0000000b00177202 */ /* 0x000fe20000000f00 */
        /* <DEDUP_REMOVED lines=15> */
[----:B0-----:R-:W-:-:S04]  /*1080*/  FADD.FTZ R37, -R33, 1 ;  /* 0x3f80000021257421 */ /* 0x001fc80000010100 */
[----:B------:R-:W-:Y:S01]  /*1090*/  FFMA.FTZ R37, R24, R37, 1 ;  /* 0x3f80000018257423 */ /* 0x000fe20000010025 */
[----:B------:R-:W-:Y:S01]  /*10a0*/  FMUL.FTZ R24, R10, R33 ;  /* 0x000000210a187220 */ /* 0x000fe20000410000 */
[----:B-1----:R-:W-:-:S03]  /*10b0*/  FADD.FTZ R58, -R36, 1 ;  /* 0x3f800000243a7421 */ /* 0x002fc60000010100 */
[----:B------:R-:W-:Y:S01]  /*10c0*/  FMUL.FTZ R24, R24, R37 ;  /* 0x0000002518187220 */ /* 0x000fe20000410000 */
[----:B------:R-:W-:Y:S01]  /*10d0*/  FFMA.FTZ R58, R23, R58, 1 ;  /* 0x3f800000173a7423 */ /* 0x000fe2000001003a */
[----:B------:R-:W-:-:S04]  /*10e0*/  FMUL.FTZ R23, R11, R36 ;  /* 0x000000240b177220 */ /* 0x000fc80000410000 */
[----:B------:R-:W-:-:S07]  /*10f0*/  FMUL.FTZ R23, R23, R58 ;  /* 0x0000003a17177220 */ /* 0x000fce0000410000 */
.L_x_2069:
[----:B------:R-:W-:Y:S01]  /*1100*/  FFMA.FTZ R34, R60, R25, R31 ;  /* 0x000000193c227223 */ /* 0x000fe2000001001f */
[----:B------:R-:W-:Y:S01]  /*1110*/  FMUL.FTZ R32, R24, R16 ;  /* 0x0000001018207220 */ /* 0x000fe20000410000 */
[----:B------:R-:W-:Y:S01]  /*1120*/  FADD.FTZ R25, R25, R30 ;  /* 0x0000001e19197221 */ /* 0x000fe20000010000 */
[C---:B------:R-:W-:Y:S01]  /*1130*/  FADD.FTZ R58, -R20.reuse, R27 ;  /* 0x0000001b143a7221 */ /* 0x040fe20000010100 */
[----:B------:R-:W-:Y:S01]  /*1140*/  FMUL.FTZ R27, R23, R17 ;  /* 0x00000011171b7220 */ /* 0x000fe20000410000 */
[----:B------:R-:W-:Y:S01]  /*1150*/  FFMA.FTZ R31, R57, R32, R34 ;  /* 0x00000020391f7223 */ /* 0x000fe20000010022 */
[----:B------:R-:W-:Y:S01]  /*1160*/  FADD.FTZ R30, R25, R32 ;  /* 0x00000020191e7221 */ /* 0x000fe20000010000 */
[----:B------:R-:W-:Y:S01]  /*1170*/  FADD.FTZ R32, -R20, R26 ;  /* 0x0000001a14207221 */ /* 0x000fe20000010100 */
[----:B------:R-:W-:Y:S01]  /*1180*/  MOV R25, R12 ;  /* 0x0000000c00197202 */ /* 0x000fe20000000f00 */
[----:B------:R-:W-:Y:S01]  /*1190*/  FMUL.FTZ R58, R58, R55 ;  /* 0x000000373a3a7220 */ /* 0x000fe20000410000 */
[----:B------:R-:W-:Y:S01]  /*11a0*/  MOV R26, R13 ;  /* 0x0000000d001a7202 */ /* 0x000fe20000000f00 */
        /* <DEDUP_REMOVED lines=14> */
[----:B-1----:R-:W-:Y:S01]  /*1290*/  FADD.FTZ R62, -R36, 1 ;  /* 0x3f800000243e7421 */ /* 0x002fe20000010100 */
[----:B------:R-:W-:-:S03]  /*12a0*/  FMUL.FTZ R36, R13, R36 ;  /* 0x000000240d247220 */ /* 0x000fc60000410000 */
[----:B------:R-:W-:Y:S01]  /*12b0*/  FFMA.FTZ R37, R25, R62, 1 ;  /* 0x3f80000019257423 */ /* 0x000fe2000001003e */
[----:B------:R-:W-:-:S04]  /*12c0*/  FMUL.FTZ R25, R12, R33 ;  /* 0x000000210c197220 */ /* 0x000fc80000410000 */
[----:B------:R-:W-:Y:S01]  /*12d0*/  FMUL.FTZ R25, R25, R26 ;  /* 0x0000001a19197220 */ /* 0x000fe20000410000 */
[----:B------:R-:W-:-:S07]  /*12e0*/  FMUL.FTZ R26, R36, R37 ;  /* 0x00000025241a7220 */ /* 0x000fce0000410000 */
.L_x_2070:
[----:B------:R-:W-:Y:S01]  /*12f0*/  FFMA.FTZ R34, R56, R27, R31 ;  /* 0x0000001b38227223 */ /* 0x000fe2000001001f */
[----:B------:R-:W-:Y:S01]  /*1300*/  FMUL.FTZ R32, R25, R16 ;  /* 0x0000001019207220 */ /* 0x000fe20000410000 */
[----:B------:R-:W-:Y:S01]  /*1310*/  FADD.FTZ R27, R27, R30 ;  /* 0x0000001e1b1b7221 */ /* 0x000fe20000010000 */
[C---:B------:R-:W-:Y:S01]  /*1320*/  FADD.FTZ R30, -R20.reuse, R28 ;  /* 0x0000001c141e7221 */ /* 0x040fe20000010100 */
[----:B------:R-:W-:Y:S01]  /*1330*/  FADD.FTZ R62, -R20, R29 ;  /* 0x0000001d143e7221 */ /* 0x000fe20000010100 */
[----:B------:R-:W-:Y:S01]  /*1340*/  FFMA.FTZ R29, R59, R32, R34 ;  /* 0x000000203b1d7223 */ /* 0x000fe20000010022 */
[----:B------:R-:W-:Y:S01]  /*1350*/  FADD.FTZ R20, R27, R32 ;  /* 0x000000201b147221 */ /* 0x000fe20000010000 */
[----:B------:R-:W-:Y:S01]  /*1360*/  MOV R28, R14 ;  /* 0x0000000e001c7202 */ /* 0x000fe20000000f00 */
[----:B------:R-:W-:Y:S01]  /*1370*/  FMUL.FTZ R63, R30, R55 ;  /* 0x000000371e3f7220 */ /* 0x000fe20000410000 */
[----:B------:R-:W-:Y:S01]  /*1380*/  MOV R27, R15 ;  /* 0x0000000f001b7202 */ /* 0x000fe20000000f00 */
        /* <DEDUP_REMOVED lines=15> */
[----:B-1----:R-:W-:-:S04]  /*1480*/  FADD.FTZ R27, -R36, 1 ;  /* 0x3f800000241b7421 */ /* 0x002fc80000010100 */
[----:B------:R-:W-:Y:S01]  /*1490*/  FFMA.FTZ R30, R28, R27, 1 ;  /* 0x3f8000001c1e7423 */ /* 0x000fe2000001001b */
[----:B------:R-:W-:Y:S01]  /*14a0*/  FMUL.FTZ R28, R14, R33 ;  /* 0x000000210e1c7220 */ /* 0x000fe20000410000 */
[----:B------:R-:W-:-:S03]  /*14b0*/  FMUL.FTZ R27, R15, R36 ;  /* 0x000000240f1b7220 */ /* 0x000fc60000410000 */
[----:B------:R-:W-:Y:S01]  /*14c0*/  FMUL.FTZ R28, R28, R37 ;  /* 0x000000251c1c7220 */ /* 0x000fe20000410000 */
[----:B------:R-:W-:-:S07]  /*14d0*/  FMUL.FTZ R27, R27, R30 ;  /* 0x0000001e1b1b7220 */ /* 0x000fce0000410000 */
.L_x_2071:
        /* <DEDUP_REMOVED lines=8> */
[----:B------:R-:W-:Y:S01]  /*1560*/  FADD.FTZ R31, RZ, R22 ;  /* 0x00000016ff1f7221 */ /* 0x000fe20000010000 */
[----:B------:R-:W-:Y:S01]  /*1570*/  FFMA.FTZ R36, R62, R37, R29 ;  /* 0x000000253e247223 */ /* 0x000fe2000001001d */
[----:B------:R-:W-:Y:S01]  /*1580*/  FADD.FTZ R37, R37, R30 ;  /* 0x0000001e25257221 */ /* 0x000fe20000010000 */
[----:B------:R-:W-:Y:S01]  /*1590*/  FFMA.FTZ R30, R61, R22, RZ ;  /* 0x000000163d1e7223 */ /* 0x000fe200000100ff */
[----:B------:R-:W-:Y:S01]  /*15a0*/  FADD.FTZ R22, RZ, R21 ;  /* 0x00000015ff167221 */ /* 0x000fe20000010000 */
[----:B------:R-:W-:Y:S01]  /*15b0*/  FFMA.FTZ R21, R60, R21, RZ ;  /* 0x000000153c157223 */ /* 0x000fe200000100ff */
[----:B------:R-:W1:Y:S01]  /*15c0*/  SHFL.DOWN PT, R29, R36, 0x1, 0x1f ;  /* 0x08201f00241d7f89 */ /* 0x000e6200000e0000 */
[----:B------:R-:W-:Y:S01]  /*15d0*/  UMOV UR6, 0x400 ;  /* 0x0000040000067882 */ /* 0x000fe20000000000 */
[----:B------:R-:W-:Y:S01]  /*15e0*/  FFMA.FTZ R30, R57, R24, R30 ;  /* 0x00000018391e7223 */ /* 0x000fe2000001001e */
[----:B------:R-:W-:Y:S01]  /*15f0*/  UIADD3 UR5, UR6, 0x90, URZ ;  /* 0x0000009006057890 */ /* 0x000fe2000fffe03f */
[----:B------:R-:W2:Y:S01]  /*1600*/  SHFL.DOWN PT, R20, R37, 0x1, 0x1f ;  /* 0x08201f0025147f89 */ /* 0x000ea200000e0000 */
[----:B------:R-:W-:Y:S01]  /*1610*/  FADD.FTZ R24, R31, R24 ;  /* 0x000000181f187221 */ /* 0x000fe20000010000 */
[----:B------:R-:W-:Y:S01]  /*1620*/  FADD.FTZ R31, R22, R23 ;  /* 0x00000017161f7221 */ /* 0x000fe20000010000 */
[----:B------:R-:W-:Y:S01]  /*1630*/  FFMA.FTZ R21, R56, R23, R21 ;  /* 0x0000001738157223 */ /* 0x000fe20000010015 */
[----:B------:R-:W-:Y:S01]  /*1640*/  ISETP.NE.AND P3, PT, R53, RZ, PT ;  /* 0x000000ff3500720c */ /* 0x000fe20003f65270 */
[----:B------:R-:W-:Y:S01]  /*1650*/  FADD.FTZ R23, R24, R25 ;  /* 0x0000001918177221 */ /* 0x000fe20000010000 */
[----:B------:R-:W-:Y:S01]  /*1660*/  FFMA.FTZ R30, R59, R25, R30 ;  /* 0x000000193b1e7223 */ /* 0x000fe2000001001e */
[----:B------:R-:W-:Y:S01]  /*1670*/  FADD.FTZ R24, R31, R26 ;  /* 0x0000001a1f187221 */ /* 0x000fe20000010000 */
[----:B------:R-:W-:Y:S01]  /*1680*/  FFMA.FTZ R21, R58, R26, R21 ;  /* 0x0000001a3a157223 */ /* 0x000fe20000010015 */
[----:B------:R-:W-:Y:S01]  /*1690*/  FADD.FTZ R22, R23, R28 ;  /* 0x0000001c17167221 */ /* 0x000fe20000010000 */
[----:B------:R-:W-:Y:S01]  /*16a0*/  BSSY B0, `(.L_x_2072) ;  /* 0x0000044000007945 */ /* 0x000fe20003800000 */
[----:B------:R-:W-:Y:S01]  /*16b0*/  FADD.FTZ R23, R24, R27 ;  /* 0x0000001b18177221 */ /* 0x000fe20000010000 */
[----:B------:R-:W-:Y:S01]  /*16c0*/  FFMA.FTZ R21, R62, R27, R21 ;  /* 0x0000001b3e157223 */ /* 0x000fe20000010015 */
[----:B0-----:R-:W-:Y:S01]  /*16d0*/  ULEA UR5, UR11, UR5, 0x18 ;  /* 0x000000050b057291 */ /* 0x001fe2000f8ec03f */
[----:B------:R-:W-:-:S05]  /*16e0*/  ISETP.GT.U32.AND P5, PT, R53, 0x1b, PT ;  /* 0x0000001b3500780c */ /* 0x000fca0003fa4070 */
        /* <DEDUP_REMOVED lines=23> */
[----:B------:R-:W-:Y:S01]  /*1860*/  ISETP.NE.AND P0, PT, R38, RZ, PT ;  /* 0x000000ff2600720c */ /* 0x000fe20003f05270 */
[----:B------:R-:W-:-:S05]  /*1870*/  FFMA.FTZ R20, R63, R28, R30 ;  /* 0x0000001c3f147223 */ /* 0x000fca000001001e */
[----:B------:R0:W-:Y:S07]  /*1880*/  STS.128 [R65], R20 ;  /* 0x0000001441007388 */ /* 0x0001ee0000000c00 */
[----:B------:R0:W-:Y:S01]  /*1890*/  @!P0 STS.64 [R0+0x10], R36 ;  /* 0x0000102400008388 */ /* 0x0001e20000000a00 */
[----:B------:R-:W-:Y:S06]  /*18a0*/  BAR.SYNC.DEFER_BLOCKING 0x0 ;  /* 0x0000000000007b1d */ /* 0x000fec0000010000 */
[----:B------:R-:W-:Y:S05]  /*18b0*/  @P3 BRA `(.L_x_2073) ;  /* 0x0000000000883947 */ /* 0x000fea0003800000 */
[----:B------:R-:W-:-:S09]  /*18c0*/  ULEA UR5, UR11, UR6, 0x18 ;  /* 0x000000060b057291 */ /* 0x000fd2000f8ec03f */
[----:B------:R-:W1:Y:S04]  /*18d0*/  LDS.64 R32, [UR5+0x18] ;  /* 0x00001805ff207984 */ /* 0x000e680008000a00 */
[----:B------:R-:W2:Y:S04]  /*18e0*/  LDS.128 R28, [UR5+0x20] ;  /* 0x00002005ff1c7984 */ /* 0x000ea80008000c00 */
[----:B------:R-:W3:Y:S01]  /*18f0*/  LDS.128 R24, [UR5+0x30] ;  /* 0x00003005ff187984 */ /* 0x000ee20008000c00 */
[----:B-1----:R-:W-:Y:S01]  /*1900*/  FADD.FTZ R35, R36, R32 ;  /* 0x0000002024237221 */ /* 0x002fe20000010000 */
[----:B------:R-:W-:-:S03]  /*1910*/  FADD.FTZ R32, R37, R33 ;  /* 0x0000002125207221 */ /* 0x000fc60000010000 */
[----:B--2---:R-:W-:Y:S01]  /*1920*/  FADD.FTZ R35, R35, R28 ;  /* 0x0000001c23237221 */ /* 0x004fe20000010000 */
[----:B------:R-:W-:-:S03]  /*1930*/  FADD.FTZ R32, R32, R29 ;  /* 0x0000001d20207221 */ /* 0x000fc60000010000 */
[----:B------:R-:W-:Y:S01]  /*1940*/  FADD.FTZ R35, R35, R30 ;  /* 0x0000001e23237221 */ /* 0x000fe20000010000 */
[----:B------:R-:W-:-:S03]  /*1950*/  FADD.FTZ R28, R32, R31 ;  /* 0x0000001f201c7221 */ /* 0x000fc60000010000 */
[----:B---3--:R-:W-:Y:S01]  /*1960*/  FADD.FTZ R29, R35, R24 ;  /* 0x00000018231d7221 */ /* 0x008fe20000010000 */
[----:B------:R-:W-:Y:S01]  /*1970*/  FADD.FTZ R24, R28, R25 ;  /* 0x000000191c187221 */ /* 0x000fe20000010000 */
[----:B------:R-:W1:Y:S02]  /*1980*/  LDS.128 R32, [UR5+0x40] ;  /* 0x00004005ff207984 */ /* 0x000e640008000c00 */
[----:B------:R-:W-:Y:S01]  /*1990*/  FADD.FTZ R25, R29, R26 ;  /* 0x0000001a1d197221 */ /* 0x000fe20000010000 */
[----:B------:R-:W-:Y:S01]  /*19a0*/  FADD.FTZ R24, R24, R27 ;  /* 0x0000001b18187221 */ /* 0x000fe20000010000 */
[----:B------:R-:W2:Y:S02]  /*19b0*/  LDS.128 R28, [UR5+0x50] ;  /* 0x00005005ff1c7984 */ /* 0x000ea40008000c00 */
[----:B-1----:R-:W-:Y:S01]  /*19c0*/  FADD.FTZ R25, R25, R32 ;  /* 0x0000002019197221 */ /* 0x002fe20000010000 */
[----:B------:R-:W-:-:S03]  /*19d0*/  FADD.FTZ R24, R24, R33 ;  /* 0x0000002118187221 */ /* 0x000fc60000010000 */
[----:B------:R-:W-:Y:S01]  /*19e0*/  FADD.FTZ R25, R25, R34 ;  /* 0x0000002219197221 */ /* 0x000fe20000010000 */
[----:B------:R-:W-:-:S03]  /*19f0*/  FADD.FTZ R32, R24, R35 ;  /* 0x0000002318207221 */ /* 0x000fc60000010000 */
[----:B--2---:R-:W-:Y:S01]  /*1a00*/  FADD.FTZ R33, R25, R28 ;  /* 0x0000001c19217221 */ /* 0x004fe20000010000 */
        /* <DEDUP_REMOVED lines=10> */
[----:B------:R-:W-:-:S03]  /*1ab0*/  FADD.FTZ R28, R28, R33 ;  /* 0x000000211c1c7221 */ /* 0x000fc60000010000 */
[----:B0-----:R-:W-:Y:S01]  /*1ac0*/  FADD.FTZ R36, R29, R34 ;  /* 0x000000221d247221 */ /* 0x001fe20000010000 */
[----:B------:R-:W-:-:S07]  /*1ad0*/  FADD.FTZ R37, R28, R35 ;  /* 0x000000231c257221 */ /* 0x000fce0000010000 */
.L_x_2073:
[----:B------:R-:W-:Y:S05]  /*1ae0*/  BSYNC B0 ;  /* 0x0000000000007941 */ /* 0x000fea0003800000 */
.L_x_2072:
[----:B------:R-:W-:Y:S06]  /*1af0*/  BAR.SYNC.DEFER_BLOCKING 0x0 ;  /* 0x0000000000007b1d */ /* 0x000fec0000010000 */
[----:B------:R-:W-:Y:S04]  /*1b00*/  BSSY B0, `(.L_x_2074) ;  /* 0x000004d000007945 */ /* 0x000fe80003800000 */
[----:B------:R-:W-:Y:S05]  /*1b10*/  @P5 BRA `(.L_x_2075) ;  /* 0x00000004002c5947 */ /* 0x000fea0003800000 */
[----:B------:R-:W1:Y:S04]  /*1b20*/  LDS.128 R24, [R65+0x1c0] ;  /* 0x0001c00041187984 */ /* 0x000e680000000c00 */
[----:B------:R-:W2:Y:S04]  /*1b30*/  LDS.128 R28, [R65+0x380] ;  /* 0x00038000411c7984 */ /* 0x000ea80000000c00 */
[----:B------:R-:W3:Y:S01]  /*1b40*/  LDS.128 R32, [R65+0x540] ;  /* 0x0005400041207984 */ /* 0x000ee20000000c00 */
[----:B-1----:R-:W-:Y:S01]  /*1b50*/  FADD.FTZ R24, R20, R24 ;  /* 0x0000001814187221 */ /* 0x002fe20000010000 */
[----:B0-----:R-:W-:Y:S01]  /*1b60*/  FADD.FTZ R20, R21, R25 ;  /* 0x0000001915147221 */ /* 0x001fe20000010000 */
[----:B------:R-:W-:Y:S01]  /*1b70*/  FADD.FTZ R21, R22, R26 ;  /* 0x0000001a16157221 */ /* 0x000fe20000010000 */
[----:B------:R-:W-:Y:S01]  /*1b80*/  FADD.FTZ R22, R23, R27 ;  /* 0x0000001b17167221 */ /* 0x000fe20000010000 */
[----:B--2---:R-:W-:Y:S01]  /*1b90*/  FADD.FTZ R23, R24, R28 ;  /* 0x0000001c18177221 */ /* 0x004fe20000010000 */
[----:B------:R-:W-:Y:S01]  /*1ba0*/  FADD.FTZ R20, R20, R29 ;  /* 0x0000001d14147221 */ /* 0x000fe20000010000 */
[----:B------:R-:W-:Y:S01]  /*1bb0*/  FADD.FTZ R21, R21, R30 ;  /* 0x0000001e15157221 */ /* 0x000fe20000010000 */
[----:B------:R-:W0:Y:S01]  /*1bc0*/  LDS.128 R24, [R65+0x700] ;  /* 0x0007000041187984 */ /* 0x000e220000000c00 */
[----:B------:R-:W-:Y:S01]  /*1bd0*/  FADD.FTZ R28, R22, R31 ;  /* 0x0000001f161c7221 */ /* 0x000fe20000010000 */
[----:B---3--:R-:W-:Y:S01]  /*1be0*/  FADD.FTZ R29, R23, R32 ;  /* 0x00000020171d7221 */ /* 0x008fe20000010000 */
[----:B------:R-:W-:Y:S01]  /*1bf0*/  FADD.FTZ R30, R20, R33 ;  /* 0x00000021141e7221 */ /* 0x000fe20000010000 */
[----:B------:R-:W-:Y:S01]  /*1c00*/  FADD.FTZ R31, R21, R34 ;  /* 0x00000022151f7221 */ /* 0x000fe20000010000 */
[----:B------:R-:W-:Y:S01]  /*1c10*/  FADD.FTZ R28, R28, R35 ;  /* 0x000000231c1c7221 */ /* 0x000fe20000010000 */
[----:B------:R-:W1:Y:S01]  /*1c20*/  LDS.128 R20, [R65+0x8c0] ;  /* 0x0008c00041147984 */ /* 0x000e620000000c00 */
[----:B0-----:R-:W-:Y:S01]  /*1c30*/  FADD.FTZ R29, R29, R24 ;  /* 0x000000181d1d7221 */ /* 0x001fe20000010000 */
[----:B------:R-:W-:Y:S01]  /*1c40*/  FADD.FTZ R30, R30, R25 ;  /* 0x000000191e1e7221 */ /* 0x000fe20000010000 */
[----:B------:R-:W-:Y:S01]  /*1c50*/  FADD.FTZ R31, R31, R26 ;  /* 0x0000001a1f1f7221 */ /* 0x000fe20000010000 */
[----:B------:R-:W-:-:S02]  /*1c60*/  FADD.FTZ R32, R28, R27 ;  /* 0x0000001b1c207221 */ /* 0x000fc40000010000 */
[----:B------:R-:W-:Y:S01]  /*1c70*/  LDS.128 R24, [R65+0xc40] ;  /* 0x000c400041187984 */ /* 0x000fe20000000c00 */
[----:B-1----:R-:W-:Y:S01]  /*1c80*/  FADD.FTZ R33, R29, R20 ;  /* 0x000000141d217221 */ /* 0x002fe20000010000 */
[----:B------:R-:W-:Y:S01]  /*1c90*/  FADD.FTZ R20, R30, R21 ;  /* 0x000000151e147221 */ /* 0x000fe20000010000 */
[----:B------:R-:W-:Y:S01]  /*1ca0*/  FADD.FTZ R21, R31, R22 ;  /* 0x000000161f157221 */ /* 0x000fe20000010000 */
[----:B------:R-:W-:Y:S01]  /*1cb0*/  FADD.FTZ R32, R32, R23 ;  /* 0x0000001720207221 */ /* 0x000fe20000010000 */
        /* <DEDUP_REMOVED lines=37> */
[----:B------:R-:W-:Y:S01]  /*1f10*/  LDS.128 R28, [R65+0x1a40] ;  /* 0x001a4000411c7984 */ /* 0x000fe20000000c00 */
        /* <DEDUP_REMOVED lines=8> */
[----:B------:R-:W-:Y:S01]  /*1fa0*/  FADD.FTZ R20, R35, R28 ;  /* 0x0000001c23147221 */ /* 0x000fe20000010000 */
[----:B------:R-:W-:Y:S01]  /*1fb0*/  FADD.FTZ R22, R33, R30 ;  /* 0x0000001e21167221 */ /* 0x000fe20000010000 */
[----:B------:R-:W-:-:S07]  /*1fc0*/  FADD.FTZ R23, R32, R31 ;  /* 0x0000001f20177221 */ /* 0x000fce0000010000 */
.L_x_2075:
[----:B------:R-:W-:Y:S05]  /*1fd0*/  BSYNC B0 ;  /* 0x0000000000007941 */ /* 0x000fea0003800000 */
.L_x_2074:
        /* <DEDUP_REMOVED lines=17> */
.L_x_2077:
[----:B------:R-:W-:Y:S05]  /*20f0*/  BSYNC B0 ;  /* 0x0000000000007941 */ /* 0x000fea0003800000 */
.L_x_2076:
[----:B------:R-:W-:Y:S05]  /*2100*/  @!P0 BRA `(.L_x_2078) ;  /* 0x00000010007c8947 */ /* 0x000fea0003800000 */
[----:B0-2---:R-:W0:Y:S01]  /*2110*/  LDC.64 R20, c[0x0][0x258] ;  /* 0x00009600ff147b82 */ /* 0x005e220000000a00 */
        /* <DEDUP_REMOVED lines=28> */
.L_x_2080:
[----:B-1----:R-:W2:Y:S04]  /*22e0*/  LDG.E.STRONG.GPU R22, desc[UR8][R20.64] ;  /* 0x0000000814167981 */ /* 0x002ea8000c1ef900 */
[----:B--2---:R-:W-:Y:S01]  /*22f0*/  CCTL.IVALL ;  /* 0x00000000ff00798f */ /* 0x004fe20002000000 */
[----:B------:R-:W-:Y:S05]  /*2300*/  YIELD ;  /* 0x0000000000007946 */ /* 0x000fea0003800000 */
[----:B------:R-:W-:-:S13]  /*2310*/  ISETP.NE.AND P0, PT, R22, R27, PT ;  /* 0x0000001b1600720c */ /* 0x000fda0003f05270 */
[----:B------:R-:W-:Y:S05]  /*2320*/  @P0 BRA `(.L_x_2080) ;  /* 0xfffffffc00ec0947 */ /* 0x000fea000383ffff */
.L_x_2079:
        /* <DEDUP_REMOVED lines=8> */
[----:B------:R-:W-:Y:S01]  /*23b0*/  ISETP.GT.AND P0, PT, R46, RZ, PT ;  /* 0x000000ff2e00720c */ /* 0x000fe20003f04270 */
[----:B------:R-:W-:Y:S01]  /*23c0*/  HFMA2.MMA R27, -RZ, RZ, 0, 0 ;  /* 0x00000000ff1b7435 */ /* 0x000fe200000001ff */
[----:B------:R-:W-:-:S11]  /*23d0*/  MOV R26, R46 ;  /* 0x0000002e001a7202 */ /* 0x000fd60000000f00 */
[----:B------:R-:W-:Y:S05]  /*23e0*/  @!P0 BRA `(.L_x_2082) ;  /* 0x0000000800d88947 */ /* 0x000fea0003800000 */
[----:B------:R-:W-:Y:S02]  /*23f0*/  ISETP.GT.AND P5, PT, R26, 0xc, PT ;  /* 0x0000000c1a00780c */ /* 0x000fe40003fa4270 */
[----:B------:R-:W-:-:S11]  /*2400*/  PLOP3.LUT P0, PT, PT, PT, PT, 0x80, 0x0 ;  /* 0x000000000000781c */ /* 0x000fd60003f0f070 */
[----:B------:R-:W-:Y:S05]  /*2410*/  @!P5 BRA `(.L_x_2083) ;  /* 0x0000000400d0d947 */ /* 0x000fea0003800000 */
[----:B------:R-:W-:-:S13]  /*2420*/  PLOP3.LUT P0, PT, PT, PT, PT, 0x8, 0x0 ;  /* 0x000000000000781c */ /* 0x000fda0003f0e170 */
.L_x_2084:
        /* <DEDUP_REMOVED lines=115> */
.L_x_2083:
        /* <DEDUP_REMOVED lines=12> */
[C---:B------:R-:W-:Y:S02]  /*2c20*/  IADD3 R25, R27.reuse, 0x3, RZ ;  /* 0x000000031b197810 */ /* 0x040fe40007ffe0ff */
        /* <DEDUP_REMOVED lines=48> */
.L_x_2085:
[----:B------:R-:W-:-:S13]  /*2f30*/  ISETP.NE.OR P0, PT, R26, RZ, P0 ;  /* 0x000000ff1a00720c */ /* 0x000fda0000705670 */
[----:B------:R-:W-:Y:S05]  /*2f40*/  @!P0 BRA `(.L_x_2081) ;  /* 0x00000000007c8947 */ /* 0x000fea0003800000 */
.L_x_2082:
[----:B------:R-:W-:-:S13]  /*2f50*/  ISETP.EQ.OR P6, PT, R27, UR7, P3 ;  /* 0x000000071b007c0c */ /* 0x000fda0009fc2670 */
[----:B------:R-:W-:-:S04]  /*2f60*/  @!P6 IMAD R21, R42, R27, R43 ;  /* 0x0000001b2a15e224 */ /* 0x000fc800078e022b */
[----:B------:R-:W-:-:S06]  /*2f70*/  @!P6 IMAD.WIDE.U32 R20, R21, 0x8, R28 ;  /* 0x000000081514e825 */ /* 0x000fcc00078e001c */
[----:B------:R-:W2:Y:S01]  /*2f80*/  @!P6 LDG.E.64 R20, desc[UR8][R20.64] ;  /* 0x000000081414e981 */ /* 0x000ea2000c1e1b00 */
[C---:B------:R-:W-:Y:S02]  /*2f90*/  IADD3 R23, R27.reuse, 0x1, RZ ;  /* 0x000000011b177810 */ /* 0x040fe40007ffe0ff */
[----:B------:R-:W-:Y:S02]  /*2fa0*/  IADD3 R25, R27, 0x2, RZ ;  /* 0x000000021b197810 */ /* 0x000fe40007ffe0ff */
        /* <DEDUP_REMOVED lines=25> */
.L_x_2081:
        /* <DEDUP_REMOVED lines=11> */
.L_x_2087:
[----:B------:R-:W-:Y:S05]  /*31f0*/  BSYNC B0 ;  /* 0x0000000000007941 */ /* 0x000fea0003800000 */
.L_x_2086:
        /* <DEDUP_REMOVED lines=16> */
.L_x_2078:
[----:B------:R-:W3:Y:S01]  /*3300*/  S2UR UR6, SR_CgaCtaId ;  /* 0x00000000000679c3 */ /* 0x000ee20000008800 */
[----:B------:R-:W-:Y:S01]  /*3310*/  UMOV UR5, 0x400 ;  /* 0x0000040000057882 */ /* 0x000fe20000000000 */
[----:B012---:R-:W-:Y:S01]  /*3320*/  SHF.R.U32.HI R22, RZ, 0x2, R53 ;  /* 0x00000002ff167819 */ /* 0x007fe20000011635 */
[----:B------:R-:W-:-:S04]  /*3330*/  ULDC.64 UR12, c[0x0][0x290] ;  /* 0x0000a400000c7ab9 */ /* 0x000fc80000000a00 */
[----:B------:R-:W-:Y:S01]  /*3340*/  IMAD.WIDE.U32 R22, R22, 0x24924925, RZ ;  /* 0x2492492516167825 */ /* 0x000fe200078e00ff */
[----:B------:R-:W0:Y:S01]  /*3350*/  LDC R25, c[0x0][0x2ac] ;  /* 0x0000ab00ff197b82 */ /* 0x000e220000000800 */
[----:B---3--:R-:W-:Y:S02]  /*3360*/  ULEA UR5, UR6, UR5, 0x18 ;  /* 0x0000000506057291 */ /* 0x008fe4000f8ec03f */
[----:B0-----:R-:W-:-:S07]  /*3370*/  IMAD R22, R25, UR7, R23 ;  /* 0x0000000719167c24 */ /* 0x001fce000f8e0217 */
[----:B------:R-:W-:Y:S01]  /*3380*/  @!P3 STS.64 [UR5+0x88], R36 ;  /* 0x00008824ff00b988 */ /* 0x000fe20008000a05 */
        /* <DEDUP_REMOVED lines=9> */
[C---:B------:R-:W-:Y:S02]  /*3420*/  ISETP.LT.U32.AND P0, PT, R53.reuse, 0x1c0, !P0 ;  /* 0x000001c03500780c */ /* 0x040fe40004701070 */
[----:B------:R-:W-:Y:S01]  /*3430*/  ISETP.LT.U32.AND P3, PT, R53, 0x1c0, !P3 ;  /* 0x000001c03500780c */ /* 0x000fe20005f61070 */
[----:B------:R-:W0:Y:S01]  /*3440*/  LDS.64 R20, [UR5+0x88] ;  /* 0x00008805ff147984 */ /* 0x000e220008000a00 */
[----:B------:R-:W-:-:S02]  /*3450*/  ULDC UR5, c[0x0][0x2bc] ;  /* 0x0000af0000057ab9 */ /* 0x000fc40000000800 */
[----:B0-----:R-:W-:Y:S01]  /*3460*/  FMUL.FTZ R24, R20, UR5 ;  /* 0x0000000514187c20 */ /* 0x001fe20008410000 */
[----:B------:R-:W-:Y:S01]  /*3470*/  FMUL.FTZ R25, R21, UR5 ;  /* 0x0000000515197c20 */ /* 0x000fe20008410000 */
[----:B------:R-:W-:Y:S07]  /*3480*/  @!P4 BRA `(.L_x_2088) ;  /* 0x000000000048c947 */ /* 0x000fee0003800000 */
        /* <DEDUP_REMOVED lines=18> */
.L_x_2088:
[----:B------:R-:W-:Y:S04]  /*35b0*/  BSSY B0, `(.L_x_2089) ;  /* 0x0000013000007945 */ /* 0x000fe80003800000 */
[----:B------:R-:W-:Y:S05]  /*35c0*/  @!P1 BRA `(.L_x_2090) ;  /* 0x0000000000449947 */ /* 0x000fea0003800000 */
[----:B------:R-:W-:Y:S01]  /*35d0*/  ULDC.64 UR12, c[0x0][0x288] ;  /* 0x0000a200000c7ab9 */ /* 0x000fe20000000a00 */
[----:B------:R-:W-:Y:S01]  /*35e0*/  MOV R20, R66 ;  /* 0x0000004200147202 */ /* 0x000fe20000000f00 */
[----:B------:R-:W-:Y:S01]  /*35f0*/  IMAD R23, R41, UR12, RZ ;  /* 0x0000000c29177c24 */ /* 0x000fe2000f8e02ff */
[----:B------:R-:W-:Y:S01]  /*3600*/  MOV R21, R69 ;  /* 0x0000004500157202 */ /* 0x000fe20000000f00 */
[-CC-:B------:R-:W-:Y:S01]  /*3610*/  FFMA.FTZ R61, R61, R24.reuse, R25.reuse ;  /* 0x000000183d3d7223 */ /* 0x180fe20000010019 */
[----:B------:R-:W-:Y:S01]  /*3620*/  FFMA.FTZ R60, R60, R24, R25 ;  /* 0x000000183c3c7223 */ /* 0x000fe20000010019 */
[C---:B------:R-:W-:Y:S02]  /*3630*/  IMAD R23, R52.reuse, UR13, R23 ;  /* 0x0000000d34177c24 */ /* 0x040fe4000f8e0217 */
[----:B------:R-:W-:Y:S01]  /*3640*/  IMAD.WIDE.U32 R20, R52, UR12, R20 ;  /* 0x0000000c34147c25 */ /* 0x000fe2000f8e0014 */
[----:B------:R-:W-:-:S03]  /*3650*/  ULDC.64 UR12, c[0x0][0x210] ;  /* 0x00008400000c7ab9 */ /* 0x000fc60000000a00 */
[----:B------:R-:W-:Y:S01]  /*3660*/  FFMA.FTZ R8, R16, R8, -R61 ;  /* 0x0000000810087223 */ /* 0x000fe2000001083d */
[----:B------:R-:W-:Y:S01]  /*3670*/  FFMA.FTZ R60, R17, R9, -R60 ;  /* 0x00000009113c7223 */ /* 0x000fe2000001083c */
[----:B------:R-:W-:Y:S02]  /*3680*/  LEA R22, P5, R20, UR12, 0x2 ;  /* 0x0000000c14167c11 */ /* 0x000fe4000f8a10ff */
[----:B------:R-:W-:Y:S01]  /*3690*/  FMUL.FTZ R8, R8, R55 ;  /* 0x0000003708087220 */ /* 0x000fe20000410000 */
[----:B------:R-:W-:Y:S01]  /*36a0*/  IADD3 R23, R21, R23, RZ ;  /* 0x0000001715177210 */ /* 0x000fe20007ffe0ff */
[----:B------:R-:W-:-:S03]  /*36b0*/  FMUL.FTZ R9, R60, R55 ;  /* 0x000000373c097220 */ /* 0x000fc60000410000 */
[----:B------:R-:W-:-:S05]  /*36c0*/  LEA.HI.X R23, R20, UR13, R23, 0x2, P5 ;  /* 0x0000000d14177c11 */ /* 0x000fca000a8f1417 */
[----:B------:R0:W-:Y:S02]  /*36d0*/  STG.E.64 desc[UR8][R22.64], R8 ;  /* 0x0000000816007986 */ /* 0x0001e4000c101b08 */
.L_x_2090:
[----:B------:R-:W-:Y:S05]  /*36e0*/  BSYNC B0 ;  /* 0x0000000000007941 */ /* 0x000fea0003800000 */
.L_x_2089:
[----:B------:R-:W-:Y:S05]  /*36f0*/  @!P4 BRA `(.L_x_2091) ;  /* 0x000000000048c947 */ /* 0x000fea0003800000 */
        /* <DEDUP_REMOVED lines=18> */
.L_x_2091:
[----:B------:R-:W-:Y:S04]  /*3820*/  BSSY B0, `(.L_x_2092) ;  /* 0x0000013000007945 */ /* 0x000fe80003800000 */
[----:B------:R-:W-:Y:S05]  /*3830*/  @!P2 BRA `(.L_x_2093) ;  /* 0x000000000044a947 */ /* 0x000fea0003800000 */
[----:B------:R-:W-:Y:S01]  /*3840*/  ULDC.64 UR12, c[0x0][0x288] ;  /* 0x0000a200000c7ab9 */ /* 0x000fe20000000a00 */
[----:B------:R-:W-:Y:S01]  /*3850*/  MOV R20, R66 ;  /* 0x0000004200147202 */ /* 0x000fe20000000f00 */
[----:B0-----:R-:W-:Y:S01]  /*3860*/  IMAD R9, R39, UR12, RZ ;  /* 0x0000000c27097c24 */ /* 0x001fe2000f8e02ff */
        /* <DEDUP_REMOVED lines=10> */
[----:B------:R-:W-:-:S04]  /*3910*/  IADD3 R9, R21, R9, RZ ;  /* 0x0000000915097210 */ /* 0x000fc80007ffe0ff */
[----:B------:R-:W-:Y:S01]  /*3920*/  LEA.HI.X R11, R20, UR13, R9, 0x2, P5 ;  /* 0x0000000d140b7c11 */ /* 0x000fe2000a8f1409 */
[----:B------:R-:W-:-:S05]  /*3930*/  FMUL.FTZ R9, R56, R55 ;  /* 0x0000003738097220 */ /* 0x000fca0000410000 */
[----:B------:R1:W-:Y:S02]  /*3940*/  STG.E.64 desc[UR8][R10.64], R8 ;  /* 0x000000080a007986 */ /* 0x0003e4000c101b08 */
.L_x_2093:
[----:B------:R-:W-:Y:S05]  /*3950*/  BSYNC B0 ;  /* 0x0000000000007941 */ /* 0x000fea0003800000 */
.L_x_2092:
[----:B------:R-:W-:Y:S05]  /*3960*/  @!P4 BRA `(.L_x_2094) ;  /* 0x000000000048c947 */ /* 0x000fea0003800000 */
        /* <DEDUP_REMOVED lines=18> */
.L_x_2094:
[----:B------:R-:W-:Y:S04]  /*3a90*/  BSSY B0, `(.L_x_2095) ;  /* 0x0000013000007945 */ /* 0x000fe80003800000 */
[----:B------:R-:W-:Y:S05]  /*3aa0*/  @!P0 BRA `(.L_x_2096) ;  /* 0x0000000000448947 */ /* 0x000fea0003800000 */
[----:B------:R-:W-:Y:S01]  /*3ab0*/  ULDC.64 UR12, c[0x0][0x288] ;  /* 0x0000a200000c7ab9 */ /* 0x000fe20000000a00 */
[----:B-1----:R-:W-:Y:S01]  /*3ac0*/  MOV R10, R66 ;  /* 0x00000042000a7202 */ /* 0x002fe20000000f00 */
        /* <DEDUP_REMOVED lines=15> */
.L_x_2096:
[----:B------:R-:W-:Y:S05]  /*3bc0*/  BSYNC B0 ;  /* 0x0000000000007941 */ /* 0x000fea0003800000 */
.L_x_2095:
[----:B------:R-:W-:Y:S05]  /*3bd0*/  @!P4 BRA `(.L_x_2097) ;  /* 0x000000000048c947 */ /* 0x000fea0003800000 */
[----:B------:R-:W-:Y:S01]  /*3be0*/  FFMA.FTZ R18, R63, R16, R18 ;  /* 0x000000103f127223 */ /* 0x000fe20000010012 */
[----:B------:R-:W-:-:S03]  /*3bf0*/  FFMA.FTZ R19, R62, R17, R19 ;  /* 0x000000113e137223 */ /* 0x000fc60000010013 */
        /* <DEDUP_REMOVED lines=16> */
.L_x_2097:
[----:B------:R-:W-:Y:S04]  /*3d00*/  BSSY B0, `(.L_x_2098) ;  /* 0x0000013000007945 */ /* 0x000fe80003800000 */
[----:B------:R-:W-:Y:S05]  /*3d10*/  @!P3 BRA `(.L_x_2099) ;  /* 0x000000000044b947 */ /* 0x000fea0003800000 */
[----:B------:R-:W-:Y:S01]  /*3d20*/  ULDC.64 UR12, c[0x0][0x288] ;  /* 0x0000a200000c7ab9 */ /* 0x000fe20000000a00 */
[----:B012---:R-:W-:Y:S01]  /*3d30*/  MOV R8, R66 ;  /* 0x0000004200087202 */ /* 0x007fe20000000f00 */
        /* <DEDUP_REMOVED lines=15> */
.L_x_2099:
[----:B------:R-:W-:Y:S05]  /*3e30*/  BSYNC B0 ;  /* 0x0000000000007941 */ /* 0x000fea0003800000 */
.L_x_2098:
[----:B------:R-:W-:Y:S02]  /*3e40*/  IADD3 R45, R42, R45, RZ ;  /* 0x0000002d2a2d7210 */ /* 0x000fe40007ffe0ff */
[----:B------:R-:W-:Y:S02]  /*3e50*/  IADD3 R44, R44, 0x1, RZ ;  /* 0x000000012c2c7810 */ /* 0x000fe40007ffe0ff */
[----:B------:R-:W-:-:S13]  /*3e60*/  ISETP.GE.AND P0, PT, R45, UR4, PT ;  /* 0x000000042d007c0c */ /* 0x000fda000bf06270 */
[----:B------:R-:W-:Y:S05]  /*3e70*/  @!P0 BRA `(.L_x_2100) ;  /* 0xffffffc4004c8947 */ /* 0x000fea000383ffff */
.L_x_2065:
        /* <DEDUP_REMOVED lines=23> */
.L_x_2102:
[----:B------:R-:W-:Y:S05]  /*3ff0*/  BSYNC B0 ;  /* 0x0000000000007941 */ /* 0x000fea0003800000 */
.L_x_2101:
[----:B------:R-:W-:Y:S05]  /*4000*/  @P0 EXIT ;  /* 0x000000000000094d */ /* 0x000fea0003800000 */
[----:B------:R-:W-:Y:S05]  /*4010*/  @P2 BRA `(.L_x_2103) ;  /* 0x0000000000202947 */ /* 0x000fea0003800000 */
[----:B------:R-:W-:-:S05]  /*4020*/  IMAD R0, R6, R7, RZ ;  /* 0x0000000706007224 */ /* 0x000fca00078e02ff */
[----:B------:R-:W-:-:S13]  /*4030*/  ISETP.NE.AND P0, PT, R0, -0x1, PT ;  /* 0xffffffff0000780c */ /* 0x000fda0003f05270 */
[----:B------:R-:W-:Y:S05]  /*4040*/  @!P0 BRA `(.L_x_2103) ;  /* 0x0000000000148947 */ /* 0x000fea0003800000 */
.L_x_2104:
[----:B0-----:R-:W4:Y:S04]  /*4050*/  LDG.E.STRONG.GPU R5, desc[UR8][R2.64] ;  /* 0x0000000802057981 */ /* 0x001f28000c1ef900 */
[----:B----4-:R-:W-:Y:S01]  /*4060*/  CCTL.IVALL ;  /* 0x00000000ff00798f */ /* 0x010fe20002000000 */
[----:B------:R-:W-:Y:S05]  /*4070*/  YIELD ;  /* 0x0000000000007946 */ /* 0x000fea0003800000 */
[----:B------:R-:W-:-:S13]  /*4080*/  ISETP.NE.AND P0, PT, R5, R0, PT ;  /* 0x000000000500720c */ /* 0x000fda0003f05270 */
[----:B------:R-:W-:Y:S05]  /*4090*/  @P0 BRA `(.L_x_2104) ;  /* 0xfffffffc00ec0947 */ /* 0x000fea000383ffff */
.L_x_2103:
[----:B------:R-:W-:Y:S05]  /*40a0*/  WARPSYNC.ALL ;  /* 0x0000000000007948 */ /* 0x000fea0003800000 */
[----:B------:R-:W4:Y:S08]  /*40b0*/  LDC.64 R22, c[0x0][0x288] ;  /* 0x0000a200ff167b82 */ /* 0x000f300000000a00 */
[----:B------:R-:W-:Y:S01]  /*40c0*/  BAR.SYNC.DEFER_BLOCKING 0x0 ;  /* 0x0000000000007b1d */ /* 0x000fe20000010000 */
[----:B----4-:R-:W-:-:S04]  /*40d0*/  LEA.HI R0, P0, R23, R22, RZ, 0x1 ;  /* 0x0000001617007211 */ /* 0x010fc800078108ff */
        /* <DEDUP_REMOVED lines=9> */
[----:B---3--:R-:W0:Y:S01]  /*4170*/  LDC.64 R14, c[0x0][0x218] ;  /* 0x00008600ff0e7b82 */ /* 0x008e220000000a00 */
        /* <DEDUP_REMOVED lines=10> */
.L_x_2105:
[----:B------:R-:W-:-:S04]  /*4220*/  LEA R6, P0, R53, UR4, 0x2 ;  /* 0x0000000435067c11 */ /* 0x000fc8000f8010ff */
[----:B------:R-:W-:Y:S02]  /*4230*/  LEA.HI.X R7, R53, UR5, R0, 0x2, P0 ;  /* 0x0000000535077c11 */ /* 0x000fe400080f1400 */
[-C--:B-12---:R-:W-:Y:S02]  /*4240*/  LEA R8, P0, R24, R6.reuse, 0x2 ;  /* 0x0000000618087211 */ /* 0x086fe400078010ff */
[-C--:B------:R-:W-:Y:S01]  /*4250*/  LEA R12, P1, R22, R6.reuse, 0x2 ;  /* 0x00000006160c7211 */ /* 0x080fe200078210ff */
[----:B0-----:R-:W2:Y:S01]  /*4260*/  LDG.E R18, desc[UR8][R6.64] ;  /* 0x0000000806127981 */ /* 0x001ea2000c1e1900 */
[----:B------:R-:W-:Y:S02]  /*4270*/  LEA R10, P2, R27, R6, 0x2 ;  /* 0x000000061b0a7211 */ /* 0x000fe400078410ff */
[----:B------:R-:W-:Y:S02]  /*4280*/  IADD3.X R9, R7, R31, RZ, P0, !PT ;  /* 0x0000001f07097210 */ /* 0x000fe400007fe4ff */
[----:B------:R-:W-:-:S02]  /*4290*/  IADD3.X R13, R23, R7, RZ, P1, !PT ;  /* 0x00000007170d7210 */ /* 0x000fc40000ffe4ff */
[----:B------:R-:W-:Y:S01]  /*42a0*/  IADD3.X R11, R7, R29, RZ, P2, !PT ;  /* 0x0000001d070b7210 */ /* 0x000fe200017fe4ff */
[----:B------:R-:W2:Y:S04]  /*42b0*/  LDG.E R19, desc[UR8][R8.64] ;  /* 0x0000000808137981 */ /* 0x000ea8000c1e1900 */
[----:B------:R-:W4:Y:S04]  /*42c0*/  LDG.E R20, desc[UR8][R12.64] ;  /* 0x000000080c147981 */ /* 0x000f28000c1e1900 */
[----:B------:R-:W4:Y:S01]  /*42d0*/  LDG.E R21, desc[UR8][R10.64] ;  /* 0x000000080a157981 */ /* 0x000f22000c1e1900 */
[----:B------:R-:W-:-:S02]  /*42e0*/  SHF.L.U32 R5, R53, 0x1, RZ ;  /* 0x0000000135057819 */ /* 0x000fc400000006ff */
[----:B------:R-:W-:-:S03]  /*42f0*/  IADD3 R53, R53, 0x1c0, RZ ;  /* 0x000001c035357810 */ /* 0x000fc60007ffe0ff */
[----:B0-----:R-:W-:-:S04]  /*4300*/  IMAD.WIDE R2, R5, 0x4, R14 ;  /* 0x0000000405027825 */ /* 0x001fc800078e020e */
[----:B---3--:R-:W-:Y:S01]  /*4310*/  IMAD.WIDE R4, R5, 0x4, R16 ;  /* 0x0000000405047825 */ /* 0x008fe200078e0210 */
[----:B------:R-:W-:Y:S02]  /*4320*/  ISETP.GT.U32.AND P0, PT, R24, R53, PT ;  /* 0x000000351800720c */ /* 0x000fe40003f04070 */
[----:B------:R-:W-:-:S04]  /*4330*/  SHF.R.S32.HI R0, RZ, 0x1f, R53 ;  /* 0x0000001fff007819 */ /* 0x000fc80000011435 */
[----:B------:R-:W-:Y:S01]  /*4340*/  ISETP.GT.AND.EX P0, PT, R25, R0, PT, P0 ;  /* 0x000000001900720c */ /* 0x000fe20003f04300 */
[----:B--2---:R0:W-:Y:S04]  /*4350*/  STG.E.64 desc[UR8][R2.64], R18 ;  /* 0x0000001202007986 */ /* 0x0041e8000c101b08 */
[----:B----4-:R0:W-:Y:S08]  /*4360*/  STG.E.64 desc[UR8][R4.64], R20 ;  /* 0x0000001404007986 */ /* 0x0101f0000c101b08 */
[----:B------:R-:W-:Y:S05]  /*4370*/  @P0 BRA `(.L_x_2105) ;  /* 0xfffffffc00a80947 */ /* 0x000fea000383ffff */
[----:B------:R-:W-:Y:S05]  /*4380*/  EXIT ;  /* 0x000000000000794d */ /* 0x000fea0003800000 */
.L_x_2106:
        /* <DEDUP_REMOVED lines=15> */
.L_x_5165:


//--------------------- .text._Z35group_norm_nhwc_bwd_one_pass_kernelI11Fp32IOFp32WLi128ELi56ELi448EEv26Group_norm_nhwc_bwd_params --------------------------
	.section	.text._Z35group_norm_nhwc_bwd_one_pass_kernelI11Fp32IOFp32WLi128ELi56ELi448EEv26Group_norm_nhwc_bwd_params,"ax",@progbits
	.align	128
        .global         _Z35group_norm_nhwc_bwd_one_pass_kernelI11Fp32IOFp32WLi128ELi56ELi448EEv26Group_norm_nhwc_bwd_params
        .type           _Z35group_norm_nhwc_bwd_one_pass_kernelI11Fp32IOFp32WLi128ELi56ELi448EEv26Group_norm_nhwc_bwd_params,@function
        .size           _Z35group_norm_nhwc_bwd_one_pass_kernelI11Fp32IOFp32WLi128ELi56ELi448EEv26Group_norm_nhwc_bwd_params,(.L_x_5166 - _Z35group_norm_nhwc_bwd_one_pass_kernelI11Fp32IOFp32WLi128ELi56ELi448EEv26Group_norm_nhwc_bwd_params)
        .other          _Z35group_norm_nhwc_bwd_one_pass_kernelI11Fp32IOFp32WLi128ELi56ELi448EEv26Group_norm_nhwc_bwd_params,@"STO_CUDA_ENTRY STV_DEFAULT"
_Z35group_norm_nhwc_bwd_one_pass_kernelI11Fp32IOFp32WLi128ELi56ELi448EEv26Group_norm_nhwc_bwd_params:
.text._Z35group_norm_nhwc_bwd_one_pass_kernelI11Fp32IOFp32WLi128ELi56ELi448EEv26Group_norm_nhwc_bwd_params:
        /* <DEDUP_REMOVED lines=15> */
[--C-:B------:R-:W-:Y:S01]  /*00f0*/  SHF.R.S32.HI R0, RZ, 0x1f, R59.reuse ;  /* 0x0000001fff007819 */ /* 0x100fe2000001143b */
[----:B------:R-:W-:Y:S01]  /*0100*/  UIMAD UR8, UR15, 0x3, URZ ;  /* 0x000000030f0878a4 */ /* 0x000fe2000f8e023f */
[----:B------:R-:W-:Y:S01]  /*0110*/  IMAD.WIDE.U32 R2, R2, 0x24924925, RZ ;  /* 0x2492492502027825 */ /* 0x000fe200078e00ff */
[----:B------:R-:W0:Y:S01]  /*0120*/  LDC R5, c[0x0][0x2ac] ;  /* 0x0000ab00ff057b82 */ /* 0x000e220000000800 */
[----:B------:R-:W-:Y:S01]  /*0130*/  ULEA.HI UR7, UP0, UR15, UR14, URZ, 0x1 ;  /* 0x0000000e0f077291 */ /* 0x000fe2000f81083f */
[----:B------:R-:W-:Y:S01]  /*0140*/  LEA.HI R0, R0, R59, RZ, 0x5 ;  /* 0x0000003b00007211 */ /* 0x000fe200078f28ff */
[----:B------:R-:W-:Y:S01]  /*0150*/  UIADD3 UR8, UR5, UR8, URZ ;  /* 0x0000000805087290 */ /* 0x000fe2000fffe03f */
[----:B------:R-:W-:Y:S01]  /*0160*/  IMAD R60, R3, -0x1c, R59 ;  /* 0xffffffe4033c7824 */ /* 0x000fe200078e023b */
[----:B------:R-:W-:Y:S01]  /*0170*/  UMOV UR6, 0x400 ;  /* 0x0000040000067882 */ /* 0x000fe20000000000 */
[----:B------:R-:W-:Y:S01]  /*0180*/  UIADD3.X UR11, URZ, UR15, URZ, UP0, !UPT ;  /* 0x0000000f3f0b7290 */ /* 0x000fe200087fe43f */
[----:B------:R-:W-:Y:S01]  /*0190*/  SHF.R.S32.HI R0, RZ, 0x5, R0 ;  /* 0x00000005ff007819 */ /* 0x000fe20000011400 */
[----:B------:R-:W2:Y:S01]  /*01a0*/  S2UR UR10, SR_CgaCtaId ;  /* 0x00000000000a79c3 */ /* 0x000ea20000008800 */
[----:B------:R-:W-:Y:S01]  /*01b0*/  ULDC.64 UR14, c[0x0][0x290] ;  /* 0x0000a400000e7ab9 */ /* 0x000fe20000000a00 */
[----:B------:R-:W-:Y:S01]  /*01c0*/  USHF.R.S64 UR5, UR7, 0x1, UR11 ;  /* 0x0000000107057899 */ /* 0x000fe2000800100b */
[----:B------:R-:W-:Y:S01]  /*01d0*/  SHF.L.U32 R60, R60, 0x1, RZ ;  /* 0x000000013c3c7819 */ /* 0x000fe200000006ff */
[----:B------:R-:W-:-:S04]  /*01e0*/  USHF.R.S32.HI UR7, URZ, 0x1, UR11 ;  /* 0x000000013f077899 */ /* 0x000fc8000801140b */
[----:B------:R-:W-:Y:S01]  /*01f0*/  USHF.L.U64.HI UR7, UR5, 0x2, UR7 ;  /* 0x0000000205077899 */ /* 0x000fe20008010207 */
[----:B0-----:R-:W-:-:S05]  /*0200*/  IMAD R58, R5, UR16, R3 ;  /* 0x00000010053a7c24 */ /* 0x001fca000f8e0203 */
[----:B------:R-:W-:Y:S02]  /*0210*/  ISETP.GE.U32.AND P1, PT, R58, UR14, PT ;  /* 0x0000000e3a007c0c */ /* 0x000fe4000bf26070 */
[----:B------:R-:W-:Y:S01]  /*0220*/  SHF.R.S32.HI R57, RZ, 0x1f, R58 ;  /* 0x0000001fff397819 */ /* 0x000fe2000001143a */
[----:B--2---:R-:W-:Y:S02]  /*0230*/  ULEA UR10, UR10, UR6, 0x18 ;  /* 0x000000060a0a7291 */ /* 0x004fe4000f8ec03f */
[----:B------:R-:W-:Y:S01]  /*0240*/  ULEA.HI UR6, UP0, UR8, UR4, URZ, 0x1 ;  /* 0x0000000408067291 */ /* 0x000fe2000f81083f */
[----:B------:R-:W-:Y:S01]  /*0250*/  ISETP.GE.AND.EX P1, PT, R57, UR15, PT, P1 ;  /* 0x0000000f39007c0c */ /* 0x000fe2000bf26310 */
[----:B------:R-:W-:Y:S01]  /*0260*/  ULDC.U8 UR15, c[0x0][0x2a4] ;  /* 0x0000a900000f7ab9 */ /* 0x000fe20000000000 */
[----:B------:R-:W-:Y:S01]  /*0270*/  UMOV UR4, URZ ;  /* 0x0000003f00047c82 */ /* 0x000fe20008000000 */
[----:B------:R-:W-:Y:S01]  /*0280*/  UIADD3.X UR8, URZ, UR8, URZ, UP0, !UPT ;  /* 0x000000083f087290 */ /* 0x000fe200087fe43f */
[----:B------:R-:W-:-:S02]  /*0290*/  ISETP.LT.U32.AND P1, PT, R59, 0x1c0, !P1 ;  /* 0x000001c03b00780c */ /* 0x000fc40004f21070 */
[----:B------:R-:W-:Y:S01]  /*02a0*/  LEA R54, R0, UR10, 0x3 ;  /* 0x0000000a00367c11 */ /* 0x000fe2000f8e18ff */
[----:B------:R-:W-:Y:S02]  /*02b0*/  USHF.R.S64 UR6, UR6, 0x1, UR8 ;  /* 0x0000000106067899 */ /* 0x000fe40008001008 */
[----:B------:R-:W-:-:S04]  /*02c0*/  USHF.R.S32.HI UR8, URZ, 0x1, UR8 ;  /* 0x000000013f087899 */ /* 0x000fc80008011408 */
[----:B-1----:R-:W-:-:S12]  /*02d0*/  USHF.L.U64.HI UR8, UR6, 0x2, UR8 ;  /* 0x0000000206087899 */ /* 0x002fd80008010208 */
.L_x_2158:
[----:B01234-:R-:W0:Y:S01]  /*02e0*/  LDC R6, c[0x0][0x2a0] ;  /* 0x0000a800ff067b82 */ /* 0x01fe220000000800 */
[----:B------:R-:W-:Y:S01]  /*02f0*/  ISETP.LE.AND P4, PT, RZ, UR9, PT ;  /* 0x00000009ff007c0c */ /* 0x000fe2000bf83270 */
[----:B------:R-:W-:Y:S01]  /*0300*/  ULDC.64 UR18, c[0x0][0x290] ;  /* 0x0000a40000127ab9 */ /* 0x000fe20000000a00 */
[C---:B------:R-:W-:Y:S01]  /*0310*/  IADD3 R23, R58.reuse, 0x40, RZ ;  /* 0x000000403a177810 */ /* 0x040fe20007ffe0ff */
[----:B------:R-:W-:Y:S01]  /*0320*/  ULDC.64 UR10, c[0x0][0x298] ;  /* 0x0000a600000a7ab9 */ /* 0x000fe20000000a00 */
[----:B------:R-:W-:Y:S02]  /*0330*/  IADD3 R14, R58, 0x10, RZ ;  /* 0x000000103a0e7810 */ /* 0x000fe40007ffe0ff */
[----:B------:R-:W-:Y:S02]  /*0340*/  CS2R R28, SRZ ;  /* 0x00000000001c7805 */ /* 0x000fe4000001ff00 */
[----:B------:R-:W-:Y:S01]  /*0350*/  ISETP.GE.U32.AND P0, PT, R23, UR18, PT ;  /* 0x0000001217007c0c */ /* 0x000fe2000bf06070 */
[----:B------:R-:W1:Y:S01]  /*0360*/  @P1 LDC.64 R8, c[0x0][0x288] ;  /* 0x0000a200ff081b82 */ /* 0x000e620000000a00 */
[----:B------:R-:W-:-:S07]  /*0370*/  SHF.R.S32.HI R21, RZ, 0x1f, R14 ;  /* 0x0000001fff157819 */ /* 0x000fce000001140e */
[----:B------:R-:W2:Y:S01]  /*0380*/  @P1 LDC.64 R30, c[0x0][0x230] ;  /* 0x00008c00ff1e1b82 */ /* 0x000ea20000000a00 */
[----:B0-----:R-:W-:-:S07]  /*0390*/  IABS R5, R6 ;  /* 0x0000000600057213 */ /* 0x001fce0000000000 */
[----:B------:R-:W0:Y:S01]  /*03a0*/  @P1 LDC.64 R24, c[0x0][0x228] ;  /* 0x00008a00ff181b82 */ /* 0x000e220000000a00 */
[----:B------:R-:W3:Y:S08]  /*03b0*/  I2F.RP R0, R5 ;  /* 0x0000000500007306 */ /* 0x000ef00000209400 */
[----:B---3--:R-:W3:Y:S02]  /*03c0*/  MUFU.RCP R0, R0 ;  /* 0x0000000000007308 */ /* 0x008ee40000001000 */
[----:B---3--:R-:W-:-:S06]  /*03d0*/  IADD3 R2, R0, 0xffffffe, RZ ;  /* 0x0ffffffe00027810 */ /* 0x008fcc0007ffe0ff */
[----:B------:R3:W4:Y:S02]  /*03e0*/  F2I.FTZ.U32.TRUNC.NTZ R3, R2 ;  /* 0x0000000200037305 */ /* 0x000724000021f000 */
[----:B---3--:R-:W-:Y:S01]  /*03f0*/  HFMA2.MMA R2, -RZ, RZ, 0, 0 ;  /* 0x00000000ff027435 */ /* 0x008fe200000001ff */
[----:B----4-:R-:W-:-:S05]  /*0400*/  IADD3 R4, RZ, -R3, RZ ;  /* 0x80000003ff047210 */ /* 0x010fca0007ffe0ff */
[----:B------:R-:W-:Y:S01]  /*0410*/  IMAD R7, R4, R5, RZ ;  /* 0x0000000504077224 */ /* 0x000fe200078e02ff */
[----:B------:R-:W-:-:S03]  /*0420*/  IABS R4, UR9 ;  /* 0x0000000900047c13 */ /* 0x000fc60008000000 */
[----:B------:R-:W-:Y:S01]  /*0430*/  IMAD.HI.U32 R3, R3, R7, R2 ;  /* 0x0000000703037227 */ /* 0x000fe200078e0002 */
[----:B------:R-:W-:Y:S02]  /*0440*/  LOP3.LUT R2, R6, UR9, RZ, 0x3c, !PT ;  /* 0x0000000906027c12 */ /* 0x000fe4000f8e3cff */
[----:B------:R-:W-:Y:S02]  /*0450*/  SHF.R.S32.HI R7, RZ, 0x1f, R23 ;  /* 0x0000001fff077819 */ /* 0x000fe40000011417 */
[----:B------:R-:W-:Y:S01]  /*0460*/  ISETP.GE.AND P2, PT, R2, RZ, PT ;  /* 0x000000ff0200720c */ /* 0x000fe20003f46270 */
[----:B------:R-:W-:Y:S01]  /*0470*/  IMAD.HI.U32 R3, R3, R4, RZ ;  /* 0x0000000403037227 */ /* 0x000fe200078e00ff */
[----:B------:R-:W-:-:S04]  /*0480*/  ISETP.GE.AND.EX P0, PT, R7, UR19, PT, P0 ;  /* 0x0000001307007c0c */ /* 0x000fc8000bf06300 */
[----:B------:R-:W-:Y:S02]  /*0490*/  IADD3 R0, -R3, RZ, RZ ;  /* 0x000000ff03007210 */ /* 0x000fe40007ffe1ff */
[----:B------:R-:W-:-:S03]  /*04a0*/  ISETP.GT.U32.OR P0, PT, R59, 0x1bf, P0 ;  /* 0x000001bf3b00780c */ /* 0x000fc60000704470 */
[----:B------:R-:W-:Y:S01]  /*04b0*/  IMAD R0, R5, R0, R4 ;  /* 0x0000000005007224 */ /* 0x000fe200078e0204 */
[----:B------:R-:W-:-:S04]  /*04c0*/  SHF.R.S32.HI R4, RZ, 0x1f, R60 ;  /* 0x0000001fff047819 */ /* 0x000fc8000001143c */
[----:B------:R-:W-:-:S05]  /*04d0*/  ISETP.GT.U32.AND P3, PT, R5, R0, PT ;  /* 0x000000000500720c */ /* 0x000fca0003f64070 */
[----:B------:R-:W3:Y:S08]  /*04e0*/  @!P0 LDC.64 R10, c[0x0][0x228] ;  /* 0x00008a00ff0a8b82 */ /* 0x000ef00000000a00 */
[----:B------:R-:W-:Y:S02]  /*04f0*/  @!P3 IADD3 R0, R0, -R5, RZ ;  /* 0x800000050000b210 */ /* 0x000fe40007ffe0ff */
[----:B------:R-:W-:-:S02]  /*0500*/  @!P3 IADD3 R3, R3, 0x1, RZ ;  /* 0x000000010303b810 */ /* 0x000fc40007ffe0ff */
[CC--:B------:R-:W-:Y:S02]  /*0510*/  ISETP.GE.U32.AND P5, PT, R0.reuse, R5.reuse, PT ;  /* 0x000000050000720c */ /* 0x0c0fe40003fa6070 */
[-C--:B------:R-:W-:Y:S02]  /*0520*/  ISETP.GT.U32.AND P6, PT, R5, R0.reuse, PT ;  /* 0x000000000500720c */ /* 0x080fe40003fc4070 */
[----:B------:R-:W-:Y:S02]  /*0530*/  IADD3 R5, R0, -R5, RZ ;  /* 0x8000000500057210 */ /* 0x000fe40007ffe0ff */
[----:B------:R-:W-:Y:S02]  /*0540*/  ISETP.NE.AND P3, PT, R6, RZ, PT ;  /* 0x000000ff0600720c */ /* 0x000fe40003f65270 */
[----:B------:R-:W-:Y:S02]  /*0550*/  SEL R0, R5, R0, !P6 ;  /* 0x0000000005007207 */ /* 0x000fe40007000000 */
[----:B------:R-:W-:-:S02]  /*0560*/  LOP3.LUT R5, RZ, R6, RZ, 0x33, !PT ;  /* 0x00000006ff057212 */ /* 0x000fc400078e33ff */
[----:B------:R-:W-:Y:S02]  /*0570*/  @!P4 IADD3 R0, -R0, RZ, RZ ;  /* 0x000000ff0000c210 */ /* 0x000fe40007ffe1ff */
[----:B------:R-:W-:Y:S02]  /*0580*/  @P5 IADD3 R3, R3, 0x1, RZ ;  /* 0x0000000103035810 */ /* 0x000fe40007ffe0ff */
[----:B------:R-:W-:Y:S02]  /*0590*/  SEL R62, R5, R0, !P3 ;  /* 0x00000000053e7207 */ /* 0x000fe40005800000 */
[----:B------:R-:W-:Y:S02]  /*05a0*/  @!P2 IADD3 R3, -R3, RZ, RZ ;  /* 0x000000ff0303a210 */ /* 0x000fe40007ffe1ff */
[----:B------:R-:W-:Y:S01]  /*05b0*/  ISETP.GE.U32.AND P5, PT, R14, UR18, PT ;  /* 0x000000120e007c0c */ /* 0x000fe2000bfa6070 */
[----:B------:R-:W-:Y:S01]  /*05c0*/  IMAD R43, R62, 0x38, RZ ;  /* 0x000000383e2b7824 */ /* 0x000fe200078e02ff */
[----:B------:R-:W-:-:S02]  /*05d0*/  SEL R5, R5, R3, !P3 ;  /* 0x0000000305057207 */ /* 0x000fc40005800000 */
[----:B------:R-:W-:Y:S01]  /*05e0*/  ISETP.GE.AND.EX P5, PT, R21, UR19, PT, P5 ;  /* 0x0000001315007c0c */ /* 0x000fe2000bfa6350 */
[----:B------:R-:W4:Y:S01]  /*05f0*/  @!P0 LDC.64 R2, c[0x0][0x288] ;  /* 0x0000a200ff028b82 */ /* 0x000f220000000a00 */
[----:B------:R-:W-:Y:S02]  /*0600*/  IADD3 R64, P2, R60, R43, RZ ;  /* 0x0000002b3c407210 */ /* 0x000fe40007f5e0ff */
[----:B------:R-:W-:Y:S02]  /*0610*/  SHF.R.S32.HI R0, RZ, 0x1f, R5 ;  /* 0x0000001fff007819 */ /* 0x000fe40000011405 */
[----:B------:R-:W-:Y:S02]  /*0620*/  ISETP.GT.U32.OR P5, PT, R59, 0x1bf, P5 ;  /* 0x000001bf3b00780c */ /* 0x000fe40002fa4470 */
[----:B------:R-:W-:Y:S01]  /*0630*/  LEA.HI.X.SX32 R65, R43, R4, 0x1, P2 ;  /* 0x000000042b417211 */ /* 0x000fe200010f0eff */
[----:B------:R-:W-:Y:S01]  /*0640*/  IMAD R4, R0, UR10, RZ ;  /* 0x0000000a00047c24 */ /* 0x000fe2000f8e02ff */
[----:B------:R-:W-:-:S03]  /*0650*/  IADD3 R0, R58, 0x20, RZ ;  /* 0x000000203a007810 */ /* 0x000fc60007ffe0ff */
[----:B------:R-:W-:Y:S01]  /*0660*/  IMAD R67, R5, UR11, R4 ;  /* 0x0000000b05437c24 */ /* 0x000fe2000f8e0204 */
[----:B------:R-:W-:Y:S01]  /*0670*/  ISETP.GE.U32.AND P4, PT, R0, UR18, PT ;  /* 0x0000001200007c0c */ /* 0x000fe2000bf86070 */
[----:B-1----:R-:W-:Y:S01]  /*0680*/  @P1 IMAD R4, R57, R8, RZ ;  /* 0x0000000839041224 */ /* 0x002fe200078e02ff */
[----:B------:R-:W-:Y:S01]  /*0690*/  SHF.R.S32.HI R15, RZ, 0x1f, R0 ;  /* 0x0000001fff0f7819 */ /* 0x000fe20000011400 */
[----:B------:R-:W-:Y:S01]  /*06a0*/  IMAD.WIDE.U32 R64, R5, UR10, R64 ;  /* 0x0000000a05407c25 */ /* 0x000fe2000f8e0040 */
[----:B------:R-:W-:Y:S01]  /*06b0*/  CS2R R36, SRZ ;  /* 0x0000000000247805 */ /* 0x000fe2000001ff00 */
[----:B------:R-:W1:Y:S01]  /*06c0*/  @!P5 LDC.64 R12, c[0x0][0x288] ;  /* 0x0000a200ff0cdb82 */ /* 0x000e620000000a00 */
[----:B------:R-:W-:Y:S01]  /*06d0*/  ISETP.GE.AND.EX P4, PT, R15, UR19, PT, P4 ;  /* 0x000000130f007c0c */ /* 0x000fe2000bf86340 */
[C---:B------:R-:W-:Y:S01]  /*06e0*/  @P1 IMAD R9, R58.reuse, R9, R4 ;  /* 0x000000093a091224 */ /* 0x040fe200078e0204 */
[----:B------:R-:W-:Y:S01]  /*06f0*/  IADD3 R67, R65, R67, RZ ;  /* 0x0000004341437210 */ /* 0x000fe20007ffe0ff */
[----:B------:R-:W-:Y:S01]  /*0700*/  ULDC.64 UR10, c[0x0][0x248] ;  /* 0x00009200000a7ab9 */ /* 0x000fe20000000a00 */
[----:B------:R-:W-:Y:S01]  /*0710*/  @P1 MOV R66, R64 ;  /* 0x0000004000421202 */ /* 0x000fe20000000f00 */
[----:B----4-:R-:W-:Y:S01]  /*0720*/  @!P0 IMAD R6, R7, R2, RZ ;  /* 0x0000000207068224 */ /* 0x010fe200078e02ff */
[----:B------:R-:W-:Y:S01]  /*0730*/  ISETP.GT.U32.OR P4, PT, R59, 0x1bf, P4 ;  /* 0x000001bf3b00780c */ /* 0x000fe20002784470 */
[----:B------:R-:W4:Y:S01]  /*0740*/  @!P0 LDC.64 R4, c[0x0][0x230] ;  /* 0x00008c00ff048b82 */ /* 0x000f220000000a00 */
[----:B------:R-:W-:Y:S01]  /*0750*/  @!P0 MOV R18, R64 ;  /* 0x0000004000128202 */ /* 0x000fe20000000f00 */
[----:B------:R-:W-:Y:S01]  /*0760*/  @P1 IMAD.WIDE.U32 R16, R58, R8, R66 ;  /* 0x000000083a101225 */ /* 0x000fe200078e0042 */
[----:B------:R-:W-:-:S03]  /*0770*/  @!P0 MOV R19, R67 ;  /* 0x0000004300138202 */ /* 0x000fc60000000f00 */
[----:B------:R-:W-:Y:S01]  /*0780*/  @!P0 IMAD R27, R23, R3, R6 ;  /* 0x00000003171b8224 */ /* 0x000fe200078e0206 */
[----:B------:R-:W-:Y:S01]  /*0790*/  @P1 IADD3 R3, R17, R9, RZ ;  /* 0x0000000911031210 */ /* 0x000fe20007ffe0ff */
[----:B------:R-:W-:Y:S01]  /*07a0*/  @!P0 IMAD.WIDE.U32 R18, R23, R2, R18 ;  /* 0x0000000217128225 */ /* 0x000fe200078e0012 */
[----:B------:R-:W0:Y:S01]  /*07b0*/  @!P5 LDC.64 R8, c[0x0][0x230] ;  /* 0x00008c00ff08db82 */ /* 0x000e220000000a00 */
[C---:B------:R-:W-:Y:S02]  /*07c0*/  @P1 SHF.L.U32 R23, R16.reuse, 0x2, RZ ;  /* 0x0000000210171819 */ /* 0x040fe400000006ff */
[----:B------:R-:W-:Y:S02]  /*07d0*/  @P1 SHF.L.U64.HI R20, R16, 0x2, R3 ;  /* 0x0000000210141819 */ /* 0x000fe40000010203 */
[----:B------:R-:W-:Y:S02]  /*07e0*/  @!P0 IADD3 R17, R19, R27, RZ ;  /* 0x0000001b13118210 */ /* 0x000fe40007ffe0ff */
[----:B--2---:R-:W-:Y:S01]  /*07f0*/  @P1 IADD3 R30, P3, R23, R30, RZ ;  /* 0x0000001e171e1210 */ /* 0x004fe20007f7e0ff */
[----:B------:R-:W2:Y:S01]  /*0800*/  @!P4 LDC.64 R2, c[0x0][0x288] ;  /* 0x0000a200ff02cb82 */ /* 0x000ea20000000a00 */
[C---:B------:R-:W-:Y:S01]  /*0810*/  @!P0 SHF.L.U32 R19, R18.reuse, 0x2, RZ ;  /* 0x0000000212138819 */ /* 0x040fe200000006ff */
[----:B-1----:R-:W-:Y:S01]  /*0820*/  @!P5 IMAD R21, R21, R12, RZ ;  /* 0x0000000c1515d224 */ /* 0x002fe200078e02ff */
[----:B------:R-:W-:-:S02]  /*0830*/  @!P0 SHF.L.U64.HI R18, R18, 0x2, R17 ;  /* 0x0000000212128819 */ /* 0x000fc40000010211 */
[----:B------:R-:W-:Y:S01]  /*0840*/  @!P5 MOV R16, R64 ;  /* 0x000000400010d202 */ /* 0x000fe20000000f00 */
[----:B------:R-:W-:Y:S01]  /*0850*/  @!P5 IMAD R21, R14, R13, R21 ;  /* 0x0000000d0e15d224 */ /* 0x000fe200078e0215 */
[----:B------:R-:W-:Y:S01]  /*0860*/  @!P5 MOV R17, R67 ;  /* 0x000000430011d202 */ /* 0x000fe20000000f00 */
[----:B------:R-:W1:Y:S01]  /*0870*/  @!P5 LDC.64 R6, c[0x0][0x228] ;  /* 0x00008a00ff06db82 */ /* 0x000e620000000a00 */
[----:B------:R-:W-:Y:S02]  /*0880*/  @P1 IADD3.X R31, R20, R31, RZ, P3, !PT ;  /* 0x0000001f141f1210 */ /* 0x000fe40001ffe4ff */
[C---:B----4-:R-:W-:Y:S01]  /*0890*/  @!P0 IADD3 R4, P2, R19.reuse, R4, RZ ;  /* 0x0000000413048210 */ /* 0x050fe20007f5e0ff */
[----:B------:R-:W-:Y:S01]  /*08a0*/  @!P5 IMAD.WIDE.U32 R12, R14, R12, R16 ;  /* 0x0000000c0e0cd225 */ /* 0x000fe200078e0010 */
[----:B---3--:R-:W-:Y:S02]  /*08b0*/  @!P0 IADD3 R10, P3, R19, R10, RZ ;  /* 0x0000000a130a8210 */ /* 0x008fe40007f7e0ff */
[----:B------:R-:W-:-:S02]  /*08c0*/  IADD3 R19, R58, 0x50, RZ ;  /* 0x000000503a137810 */ /* 0x000fc40007ffe0ff */
[----:B------:R-:W-:Y:S02]  /*08d0*/  @!P0 IADD3.X R11, R18, R11, RZ, P3, !PT ;  /* 0x0000000b120b8210 */ /* 0x000fe40001ffe4ff */
[----:B------:R-:W-:Y:S02]  /*08e0*/  ISETP.GE.U32.AND P3, PT, R19, UR18, PT ;  /* 0x0000001213007c0c */ /* 0x000fe4000bf66070 */
[----:B------:R-:W-:Y:S02]  /*08f0*/  SHF.R.S32.HI R35, RZ, 0x1f, R19 ;  /* 0x0000001fff237819 */ /* 0x000fe40000011413 */
[----:B------:R-:W-:Y:S01]  /*0900*/  @!P5 IADD3 R17, R13, R21, RZ ;  /* 0x000000150d11d210 */ /* 0x000fe20007ffe0ff */
[----:B--2---:R-:W-:Y:S01]  /*0910*/  @!P4 IMAD R15, R15, R2, RZ ;  /* 0x000000020f0fc224 */ /* 0x004fe200078e02ff */
[----:B------:R-:W-:Y:S02]  /*0920*/  ISETP.GE.AND.EX P3, PT, R35, UR19, PT, P3 ;  /* 0x0000001323007c0c */ /* 0x000fe4000bf66330 */
[----:B------:R-:W-:-:S02]  /*0930*/  @!P5 SHF.L.U32 R13, R12, 0x2, RZ ;  /* 0x000000020c0dd819 */ /* 0x000fc400000006ff */
[----:B------:R-:W-:Y:S02]  /*0940*/  @!P0 IADD3.X R5, R18, R5, RZ, P2, !PT ;  /* 0x0000000512058210 */ /* 0x000fe400017fe4ff */
[----:B------:R-:W-:Y:S02]  /*0950*/  ISETP.GT.U32.OR P3, PT, R59, 0x1bf, P3 ;  /* 0x000001bf3b00780c */ /* 0x000fe40001f64470 */
[----:B------:R-:W-:Y:S01]  /*0960*/  @!P5 SHF.L.U64.HI R12, R12, 0x2, R17 ;  /* 0x000000020c0cd819 */ /* 0x000fe20000010211 */
[----:B------:R-:W-:Y:S01]  /*0970*/  @!P4 IMAD R17, R0, R3, R15 ;  /* 0x000000030011c224 */ /* 0x000fe200078e020f */
[----:B0-----:R-:W-:Y:S01]  /*0980*/  @!P5 IADD3 R8, P2, R13, R8, RZ ;  /* 0x000000080d08d210 */ /* 0x001fe20007f5e0ff */
[----:B------:R-:W-:Y:S01]  /*0990*/  HFMA2.MMA R3, -RZ, RZ, 0, 0 ;  /* 0x00000000ff037435 */ /* 0x000fe200000001ff */
[----:B------:R-:W-:Y:S01]  /*09a0*/  IADD3 R18, R58, 0x60, RZ ;  /* 0x000000603a127810 */ /* 0x000fe20007ffe0ff */
[----:B------:R0:W5:Y:S01]  /*09b0*/  @!P0 LDG.E.64 R28, desc[UR12][R4.64] ;  /* 0x0000000c041c8981 */ /* 0x000162000c1e1b00 */
[----:B------:R-:W-:-:S02]  /*09c0*/  @!P5 IADD3.X R9, R12, R9, RZ, P2, !PT ;  /* 0x000000090c09d210 */ /* 0x000fc400017fe4ff */
[----:B------:R-:W-:Y:S02]  /*09d0*/  ISETP.GE.U32.AND P2, PT, R18, UR18, PT ;  /* 0x0000001212007c0c */ /* 0x000fe4000bf46070 */
[----:B------:R-:W-:Y:S01]  /*09e0*/  SHF.R.S32.HI R27, RZ, 0x1f, R18 ;  /* 0x0000001fff1b7819 */ /* 0x000fe20000011412 */
[----:B------:R-:W2:Y:S01]  /*09f0*/  @!P3 LDC.64 R32, c[0x0][0x288] ;  /* 0x0000a200ff20bb82 */ /* 0x000ea20000000a00 */
[----:B------:R-:W-:Y:S01]  /*0a00*/  @P1 IADD3 R24, P6, R23, R24, RZ ;  /* 0x0000001817181210 */ /* 0x000fe20007fde0ff */
[----:B------:R-:W5:Y:S01]  /*0a10*/  @!P5 LDG.E.64 R36, desc[UR12][R8.64] ;  /* 0x0000000c0824d981 */ /* 0x000f62000c1e1b00 */
[----:B------:R-:W-:Y:S02]  /*0a20*/  ISETP.GE.AND.EX P2, PT, R27, UR19, PT, P2 ;  /* 0x000000131b007c0c */ /* 0x000fe4000bf46320 */
[----:B------:R-:W-:Y:S02]  /*0a30*/  @P1 IADD3.X R25, R20, R25, RZ, P6, !PT ;  /* 0x0000001914191210 */ /* 0x000fe400037fe4ff */
[----:B-1----:R-:W-:Y:S01]  /*0a40*/  @!P5 IADD3 R6, P6, R13, R6, RZ ;  /* 0x000000060d06d210 */ /* 0x002fe20007fde0ff */
[----:B------:R-:W1:Y:S01]  /*0a50*/  @!P4 LDC.64 R22, c[0x0][0x228] ;  /* 0x00008a00ff16cb82 */ /* 0x000e620000000a00 */
[----:B------:R-:W-:-:S02]  /*0a60*/  @!P4 MOV R14, R64 ;  /* 0x00000040000ec202 */ /* 0x000fc40000000f00 */
[----:B------:R-:W-:Y:S02]  /*0a70*/  @!P4 MOV R15, R67 ;  /* 0x00000043000fc202 */ /* 0x000fe40000000f00 */
[----:B------:R-:W-:Y:S02]  /*0a80*/  ISETP.GT.U32.OR P2, PT, R59, 0x1bf, P2 ;  /* 0x000001bf3b00780c */ /* 0x000fe40001744470 */
[----:B------:R-:W-:Y:S01]  /*0a90*/  @!P5 IADD3.X R7, R12, R7, RZ, P6, !PT ;  /* 0x000000070c07d210 */ /* 0x000fe200037fe4ff */
[----:B------:R-:W-:Y:S01]  /*0aa0*/  @!P4 IMAD.WIDE.U32 R14, R0, R2, R14 ;  /* 0x00000002000ec225 */ /* 0x000fe200078e000e */
[----:B------:R-:W3:Y:S01]  /*0ab0*/  @!P4 LDC.64 R12, c[0x0][0x230] ;  /* 0x00008c00ff0ccb82 */ /* 0x000ee20000000a00 */
[----:B------:R-:W-:Y:S02]  /*0ac0*/  MOV R2, RZ ;  /* 0x000000ff00027202 */ /* 0x000fe40000000f00 */
[----:B------:R-:W-:Y:S02]  /*0ad0*/  IADD3 R0, R58, 0x70, RZ ;  /* 0x000000703a007810 */ /* 0x000fe40007ffe0ff */
[----:B0-----:R-:W-:-:S02]  /*0ae0*/  @!P4 IADD3 R5, R15, R17, RZ ;  /* 0x000000110f05c210 */ /* 0x001fc40007ffe0ff */
[----:B------:R0:W5:Y:S01]  /*0af0*/  @!P0 LDG.E.64 R2, desc[UR12][R10.64] ;  /* 0x0000000c0a028981 */ /* 0x000162000c1e1b00 */
[----:B------:R-:W-:Y:S01]  /*0b00*/  ISETP.GE.U32.AND P0, PT, R0, UR18, PT ;  /* 0x0000001200007c0c */ /* 0x000fe2000bf06070 */
[----:B--2---:R-:W-:Y:S01]  /*0b10*/  @!P3 IMAD R34, R35, R32, RZ ;  /* 0x000000202322b224 */ /* 0x004fe200078e02ff */
[----:B------:R-:W-:Y:S01]  /*0b20*/  SHF.R.S32.HI R4, RZ, 0x1f, R0 ;  /* 0x0000001fff047819 */ /* 0x000fe20000011400 */
[----:B------:R-:W-:Y:S01]  /*0b30*/  UIMAD.WIDE UR10, UR9, 0x8, UR10 ;  /* 0x00000008090a78a5 */ /* 0x000fe2000f8e020a */
[----:B------:R-:W-:Y:S01]  /*0b40*/  @!P4 SHF.L.U64.HI R20, R14, 0x2, R5 ;  /* 0x000000020e14c819 */ /* 0x000fe20000010205 */
[----:B------:R-:W2:Y:S01]  /*0b50*/  @!P3 LDC.64 R16, c[0x0][0x228] ;  /* 0x00008a00ff10bb82 */ /* 0x000ea20000000a00 */
[----:B------:R-:W-:Y:S02]  /*0b60*/  ISETP.GE.AND.EX P0, PT, R4, UR19, PT, P0 ;  /* 0x0000001304007c0c */ /* 0x000fe4000bf06300 */
[----:B------:R-:W-:-:S05]  /*0b70*/  CS2R R4, SRZ ;  /* 0x0000000000047805 */ /* 0x000fca000001ff00 */
[----:B0-----:R-:W0:Y:S01]  /*0b80*/  @!P2 LDC.64 R10, c[0x0][0x288] ;  /* 0x0000a200ff0aab82 */ /* 0x001e220000000a00 */
[----:B------:R4:W5:Y:S01]  /*0b90*/  @!P5 LDG.E.64 R4, desc[UR12][R6.64] ;  /* 0x0000000c0604d981 */ /* 0x000962000c1e1b00 */
[----:B------:R-:W-:Y:S01]  /*0ba0*/  @!P4 SHF.L.U32 R39, R14, 0x2, RZ ;  /* 0x000000020e27c819 */ /* 0x000fe200000006ff */
[----:B------:R-:W-:-:S03]  /*0bb0*/  @!P3 IMAD R35, R19, R33, R34 ;  /* 0x000000211323b224 */ /* 0x000fc600078e0222 */
[----:B---3--:R-:W-:Y:S02]  /*0bc0*/  @!P4 IADD3 R12, P5, R39, R12, RZ ;  /* 0x0000000c270cc210 */ /* 0x008fe40007fbe0ff */
[----:B------:R-:W-:Y:S01]  /*0bd0*/  IADD3 R26, R58, 0x30, RZ ;  /* 0x000000303a1a7810 */ /* 0x000fe20007ffe0ff */
[----:B------:R-:W3:Y:S01]  /*0be0*/  @!P3 LDC.64 R14, c[0x0][0x230] ;  /* 0x00008c00ff0ebb82 */ /* 0x000ee20000000a00 */
[----:B----4-:R-:W-:Y:S02]  /*0bf0*/  @!P3 MOV R6, R64 ;  /* 0x000000400006b202 */ /* 0x010fe40000000f00 */
[----:B------:R-:W-:Y:S02]  /*0c00*/  @!P3 MOV R7, R67 ;  /* 0x000000430007b202 */ /* 0x000fe40000000f00 */
[----:B------:R-:W-:-:S03]  /*0c10*/  @!P4 IADD3.X R13, R20, R13, RZ, P5, !PT ;  /* 0x0000000d140dc210 */ /* 0x000fc60002ffe4ff */
[----:B------:R-:W4:Y:S01]  /*0c20*/  @!P2 LDC.64 R44, c[0x0][0x230] ;  /* 0x00008c00ff2cab82 */ /* 0x000f220000000a00 */
[----:B------:R-:W-:Y:S01]  /*0c30*/  @!P3 IMAD.WIDE.U32 R32, R19, R32, R6 ;  /* 0x000000201320b225 */ /* 0x000fe200078e0006 */
[----:B-1----:R-:W-:-:S04]  /*0c40*/  @!P4 IADD3 R22, P5, R39, R22, RZ ;  /* 0x000000162716c210 */ /* 0x002fc80007fbe0ff */
[----:B------:R-:W-:Y:S01]  /*0c50*/  @!P3 IADD3 R19, R33, R35, RZ ;  /* 0x000000232113b210 */ /* 0x000fe20007ffe0ff */
[----:B0-----:R-:W-:Y:S01]  /*0c60*/  @!P2 IMAD R27, R27, R10, RZ ;  /* 0x0000000a1b1ba224 */ /* 0x001fe200078e02ff */
[----:B------:R-:W-:Y:S01]  /*0c70*/  @!P4 IADD3.X R23, R20, R23, RZ, P5, !PT ;  /* 0x000000171417c210 */ /* 0x000fe20002ffe4ff */
[----:B------:R-:W0:Y:S01]  /*0c80*/  @!P2 LDC.64 R46, c[0x0][0x228] ;  /* 0x00008a00ff2eab82 */ /* 0x000e220000000a00 */
[C---:B------:R-:W-:Y:S02]  /*0c90*/  @!P3 SHF.L.U32 R7, R32.reuse, 0x2, RZ ;  /* 0x000000022007b819 */ /* 0x040fe400000006ff */
[----:B------:R-:W-:Y:S02]  /*0ca0*/  @!P3 SHF.L.U64.HI R20, R32, 0x2, R19 ;  /* 0x000000022014b819 */ /* 0x000fe40000010213 */
[----:B------:R-:W-:Y:S02]  /*0cb0*/  @!P2 MOV R34, R64 ;  /* 0x000000400022a202 */ /* 0x000fe40000000f00 */
[----:B------:R-:W-:-:S02]  /*0cc0*/  @!P2 MOV R35, R67 ;  /* 0x000000430023a202 */ /* 0x000fc40000000f00 */
[----:B------:R-:W-:Y:S02]  /*0cd0*/  ISETP.GE.U32.AND P6, PT, R26, UR18, PT ;  /* 0x000000121a007c0c */ /* 0x000fe4000bfc6070 */
[----:B------:R-:W-:Y:S02]  /*0ce0*/  SHF.R.S32.HI R21, RZ, 0x1f, R26 ;  /* 0x0000001fff157819 */ /* 0x000fe4000001141a */
[----:B------:R-:W-:Y:S02]  /*0cf0*/  MOV R32, UR10 ;  /* 0x0000000a00207c02 */ /* 0x000fe40008000f00 */
[----:B------:R-:W-:Y:S01]  /*0d00*/  MOV R33, UR11 ;  /* 0x0000000b00217c02 */ /* 0x000fe20008000f00 */
[C---:B------:R-:W-:Y:S01]  /*0d10*/  @!P2 IMAD R27, R18.reuse, R11, R27 ;  /* 0x0000000b121ba224 */ /* 0x040fe200078e021b */
[----:B------:R-:W-:Y:S01]  /*0d20*/  ISETP.GE.AND.EX P6, PT, R21, UR19, PT, P6 ;  /* 0x0000001315007c0c */ /* 0x000fe2000bfc6360 */
[----:B------:R-:W-:Y:S02]  /*0d30*/  @!P2 IMAD.WIDE.U32 R10, R18, R10, R34 ;  /* 0x0000000a120aa225 */ /* 0x000fe400078e0022 */
[----:B------:R1:W4:Y:S01]  /*0d40*/  LDG.E.64 R18, desc[UR12][R32.64] ;  /* 0x0000000c20127981 */ /* 0x000322000c1e1b00 */
[----:B------:R-:W-:-:S02]  /*0d50*/  ISETP.GT.U32.OR P6, PT, R59, 0x1bf, P6 ;  /* 0x000001bf3b00780c */ /* 0x000fc400037c4470 */
[----:B------:R-:W-:Y:S02]  /*0d60*/  ISETP.GT.U32.OR P0, PT, R59, 0x1bf, P0 ;  /* 0x000001bf3b00780c */ /* 0x000fe40000704470 */
[----:B---3--:R-:W-:-:S09]  /*0d70*/  @!P3 IADD3 R14, P5, R7, R14, RZ ;  /* 0x0000000e070eb210 */ /* 0x008fd20007fbe0ff */
[----:B------:R-:W3:Y:S01]  /*0d80*/  @!P6 LDC.64 R8, c[0x0][0x288] ;  /* 0x0000a200ff08eb82 */ /* 0x000ee20000000a00 */
[----:B------:R-:W-:Y:S02]  /*0d90*/  @!P3 IADD3.X R15, R20, R15, RZ, P5, !PT ;  /* 0x0000000f140fb210 */ /* 0x000fe40002ffe4ff */
[----:B--2---:R-:W-:-:S05]  /*0da0*/  @!P3 IADD3 R16, P5, R7, R16, RZ ;  /* 0x000000100710b210 */ /* 0x004fca0007fbe0ff */
[----:B------:R-:W2:Y:S01]  /*0db0*/  @!P0 LDC.64 R6, c[0x0][0x288] ;  /* 0x0000a200ff068b82 */ /* 0x000ea20000000a00 */
[----:B------:R-:W-:Y:S02]  /*0dc0*/  @!P2 IADD3 R11, R11, R27, RZ ;  /* 0x0000001b0b0ba210 */ /* 0x000fe40007ffe0ff */
[C---:B------:R-:W-:Y:S02]  /*0dd0*/  @!P2 SHF.L.U32 R27, R10.reuse, 0x2, RZ ;  /* 0x000000020a1ba819 */ /* 0x040fe400000006ff */
[----:B------:R-:W-:-:S03]  /*0de0*/  @!P2 SHF.L.U64.HI R34, R10, 0x2, R11 ;  /* 0x000000020a22a819 */ /* 0x000fc6000001020b */
[----:B------:R-:W1:Y:S01]  /*0df0*/  @!P6 LDC.64 R48, c[0x0][0x230] ;  /* 0x00008c00ff30eb82 */ /* 0x000e620000000a00 */
[----:B------:R-:W-:Y:S02]  /*0e00*/  @!P3 IADD3.X R17, R20, R17, RZ, P5, !PT ;  /* 0x000000111411b210 */ /* 0x000fe40002ffe4ff */
[----:B------:R-:W-:Y:S02]  /*0e10*/  @!P6 MOV R10, R64 ;  /* 0x00000040000ae202 */ /* 0x000fe40000000f00 */
[----:B------:R-:W-:Y:S01]  /*0e20*/  @!P6 MOV R11, R67 ;  /* 0x00000043000be202 */ /* 0x000fe20000000f00 */
[----:B---3--:R-:W-:Y:S02]  /*0e30*/  @!P6 IMAD R35, R21, R8, RZ ;  /* 0x000000081523e224 */ /* 0x008fe400078e02ff */
[----:B------:R-:W3:Y:S02]  /*0e40*/  @!P0 LDC.64 R38, c[0x0][0x230] ;  /* 0x00008c00ff268b82 */ /* 0x000ee40000000a00 */
[----:B------:R-:W-:-:S06]  /*0e50*/  @!P6 IMAD R35, R26, R9, R35 ;  /* 0x000000091a23e224 */ /* 0x000fcc00078e0223 */
[----:B------:R-:W3:Y:S01]  /*0e60*/  @!P6 LDC.64 R20, c[0x0][0x228] ;  /* 0x00008a00ff14eb82 */ /* 0x000ee20000000a00 */
[----:B------:R-:W-:Y:S01]  /*0e70*/  @!P6 IMAD.WIDE.U32 R8, R26, R8, R10 ;  /* 0x000000081a08e225 */ /* 0x000fe200078e000a */
[----:B------:R-:W-:Y:S02]  /*0e80*/  SHF.R.S32.HI R11, RZ, 0x1f, R0 ;  /* 0x0000001fff0b7819 */ /* 0x000fe40000011400 */
[----:B----4-:R-:W-:Y:S02]  /*0e90*/  @!P2 IADD3 R44, P5, R27, R44, RZ ;  /* 0x0000002c1b2ca210 */ /* 0x010fe40007fbe0ff */
[----:B------:R-:W-:Y:S02]  /*0ea0*/  @!P6 IADD3 R9, R9, R35, RZ ;  /* 0x000000230909e210 */ /* 0x000fe40007ffe0ff */
[----:B------:R-:W4:Y:S01]  /*0eb0*/  @!P0 LDC.64 R40, c[0x0][0x228] ;  /* 0x00008a00ff288b82 */ /* 0x000f220000000a00 */
[----:B--2---:R-:W-:Y:S01]  /*0ec0*/  @!P0 IMAD R26, R11, R6, RZ ;  /* 0x000000060b1a8224 */ /* 0x004fe200078e02ff */
[----:B------:R-:W-:-:S02]  /*0ed0*/  @!P2 IADD3.X R45, R34, R45, RZ, P5, !PT ;  /* 0x0000002d222da210 */ /* 0x000fc40002ffe4ff */
[C---:B------:R-:W-:Y:S02]  /*0ee0*/  @!P6 SHF.L.U32 R11, R8.reuse, 0x2, RZ ;  /* 0x00000002080be819 */ /* 0x040fe400000006ff */
[----:B------:R-:W-:Y:S02]  /*0ef0*/  @!P6 SHF.L.U64.HI R10, R8, 0x2, R9 ;  /* 0x00000002080ae819 */ /* 0x000fe40000010209 */
[----:B0-----:R-:W-:Y:S02]  /*0f00*/  @!P2 IADD3 R46, P5, R27, R46, RZ ;  /* 0x0000002e1b2ea210 */ /* 0x001fe40007fbe0ff */
[----:B------:R-:W-:Y:S02]  /*0f10*/  @!P0 MOV R8, R64 ;  /* 0x0000004000088202 */ /* 0x000fe40000000f00 */
[----:B------:R-:W-:Y:S01]  /*0f20*/  @!P0 MOV R9, R67 ;  /* 0x0000004300098202 */ /* 0x000fe20000000f00 */
[----:B------:R-:W-:Y:S01]  /*0f30*/  @!P0 IMAD R27, R0, R7, R26 ;  /* 0x00000007001b8224 */ /* 0x000fe200078e021a */
[----:B------:R-:W-:-:S02]  /*0f40*/  @!P2 IADD3.X R47, R34, R47, RZ, P5, !PT ;  /* 0x0000002f222fa210 */ /* 0x000fc40002ffe4ff */
[----:B-1----:R-:W-:Y:S01]  /*0f50*/  @!P6 IADD3 R48, P5, R11, R48, RZ ;  /* 0x000000300b30e210 */ /* 0x002fe20007fbe0ff */
[----:B------:R-:W-:-:S03]  /*0f60*/  @!P0 IMAD.WIDE.U32 R6, R0, R6, R8 ;  /* 0x0000000600068225 */ /* 0x000fc600078e0008 */
[----:B------:R-:W-:Y:S02]  /*0f70*/  @!P6 IADD3.X R49, R10, R49, RZ, P5, !PT ;  /* 0x000000310a31e210 */ /* 0x000fe40002ffe4ff */
[----:B---3--:R-:W-:Y:S02]  /*0f80*/  @!P6 IADD3 R20, P5, R11, R20, RZ ;  /* 0x000000140b14e210 */ /* 0x008fe40007fbe0ff */
[----:B------:R-:W-:Y:S02]  /*0f90*/  @!P0 IADD3 R9, R7, R27, RZ ;  /* 0x0000001b07098210 */ /* 0x000fe40007ffe0ff */
[----:B------:R-:W-:Y:S02]  /*0fa0*/  @!P0 SHF.L.U32 R7, R6, 0x2, RZ ;  /* 0x0000000206078819 */ /* 0x000fe400000006ff */
[----:B------:R-:W-:Y:S02]  /*0fb0*/  @!P6 IADD3.X R21, R10, R21, RZ, P5, !PT ;  /* 0x000000150a15e210 */ /* 0x000fe40002ffe4ff */
[----:B------:R-:W-:-:S02]  /*0fc0*/  @!P0 SHF.L.U64.HI R6, R6, 0x2, R9 ;  /* 0x0000000206068819 */ /* 0x000fc40000010209 */
[----:B------:R-:W-:-:S04]  /*0fd0*/  @!P0 IADD3 R38, P5, R7, R38, RZ ;  /* 0x0000002607268210 */ /* 0x000fc80007fbe0ff */
[C---:B------:R-:W-:Y:S02]  /*0fe0*/  @!P0 IADD3.X R39, R6.reuse, R39, RZ, P5, !PT ;  /* 0x0000002706278210 */ /* 0x040fe40002ffe4ff */
[----:B----4-:R-:W-:Y:S02]  /*0ff0*/  @!P0 IADD3 R40, P5, R7, R40, RZ ;  /* 0x0000002807288210 */ /* 0x010fe40007fbe0ff */
[----:B------:R-:W-:Y:S02]  /*1000*/  CS2R R34, SRZ ;  /* 0x0000000000227805 */ /* 0x000fe4000001ff00 */
[----:B------:R-:W-:Y:S02]  /*1010*/  CS2R R32, SRZ ;  /* 0x0000000000207805 */ /* 0x000fe4000001ff00 */
[----:B------:R-:W-:Y:S02]  /*1020*/  @!P0 IADD3.X R41, R6, R41, RZ, P5, !PT ;  /* 0x0000002906298210 */ /* 0x000fe40002ffe4ff */
[----:B------:R-:W-:Y:S01]  /*1030*/  CS2R R6, SRZ ;  /* 0x0000000000067805 */ /* 0x000fe2000001ff00 */
[----:B------:R0:W5:Y:S05]  /*1040*/  @P1 LDG.E.64 R34, desc[UR12][R30.64] ;  /* 0x0000000c1e221981 */ /* 0x00016a000c1e1b00 */
[----:B------:R1:W5:Y:S04]  /*1050*/  @P1 LDG.E.64 R6, desc[UR12][R24.64] ;  /* 0x0000000c18061981 */ /* 0x000368000c1e1b00 */
[----:B------:R2:W5:Y:S01]  /*1060*/  @!P4 LDG.E.64 R32, desc[UR12][R12.64] ;  /* 0x0000000c0c20c981 */ /* 0x000562000c1e1b00 */
[----:B0-----:R-:W-:-:S02]  /*1070*/  CS2R R30, SRZ ;  /* 0x00000000001e7805 */ /* 0x001fc4000001ff00 */
[----:B-1----:R-:W-:-:S04]  /*1080*/  CS2R R24, SRZ ;  /* 0x0000000000187805 */ /* 0x002fc8000001ff00 */
[----:B------:R-:W5:Y:S01]  /*1090*/  @!P6 LDG.E.64 R30, desc[UR12][R48.64] ;  /* 0x0000000c301ee981 */ /* 0x000f62000c1e1b00 */
[----:B--2---:R-:W-:-:S03]  /*10a0*/  CS2R R12, SRZ ;  /* 0x00000000000c7805 */ /* 0x004fc6000001ff00 */
[----:B------:R-:W5:Y:S04]  /*10b0*/  @!P2 LDG.E.64 R24, desc[UR12][R44.64] ;  /* 0x0000000c2c18a981 */ /* 0x000f68000c1e1b00 */
[----:B------:R-:W5:Y:S01]  /*10c0*/  @!P2 LDG.E.64 R12, desc[UR12][R46.64] ;  /* 0x0000000c2e0ca981 */ /* 0x000f62000c1e1b00 */
[----:B------:R-:W-:Y:S02]  /*10d0*/  CS2R R8, SRZ ;  /* 0x0000000000087805 */ /* 0x000fe4000001ff00 */
[----:B------:R-:W-:-:S04]  /*10e0*/  CS2R R10, SRZ ;  /* 0x00000000000a7805 */ /* 0x000fc8000001ff00 */
[----:B------:R0:W5:Y:S04]  /*10f0*/  @!P4 LDG.E.64 R8, desc[UR12][R22.64] ;  /* 0x0000000c1608c981 */ /* 0x000168000c1e1b00 */
[----:B------:R1:W5:Y:S01]  /*1100*/  @!P3 LDG.E.64 R10, desc[UR12][R16.64] ;  /* 0x0000000c100ab981 */ /* 0x000362000c1e1b00 */
[----:B0-----:R-:W-:Y:S02]  /*1110*/  CS2R R22, SRZ ;  /* 0x0000000000167805 */ /* 0x001fe4000001ff00 */
[----:B-1----:R-:W-:-:S04]  /*1120*/  CS2R R16, SRZ ;  /* 0x0000000000107805 */ /* 0x002fc8000001ff00 */
[----:B------:R-:W5:Y:S04]  /*1130*/  @!P0 LDG.E.64 R22, desc[UR12][R38.64] ;  /* 0x0000000c26168981 */ /* 0x000f68000c1e1b00 */
[----:B------:R-:W5:Y:S01]  /*1140*/  @!P0 LDG.E.64 R16, desc[UR12][R40.64] ;  /* 0x0000000c28108981 */ /* 0x000f62000c1e1b00 */
[----:B------:R-:W-:Y:S01]  /*1150*/  CS2R R26, SRZ ;  /* 0x00000000001a7805 */ /* 0x000fe2000001ff00 */
[----:B------:R-:W-:-:S05]  /*1160*/  UMOV UR14, 0x3f800000 ;  /* 0x3f800000000e7882 */ /* 0x000fca0000000000 */
[----:B------:R0:W5:Y:S01]  /*1170*/  @!P3 LDG.E.64 R26, desc[UR12][R14.64] ;  /* 0x0000000c0e1ab981 */ /* 0x000162000c1e1b00 */
[----:B------:R-:W-:Y:S01]  /*1180*/  BSSY B0, `(.L_x_2108) ;  /* 0x000001c000007945 */ /* 0x000fe20003800000 */
[----:B0-----:R-:W-:-:S06]  /*1190*/  CS2R R14, SRZ ;  /* 0x00000000000e7805 */ /* 0x001fcc000001ff00 */
[----:B------:R0:W5:Y:S02]  /*11a0*/  @!P6 LDG.E.64 R14, desc[UR12][R20.64] ;  /* 0x0000000c140ee981 */ /* 0x000164000c1e1b00 */
[----:B0-----:R-:W-:Y:S02]  /*11b0*/  CS2R R20, SRZ ;  /* 0x0000000000147805 */ /* 0x001fe4000001ff00 */
[----:B------:R-:W-:-:S13]  /*11c0*/  R2UR UR11, R18 ;  /* 0x00000000120b72ca */ /* 0x000fda00000e0000 */
        /* <DEDUP_REMOVED lines=18> */
[----:B0-----:R-:W-:-:S06]  /*12f0*/  IMAD.WIDE R18, R43, 0x4, R18 ;  /* 0x000000042b127825 */ /* 0x001fcc00078e0212 */
[----:B------:R-:W5:Y:S01]  /*1300*/  LDG.E.64 R18, desc[UR12][R18.64] ;  /* 0x0000000c12127981 */ /* 0x000f62000c1e1b00 */
[----:B-1----:R-:W-:-:S04]  /*1310*/  @P0 LEA R38, P2, R43, R38, 0x2 ;  /* 0x000000262b260211 */ /* 0x002fc800078410ff */
[----:B------:R-:W-:-:S05]  /*1320*/  @P0 LEA.HI.X R39, R43, R39, R0, 0x2, P2 ;  /* 0x000000272b270211 */ /* 0x000fca00010f1400 */
[----:B------:R0:W5:Y:S04]  /*1330*/  @P0 LDG.E.64 R20, desc[UR12][R38.64] ;  /* 0x0000000c26140981 */ /* 0x000168000c1e1b00 */
.L_x_2109:
[----:B------:R-:W-:Y:S05]  /*1340*/  BSYNC B0 ;  /* 0x0000000000007941 */ /* 0x000fea0003800000 */
.L_x_2108:
[----:B------:R-:W-:Y:S01]  /*1350*/  ISETP.NE.AND P5, PT, RZ, UR15, PT ;  /* 0x0000000fff007c0c */ /* 0x000fe2000bfa5270 */
[----:B-----5:R-:W-:Y:S01]  /*1360*/  FADD.FTZ R55, R34, -UR11 ;  /* 0x8000000b22377e21 */ /* 0x020fe20008010000 */
[----:B------:R-:W-:Y:S01]  /*1370*/  FADD.FTZ R52, R35, -UR11 ;  /* 0x8000000b23347e21 */ /* 0x000fe20008010000 */
[----:B------:R-:W-:Y:S01]  /*1380*/  FADD.FTZ R50, R37, -UR11 ;  /* 0x8000000b25327e21 */ /* 0x000fe20008010000 */
[----:B------:R-:W-:Y:S01]  /*1390*/  FADD.FTZ R36, R36, -UR11 ;  /* 0x8000000b24247e21 */ /* 0x000fe20008010000 */
[----:B------:R-:W-:Y:S01]  /*13a0*/  MOV R37, R6 ;  /* 0x0000000600257202 */ /* 0x000fe20000000f00 */
[----:B------:R-:W-:Y:S01]  /*13b0*/  FMUL.FTZ R55, R55, UR14 ;  /* 0x0000000e37377c20 */ /* 0x000fe20008410000 */
[----:B------:R-:W-:Y:S01]  /*13c0*/  MOV R34, R7 ;  /* 0x0000000700227202 */ /* 0x000fe20000000f00 */
[----:B------:R-:W-:Y:S01]  /*13d0*/  FMUL.FTZ R52, R52, UR14 ;  /* 0x0000000e34347c20 */ /* 0x000fe20008410000 */
[----:B------:R-:W-:-:S04]  /*13e0*/  MOV R35, R4 ;  /* 0x0000000400237202 */ /* 0x000fc80000000f00 */
[----:B------:R-:W-:Y:S05]  /*13f0*/  @!P5 BRA `(.L_x_2110) ;  /* 0x000000000048d947 */ /* 0x000fea0003800000 */
[----:B------:R-:W-:Y:S01]  /*1400*/  FFMA.FTZ R34, R52, R19, R21 ;  /* 0x0000001334227223 */ /* 0x000fe20000010015 */
[----:B------:R-:W-:-:S03]  /*1410*/  FFMA.FTZ R0, R55, R18, R20 ;  /* 0x0000001237007223 */ /* 0x000fc60000010014 */
        /* <DEDUP_REMOVED lines=8> */
[----:B-1----:R-:W-:-:S04]  /*14a0*/  FADD.FTZ R45, -R42, 1 ;  /* 0x3f8000002a2d7421 */ /* 0x002fc80000010100 */
[----:B------:R-:W-:Y:S01]  /*14b0*/  FFMA.FTZ R45, R34, R45, 1 ;  /* 0x3f800000222d7423 */ /* 0x000fe2000001002d */
[----:B------:R-:W-:Y:S01]  /*14c0*/  FMUL.FTZ R34, R7, R42 ;  /* 0x0000002a07227220 */ /* 0x000fe20000410000 */
[----:B0-----:R-:W-:Y:S01]  /*14d0*/  FADD.FTZ R43, -R39, 1 ;  /* 0x3f800000272b7421 */ /* 0x001fe20000010100 */
[----:B------:R-:W-:Y:S02]  /*14e0*/  FMUL.FTZ R39, R6, R39 ;  /* 0x0000002706277220 */ /* 0x000fe40000410000 */
[----:B------:R-:W-:Y:S01]  /*14f0*/  FMUL.FTZ R34, R34, R45 ;  /* 0x0000002d22227220 */ /* 0x000fe20000410000 */
[----:B------:R-:W-:-:S04]  /*1500*/  FFMA.FTZ R0, R0, R43, 1 ;  /* 0x3f80000000007423 */ /* 0x000fc8000001002b */
[----:B------:R-:W-:-:S07]  /*1510*/  FMUL.FTZ R37, R39, R0 ;  /* 0x0000000027257220 */ /* 0x000fce0000410000 */
.L_x_2110:
[----:B0-----:R-:W-:Y:S01]  /*1520*/  FMUL.FTZ R38, R37, R18 ;  /* 0x0000001225267220 */ /* 0x001fe20000410000 */
[----:B------:R-:W-:Y:S01]  /*1530*/  FMUL.FTZ R53, R36, UR14 ;  /* 0x0000000e24357c20 */ /* 0x000fe20008410000 */
[----:B------:R-:W-:Y:S01]  /*1540*/  MOV R0, R5 ;  /* 0x0000000500007202 */ /* 0x000fe20000000f00 */
        /* <DEDUP_REMOVED lines=23> */
.L_x_2111:
[----:B------:R-:W-:Y:S01]  /*16c0*/  FFMA.FTZ R40, R52, R39, R41 ;  /* 0x0000002734287223 */ /* 0x000fe20000010029 */
[----:B------:R-:W-:Y:S01]  /*16d0*/  FMUL.FTZ R38, R35, R18 ;  /* 0x0000001223267220 */ /* 0x000fe20000410000 */
[----:B------:R-:W-:Y:S01]  /*16e0*/  FADD.FTZ R41, R39, R36 ;  /* 0x0000002427297221 */ /* 0x000fe20000010000 */
[----:B------:R-:W-:Y:S01]  /*16f0*/  FADD.FTZ R51, R32, -UR11 ;  /* 0x8000000b20337e21 */ /* 0x000fe20008010000 */
[----:B------:R-:W-:Y:S01]  /*1700*/  FADD.FTZ R48, R33, -UR11 ;  /* 0x8000000b21307e21 */ /* 0x000fe20008010000 */
[----:B------:R-:W-:Y:S01]  /*1710*/  FFMA.FTZ R39, R53, R38, R40 ;  /* 0x0000002635277223 */ /* 0x000fe20000010028 */
[----:B------:R-:W-:Y:S01]  /*1720*/  FADD.FTZ R38, R41, R38 ;  /* 0x0000002629267221 */ /* 0x000fe20000010000 */
[----:B------:R-:W-:Y:S01]  /*1730*/  MOV R36, R8 ;  /* 0x0000000800247202 */ /* 0x000fe20000000f00 */
[----:B------:R-:W-:Y:S01]  /*1740*/  FMUL.FTZ R51, R51, UR14 ;  /* 0x0000000e33337c20 */ /* 0x000fe20008410000 */
[----:B------:R-:W-:Y:S01]  /*1750*/  MOV R32, R9 ;  /* 0x0000000900207202 */ /* 0x000fe20000000f00 */
        /* <DEDUP_REMOVED lines=21> */
.L_x_2112:
        /* <DEDUP_REMOVED lines=26> */
[----:B-1----:R-:W-:Y:S01]  /*1a50*/  FADD.FTZ R45, -R44, 1 ;  /* 0x3f8000002c2d7421 */ /* 0x002fe20000010100 */
[----:B------:R-:W-:-:S03]  /*1a60*/  FMUL.FTZ R44, R15, R44 ;  /* 0x0000002c0f2c7220 */ /* 0x000fc60000410000 */
[----:B------:R-:W-:Y:S01]  /*1a70*/  FFMA.FTZ R45, R30, R45, 1 ;  /* 0x3f8000001e2d7423 */ /* 0x000fe2000001002d */
[----:B------:R-:W-:-:S03]  /*1a80*/  FMUL.FTZ R30, R31, R68 ;  /* 0x000000441f1e7220 */ /* 0x000fc60000410000 */
[----:B------:R-:W-:-:S07]  /*1a90*/  FMUL.FTZ R31, R44, R45 ;  /* 0x0000002d2c1f7220 */ /* 0x000fce0000410000 */
.L_x_2113:
[----:B------:R-:W-:Y:S01]  /*1aa0*/  FFMA.FTZ R42, R48, R39, R33 ;  /* 0x00000027302a7223 */ /* 0x000fe20000010021 */
[----:B------:R-:W-:Y:S01]  /*1ab0*/  FMUL.FTZ R40, R30, R18 ;  /* 0x000000121e287220 */ /* 0x000fe20000410000 */
[----:B------:R-:W-:Y:S01]  /*1ac0*/  FADD.FTZ R39, R39, R38 ;  /* 0x0000002627277221 */ /* 0x000fe20000010000 */
[----:B------:R-:W-:Y:S01]  /*1ad0*/  FMUL.FTZ R38, R31, R19 ;  /* 0x000000131f267220 */ /* 0x000fe20000410000 */
[----:B------:R-:W-:Y:S01]  /*1ae0*/  FADD.FTZ R47, R28, -UR11 ;  /* 0x8000000b1c2f7e21 */ /* 0x000fe20008010000 */
[----:B------:R-:W-:Y:S01]  /*1af0*/  FFMA.FTZ R33, R49, R40, R42 ;  /* 0x0000002831217223 */ /* 0x000fe2000001002a */
[----:B------:R-:W-:Y:S01]  /*1b00*/  FADD.FTZ R39, R39, R40 ;  /* 0x0000002827277221 */ /* 0x000fe20000010000 */
[----:B------:R-:W-:Y:S01]  /*1b10*/  FADD.FTZ R44, R29, -UR11 ;  /* 0x8000000b1d2c7e21 */ /* 0x000fe20008010000 */
[----:B------:R-:W-:Y:S01]  /*1b20*/  MOV R28, R2 ;  /* 0x00000002001c7202 */ /* 0x000fe20000000f00 */
[----:B------:R-:W-:Y:S01]  /*1b30*/  FFMA.FTZ R40, R46, R38, R33 ;  /* 0x000000262e287223 */ /* 0x000fe20000010021 */
[----:B------:R-:W-:Y:S01]  /*1b40*/  FADD.FTZ R33, R38, R39 ;  /* 0x0000002726217221 */ /* 0x000fe20000010000 */
[----:B------:R-:W-:Y:S01]  /*1b50*/  MOV R29, R3 ;  /* 0x00000003001d7202 */ /* 0x000fe20000000f00 */
[----:B------:R-:W-:Y:S01]  /*1b60*/  FMUL.FTZ R47, R47, UR14 ;  /* 0x0000000e2f2f7c20 */ /* 0x000fe20008410000 */
        /* <DEDUP_REMOVED lines=22> */
.L_x_2114:
[----:B------:R-:W-:Y:S01]  /*1cd0*/  FMUL.FTZ R68, R28, R18 ;  /* 0x000000121c447220 */ /* 0x000fe20000410000 */
[----:B------:R-:W-:Y:S01]  /*1ce0*/  FFMA.FTZ R38, R53, R35, R38 ;  /* 0x0000002335267223 */ /* 0x000fe20000010026 */
[----:B------:R-:W-:Y:S01]  /*1cf0*/  FADD.FTZ R37, R42, R35 ;  /* 0x000000232a257221 */ /* 0x000fe20000010000 */
[----:B------:R-:W-:Y:S01]  /*1d00*/  FADD.FTZ R35, RZ, R34 ;  /* 0x00000022ff237221 */ /* 0x000fe20000010000 */
[----:B------:R-:W-:Y:S01]  /*1d10*/  FADD.FTZ R41, R33, R68 ;  /* 0x0000004421297221 */ /* 0x000fe20000010000 */
[----:B------:R-:W-:Y:S01]  /*1d20*/  FFMA.FTZ R33, R52, R34, RZ ;  /* 0x0000002234217223 */ /* 0x000fe200000100ff */
[----:B------:R-:W-:Y:S01]  /*1d30*/  FFMA.FTZ R39, R47, R68, R40 ;  /* 0x000000442f277223 */ /* 0x000fe20000010028 */
[----:B------:R-:W-:Y:S01]  /*1d40*/  FMUL.FTZ R34, R29, R19 ;  /* 0x000000131d227220 */ /* 0x000fe20000410000 */
[----:B------:R-:W-:Y:S01]  /*1d50*/  FADD.FTZ R45, R26, -UR11 ;  /* 0x8000000b1a2d7e21 */ /* 0x000fe20008010000 */
[----:B------:R-:W-:Y:S01]  /*1d60*/  FADD.FTZ R27, R27, -UR11 ;  /* 0x8000000b1b1b7e21 */ /* 0x000fe20008010000 */
[----:B------:R-:W-:Y:S01]  /*1d70*/  FFMA.FTZ R33, R50, R0, R33 ;  /* 0x0000000032217223 */ /* 0x000fe20000010021 */
[----:B------:R-:W-:Y:S01]  /*1d80*/  FADD.FTZ R35, R35, R0 ;  /* 0x0000000023237221 */ /* 0x000fe20000010000 */
[----:B------:R-:W-:Y:S01]  /*1d90*/  FFMA.FTZ R0, R44, R34, R39 ;  /* 0x000000222c007223 */ /* 0x000fe20000010027 */
[----:B------:R-:W-:Y:S01]  /*1da0*/  FADD.FTZ R39, R34, R41 ;  /* 0x0000002922277221 */ /* 0x000fe20000010000 */
[----:B------:R-:W-:Y:S01]  /*1db0*/  MOV R34, R10 ;  /* 0x0000000a00227202 */ /* 0x000fe20000000f00 */
[----:B------:R-:W-:Y:S01]  /*1dc0*/  FMUL.FTZ R45, R45, UR14 ;  /* 0x0000000e2d2d7c20 */ /* 0x000fe20008410000 */
[----:B------:R-:W-:Y:S01]  /*1dd0*/  MOV R26, R11 ;  /* 0x0000000b001a7202 */ /* 0x000fe20000000f00 */
        /* <DEDUP_REMOVED lines=15> */
[----:B-1----:R-:W-:-:S03]  /*1ed0*/  FADD.FTZ R26, -R68, 1 ;  /* 0x3f800000441a7421 */ /* 0x002fc60000010100 */
[----:B------:R-:W-:Y:S01]  /*1ee0*/  FMUL.FTZ R34, R34, R63 ;  /* 0x0000003f22227220 */ /* 0x000fe20000410000 */
[----:B------:R-:W-:Y:S01]  /*1ef0*/  FFMA.FTZ R27, R27, R26, 1 ;  /* 0x3f8000001b1b7423 */ /* 0x000fe2000001001a */
[----:B------:R-:W-:-:S04]  /*1f00*/  FMUL.FTZ R26, R11, R68 ;  /* 0x000000440b1a7220 */ /* 0x000fc80000410000 */
[----:B------:R-:W-:-:S07]  /*1f10*/  FMUL.FTZ R26, R26, R27 ;  /* 0x0000001b1a1a7220 */ /* 0x000fce0000410000 */
.L_x_2115:
[----:B------:R-:W-:Y:S01]  /*1f20*/  FMUL.FTZ R40, R34, R18 ;  /* 0x0000001222287220 */ /* 0x000fe20000410000 */
[----:B------:R-:W-:Y:S01]  /*1f30*/  FADD.FTZ R27, R37, R36 ;  /* 0x00000024251b7221 */ /* 0x000fe20000010000 */
[----:B------:R-:W-:Y:S01]  /*1f40*/  FFMA.FTZ R36, R51, R36, R38 ;  /* 0x0000002433247223 */ /* 0x000fe20000010026 */
[----:B------:R-:W-:Y:S01]  /*1f50*/  FMUL.FTZ R38, R26, R19 ;  /* 0x000000131a267220 */ /* 0x000fe20000410000 */
[----:B------:R-:W-:Y:S01]  /*1f60*/  FFMA.FTZ R37, R45, R40, R0 ;  /* 0x000000282d257223 */ /* 0x000fe20000010000 */
[----:B------:R-:W-:Y:S01]  /*1f70*/  FADD.FTZ R25, R25, -UR11 ;  /* 0x8000000b19197e21 */ /* 0x000fe20008010000 */
[----:B------:R-:W-:Y:S01]  /*1f80*/  FADD.FTZ R39, R39, R40 ;  /* 0x0000002827277221 */ /* 0x000fe20000010000 */
[----:B------:R-:W-:Y:S01]  /*1f90*/  FADD.FTZ R43, R24, -UR11 ;  /* 0x8000000b182b7e21 */ /* 0x000fe20008010000 */
[----:B------:R-:W-:Y:S01]  /*1fa0*/  FFMA.FTZ R0, R42, R38, R37 ;  /* 0x000000262a007223 */ /* 0x000fe20000010025 */
[----:B------:R-:W-:Y:S01]  /*1fb0*/  FMUL.FTZ R40, R25, UR14 ;  /* 0x0000000e19287c20 */ /* 0x000fe20008410000 */
[----:B------:R-:W-:Y:S01]  /*1fc0*/  FADD.FTZ R37, R38, R39 ;  /* 0x0000002726257221 */ /* 0x000fe20000010000 */
[----:B------:R-:W-:Y:S01]  /*1fd0*/  MOV R24, R12 ;  /* 0x0000000c00187202 */ /* 0x000fe20000000f00 */
[----:B------:R-:W-:Y:S01]  /*1fe0*/  FMUL.FTZ R43, R43, UR14 ;  /* 0x0000000e2b2b7c20 */ /* 0x000fe20008410000 */
[----:B------:R-:W-:Y:S01]  /*1ff0*/  MOV R25, R13 ;  /* 0x0000000d00197202 */ /* 0x000fe20000000f00 */
        /* <DEDUP_REMOVED lines=19> */
.L_x_2116:
[----:B------:R-:W-:Y:S01]  /*2130*/  FMUL.FTZ R38, R24, R18 ;  /* 0x0000001218267220 */ /* 0x000fe20000410000 */
[----:B------:R-:W-:-:S03]  /*2140*/  FADD.FTZ R22, R22, -UR11 ;  /* 0x8000000b16167e21 */ /* 0x000fc60008010000 */
[----:B------:R-:W-:Y:S01]  /*2150*/  FFMA.FTZ R39, R43, R38, R0 ;  /* 0x000000262b277223 */ /* 0x000fe20000010000 */
[----:B------:R-:W-:Y:S01]  /*2160*/  FADD.FTZ R0, R37, R38 ;  /* 0x0000002625007221 */ /* 0x000fe20000010000 */
[----:B------:R-:W-:Y:S01]  /*2170*/  FMUL.FTZ R37, R25, R19 ;  /* 0x0000001319257220 */ /* 0x000fe20000410000 */
[----:B------:R-:W-:Y:S01]  /*2180*/  FMUL.FTZ R41, R22, UR14 ;  /* 0x0000000e16297c20 */ /* 0x000fe20008410000 */
[----:B------:R-:W-:Y:S02]  /*2190*/  MOV R22, R16 ;  /* 0x0000001000167202 */ /* 0x000fe40000000f00 */
[----:B------:R-:W-:Y:S01]  /*21a0*/  FFMA.FTZ R38, R40, R37, R39 ;  /* 0x0000002528267223 */ /* 0x000fe20000010027 */
[----:B------:R-:W-:Y:S01]  /*21b0*/  FADD.FTZ R37, R37, R0 ;  /* 0x0000000025257221 */ /* 0x000fe20000010000 */
[----:B------:R-:W-:Y:S01]  /*21c0*/  FADD.FTZ R0, R23, -UR11 ;  /* 0x8000000b17007e21 */ /* 0x000fe20008010000 */
[----:B------:R-:W-:-:S03]  /*21d0*/  MOV R39, R17 ;  /* 0x0000001100277202 */ /* 0x000fc60000000f00 */
        /* <DEDUP_REMOVED lines=20> */
.L_x_2117:
[----:B------:R-:W-:Y:S01]  /*2320*/  FMUL.FTZ R68, R22, R18 ;  /* 0x0000001216447220 */ /* 0x000fe20000410000 */
[----:B------:R-:W-:Y:S01]  /*2330*/  ISETP.GT.AND P0, PT, R56, 0x1e, PT ;  /* 0x0000001e3800780c */ /* 0x000fe20003f04270 */
[----:B------:R-:W-:Y:S01]  /*2340*/  FFMA.FTZ R33, R48, R32, R33 ;  /* 0x0000002030217223 */ /* 0x000fe20000010021 */
[----:B------:R-:W-:Y:S01]  /*2350*/  FADD.FTZ R27, R27, R30 ;  /* 0x0000001e1b1b7221 */ /* 0x000fe20000010000 */
[----:B------:R-:W-:Y:S01]  /*2360*/  FFMA.FTZ R23, R41, R68, R38 ;  /* 0x0000004429177223 */ /* 0x000fe20000010026 */
[----:B------:R-:W-:Y:S01]  /*2370*/  FMUL.FTZ R38, R39, R19 ;  /* 0x0000001327267220 */ /* 0x000fe20000410000 */
[----:B------:R-:W-:Y:S01]  /*2380*/  FADD.FTZ R61, R37, R68 ;  /* 0x00000044253d7221 */ /* 0x000fe20000010000 */
[----:B------:R-:W-:Y:S01]  /*2390*/  FFMA.FTZ R36, R49, R30, R36 ;  /* 0x0000001e31247223 */ /* 0x000fe20000010024 */
[----:B------:R-:W0:Y:S01]  /*23a0*/  S2UR UR17, SR_CgaCtaId ;  /* 0x00000000001179c3 */ /* 0x000e220000008800 */
[----:B------:R-:W-:Y:S01]  /*23b0*/  FFMA.FTZ R37, R0, R38, R23 ;  /* 0x0000002600257223 */ /* 0x000fe20000010017 */
[----:B------:R-:W-:Y:S01]  /*23c0*/  FADD.FTZ R23, R38, R61 ;  /* 0x0000003d26177221 */ /* 0x000fe20000010000 */
[----:B------:R-:W-:Y:S01]  /*23d0*/  FFMA.FTZ R33, R46, R31, R33 ;  /* 0x0000001f2e217223 */ /* 0x000fe20000010021 */
[----:B------:R-:W-:Y:S01]  /*23e0*/  FADD.FTZ R27, R27, R28 ;  /* 0x0000001c1b1b7221 */ /* 0x000fe20000010000 */
[----:B------:R-:W-:Y:S01]  /*23f0*/  FFMA.FTZ R36, R47, R28, R36 ;  /* 0x0000001c2f247223 */ /* 0x000fe20000010024 */
[----:B------:R-:W1:Y:S01]  /*2400*/  SHFL.DOWN PT, R38, R37, 0x1, 0x1f ;  /* 0x08201f0025267f89 */ /* 0x000e6200000e0000 */
[----:B------:R-:W-:Y:S01]  /*2410*/  FFMA.FTZ R33, R44, R29, R33 ;  /* 0x0000001d2c217223 */ /* 0x000fe20000010021 */
[----:B------:R-:W-:Y:S01]  /*2420*/  UMOV UR11, 0x400 ;  /* 0x00000400000b7882 */ /* 0x000fe20000000000 */
[----:B------:R-:W-:Y:S01]  /*2430*/  FADD.FTZ R27, R27, R34 ;  /* 0x000000221b1b7221 */ /* 0x000fe20000010000 */
[----:B------:R-:W2:Y:S01]  /*2440*/  SHFL.DOWN PT, R68, R23, 0x1, 0x1f ;  /* 0x08201f0017447f89 */ /* 0x000ea200000e0000 */
[----:B------:R-:W-:Y:S01]  /*2450*/  UIADD3 UR10, UR11, 0x90, URZ ;  /* 0x000000900b0a7890 */ /* 0x000fe2000fffe03f */
[----:B------:R-:W-:Y:S01]  /*2460*/  FFMA.FTZ R36, R45, R34, R36 ;  /* 0x000000222d247223 */ /* 0x000fe20000010024 */
[----:B------:R-:W-:Y:S01]  /*2470*/  FFMA.FTZ R33, R42, R26, R33 ;  /* 0x0000001a2a217223 */ /* 0x000fe20000010021 */
[----:B------:R-:W-:Y:S01]  /*2480*/  FADD.FTZ R27, R27, R24 ;  /* 0x000000181b1b7221 */ /* 0x000fe20000010000 */
[----:B------:R-:W-:Y:S01]  /*2490*/  ISETP.NE.AND P2, PT, R59, RZ, PT ;  /* 0x000000ff3b00720c */ /* 0x000fe20003f45270 */
[----:B------:R-:W-:Y:S01]  /*24a0*/  FFMA.FTZ R36, R43, R24, R36 ;  /* 0x000000182b247223 */ /* 0x000fe20000010024 */
[----:B------:R-:W-:Y:S01]  /*24b0*/  FFMA.FTZ R33, R40, R25, R33 ;  /* 0x0000001928217223 */ /* 0x000fe20000010021 */
[----:B------:R-:W-:Y:S01]  /*24c0*/  BSSY B0, `(.L_x_2118) ;  /* 0x000004b000007945 */ /* 0x000fe20003800000 */
[----:B------:R-:W-:Y:S01]  /*24d0*/  ISETP.GT.U32.AND P3, PT, R59, 0x1b, PT ;  /* 0x0000001b3b00780c */ /* 0x000fe20003f64070 */
[----:B0-----:R-:W-:Y:S01]  /*24e0*/  ULEA UR10, UR17, UR10, 0x18 ;  /* 0x0000000a110a7291 */ /* 0x001fe2000f8ec03f */
[----:B-1----:R-:W-:-:S05]  /*24f0*/  @!P0 FADD.FTZ R37, R37, R38 ;  /* 0x0000002625258221 */ /* 0x002fca0000010000 */
[----:B------:R-:W-:Y:S01]  /*2500*/  LEA R61, R59, UR10, 0x4 ;  /* 0x0000000a3b3d7c11 */ /* 0x000fe2000f8e20ff */
[----:B--2---:R-:W-:Y:S01]  /*2510*/  @!P0 FADD.FTZ R23, R23, R68 ;  /* 0x0000004417178221 */ /* 0x004fe20000010000 */
        /* <DEDUP_REMOVED lines=14> */
[----:B------:R-:W-:Y:S01]  /*2600*/  FADD.FTZ R38, R35, R32 ;  /* 0x0000002023267221 */ /* 0x000fe20000010000 */
[----:B-1----:R-:W-:-:S03]  /*2610*/  @!P0 FADD.FTZ R23, R23, R68 ;  /* 0x0000004417178221 */ /* 0x002fc60000010000 */
[----:B------:R-:W0:Y:S01]  /*2620*/  SHFL.DOWN PT, R30, R37, 0x10, 0x1f ;  /* 0x0a001f00251e7f89 */ /* 0x000e2200000e0000 */
[----:B------:R-:W-:Y:S01]  /*2630*/  ISETP.GT.AND P0, PT, R56, 0xf, PT ;  /* 0x0000000f3800780c */ /* 0x000fe20003f04270 */
[----:B------:R-:W-:Y:S02]  /*2640*/  FADD.FTZ R38, R38, R31 ;  /* 0x0000001f26267221 */ /* 0x000fe40000010000 */
[----:B------:R-:W1:Y:S02]  /*2650*/  SHFL.DOWN PT, R32, R23, 0x10, 0x1f ;  /* 0x0a001f0017207f89 */ /* 0x000e6400000e0000 */
[----:B------:R-:W-:Y:S01]  /*2660*/  FADD.FTZ R31, R38, R29 ;  /* 0x0000001d261f7221 */ /* 0x000fe20000010000 */
[----:B------:R-:W-:-:S03]  /*2670*/  FFMA.FTZ R29, R0, R39, R33 ;  /* 0x00000027001d7223 */ /* 0x000fc60000010021 */
[----:B------:R-:W-:-:S04]  /*2680*/  FADD.FTZ R28, R31, R26 ;  /* 0x0000001a1f1c7221 */ /* 0x000fc80000010000 */
[----:B------:R-:W-:Y:S01]  /*2690*/  FADD.FTZ R24, R28, R25 ;  /* 0x000000191c187221 */ /* 0x000fe20000010000 */
[----:B------:R-:W-:-:S03]  /*26a0*/  FFMA.FTZ R28, R41, R22, R36 ;  /* 0x00000016291c7223 */ /* 0x000fc60000010024 */
[----:B------:R-:W-:Y:S01]  /*26b0*/  FADD.FTZ R31, R24, R39 ;  /* 0x00000027181f7221 */ /* 0x000fe20000010000 */
[----:B0-----:R-:W-:Y:S01]  /*26c0*/  @!P0 FADD.FTZ R37, R37, R30 ;  /* 0x0000001e25258221 */ /* 0x001fe20000010000 */
[----:B------:R-:W-:Y:S01]  /*26d0*/  FADD.FTZ R30, R27, R22 ;  /* 0x000000161b1e7221 */ /* 0x000fe20000010000 */
[----:B-1----:R-:W-:Y:S01]  /*26e0*/  @!P0 FADD.FTZ R23, R23, R32 ;  /* 0x0000002017178221 */ /* 0x002fe20000010000 */
[----:B------:R-:W-:-:S03]  /*26f0*/  ISETP.NE.AND P0, PT, R56, RZ, PT ;  /* 0x000000ff3800720c */ /* 0x000fc60003f05270 */
[----:B------:R0:W-:Y:S01]  /*2700*/  STS.128 [R61], R28 ;  /* 0x0000001c3d007388 */ /* 0x0001e20000000c00 */
[----:B------:R-:W-:-:S09]  /*2710*/  MOV R22, R37 ;  /* 0x0000002500167202 */ /* 0x000fd20000000f00 */
        /* <DEDUP_REMOVED lines=8> */
[----:B0-----:R-:W-:-:S02]  /*27a0*/  FADD.FTZ R22, R23, R37 ;  /* 0x0000002517167221 */ /* 0x001fc40000010000 */
[----:B------:R-:W0:Y:S01]  /*27b0*/  LDS.128 R36, [UR10+0x40] ;  /* 0x0000400aff247984 */ /* 0x000e220008000c00 */
[----:B--2---:R-:W-:Y:S01]  /*27c0*/  FADD.FTZ R63, R63, R32 ;  /* 0x000000203f3f7221 */ /* 0x004fe20000010000 */
[----:B------:R-:W-:-:S03]  /*27d0*/  FADD.FTZ R22, R22, R33 ;  /* 0x0000002116167221 */ /* 0x000fc60000010000 */
[----:B------:R-:W-:Y:S01]  /*27e0*/  FADD.FTZ R63, R63, R34 ;  /* 0x000000223f3f7221 */ /* 0x000fe20000010000 */
[----:B------:R-:W-:Y:S02]  /*27f0*/  FADD.FTZ R22, R22, R35 ;  /* 0x0000002316167221 */ /* 0x000fe40000010000 */
[----:B------:R-:W1:Y:S01]  /*2800*/  LDS.128 R32, [UR10+0x50] ;  /* 0x0000500aff207984 */ /* 0x000e620008000c00 */
[----:B---3--:R-:W-:Y:S01]  /*2810*/  FADD.FTZ R63, R63, R24 ;  /* 0x000000183f3f7221 */ /* 0x008fe20000010000 */
        /* <DEDUP_REMOVED lines=21> */
.L_x_2119:
[----:B------:R-:W-:Y:S05]  /*2970*/  BSYNC B0 ;  /* 0x0000000000007941 */ /* 0x000fea0003800000 */
.L_x_2118:
        /* <DEDUP_REMOVED lines=13> */
[----:B------:R-:W-:Y:S01]  /*2a50*/  FADD.FTZ R38, R30, R39 ;  /* 0x000000271e267221 */ /* 0x000fe20000010000 */
[----:B---3--:R-:W-:Y:S01]  /*2a60*/  FADD.FTZ R37, R63, R24 ;  /* 0x000000183f257221 */ /* 0x008fe20000010000 */
        /* <DEDUP_REMOVED lines=63> */
.L_x_2121:
[----:B------:R-:W-:Y:S05]  /*2e60*/  BSYNC B0 ;  /* 0x0000000000007941 */ /* 0x000fea0003800000 */
.L_x_2120:
[----:B------:R-:W1:Y:S01]  /*2e70*/  LDC R32, c[0x0][0xc] ;  /* 0x00000300ff207b82 */ /* 0x000e620000000800 */
[----:B------:R-:W-:Y:S01]  /*2e80*/  IMAD R25, R62, 0x1c, R59 ;  /* 0x0000001c3e197824 */ /* 0x000fe200078e023b */
[----:B------:R-:W-:Y:S06]  /*2e90*/  BSSY B0, `(.L_x_2122) ;  /* 0x0000012000007945 */ /* 0x000fec0003800000 */
[----:B------:R-:W2:Y:S01]  /*2ea0*/  LDC.64 R26, c[0x0][0x268] ;  /* 0x00009a00ff1a7b82 */ /* 0x000ea20000000a00 */
[----:B-1----:R-:W-:Y:S01]  /*2eb0*/  ISETP.GE.U32.AND P0, PT, R32, 0x2, PT ;  /* 0x000000022000780c */ /* 0x002fe20003f06070 */
[----:B--2---:R-:W-:Y:S01]  /*2ec0*/  IMAD.WIDE R26, R25, 0x4, R26 ;  /* 0x00000004191a7825 */ /* 0x004fe200078e021a */
[----:B------:R-:W-:Y:S11]  /*2ed0*/  @P3 BRA `(.L_x_2123) ;  /* 0x0000000000343947 */ /* 0x000ff60003800000 */
        /* <DEDUP_REMOVED lines=13> */
.L_x_2123:
[----:B------:R-:W-:Y:S05]  /*2fb0*/  BSYNC B0 ;  /* 0x0000000000007941 */ /* 0x000fea0003800000 */
.L_x_2122:
[----:B------:R-:W-:Y:S05]  /*2fc0*/  @!P0 BRA `(.L_x_2124) ;  /* 0x0000001000908947 */ /* 0x000fea0003800000 */
[----:B--2---:R-:W1:Y:S01]  /*2fd0*/  LDC R34, c[0x0][0x10] ;  /* 0x00000400ff227b82 */ /* 0x004e620000000800 */
[----:B------:R-:W2:Y:S01]  /*2fe0*/  S2R R33, SR_CTAID.Y ;  /* 0x0000000000217919 */ /* 0x000ea20000002600 */
[----:B------:R-:W-:-:S06]  /*2ff0*/  ULOP3.LUT UR10, UR4, 0x1, URZ, 0xc0, !UPT ;  /* 0x00000001040a7892 */ /* 0x000fcc000f8ec03f */
[----:B------:R-:W3:Y:S08]  /*3000*/  LDC.64 R24, c[0x0][0x258] ;  /* 0x00009600ff187b82 */ /* 0x000ef00000000a00 */
[----:B------:R-:W4:Y:S01]  /*3010*/  LDC.64 R38, c[0x0][0x260] ;  /* 0x00009800ff267b82 */ /* 0x000f220000000a00 */
[----:B-1----:R-:W-:-:S04]  /*3020*/  IMAD R26, R34, UR10, RZ ;  /* 0x0000000a221a7c24 */ /* 0x002fc8000f8e02ff */
[C---:B0-----:R-:W-:Y:S01]  /*3030*/  IMAD R28, R26.reuse, R32, RZ ;  /* 0x000000201a1c7224 */ /* 0x041fe200078e02ff */
[----:B--2---:R-:W-:-:S04]  /*3040*/  IADD3 R27, R26, R33, RZ ;  /* 0x000000211a1b7210 */ /* 0x004fc80007ffe0ff */
[----:B------:R-:W-:Y:S01]  /*3050*/  SHF.L.U32 R29, R28, 0x1, RZ ;  /* 0x000000011c1d7819 */ /* 0x000fe200000006ff */
[----:B---3--:R-:W-:-:S04]  /*3060*/  IMAD.WIDE.U32 R24, R27, 0x4, R24 ;  /* 0x000000041b187825 */ /* 0x008fc800078e0018 */
[----:B----4-:R-:W-:Y:S01]  /*3070*/  IMAD.WIDE R38, R29, 0x4, R38 ;  /* 0x000000041d267825 */ /* 0x010fe200078e0226 */
[----:B------:R-:W-:Y:S06]  /*3080*/  @P2 BRA `(.L_x_2125) ;  /* 0x0000000000682947 */ /* 0x000fec0003800000 */
[----:B------:R-:W0:Y:S01]  /*3090*/  S2R R56, SR_LANEID ;  /* 0x0000000000387919 */ /* 0x000e220000000000 */
[----:B------:R-:W-:Y:S01]  /*30a0*/  VOTEU.ANY UR11, UPT, PT ;  /* 0x00000000000b7886 */ /* 0x000fe200038e0100 */
[----:B------:R-:W-:Y:S01]  /*30b0*/  ULOP3.LUT UP0, URZ, UR4, 0x2, URZ, 0xc0, !UPT ;  /* 0x00000002043f7892 */ /* 0x000fe2000f80c03f */
[----:B------:R-:W-:Y:S01]  /*30c0*/  IMAD R27, R34, UR16, R33 ;  /* 0x00000010221b7c24 */ /* 0x000fe2000f8e0221 */
[----:B------:R-:W-:Y:S01]  /*30d0*/  UFLO.U32 UR17, UR11 ;  /* 0x0000000b001172bd */ /* 0x000fe200080e0000 */
[----:B------:R-:W-:Y:S01]  /*30e0*/  UMOV UR10, 0x1 ;  /* 0x00000001000a7882 */ /* 0x000fe20000000000 */
[----:B------:R-:W-:Y:S01]  /*30f0*/  UPOPC UR11, UR11 ;  /* 0x0000000b000b72bf */ /* 0x000fe20008000000 */
[----:B------:R-:W-:Y:S01]  /*3100*/  IMAD.WIDE.U32 R26, R27, 0x8, R38 ;  /* 0x000000081b1a7825 */ /* 0x000fe200078e0026 */
[----:B------:R-:W-:-:S04]  /*3110*/  USEL UR10, UR10, 0xffffffff, !UP0 ;  /* 0xffffffff0a0a7887 */ /* 0x000fc8000c000000 */
[----:B------:R-:W-:Y:S01]  /*3120*/  UIMAD UR10, UR10, UR11, URZ ;  /* 0x0000000b0a0a72a4 */ /* 0x000fe2000f8e023f */
[----:B------:R1:W-:Y:S05]  /*3130*/  STG.E.64 desc[UR12][R26.64], R22 ;  /* 0x000000161a007986 */ /* 0x0003ea000c101b0c */
[----:B------:R-:W-:Y:S02]  /*3140*/  MOV R31, UR10 ;  /* 0x0000000a001f7c02 */ /* 0x000fe40008000f00 */
[----:B0-----:R-:W-:-:S13]  /*3150*/  ISETP.EQ.U32.AND P0, PT, R56, UR17, PT ;  /* 0x0000001138007c0c */ /* 0x001fda000bf02070 */
[----:B------:R-:W-:Y:S06]  /*3160*/  @P0 MEMBAR.ALL.GPU ;  /* 0x0000000000000992 */ /* 0x000fec000000a000 */
[----:B------:R-:W-:-:S00]  /*3170*/  @P0 ERRBAR ;  /* 0x00000000000009ab */ /* 0x000fc00000000000 */
[----:B------:R-:W-:Y:S06]  /*3180*/  @P0 CGAERRBAR ;  /* 0x00000000000005ab */ /* 0x000fec0000000000 */
[----:B------:R1:W-:Y:S01]  /*3190*/  @P0 REDG.E.ADD.S32.STRONG.GPU desc[UR12][R24.64], R31 ;  /* 0x0000001f1800098e */ /* 0x0003e2000c10e38c */
[----:B------:R-:W-:-:S04]  /*31a0*/  PLOP3.LUT P0, PT, PT, PT, UP0, 0x80, 0x0 ;  /* 0x000000000000781c */ /* 0x000fc80003f0f008 */
[----:B------:R-:W-:-:S04]  /*31b0*/  SEL R29, R32, RZ, !P0 ;  /* 0x000000ff201d7207 */ /* 0x000fc80004000000 */
[----:B------:R-:W-:-:S13]  /*31c0*/  ISETP.NE.AND P0, PT, R29, -0x1, PT ;  /* 0xffffffff1d00780c */ /* 0x000fda0003f05270 */
[----:B-1----:R-:W-:Y:S05]  /*31d0*/  @!P0 BRA `(.L_x_2125) ;  /* 0x0000000000148947 */ /* 0x002fea0003800000 */
.L_x_2126:
[----:B------:R-:W2:Y:S04]  /*31e0*/  LDG.E.STRONG.GPU R26, desc[UR12][R24.64] ;  /* 0x0000000c181a7981 */ /* 0x000ea8000c1ef900 */
[----:B--2---:R-:W-:Y:S01]  /*31f0*/  CCTL.IVALL ;  /* 0x00000000ff00798f */ /* 0x004fe20002000000 */
[----:B------:R-:W-:Y:S05]  /*3200*/  YIELD ;  /* 0x0000000000007946 */ /* 0x000fea0003800000 */
[----:B------:R-:W-:-:S13]  /*3210*/  ISETP.NE.AND P0, PT, R26, R29, PT ;  /* 0x0000001d1a00720c */ /* 0x000fda0003f05270 */
[----:B------:R-:W-:Y:S05]  /*3220*/  @P0 BRA `(.L_x_2126) ;  /* 0xfffffffc00ec0947 */ /* 0x000fea000383ffff */
.L_x_2125:
        /* <DEDUP_REMOVED lines=8> */
[----:B------:R-:W-:Y:S02]  /*32b0*/  LOP3.LUT R35, R32, 0x3, RZ, 0xc0, !PT ;  /* 0x0000000320237812 */ /* 0x000fe400078ec0ff */
[----:B------:R-:W-:Y:S02]  /*32c0*/  MOV R36, RZ ;  /* 0x000000ff00247202 */ /* 0x000fe40000000f00 */
[----:B------:R-:W-:-:S04]  /*32d0*/  IADD3 R35, -R35, R32, RZ ;  /* 0x0000002023237210 */ /* 0x000fc80007ffe1ff */
[----:B------:R-:W-:-:S13]  /*32e0*/  ISETP.GT.AND P0, PT, R35, RZ, PT ;  /* 0x000000ff2300720c */ /* 0x000fda0003f04270 */
[----:B------:R-:W-:Y:S05]  /*32f0*/  @!P0 BRA `(.L_x_2128) ;  /* 0x0000000800d88947 */ /* 0x000fea0003800000 */
[----:B------:R-:W-:Y:S02]  /*3300*/  ISETP.GT.AND P3, PT, R35, 0xc, PT ;  /* 0x0000000c2300780c */ /* 0x000fe40003f64270 */
[----:B------:R-:W-:-:S11]  /*3310*/  PLOP3.LUT P0, PT, PT, PT, PT, 0x80, 0x0 ;  /* 0x000000000000781c */ /* 0x000fd60003f0f070 */
[----:B------:R-:W-:Y:S05]  /*3320*/  @!P3 BRA `(.L_x_2129) ;  /* 0x0000000400d0b947 */ /* 0x000fea0003800000 */
[----:B------:R-:W-:-:S13]  /*3330*/  PLOP3.LUT P0, PT, PT, PT, PT, 0x8, 0x0 ;  /* 0x000000000000781c */ /* 0x000fda0003f0e170 */
.L_x_2130:
[----:B------:R-:W-:-:S13]  /*3340*/  ISETP.EQ.OR P6, PT, R36, UR16, P2 ;  /* 0x0000001024007c0c */ /* 0x000fda00097c2670 */
[----:B------:R-:W-:-:S04]  /*3350*/  @!P6 IMAD R27, R34, R36, R33 ;  /* 0x00000024221be224 */ /* 0x000fc800078e0221 */
[----:B------:R-:W-:-:S05]  /*3360*/  @!P6 IMAD.WIDE.U32 R26, R27, 0x8, R38 ;  /* 0x000000081b1ae825 */ /* 0x000fca00078e0026 */
[----:B------:R0:W2:Y:S01]  /*3370*/  @!P6 LDG.E.64 R24, desc[UR12][R26.64] ;  /* 0x0000000c1a18e981 */ /* 0x0000a2000c1e1b00 */
[C---:B------:R-:W-:Y:S02]  /*3380*/  IADD3 R28, R36.reuse, 0x1, RZ ;  /* 0x00000001241c7810 */ /* 0x040fe40007ffe0ff */
[----:B------:R-:W-:Y:S02]  /*3390*/  IADD3 R29, R36, 0x2, RZ ;  /* 0x00000002241d7810 */ /* 0x000fe40007ffe0ff */
[----:B------:R-:W-:Y:S02]  /*33a0*/  ISETP.EQ.OR P3, PT, R28, UR16, P2 ;  /* 0x000000101c007c0c */ /* 0x000fe40009762670 */
[----:B------:R-:W-:Y:S02]  /*33b0*/  ISETP.EQ.OR P4, PT, R29, UR16, P2 ;  /* 0x000000101d007c0c */ /* 0x000fe40009782670 */
[----:B------:R-:W-:-:S11]  /*33c0*/  IADD3 R30, R36, 0x3, RZ ;  /* 0x00000003241e7810 */ /* 0x000fd60007ffe0ff */
[----:B0-----:R-:W-:-:S04]  /*33d0*/  @!P4 IMAD R27, R34, R29, R33 ;  /* 0x0000001d221bc224 */ /* 0x001fc800078e0221 */
[----:B------:R-:W-:-:S06]  /*33e0*/  @!P4 IMAD.WIDE.U32 R26, R27, 0x8, R38 ;  /* 0x000000081b1ac825 */ /* 0x000fcc00078e0026 */
[----:B------:R-:W3:Y:S01]  /*33f0*/  @!P4 LDG.E.64 R26, desc[UR12][R26.64] ;  /* 0x0000000c1a1ac981 */ /* 0x000ee2000c1e1b00 */
[----:B--2---:R-:W-:Y:S01]  /*3400*/  @!P6 FADD.FTZ R23, R23, R25 ;  /* 0x000000191717e221 */ /* 0x004fe20000010000 */
[----:B------:R-:W-:Y:S02]  /*3410*/  @!P3 IMAD R25, R34, R28, R33 ;  /* 0x0000001c2219b224 */ /* 0x000fe400078e0221 */
[----:B------:R-:W-:Y:S01]  /*3420*/  @!P6 FADD.FTZ R22, R22, R24 ;  /* 0x000000181616e221 */ /* 0x000fe20000010000 */
[----:B------:R-:W-:Y:S01]  /*3430*/  ISETP.EQ.OR P6, PT, R30, UR16, P2 ;  /* 0x000000101e007c0c */ /* 0x000fe200097c2670 */
[----:B------:R-:W-:-:S06]  /*3440*/  @!P3 IMAD.WIDE.U32 R24, R25, 0x8, R38 ;  /* 0x000000081918b825 */ /* 0x000fcc00078e0026 */
[----:B------:R-:W2:Y:S06]  /*3450*/  @!P3 LDG.E.64 R24, desc[UR12][R24.64] ;  /* 0x0000000c1818b981 */ /* 0x000eac000c1e1b00 */
[----:B------:R-:W-:-:S04]  /*3460*/  @!P6 IMAD R29, R34, R30, R33 ;  /* 0x0000001e221de224 */ /* 0x000fc800078e0221 */
        /* <DEDUP_REMOVED lines=11> */
[----:B------:R-:W-:Y:S02]  /*3520*/  @!P3 IMAD R25, R34, R30, R33 ;  /* 0x0000001e2219b224 */ /* 0x000fe400078e0221 */
[----:B----4-:R-:W-:Y:S01]  /*3530*/  @!P6 FADD.FTZ R22, R22, R28 ;  /* 0x0000001c1616e221 */ /* 0x010fe20000010000 */
[----:B------:R-:W-:Y:S01]  /*3540*/  @!P6 FADD.FTZ R23, R23, R29 ;  /* 0x0000001d1717e221 */ /* 0x000fe20000010000 */
[----:B------:R-:W-:Y:S01]  /*3550*/  ISETP.EQ.OR P6, PT, R37, UR16, P2 ;  /* 0x0000001025007c0c */ /* 0x000fe200097c2670 */
[----:B------:R-:W-:-:S04]  /*3560*/  @!P3 IMAD.WIDE.U32 R24, R25, 0x8, R38 ;  /* 0x000000081918b825 */ /* 0x000fc800078e0026 */
[----:B------:R-:W-:Y:S02]  /*3570*/  @!P4 IMAD R27, R34, R31, R33 ;  /* 0x0000001f221bc224 */ /* 0x000fe400078e0221 */
[----:B------:R-:W2:Y:S02]  /*3580*/  @!P3 LDG.E.64 R24, desc[UR12][R24.64] ;  /* 0x0000000c1818b981 */ /* 0x000ea4000c1e1b00 */
[----:B------:R-:W-:-:S04]  /*3590*/  @!P4 IMAD.WIDE.U32 R26, R27, 0x8, R38 ;  /* 0x000000081b1ac825 */ /* 0x000fc800078e0026 */
[----:B------:R-:W-:Y:S02]  /*35a0*/  @!P6 IMAD R29, R34, R37, R33 ;  /* 0x00000025221de224 */ /* 0x000fe400078e0221 */
[----:B------:R-:W3:Y:S02]  /*35b0*/  @!P4 LDG.E.64 R26, desc[UR12][R26.64] ;  /* 0x0000000c1a1ac981 */ /* 0x000ee4000c1e1b00 */
        /* <DEDUP_REMOVED lines=65> */
[----:B------:R-:W-:Y:S02]  /*39d0*/  IADD3 R35, R35, -0x10, RZ ;  /* 0xfffffff023237810 */ /* 0x000fe40007ffe0ff */
[----:B------:R-:W-:Y:S01]  /*39e0*/  IADD3 R36, R36, 0x10, RZ ;  /* 0x0000001024247810 */ /* 0x000fe20007ffe0ff */
[----:B--2---:R-:W-:Y:S01]  /*39f0*/  @!P3 FADD.FTZ R22, R22, R24 ;  /* 0x000000181616b221 */ /* 0x004fe20000010000 */
[----:B------:R-:W-:Y:S01]  /*3a00*/  @!P3 FADD.FTZ R23, R23, R25 ;  /* 0x000000191717b221 */ /* 0x000fe20000010000 */
[----:B------:R-:W-:Y:S02]  /*3a10*/  ISETP.GT.AND P3, PT, R35, 0xc, PT ;  /* 0x0000000c2300780c */ /* 0x000fe40003f64270 */
[----:B---3--:R-:W-:Y:S01]  /*3a20*/  @!P4 FADD.FTZ R22, R22, R26 ;  /* 0x0000001a1616c221 */ /* 0x008fe20000010000 */
[----:B------:R-:W-:-:S03]  /*3a30*/  @!P4 FADD.FTZ R23, R23, R27 ;  /* 0x0000001b1717c221 */ /* 0x000fc60000010000 */
[----:B----4-:R-:W-:Y:S01]  /*3a40*/  @!P6 FADD.FTZ R22, R22, R28 ;  /* 0x0000001c1616e221 */ /* 0x010fe20000010000 */
[----:B------:R-:W-:-:S06]  /*3a50*/  @!P6 FADD.FTZ R23, R23, R29 ;  /* 0x0000001d1717e221 */ /* 0x000fcc0000010000 */
[----:B------:R-:W-:Y:S05]  /*3a60*/  @P3 BRA `(.L_x_2130) ;  /* 0xfffffff800343947 */ /* 0x000fea000383ffff */
.L_x_2129:
[----:B------:R-:W-:-:S13]  /*3a70*/  ISETP.GT.AND P3, PT, R35, 0x4, PT ;  /* 0x000000042300780c */ /* 0x000fda0003f64270 */
[----:B------:R-:W-:Y:S05]  /*3a80*/  @!P3 BRA `(.L_x_2131) ;  /* 0x0000000000ecb947 */ /* 0x000fea0003800000 */
[C---:B------:R-:W-:Y:S02]  /*3a90*/  IADD3 R27, R36.reuse, 0x1, RZ ;  /* 0x00000001241b7810 */ /* 0x040fe40007ffe0ff */
[C---:B------:R-:W-:Y:S02]  /*3aa0*/  ISETP.EQ.OR P0, PT, R36.reuse, UR16, P2 ;  /* 0x0000001024007c0c */ /* 0x040fe40009702670 */
[----:B------:R-:W-:Y:S02]  /*3ab0*/  ISETP.EQ.OR P4, PT, R27, UR16, P2 ;  /* 0x000000101b007c0c */ /* 0x000fe40009782670 */
[C---:B------:R-:W-:Y:S02]  /*3ac0*/  IADD3 R29, R36.reuse, 0x2, RZ ;  /* 0x00000002241d7810 */ /* 0x040fe40007ffe0ff */
[----:B------:R-:W-:Y:S02]  /*3ad0*/  IADD3 R30, R36, 0x3, RZ ;  /* 0x00000003241e7810 */ /* 0x000fe40007ffe0ff */
[----:B------:R-:W-:-:S02]  /*3ae0*/  ISETP.EQ.OR P6, PT, R29, UR16, P2 ;  /* 0x000000101d007c0c */ /* 0x000fc400097c2670 */
[----:B------:R-:W-:-:S03]  /*3af0*/  ISETP.EQ.OR P3, PT, R30, UR16, P2 ;  /* 0x000000101e007c0c */ /* 0x000fc60009762670 */
[--C-:B------:R-:W-:Y:S02]  /*3b00*/  @!P0 IMAD R25, R36, R34, R33.reuse ;  /* 0x0000002224198224 */ /* 0x100fe400078e0221 */
[----:B------:R-:W-:Y:S02]  /*3b10*/  @!P4 IMAD R27, R34, R27, R33 ;  /* 0x0000001b221bc224 */ /* 0x000fe400078e0221 */
[----:B------:R-:W-:-:S04]  /*3b20*/  @!P0 IMAD.WIDE.U32 R24, R25, 0x8, R38 ;  /* 0x0000000819188825 */ /* 0x000fc800078e0026 */
[----:B------:R-:W-:Y:S02]  /*3b30*/  @!P4 IMAD.WIDE.U32 R26, R27, 0x8, R38 ;  /* 0x000000081b1ac825 */ /* 0x000fe400078e0026 */
[----:B------:R-:W2:Y:S02]  /*3b40*/  @!P0 LDG.E.64 R24, desc[UR12][R24.64] ;  /* 0x0000000c18188981 */ /* 0x000ea4000c1e1b00 */
[C-C-:B------:R-:W-:Y:S02]  /*3b50*/  @!P6 IMAD R29, R34.reuse, R29, R33.reuse ;  /* 0x0000001d221de224 */ /* 0x140fe400078e0221 */
[----:B------:R-:W-:Y:S01]  /*3b60*/  @!P3 IMAD R31, R34, R30, R33 ;  /* 0x0000001e221fb224 */ /* 0x000fe200078e0221 */
[----:B------:R-:W3:Y:S01]  /*3b70*/  @!P4 LDG.E.64 R26, desc[UR12][R26.64] ;  /* 0x0000000c1a1ac981 */ /* 0x000ee2000c1e1b00 */
[----:B------:R-:W-:-:S04]  /*3b80*/  @!P6 IMAD.WIDE.U32 R28, R29, 0x8, R38 ;  /* 0x000000081d1ce825 */ /* 0x000fc800078e0026 */
[----:B------:R-:W-:Y:S02]  /*3b90*/  @!P3 IMAD.WIDE.U32 R30, R31, 0x8, R38 ;  /* 0x000000081f1eb825 */ /* 0x000fe400078e0026 */
[----:B------:R-:W4:Y:S04]  /*3ba0*/  @!P6 LDG.E.64 R28, desc[UR12][R28.64] ;  /* 0x0000000c1c1ce981 */ /* 0x000f28000c1e1b00 */
[----:B------:R-:W5:Y:S01]  /*3bb0*/  @!P3 LDG.E.64 R30, desc[UR12][R30.64] ;  /* 0x0000000c1e1eb981 */ /* 0x000f62000c1e1b00 */
[----:B------:R-:W-:-:S04]  /*3bc0*/  IADD3 R36, R36, 0x4, RZ ;  /* 0x0000000424247810 */ /* 0x000fc80007ffe0ff */
[----:B------:R-:W-:Y:S01]  /*3bd0*/  IADD3 R37, R36, 0x3, RZ ;  /* 0x0000000324257810 */ /* 0x000fe20007ffe0ff */
[----:B--2---:R-:W-:Y:S01]  /*3be0*/  @!P0 FADD.FTZ R22, R22, R24 ;  /* 0x0000001816168221 */ /* 0x004fe20000010000 */
[----:B------:R-:W-:Y:S01]  /*3bf0*/  @!P0 FADD.FTZ R23, R23, R25 ;  /* 0x0000001917178221 */ /* 0x000fe20000010000 */
[C---:B------:R-:W-:Y:S02]  /*3c00*/  IADD3 R24, R36.reuse, 0x1, RZ ;  /* 0x0000000124187810 */ /* 0x040fe40007ffe0ff */
[----:B------:R-:W-:Y:S01]  /*3c10*/  ISETP.EQ.OR P0, PT, R36, UR16, P2 ;  /* 0x0000001024007c0c */ /* 0x000fe20009702670 */
[----:B---3--:R-:W-:Y:S01]  /*3c20*/  @!P4 FADD.FTZ R22, R22, R26 ;  /* 0x0000001a1616c221 */ /* 0x008fe20000010000 */
[----:B------:R-:W-:Y:S01]  /*3c30*/  @!P4 FADD.FTZ R23, R23, R27 ;  /* 0x0000001b1717c221 */ /* 0x000fe20000010000 */
[----:B------:R-:W-:Y:S02]  /*3c40*/  IADD3 R26, R36, 0x2, RZ ;  /* 0x00000002241a7810 */ /* 0x000fe40007ffe0ff */
[----:B------:R-:W-:Y:S01]  /*3c50*/  ISETP.EQ.OR P4, PT, R24, UR16, P2 ;  /* 0x0000001018007c0c */ /* 0x000fe20009782670 */
[----:B----4-:R-:W-:Y:S01]  /*3c60*/  @!P6 FADD.FTZ R22, R22, R28 ;  /* 0x0000001c1616e221 */ /* 0x010fe20000010000 */
[----:B------:R-:W-:Y:S01]  /*3c70*/  @!P6 FADD.FTZ R23, R23, R29 ;  /* 0x0000001d1717e221 */ /* 0x000fe20000010000 */
[----:B------:R-:W-:-:S02]  /*3c80*/  ISETP.EQ.OR P6, PT, R26, UR16, P2 ;  /* 0x000000101a007c0c */ /* 0x000fc400097c2670 */
[----:B-----5:R-:W-:Y:S01]  /*3c90*/  @!P3 FADD.FTZ R22, R22, R30 ;  /* 0x0000001e1616b221 */ /* 0x020fe20000010000 */
[----:B------:R-:W-:Y:S01]  /*3ca0*/  @!P3 FADD.FTZ R23, R23, R31 ;  /* 0x0000001f1717b221 */ /* 0x000fe20000010000 */
[----:B------:R-:W-:Y:S01]  /*3cb0*/  ISETP.EQ.OR P3, PT, R37, UR16, P2 ;  /* 0x0000001025007c0c */ /* 0x000fe20009762670 */
[----:B------:R-:W-:-:S05]  /*3cc0*/  @!P0 IMAD R25, R34, R36, R33 ;  /* 0x0000002422198224 */ /* 0x000fca00078e0221 */
[----:B------:R-:W-:Y:S02]  /*3cd0*/  @!P4 IMAD R27, R34, R24, R33 ;  /* 0x00000018221bc224 */ /* 0x000fe400078e0221 */
[----:B------:R-:W-:-:S04]  /*3ce0*/  @!P0 IMAD.WIDE.U32 R24, R25, 0x8, R38 ;  /* 0x0000000819188825 */ /* 0x000fc800078e0026 */
[C---:B------:R-:W-:Y:S02]  /*3cf0*/  @!P6 IMAD R29, R34.reuse, R26, R33 ;  /* 0x0000001a221de224 */ /* 0x040fe400078e0221 */
[--C-:B------:R-:W-:Y:S01]  /*3d00*/  @!P4 IMAD.WIDE.U32 R26, R27, 0x8, R38.reuse ;  /* 0x000000081b1ac825 */ /* 0x100fe200078e0026 */
[----:B------:R-:W2:Y:S03]  /*3d10*/  @!P0 LDG.E.64 R24, desc[UR12][R24.64] ;  /* 0x0000000c18188981 */ /* 0x000ea6000c1e1b00 */
[----:B------:R-:W-:Y:S02]  /*3d20*/  @!P6 IMAD.WIDE.U32 R28, R29, 0x8, R38 ;  /* 0x000000081d1ce825 */ /* 0x000fe400078e0026 */
[----:B------:R-:W3:Y:S02]  /*3d30*/  @!P4 LDG.E.64 R26, desc[UR12][R26.64] ;  /* 0x0000000c1a1ac981 */ /* 0x000ee4000c1e1b00 */
[----:B------:R-:W-:-:S02]  /*3d40*/  @!P3 IMAD R31, R34, R37, R33 ;  /* 0x00000025221fb224 */ /* 0x000fc400078e0221 */
[----:B------:R-:W4:Y:S02]  /*3d50*/  @!P6 LDG.E.64 R28, desc[UR12][R28.64] ;  /* 0x0000000c1c1ce981 */ /* 0x000f24000c1e1b00 */
[----:B------:R-:W-:-:S06]  /*3d60*/  @!P3 IMAD.WIDE.U32 R30, R31, 0x8, R38 ;  /* 0x000000081f1eb825 */ /* 0x000fcc00078e0026 */
[----:B------:R-:W5:Y:S01]  /*3d70*/  @!P3 LDG.E.64 R30, desc[UR12][R30.64] ;  /* 0x0000000c1e1eb981 */ /* 0x000f62000c1e1b00 */
[----:B------:R-:W-:Y:S02]  /*3d80*/  IADD3 R35, R35, -0x4, RZ ;  /* 0xfffffffc23237810 */ /* 0x000fe40007ffe0ff */
[----:B------:R-:W-:Y:S02]  /*3d90*/  IADD3 R36, R36, 0x4, RZ ;  /* 0x0000000424247810 */ /* 0x000fe40007ffe0ff */
[----:B------:R-:W-:Y:S01]  /*3da0*/  IADD3 R35, R35, -0x4, RZ ;  /* 0xfffffffc23237810 */ /* 0x000fe20007ffe0ff */
[----:B--2---:R-:W-:Y:S01]  /*3db0*/  @!P0 FADD.FTZ R22, R22, R24 ;  /* 0x0000001816168221 */ /* 0x004fe20000010000 */
[----:B------:R-:W-:-:S03]  /*3dc0*/  @!P0 FADD.FTZ R23, R23, R25 ;  /* 0x0000001917178221 */ /* 0x000fc60000010000 */
[----:B---3--:R-:W-:Y:S01]  /*3dd0*/  @!P4 FADD.FTZ R22, R22, R26 ;  /* 0x0000001a1616c221 */ /* 0x008fe20000010000 */
[----:B------:R-:W-:-:S03]  /*3de0*/  @!P4 FADD.FTZ R23, R23, R27 ;  /* 0x0000001b1717c221 */ /* 0x000fc60000010000 */
[----:B----4-:R-:W-:Y:S01]  /*3df0*/  @!P6 FADD.FTZ R22, R22, R28 ;  /* 0x0000001c1616e221 */ /* 0x010fe20000010000 */
[----:B------:R-:W-:Y:S01]  /*3e00*/  @!P6 FADD.FTZ R23, R23, R29 ;  /* 0x0000001d1717e221 */ /* 0x000fe20000010000 */
[----:B------:R-:W-:Y:S02]  /*3e10*/  PLOP3.LUT P0, PT, PT, PT, PT, 0x8, 0x0 ;  /* 0x000000000000781c */ /* 0x000fe40003f0e170 */
[----:B-----5:R-:W-:Y:S01]  /*3e20*/  @!P3 FADD.FTZ R22, R22, R30 ;  /* 0x0000001e1616b221 */ /* 0x020fe20000010000 */
[----:B------:R-:W-:-:S10]  /*3e30*/  @!P3 FADD.FTZ R23, R23, R31 ;  /* 0x0000001f1717b221 */ /* 0x000fd40000010000 */
.L_x_2131:
[----:B------:R-:W-:-:S13]  /*3e40*/  ISETP.NE.OR P0, PT, R35, RZ, P0 ;  /* 0x000000ff2300720c */ /* 0x000fda0000705670 */
[----:B------:R-:W-:Y:S05]  /*3e50*/  @!P0 BRA `(.L_x_2127) ;  /* 0x00000000007c8947 */ /* 0x000fea0003800000 */
.L_x_2128:
[C---:B------:R-:W-:Y:S02]  /*3e60*/  ISETP.EQ.OR P4, PT, R36.reuse, UR16, P2 ;  /* 0x0000001024007c0c */ /* 0x040fe40009782670 */
[C---:B------:R-:W-:Y:S02]  /*3e70*/  IADD3 R27, R36.reuse, 0x1, RZ ;  /* 0x00000001241b7810 */ /* 0x040fe40007ffe0ff */
[C---:B------:R-:W-:Y:S02]  /*3e80*/  IADD3 R29, R36.reuse, 0x2, RZ ;  /* 0x00000002241d7810 */ /* 0x040fe40007ffe0ff */
[----:B------:R-:W-:Y:S02]  /*3e90*/  ISETP.EQ.OR P6, PT, R27, UR16, P2 ;  /* 0x000000101b007c0c */ /* 0x000fe400097c2670 */
[----:B------:R-:W-:Y:S02]  /*3ea0*/  ISETP.EQ.OR P3, PT, R29, UR16, P2 ;  /* 0x000000101d007c0c */ /* 0x000fe40009762670 */
[----:B------:R-:W-:-:S03]  /*3eb0*/  IADD3 R31, R36, 0x3, RZ ;  /* 0x00000003241f7810 */ /* 0x000fc60007ffe0ff */
[----:B------:R-:W-:Y:S01]  /*3ec0*/  @!P4 IMAD R25, R34, R36, R33 ;  /* 0x000000242219c224 */ /* 0x000fe200078e0221 */
[----:B------:R-:W-:-:S03]  /*3ed0*/  ISETP.EQ.OR P0, PT, R31, UR16, P2 ;  /* 0x000000101f007c0c */ /* 0x000fc60009702670 */
[----:B------:R-:W-:-:S04]  /*3ee0*/  @!P4 IMAD.WIDE.U32 R24, R25, 0x8, R38 ;  /* 0x000000081918c825 */ /* 0x000fc800078e0026 */
[C-C-:B------:R-:W-:Y:S02]  /*3ef0*/  @!P6 IMAD R27, R34.reuse, R27, R33.reuse ;  /* 0x0000001b221be224 */ /* 0x140fe400078e0221 */
[----:B------:R-:W2:Y:S01]  /*3f00*/  @!P4 LDG.E.64 R24, desc[UR12][R24.64] ;  /* 0x0000000c1818c981 */ /* 0x000ea2000c1e1b00 */
[----:B------:R-:W-:Y:S02]  /*3f10*/  @!P3 IMAD R29, R34, R29, R33 ;  /* 0x0000001d221db224 */ /* 0x000fe400078e0221 */
[----:B------:R-:W-:-:S04]  /*3f20*/  @!P6 IMAD.WIDE.U32 R26, R27, 0x8, R38 ;  /* 0x000000081b1ae825 */ /* 0x000fc800078e0026 */
[----:B------:R-:W-:Y:S02]  /*3f30*/  @!P3 IMAD.WIDE.U32 R28, R29, 0x8, R38 ;  /* 0x000000081d1cb825 */ /* 0x000fe400078e0026 */
[----:B------:R-:W3:Y:S02]  /*3f40*/  @!P6 LDG.E.64 R26, desc[UR12][R26.64] ;  /* 0x0000000c1a1ae981 */ /* 0x000ee4000c1e1b00 */
[----:B------:R-:W-:Y:S02]  /*3f50*/  @!P0 IMAD R31, R34, R31, R33 ;  /* 0x0000001f221f8224 */ /* 0x000fe400078e0221 */
[----:B------:R-:W4:Y:S02]  /*3f60*/  @!P3 LDG.E.64 R28, desc[UR12][R28.64] ;  /* 0x0000000c1c1cb981 */ /* 0x000f24000c1e1b00 */
[----:B------:R-:W-:-:S06]  /*3f70*/  @!P0 IMAD.WIDE.U32 R30, R31, 0x8, R38 ;  /* 0x000000081f1e8825 */ /* 0x000fcc00078e0026 */
[----:B------:R-:W5:Y:S01]  /*3f80*/  @!P0 LDG.E.64 R30, desc[UR12][R30.64] ;  /* 0x0000000c1e1e8981 */ /* 0x000f62000c1e1b00 */
        /* <DEDUP_REMOVED lines=8> */
[----:B------:R-:W-:-:S03]  /*4010*/  @!P3 FADD.FTZ R23, R23, R29 ;  /* 0x0000001d1717b221 */ /* 0x000fc60000010000 */
[----:B-----5:R-:W-:Y:S01]  /*4020*/  @!P0 FADD.FTZ R22, R22, R30 ;  /* 0x0000001e16168221 */ /* 0x020fe20000010000 */
[----:B------:R-:W-:Y:S02]  /*4030*/  @!P0 FADD.FTZ R23, R23, R31 ;  /* 0x0000001f17178221 */ /* 0x000fe40000010000 */
[----:B------:R-:W-:Y:S05]  /*4040*/  @P4 BRA `(.L_x_2128) ;  /* 0xfffffffc00844947 */ /* 0x000fea000383ffff */
.L_x_2127:
[----:B------:R-:W-:-:S13]  /*4050*/  LOP3.LUT P0, R32, R32, 0x3, RZ, 0xc0, !PT ;  /* 0x0000000320207812 */ /* 0x000fda000780c0ff */
        /* <DEDUP_REMOVED lines=10> */
.L_x_2133:
[----:B------:R-:W-:Y:S05]  /*4100*/  BSYNC B0 ;  /* 0x0000000000007941 */ /* 0x000fea0003800000 */
.L_x_2132:
        /* <DEDUP_REMOVED lines=16> */
.L_x_2124:
[----:B------:R-:W1:Y:S01]  /*4210*/  S2UR UR11, SR_CgaCtaId ;  /* 0x00000000000b79c3 */ /* 0x000e620000008800 */
[----:B------:R-:W-:Y:S01]  /*4220*/  UMOV UR10, 0x400 ;  /* 0x00000400000a7882 */ /* 0x000fe20000000000 */
[C---:B------:R-:W-:Y:S01]  /*4230*/  IADD3 R33, R58.reuse, 0x10, RZ ;  /* 0x000000103a217810 */ /* 0x040fe20007ffe0ff */
[----:B------:R-:W-:Y:S01]  /*4240*/  ULDC.64 UR18, c[0x0][0x290] ;  /* 0x0000a40000127ab9 */ /* 0x000fe20000000a00 */
[----:B0-2---:R-:W-:Y:S02]  /*4250*/  IADD3 R29, R58, 0x20, RZ ;  /* 0x000000203a1d7810 */ /* 0x005fe40007ffe0ff */
[----:B------:R-:W-:Y:S02]  /*4260*/  ISETP.GE.U32.AND P0, PT, R33, UR18, PT ;  /* 0x0000001221007c0c */ /* 0x000fe4000bf06070 */
[----:B------:R-:W-:Y:S02]  /*4270*/  SHF.R.S32.HI R32, RZ, 0x1f, R33 ;  /* 0x0000001fff207819 */ /* 0x000fe40000011421 */
[----:B------:R-:W-:-:S02]  /*4280*/  SHF.R.S32.HI R28, RZ, 0x1f, R29 ;  /* 0x0000001fff1c7819 */ /* 0x000fc4000001141d */
[----:B------:R-:W-:Y:S02]  /*4290*/  ISETP.GE.AND.EX P0, PT, R32, UR19, PT, P0 ;  /* 0x0000001320007c0c */ /* 0x000fe4000bf06300 */
[C---:B------:R-:W-:Y:S02]  /*42a0*/  IADD3 R27, R58.reuse, 0x30, RZ ;  /* 0x000000303a1b7810 */ /* 0x040fe40007ffe0ff */
[----:B------:R-:W-:Y:S02]  /*42b0*/  ISETP.GT.U32.OR P0, PT, R59, 0x1bf, P0 ;  /* 0x000001bf3b00780c */ /* 0x000fe40000704470 */
[----:B------:R-:W-:Y:S01]  /*42c0*/  IADD3 R26, R58, 0x40, RZ ;  /* 0x000000403a1a7810 */ /* 0x000fe20007ffe0ff */
[----:B-1----:R-:W-:-:S09]  /*42d0*/  ULEA UR10, UR11, UR10, 0x18 ;  /* 0x0000000a0b0a7291 */ /* 0x002fd2000f8ec03f */
[----:B------:R-:W-:Y:S01]  /*42e0*/  @!P2 STS.64 [UR10+0x88], R22 ;  /* 0x00008816ff00a988 */ /* 0x000fe20008000a0a */
[----:B------:R-:W-:Y:S01]  /*42f0*/  BAR.SYNC.DEFER_BLOCKING 0x0 ;  /* 0x0000000000007b1d */ /* 0x000fe20000010000 */
[----:B------:R-:W-:-:S04]  /*4300*/  ISETP.GE.U32.AND P2, PT, R29, UR18, PT ;  /* 0x000000121d007c0c */ /* 0x000fc8000bf46070 */
[----:B------:R-:W-:-:S04]  /*4310*/  ISETP.GE.AND.EX P2, PT, R28, UR19, PT, P2 ;  /* 0x000000131c007c0c */ /* 0x000fc8000bf46320 */
[----:B------:R-:W-:Y:S01]  /*4320*/  ISETP.GT.U32.OR P2, PT, R59, 0x1bf, P2 ;  /* 0x000001bf3b00780c */ /* 0x000fe20001744470 */
[----:B------:R-:W0:Y:S01]  /*4330*/  LDS.64 R24, [UR10+0x88] ;  /* 0x0000880aff187984 */ /* 0x000e220008000a00 */
[----:B------:R-:W-:Y:S02]  /*4340*/  ULDC UR10, c[0x0][0x2bc] ;  /* 0x0000af00000a7ab9 */ /* 0x000fe40000000800 */
        /* <DEDUP_REMOVED lines=21> */
.L_x_2134:
        /* <DEDUP_REMOVED lines=12> */
[----:B------:R-:W-:Y:S01]  /*4560*/  IADD3 R23, R23, R25, RZ ;  /* 0x0000001917177210 */ /* 0x000fe20007ffe0ff */
[----:B------:R-:W-:Y:S01]  /*4570*/  FFMA.FTZ R25, R19, R7, -R52 ;  /* 0x0000000713197223 */ /* 0x000fe20000010834 */
[----:B------:R-:W-:Y:S01]  /*4580*/  LEA R6, P3, R22, UR10, 0x2 ;  /* 0x0000000a16067c11 */ /* 0x000fe2000f8610ff */
[----:B------:R-:W-:Y:S02]  /*4590*/  FMUL.FTZ R24, R24, UR14 ;  /* 0x0000000e18187c20 */ /* 0x000fe40008410000 */
[----:B------:R-:W-:Y:S01]  /*45a0*/  FMUL.FTZ R25, R25, UR14 ;  /* 0x0000000e19197c20 */ /* 0x000fe20008410000 */
[----:B------:R-:W-:-:S05]  /*45b0*/  LEA.HI.X R7, R22, UR11, R23, 0x2, P3 ;  /* 0x0000000b16077c11 */ /* 0x000fca00098f1417 */
[----:B------:R0:W-:Y:S04]  /*45c0*/  STG.E.64 desc[UR12][R6.64], R24 ;  /* 0x0000001806007986 */ /* 0x0001e8000c101b0c */
.L_x_2136:
[----:B------:R-:W-:Y:S05]  /*45d0*/  BSYNC B0 ;  /* 0x0000000000007941 */ /* 0x000fea0003800000 */
.L_x_2135:
        /* <DEDUP_REMOVED lines=19> */
.L_x_2137:
[----:B------:R-:W-:Y:S04]  /*4710*/  BSSY B0, `(.L_x_2138) ;  /* 0x0000013000007945 */ /* 0x000fe80003800000 */
[----:B------:R-:W-:Y:S05]  /*4720*/  @P0 BRA `(.L_x_2139) ;  /* 0x0000000000440947 */ /* 0x000fea0003800000 */
[----:B------:R-:W-:Y:S01]  /*4730*/  ULDC.64 UR10, c[0x0][0x288] ;  /* 0x0000a200000a7ab9 */ /* 0x000fe20000000a00 */
[----:B0-----:R-:W-:Y:S01]  /*4740*/  MOV R6, R64 ;  /* 0x0000004000067202 */ /* 0x001fe20000000f00 */
[----:B------:R-:W-:Y:S01]  /*4750*/  IMAD R32, R32, UR10, RZ ;  /* 0x0000000a20207c24 */ /* 0x000fe2000f8e02ff */
[----:B------:R-:W-:Y:S01]  /*4760*/  MOV R7, R67 ;  /* 0x0000004300077202 */ /* 0x000fe20000000f00 */
[-CC-:B------:R-:W-:Y:S01]  /*4770*/  FFMA.FTZ R53, R53, R30.reuse, R31.reuse ;  /* 0x0000001e35357223 */ /* 0x180fe2000001001f */
[----:B------:R-:W-:Y:S01]  /*4780*/  FFMA.FTZ R50, R50, R30, R31 ;  /* 0x0000001e32327223 */ /* 0x000fe2000001001f */
[----:B------:R-:W-:-:S04]  /*4790*/  IMAD.WIDE.U32 R6, R33, UR10, R6 ;  /* 0x0000000a21067c25 */ /* 0x000fc8000f8e0006 */
[----:B------:R-:W-:Y:S01]  /*47a0*/  FFMA.FTZ R22, R18, R4, -R53 ;  /* 0x0000000412167223 */ /* 0x000fe20000010835 */
[----:B------:R-:W-:Y:S01]  /*47b0*/  FFMA.FTZ R23, R19, R5, -R50 ;  /* 0x0000000513177223 */ /* 0x000fe20000010832 */
[----:B------:R-:W-:Y:S01]  /*47c0*/  IMAD R33, R33, UR11, R32 ;  /* 0x0000000b21217c24 */ /* 0x000fe2000f8e0220 */
[----:B------:R-:W-:Y:S01]  /*47d0*/  ULDC.64 UR10, c[0x0][0x210] ;  /* 0x00008400000a7ab9 */ /* 0x000fe20000000a00 */
[----:B------:R-:W-:Y:S01]  /*47e0*/  FMUL.FTZ R22, R22, UR14 ;  /* 0x0000000e16167c20 */ /* 0x000fe20008410000 */
[----:B------:R-:W-:Y:S01]  /*47f0*/  LEA R4, P0, R6, UR10, 0x2 ;  /* 0x0000000a06047c11 */ /* 0x000fe2000f8010ff */
[----:B------:R-:W-:Y:S01]  /*4800*/  FMUL.FTZ R23, R23, UR14 ;  /* 0x0000000e17177c20 */ /* 0x000fe20008410000 */
[----:B------:R-:W-:-:S04]  /*4810*/  IADD3 R33, R7, R33, RZ ;  /* 0x0000002107217210 */ /* 0x000fc80007ffe0ff */
[----:B------:R-:W-:-:S05]  /*4820*/  LEA.HI.X R5, R6, UR11, R33, 0x2, P0 ;  /* 0x0000000b06057c11 */ /* 0x000fca00080f1421 */
[----:B------:R1:W-:Y:S02]  /*4830*/  STG.E.64 desc[UR12][R4.64], R22 ;  /* 0x0000001604007986 */ /* 0x0003e4000c101b0c */
.L_x_2139:
[----:B------:R-:W-:Y:S05]  /*4840*/  BSYNC B0 ;  /* 0x0000000000007941 */ /* 0x000fea0003800000 */
.L_x_2138:
[----:B------:R-:W-:Y:S05]  /*4850*/  @!P5 BRA `(.L_x_2140) ;  /* 0x000000000048d947 */ /* 0x000fea0003800000 */
[----:B-1----:R-:W-:Y:S01]  /*4860*/  FFMA.FTZ R4, R51, R18, R20 ;  /* 0x0000001233047223 */ /* 0x002fe20000010014 */
        /* <DEDUP_REMOVED lines=17> */
.L_x_2140:
[----:B------:R-:W-:Y:S04]  /*4980*/  BSSY B0, `(.L_x_2141) ;  /* 0x0000013000007945 */ /* 0x000fe80003800000 */
[----:B------:R-:W-:Y:S05]  /*4990*/  @P2 BRA `(.L_x_2142) ;  /* 0x0000000000442947 */ /* 0x000fea0003800000 */
[----:B------:R-:W-:Y:S01]  /*49a0*/  ULDC.64 UR10, c[0x0][0x288] ;  /* 0x0000a200000a7ab9 */ /* 0x000fe20000000a00 */
[----:B-1----:R-:W-:Y:S01]  /*49b0*/  MOV R4, R64 ;  /* 0x0000004000047202 */ /* 0x002fe20000000f00 */
        /* <DEDUP_REMOVED lines=10> */
[----:B0-----:R-:W-:Y:S01]  /*4a60*/  LEA R6, P0, R4, UR10, 0x2 ;  /* 0x0000000a04067c11 */ /* 0x001fe2000f8010ff */
[----:B------:R-:W-:Y:S01]  /*4a70*/  FMUL.FTZ R9, R9, UR14 ;  /* 0x0000000e09097c20 */ /* 0x000fe20008410000 */
[----:B------:R-:W-:-:S04]  /*4a80*/  IADD3 R29, R5, R29, RZ ;  /* 0x0000001d051d7210 */ /* 0x000fc80007ffe0ff */
[----:B------:R-:W-:-:S05]  /*4a90*/  LEA.HI.X R7, R4, UR11, R29, 0x2, P0 ;  /* 0x0000000b04077c11 */ /* 0x000fca00080f141d */
[----:B------:R2:W-:Y:S02]  /*4aa0*/  STG.E.64 desc[UR12][R6.64], R8 ;  /* 0x0000000806007986 */ /* 0x0005e4000c101b0c */
.L_x_2142:
[----:B------:R-:W-:Y:S05]  /*4ab0*/  BSYNC B0 ;  /* 0x0000000000007941 */ /* 0x000fea0003800000 */
.L_x_2141:
[C---:B------:R-:W-:Y:S02]  /*4ac0*/  IADD3 R28, R58.reuse, 0x50, RZ ;  /* 0x000000503a1c7810 */ /* 0x040fe40007ffe0ff */
[C---:B0-----:R-:W-:Y:S02]  /*4ad0*/  IADD3 R24, R58.reuse, 0x60, RZ ;  /* 0x000000603a187810 */ /* 0x041fe40007ffe0ff */
[----:B-1----:R-:W-:Y:S02]  /*4ae0*/  IADD3 R22, R58, 0x70, RZ ;  /* 0x000000703a167810 */ /* 0x002fe40007ffe0ff */
[----:B------:R-:W-:Y:S02]  /*4af0*/  ISETP.GE.U32.AND P6, PT, R27, UR18, PT ;  /* 0x000000121b007c0c */ /* 0x000fe4000bfc6070 */
[----:B------:R-:W-:Y:S02]  /*4b00*/  ISETP.GE.U32.AND P0, PT, R26, UR18, PT ;  /* 0x000000121a007c0c */ /* 0x000fe4000bf06070 */
[----:B------:R-:W-:-:S02]  /*4b10*/  ISETP.GE.U32.AND P2, PT, R28, UR18, PT ;  /* 0x000000121c007c0c */ /* 0x000fc4000bf46070 */
[----:B------:R-:W-:Y:S02]  /*4b20*/  ISETP.GE.U32.AND P3, PT, R24, UR18, PT ;  /* 0x0000001218007c0c */ /* 0x000fe4000bf66070 */
[----:B------:R-:W-:Y:S02]  /*4b30*/  ISETP.GE.U32.AND P4, PT, R22, UR18, PT ;  /* 0x0000001216007c0c */ /* 0x000fe4000bf86070 */
[----:B------:R-:W-:Y:S02]  /*4b40*/  SHF.R.S32.HI R35, RZ, 0x1f, R27 ;  /* 0x0000001fff237819 */ /* 0x000fe4000001141b */
[----:B------:R-:W-:Y:S02]  /*4b50*/  SHF.R.S32.HI R32, RZ, 0x1f, R26 ;  /* 0x0000001fff207819 */ /* 0x000fe4000001141a */
[----:B------:R-:W-:Y:S02]  /*4b60*/  SHF.R.S32.HI R29, RZ, 0x1f, R28 ;  /* 0x0000001fff1d7819 */ /* 0x000fe4000001141c */
[----:B------:R-:W-:-:S02]  /*4b70*/  SHF.R.S32.HI R25, RZ, 0x1f, R24 ;  /* 0x0000001fff197819 */ /* 0x000fc40000011418 */
[----:B------:R-:W-:Y:S02]  /*4b80*/  SHF.R.S32.HI R23, RZ, 0x1f, R22 ;  /* 0x0000001fff177819 */ /* 0x000fe40000011416 */
[----:B------:R-:W-:Y:S02]  /*4b90*/  ISETP.GE.AND.EX P6, PT, R35, UR19, PT, P6 ;  /* 0x0000001323007c0c */ /* 0x000fe4000bfc6360 */
[----:B------:R-:W-:Y:S02]  /*4ba0*/  ISETP.GE.AND.EX P0, PT, R32, UR19, PT, P0 ;  /* 0x0000001320007c0c */ /* 0x000fe4000bf06300 */
[----:B------:R-:W-:Y:S02]  /*4bb0*/  ISETP.GE.AND.EX P2, PT, R29, UR19, PT, P2 ;  /* 0x000000131d007c0c */ /* 0x000fe4000bf46320 */
[----:B------:R-:W-:Y:S02]  /*4bc0*/  ISETP.GE.AND.EX P3, PT, R25, UR19, PT, P3 ;  /* 0x0000001319007c0c */ /* 0x000fe4000bf66330 */
[----:B------:R-:W-:-:S02]  /*4bd0*/  ISETP.GE.AND.EX P4, PT, R23, UR19, PT, P4 ;  /* 0x0000001317007c0c */ /* 0x000fc4000bf86340 */
[C---:B------:R-:W-:Y:S02]  /*4be0*/  ISETP.GT.U32.OR P6, PT, R59.reuse, 0x1bf, P6 ;  /* 0x000001bf3b00780c */ /* 0x040fe400037c4470 */
[C---:B------:R-:W-:Y:S02]  /*4bf0*/  ISETP.GT.U32.OR P0, PT, R59.reuse, 0x1bf, P0 ;  /* 0x000001bf3b00780c */ /* 0x040fe40000704470 */
[C---:B------:R-:W-:Y:S02]  /*4c00*/  ISETP.GT.U32.OR P2, PT, R59.reuse, 0x1bf, P2 ;  /* 0x000001bf3b00780c */ /* 0x040fe40001744470 */
[C---:B------:R-:W-:Y:S02]  /*4c10*/  ISETP.GT.U32.OR P3, PT, R59.reuse, 0x1bf, P3 ;  /* 0x000001bf3b00780c */ /* 0x040fe40001f64470 */
[----:B------:R-:W-:Y:S01]  /*4c20*/  ISETP.GT.U32.OR P4, PT, R59, 0x1bf, P4 ;  /* 0x000001bf3b00780c */ /* 0x000fe20002784470 */
[----:B------:R-:W-:-:S12]  /*4c30*/  @!P5 BRA `(.L_x_2143) ;  /* 0x000000000048d947 */ /* 0x000fd80003800000 */
[----:B------:R-:W-:Y:S01]  /*4c40*/  FFMA.FTZ R4, R49, R18, R20 ;  /* 0x0000001231047223 */ /* 0x000fe20000010014 */
[----:B------:R-:W-:-:S03]  /*4c50*/  FFMA.FTZ R5, R46, R19, R21 ;  /* 0x000000132e057223 */ /* 0x000fc60000010015 */
[----:B--2---:R-:W-:Y:S01]  /*4c60*/  FMUL.FTZ R6, R4, -1.4426950216293334961 ;  /* 0xbfb8aa3b04067820 */ /* 0x004fe20000410000 */
        /* <DEDUP_REMOVED lines=15> */
.L_x_2143:
[----:B------:R-:W-:Y:S04]  /*4d60*/  BSSY B0, `(.L_x_2144) ;  /* 0x0000013000007945 */ /* 0x000fe80003800000 */
[----:B------:R-:W-:Y:S05]  /*4d70*/  @P6 BRA `(.L_x_2145) ;  /* 0x0000000000446947 */ /* 0x000fea0003800000 */
[----:B------:R-:W-:Y:S01]  /*4d80*/  ULDC.64 UR10, c[0x0][0x288] ;  /* 0x0000a200000a7ab9 */ /* 0x000fe20000000a00 */
[----:B------:R-:W-:Y:S01]  /*4d90*/  MOV R4, R64 ;  /* 0x0000004000047202 */ /* 0x000fe20000000f00 */
[----:B--2---:R-:W-:Y:S01]  /*4da0*/  IMAD R6, R35, UR10, RZ ;  /* 0x0000000a23067c24 */ /* 0x004fe2000f8e02ff */
        /* <DEDUP_REMOVED lines=14> */
.L_x_2145:
[----:B------:R-:W-:Y:S05]  /*4e90*/  BSYNC B0 ;  /* 0x0000000000007941 */ /* 0x000fea0003800000 */
.L_x_2144:
[----:B------:R-:W-:Y:S05]  /*4ea0*/  @!P5 BRA `(.L_x_2146) ;  /* 0x000000000048d947 */ /* 0x000fea0003800000 */
[----:B------:R-:W-:Y:S01]  /*4eb0*/  FFMA.FTZ R4, R47, R18, R20 ;  /* 0x000000122f047223 */ /* 0x000fe20000010014 */
[----:B------:R-:W-:-:S03]  /*4ec0*/  FFMA.FTZ R5, R44, R19, R21 ;  /* 0x000000132c057223 */ /* 0x000fc60000010015 */
[----:B0-2---:R-:W-:Y:S01]  /*4ed0*/  FMUL.FTZ R6, R4, -1.4426950216293334961 ;  /* 0xbfb8aa3b04067820 */ /* 0x005fe20000410000 */
        /* <DEDUP_REMOVED lines=15> */
.L_x_2146:
[----:B------:R-:W-:Y:S04]  /*4fd0*/  BSSY B0, `(.L_x_2147) ;  /* 0x0000013000007945 */ /* 0x000fe80003800000 */
[----:B------:R-:W-:Y:S05]  /*4fe0*/  @P0 BRA `(.L_x_2148) ;  /* 0x0000000000440947 */ /* 0x000fea0003800000 */
[----:B------:R-:W-:Y:S01]  /*4ff0*/  ULDC.64 UR10, c[0x0][0x288] ;  /* 0x0000a200000a7ab9 */ /* 0x000fe20000000a00 */
[----:B------:R-:W-:Y:S01]  /*5000*/  MOV R4, R64 ;  /* 0x0000004000047202 */ /* 0x000fe20000000f00 */
[----:B0-2---:R-:W-:Y:S01]  /*5010*/  IMAD R7, R32, UR10, RZ ;  /* 0x0000000a20077c24 */ /* 0x005fe2000f8e02ff */
        /* <DEDUP_REMOVED lines=9> */
[C---:B------:R-:W-:Y:S01]  /*50b0*/  LEA R2, P0, R4.reuse, UR10, 0x2 ;  /* 0x0000000a04027c11 */ /* 0x040fe2000f8010ff */
[----:B------:R-:W-:Y:S02]  /*50c0*/  FMUL.FTZ R6, R47, UR14 ;  /* 0x0000000e2f067c20 */ /* 0x000fe40008410000 */
[----:B------:R-:W-:Y:S01]  /*50d0*/  FMUL.FTZ R7, R7, UR14 ;  /* 0x0000000e07077c20 */ /* 0x000fe20008410000 */
[----:B------:R-:W-:-:S05]  /*50e0*/  LEA.HI.X R3, R4, UR11, R5, 0x2, P0 ;  /* 0x0000000b04037c11 */ /* 0x000fca00080f1405 */
[----:B------:R1:W-:Y:S04]  /*50f0*/  STG.E.64 desc[UR12][R2.64], R6 ;  /* 0x0000000602007986 */ /* 0x0003e8000c101b0c */
.L_x_2148:
[----:B------:R-:W-:Y:S05]  /*5100*/  BSYNC B0 ;  /* 0x0000000000007941 */ /* 0x000fea0003800000 */
.L_x_2147:
[----:B------:R-:W-:Y:S05]  /*5110*/  @!P5 BRA `(.L_x_2149) ;  /* 0x000000000048d947 */ /* 0x000fea0003800000 */
[----:B-1----:R-:W-:Y:S01]  /*5120*/  FFMA.FTZ R2, R45, R18, R20 ;  /* 0x000000122d027223 */ /* 0x002fe20000010014 */
[----:B------:R-:W-:-:S03]  /*5130*/  FFMA.FTZ R3, R42, R19, R21 ;  /* 0x000000132a037223 */ /* 0x000fc60000010015 */
[----:B------:R-:W-:Y:S01]  /*5140*/  FMUL.FTZ R4, R2, -1.4426950216293334961 ;  /* 0xbfb8aa3b02047820 */ /* 0x000fe20000410000 */
[----:B0-2---:R-:W-:-:S05]  /*5150*/  FMUL.FTZ R6, R3, -1.4426950216293334961 ;  /* 0xbfb8aa3b03067820 */ /* 0x005fca0000410000 */
        /* <DEDUP_REMOVED lines=14> */
.L_x_2149:
        /* <DEDUP_REMOVED lines=12> */
[----:B0-2---:R-:W-:Y:S01]  /*5300*/  FFMA.FTZ R7, R19, R11, -R42 ;  /* 0x0000000b13077223 */ /* 0x005fe2000001082a */
[----:B------:R-:W-:Y:S02]  /*5310*/  LEA R4, P0, R2, UR10, 0x2 ;  /* 0x0000000a02047c11 */ /* 0x000fe4000f8010ff */
[----:B------:R-:W-:Y:S01]  /*5320*/  FMUL.FTZ R6, R45, UR14 ;  /* 0x0000000e2d067c20 */ /* 0x000fe20008410000 */
[----:B------:R-:W-:Y:S01]  /*5330*/  IADD3 R29, R3, R29, RZ ;  /* 0x0000001d031d7210 */ /* 0x000fe20007ffe0ff */
[----:B------:R-:W-:-:S03]  /*5340*/  FMUL.FTZ R7, R7, UR14 ;  /* 0x0000000e07077c20 */ /* 0x000fc60008410000 */
[----:B------:R-:W-:-:S05]  /*5350*/  LEA.HI.X R5, R2, UR11, R29, 0x2, P0 ;  /* 0x0000000b02057c11 */ /* 0x000fca00080f141d */
[----:B------:R3:W-:Y:S02]  /*5360*/  STG.E.64 desc[UR12][R4.64], R6 ;  /* 0x0000000604007986 */ /* 0x0007e4000c101b0c */
.L_x_2151:
[----:B------:R-:W-:Y:S05]  /*5370*/  BSYNC B0 ;  /* 0x0000000000007941 */ /* 0x000fea0003800000 */
.L_x_2150:
[----:B------:R-:W-:Y:S05]  /*5380*/  @!P5 BRA `(.L_x_2152) ;  /* 0x000000000048d947 */ /* 0x000fea0003800000 */
[----:B-1----:R-:W-:Y:S01]  /*5390*/  FFMA.FTZ R2, R43, R18, R20 ;  /* 0x000000122b027223 */ /* 0x002fe20000010014 */
[----:B------:R-:W-:-:S03]  /*53a0*/  FFMA.FTZ R3, R40, R19, R21 ;  /* 0x0000001328037223 */ /* 0x000fc60000010015 */
[----:B---3--:R-:W-:Y:S01]  /*53b0*/  FMUL.FTZ R4, R2, -1.4426950216293334961 ;  /* 0xbfb8aa3b02047820 */ /* 0x008fe20000410000 */
        /* <DEDUP_REMOVED lines=15> */
.L_x_2152:
        /* <DEDUP_REMOVED lines=9> */
[----:B---3--:R-:W-:Y:S01]  /*5540*/  IMAD.WIDE.U32 R4, R24, UR10, R2 ;  /* 0x0000000a18047c25 */ /* 0x008fe2000f8e0002 */
        /* <DEDUP_REMOVED lines=9> */
.L_x_2154:
[----:B------:R-:W-:Y:S05]  /*55e0*/  BSYNC B0 ;  /* 0x0000000000007941 */ /* 0x000fea0003800000 */
.L_x_2153:
[----:B------:R-:W-:Y:S05]  /*55f0*/  @!P5 BRA `(.L_x_2155) ;  /* 0x000000000048d947 */ /* 0x000fea0003800000 */
[----:B------:R-:W-:Y:S01]  /*5600*/  FFMA.FTZ R20, R41, R18, R20 ;  /* 0x0000001229147223 */ /* 0x000fe20000010014 */
[----:B------:R-:W-:-:S03]  /*5610*/  FFMA.FTZ R21, R0, R19, R21 ;  /* 0x0000001300157223 */ /* 0x000fc60000010015 */
[----:B-1--4-:R-:W-:Y:S01]  /*5620*/  FMUL.FTZ R2, R20, -1.4426950216293334961 ;  /* 0xbfb8aa3b14027820 */ /* 0x012fe20000410000 */
[----:B---3--:R-:W-:-:S05]  /*5630*/  FMUL.FTZ R4, R21, -1.4426950216293334961 ;  /* 0xbfb8aa3b15047820 */ /* 0x008fca0000410000 */
[----:B------:R-:W1:Y:S08]  /*5640*/  MUFU.EX2 R2, R2 ;  /* 0x0000000200027308 */ /* 0x000e700000000800 */
[----:B------:R-:W3:Y:S01]  /*5650*/  MUFU.EX2 R4, R4 ;  /* 0x0000000400047308 */ /* 0x000ee20000000800 */
[----:B-1----:R-:W-:-:S07]  /*5660*/  FADD.FTZ R3, R2, 1 ;  /* 0x3f80000002037421 */ /* 0x002fce0000010000 */
[----:B------:R-:W1:Y:S01]  /*5670*/  MUFU.RCP R3, R3 ;  /* 0x0000000300037308 */ /* 0x000e620000001000 */
[----:B---3--:R-:W-:-:S07]  /*5680*/  FADD.FTZ R5, R4, 1 ;  /* 0x3f80000004057421 */ /* 0x008fce0000010000 */
[----:B0-2---:R-:W0:Y:S01]  /*5690*/  MUFU.RCP R6, R5 ;  /* 0x0000000500067308 */ /* 0x005e220000001000 */
        /* <DEDUP_REMOVED lines=8> */
.L_x_2155:
[----:B------:R-:W-:Y:S04]  /*5720*/  BSSY B0, `(.L_x_2156) ;  /* 0x0000012000007945 */ /* 0x000fe80003800000 */
[----:B------:R-:W-:Y:S05]  /*5730*/  @P4 BRA `(.L_x_2157) ;  /* 0x0000000000404947 */ /* 0x000fea0003800000 */
[----:B------:R-:W-:Y:S01]  /*5740*/  ULDC.64 UR10, c[0x0][0x288] ;  /* 0x0000a200000a7ab9 */ /* 0x000fe20000000a00 */
[----:B------:R-:W-:Y:S01]  /*5750*/  MOV R65, R67 ;  /* 0x0000004300417202 */ /* 0x000fe20000000f00 */
[----:B------:R-:W-:Y:S02]  /*5760*/  IMAD R23, R23, UR10, RZ ;  /* 0x0000000a17177c24 */ /* 0x000fe4000f8e02ff */
[-CC-:B------:R-:W-:Y:S01]  /*5770*/  FFMA.FTZ R41, R41, R30.reuse, R31.reuse ;  /* 0x0000001e29297223 */ /* 0x180fe2000001001f */
[----:B------:R-:W-:Y:S01]  /*5780*/  FFMA.FTZ R0, R0, R30, R31 ;  /* 0x0000001e00007223 */ /* 0x000fe2000001001f */
[----:B------:R-:W-:-:S04]  /*5790*/  IMAD.WIDE.U32 R64, R22, UR10, R64 ;  /* 0x0000000a16407c25 */ /* 0x000fc8000f8e0040 */
[----:B------:R-:W-:Y:S01]  /*57a0*/  FFMA.FTZ R41, R18, R16, -R41 ;  /* 0x0000001012297223 */ /* 0x000fe20000010829 */
[----:B------:R-:W-:Y:S01]  /*57b0*/  FFMA.FTZ R0, R19, R17, -R0 ;  /* 0x0000001113007223 */ /* 0x000fe20000010800 */
[----:B------:R-:W-:Y:S01]  /*57c0*/  IMAD R23, R22, UR11, R23 ;  /* 0x0000000b16177c24 */ /* 0x000fe2000f8e0217 */
[----:B------:R-:W-:Y:S01]  /*57d0*/  ULDC.64 UR10, c[0x0][0x210] ;  /* 0x00008400000a7ab9 */ /* 0x000fe20000000a00 */
[----:B---3--:R-:W-:Y:S01]  /*57e0*/  FMUL.FTZ R4, R41, UR14 ;  /* 0x0000000e29047c20 */ /* 0x008fe20008410000 */
[----:B-1--4-:R-:W-:Y:S01]  /*57f0*/  LEA R2, P0, R64, UR10, 0x2 ;  /* 0x0000000a40027c11 */ /* 0x012fe2000f8010ff */
[----:B------:R-:W-:Y:S01]  /*5800*/  FMUL.FTZ R5, R0, UR14 ;  /* 0x0000000e00057c20 */ /* 0x000fe20008410000 */
[----:B------:R-:W-:-:S04]  /*5810*/  IADD3 R23, R65, R23, RZ ;  /* 0x0000001741177210 */ /* 0x000fc80007ffe0ff */
[----:B------:R-:W-:-:S05]  /*5820*/  LEA.HI.X R3, R64, UR11, R23, 0x2, P0 ;  /* 0x0000000b40037c11 */ /* 0x000fca00080f1417 */
[----:B------:R1:W-:Y:S02]  /*5830*/  STG.E.64 desc[UR12][R2.64], R4 ;  /* 0x0000000402007986 */ /* 0x0003e4000c101b0c */
.L_x_2157:
[----:B------:R-:W-:Y:S05]  /*5840*/  BSYNC B0 ;  /* 0x0000000000007941 */ /* 0x000fea0003800000 */
.L_x_2156:
        /* <DEDUP_REMOVED lines=8> */
[----:B------:R-:W-:Y:S05]  /*58d0*/  @!P0 BRA `(.L_x_2158) ;  /* 0xffffffa800808947 */ /* 0x000fea000383ffff */
.L_x_2107:
[----:B-1-3--:R-:W1:Y:S01]  /*58e0*/  LDC R4, c[0x0][0xc] ;  /* 0x00000300ff047b82 */ /* 0x00ae620000000800 */
[----:B------:R-:W-:Y:S01]  /*58f0*/  ISETP.NE.AND P1, PT, R59, RZ, PT ;  /* 0x000000ff3b00720c */ /* 0x000fe20003f25270 */
[----:B------:R-:W-:Y:S06]  /*5900*/  BSSY B0, `(.L_x_2159) ;  /* 0x0000011000007945 */ /* 0x000fec0003800000 */
[----:B0-2-4-:R-:W0:Y:S08]  /*5910*/  LDC R7, c[0x0][0x10] ;  /* 0x00000400ff077b82 */ /* 0x015e300000000800 */
        /* <DEDUP_REMOVED lines=15> */
.L_x_2160:
[----:B------:R-:W-:Y:S05]  /*5a10*/  BSYNC B0 ;  /* 0x0000000000007941 */ /* 0x000fea0003800000 */
.L_x_2159:
        /* <DEDUP_REMOVED lines=11> */
.L_x_2162:
[----:B------:R-:W2:Y:S04]  /*5ad0*/  LDG.E.STRONG.GPU R5, desc[UR12][R2.64] ;  /* 0x0000000c02057981 */ /* 0x000ea8000c1ef900 */
[----:B--2---:R-:W-:Y:S01]  /*5ae0*/  CCTL.IVALL ;  /* 0x00000000ff00798f */ /* 0x004fe20002000000 */
[----:B------:R-:W-:Y:S05]  /*5af0*/  YIELD ;  /* 0x0000000000007946 */ /* 0x000fea0003800000 */
[----:B------:R-:W-:-:S13]  /*5b00*/  ISETP.NE.AND P0, PT, R5, R0, PT ;  /* 0x000000000500720c */ /* 0x000fda0003f05270 */
[----:B------:R-:W-:Y:S05]  /*5b10*/  @P0 BRA `(.L_x_2162) ;  /* 0xfffffffc00ec0947 */ /* 0x000fea000383ffff */
.L_x_2161:
        /* <DEDUP_REMOVED lines=24> */
.L_x_2163:
        /* <DEDUP_REMOVED lines=23> */
.L_x_2164:
        /* <DEDUP_REMOVED lines=15> */
.L_x_5166:


//--------------------- .text._Z35group_norm_nhwc_bwd_one_pass_kernelI11Fp32IOFp32WLi256ELi56ELi448EEv26Group_norm_nhwc_bwd_params --------------------------
	.section	.text._Z35group_norm_nhwc_bwd_one_pass_kernelI11Fp32IOFp32WLi256ELi56ELi448EEv26Group_norm_nhwc_bwd_params,"ax",@progbits
	.align	128
        .global         _Z35group_norm_nhwc_bwd_one_pass_kernelI11Fp32IOFp32WLi256ELi56ELi448EEv26Group_norm_nhwc_bwd_params
        .type           _Z35group_norm_nhwc_bwd_one_pass_kernelI11Fp32IOFp32WLi256ELi56ELi448EEv26Group_norm_nhwc_bwd_params,@function
        .size           _Z35group_norm_nhwc_bwd_one_pass_kernelI11Fp32IOFp32WLi256ELi56ELi448EEv26Group_norm_nhwc_bwd_params,(.L_x_5167 - _Z35group_norm_nhwc_bwd_one_pass_kernelI11Fp32IOFp32WLi256ELi56ELi448EEv26Group_norm_nhwc_bwd_params)
        .other          _Z35group_norm_nhwc_bwd_one_pass_kernelI11Fp32IOFp32WLi256ELi56ELi448EEv26Group_norm_nhwc_bwd_params,@"STO_CUDA_ENTRY STV_DEFAULT"
_Z35group_norm_nhwc_bwd_one_pass_kernelI11Fp32IOFp32WLi256ELi56ELi448EEv26Group_norm_nhwc_bwd_params:
.text._Z35group_norm_nhwc_bwd_one_pass_kernelI11Fp32IOFp32WLi256ELi56ELi448EEv26Group_norm_nhwc_bwd_params:
        /* <DEDUP_REMOVED lines=58> */
[----:B------:R-:W-:-:S02]  /*03a0*/  ISETP.LT.AND.EX P0, PT, R3, UR11, !P4, P0 ;  /* 0x0000000b03007c0c */ /* 0x000fc4000e701300 */
[----:B------:R-:W-:Y:S02]  /*03b0*/  LOP3.LUT R89, R89, 0xffffffef, RZ, 0xc0, !PT ;  /* 0xffffffef59597812 */ /* 0x000fe400078ec0ff */
[C---:B------:R-:W-:Y:S02]  /*03c0*/  IADD3 R0, R86.reuse, 0x90, RZ ;  /* 0x0000009056007810 */ /* 0x040fe40007ffe0ff */
[----:B------:R-:W-:Y:S02]  /*03d0*/  @P1 LOP3.LUT R89, R89, 0x10, RZ, 0xfc, !PT ;  /* 0x0000001059591812 */ /* 0x000fe400078efcff */
[----:B------:R-:W-:Y:S02]  /*03e0*/  SHF.R.S32.HI R3, RZ, 0x1f, R0 ;  /* 0x0000001fff037819 */ /* 0x000fe40000011400 */
[----:B------:R-:W-:Y:S02]  /*03f0*/  LOP3.LUT R89, R89, 0xfffffff7, RZ, 0xc0, !PT ;  /* 0xfffffff759597812 */ /* 0x000fe400078ec0ff */
[----:B------:R-:W-:-:S02]  /*0400*/  IADD3 R2, R86, 0xa0, RZ ;  /* 0x000000a056027810 */ /* 0x000fc40007ffe0ff */
[----:B------:R-:W-:Y:S02]  /*0410*/  @P0 LOP3.LUT R89, R89, 0x8, RZ, 0xfc, !PT ;  /* 0x0000000859590812 */ /* 0x000fe400078efcff */
[----:B------:R-:W-:Y:S02]  /*0420*/  ISETP.LT.U32.AND P0, PT, R0, UR10, PT ;  /* 0x0000000a00007c0c */ /* 0x000fe4000bf01070 */
[----:B------:R-:W-:Y:S02]  /*0430*/  IADD3 R0, R86, 0xb0, RZ ;  /* 0x000000b056007810 */ /* 0x000fe40007ffe0ff */
[----:B------:R-:W-:Y:S02]  /*0440*/  ISETP.LT.AND.EX P0, PT, R3, UR11, !P4, P0 ;  /* 0x0000000b03007c0c */ /* 0x000fe4000e701300 */
[----:B------:R-:W-:Y:S02]  /*0450*/  SHF.R.S32.HI R3, RZ, 0x1f, R2 ;  /* 0x0000001fff037819 */ /* 0x000fe40000011402 */
[----:B------:R-:W-:-:S02]  /*0460*/  ISETP.LT.U32.AND P1, PT, R2, UR10, PT ;  /* 0x0000000a02007c0c */ /* 0x000fc4000bf21070 */
[----:B------:R-:W-:Y:S02]  /*0470*/  SHF.R.S32.HI R2, RZ, 0x1f, R0 ;  /* 0x0000001fff027819 */ /* 0x000fe40000011400 */
[----:B------:R-:W-:Y:S02]  /*0480*/  ISETP.LT.U32.AND P2, PT, R0, UR10, PT ;  /* 0x0000000a00007c0c */ /* 0x000fe4000bf41070 */
[----:B------:R-:W-:Y:S02]  /*0490*/  ISETP.LT.AND.EX P1, PT, R3, UR11, !P4, P1 ;  /* 0x0000000b03007c0c */ /* 0x000fe4000e721310 */
[----:B------:R-:W-:Y:S02]  /*04a0*/  ISETP.LT.AND.EX P2, PT, R2, UR11, !P4, P2 ;  /* 0x0000000b02007c0c */ /* 0x000fe4000e741320 */
[----:B------:R-:W-:Y:S01]  /*04b0*/  SHF.R.S32.HI R77, RZ, 0x1f, R86 ;  /* 0x0000001fff4d7819 */ /* 0x000fe20000011456 */
[----:B------:R-:W2:Y:S01]  /*04c0*/  LDC.64 R2, c[0x0][0x288] ;  /* 0x0000a200ff027b82 */ /* 0x000ea20000000a00 */
[----:B------:R-:W-:-:S02]  /*04d0*/  ISETP.LT.U32.AND P3, PT, R86, UR10, PT ;  /* 0x0000000a56007c0c */ /* 0x000fc4000bf61070 */
[----:B------:R-:W-:Y:S02]  /*04e0*/  LOP3.LUT R89, R89, 0xfffffdff, RZ, 0xc0, !PT ;  /* 0xfffffdff59597812 */ /* 0x000fe400078ec0ff */
[----:B------:R-:W-:Y:S02]  /*04f0*/  ISETP.LT.AND.EX P3, PT, R77, UR11, !P4, P3 ;  /* 0x0000000b4d007c0c */ /* 0x000fe4000e761330 */
[C---:B------:R-:W-:Y:S02]  /*0500*/  IADD3 R84, R86.reuse, 0x10, RZ ;  /* 0x0000001056547810 */ /* 0x040fe40007ffe0ff */
[----:B------:R-:W-:Y:S02]  /*0510*/  IADD3 R82, R86, 0x20, RZ ;  /* 0x0000002056527810 */ /* 0x000fe40007ffe0ff */
[----:B------:R-:W-:Y:S02]  /*0520*/  SHF.R.S32.HI R75, RZ, 0x1f, R84 ;  /* 0x0000001fff4b7819 */ /* 0x000fe40000011454 */
[----:B------:R-:W-:-:S02]  /*0530*/  SHF.R.S32.HI R73, RZ, 0x1f, R82 ;  /* 0x0000001fff497819 */ /* 0x000fc40000011452 */
[----:B------:R-:W-:Y:S02]  /*0540*/  ISETP.LT.U32.AND P5, PT, R82, UR10, PT ;  /* 0x0000000a52007c0c */ /* 0x000fe4000bfa1070 */
[----:B------:R-:W-:Y:S02]  /*0550*/  SHF.R.S32.HI R0, RZ, 0x1f, R87 ;  /* 0x0000001fff007819 */ /* 0x000fe40000011457 */
[----:B------:R-:W-:Y:S02]  /*0560*/  @P3 LOP3.LUT R89, R89, 0x200, RZ, 0xfc, !PT ;  /* 0x0000020059593812 */ /* 0x000fe400078efcff */
[----:B------:R-:W-:Y:S01]  /*0570*/  ISETP.LT.U32.AND P3, PT, R84, UR10, PT ;  /* 0x0000000a54007c0c */ /* 0x000fe2000bf61070 */
[----:B------:R-:W-:Y:S01]  /*0580*/  ULDC.U8 UR10, c[0x0][0x2a4] ;  /* 0x0000a900000a7ab9 */ /* 0x000fe20000000000 */
[----:B------:R-:W-:Y:S02]  /*0590*/  LEA.HI R0, R0, R87, RZ, 0x5 ;  /* 0x0000005700007211 */ /* 0x000fe400078f28ff */
[----:B------:R-:W-:-:S02]  /*05a0*/  ISETP.LT.AND.EX P3, PT, R75, UR11, !P4, P3 ;  /* 0x0000000b4b007c0c */ /* 0x000fc4000e761330 */
[----:B------:R-:W-:Y:S02]  /*05b0*/  ISETP.LT.AND.EX P4, PT, R73, UR11, !P4, P5 ;  /* 0x0000000b49007c0c */ /* 0x000fe4000e781350 */
[C---:B--2---:R-:W-:Y:S02]  /*05c0*/  LEA.HI R4, P5, R3.reuse, R2, RZ, 0x1 ;  /* 0x0000000203047211 */ /* 0x044fe400078b08ff */
[-C--:B------:R-:W-:Y:S02]  /*05d0*/  LEA R7, R3, R3.reuse, 0x1 ;  /* 0x0000000303077211 */ /* 0x080fe400078e08ff */
[----:B------:R-:W-:Y:S01]  /*05e0*/  IADD3.X R9, RZ, R3, RZ, P5, !PT ;  /* 0x00000003ff097210 */ /* 0x000fe20002ffe4ff */
[----:B------:R-:W-:Y:S01]  /*05f0*/  IMAD.WIDE.U32 R2, R2, 0x3, RZ ;  /* 0x0000000302027825 */ /* 0x000fe200078e00ff */
[----:B------:R-:W-:Y:S02]  /*0600*/  SHF.R.S32.HI R0, RZ, 0x5, R0 ;  /* 0x00000005ff007819 */ /* 0x000fe40000011400 */
[----:B0-----:R-:W-:-:S02]  /*0610*/  LOP3.LUT R83, R72, 0x3, RZ, 0xc0, !PT ;  /* 0x0000000348537812 */ /* 0x001fc400078ec0ff */
[----:B------:R-:W-:Y:S02]  /*0620*/  IADD3 R7, R3, R7, RZ ;  /* 0x0000000703077210 */ /* 0x000fe40007ffe0ff */
[----:B------:R-:W-:Y:S02]  /*0630*/  IADD3 R80, R86, 0xf0, RZ ;  /* 0x000000f056507810 */ /* 0x000fe40007ffe0ff */
[----:B------:R-:W-:Y:S02]  /*0640*/  LEA.HI R3, P5, R7, R2, RZ, 0x1 ;  /* 0x0000000207037211 */ /* 0x000fe400078b08ff */
[----:B------:R-:W-:Y:S02]  /*0650*/  LEA R2, R0, UR5, 0x3 ;  /* 0x0000000500027c11 */ /* 0x000fe4000f8e18ff */
[----:B------:R-:W-:Y:S02]  /*0660*/  IADD3.X R6, RZ, R7, RZ, P5, !PT ;  /* 0x00000007ff067210 */ /* 0x000fe40002ffe4ff */
[----:B------:R-:W-:-:S02]  /*0670*/  SHF.R.S64 R4, R4, 0x1, R9 ;  /* 0x0000000104047819 */ /* 0x000fc40000001009 */
[----:B------:R-:W-:Y:S02]  /*0680*/  SHF.R.S32.HI R7, RZ, 0x1, R9 ;  /* 0x00000001ff077819 */ /* 0x000fe40000011409 */
[--C-:B------:R-:W-:Y:S02]  /*0690*/  SHF.R.S64 R5, R3, 0x1, R6.reuse ;  /* 0x0000000103057819 */ /* 0x100fe40000001006 */
[----:B------:R-:W-:Y:S02]  /*06a0*/  SHF.R.S32.HI R0, RZ, 0x1, R6 ;  /* 0x00000001ff007819 */ /* 0x000fe40000011406 */
[----:B------:R-:W-:Y:S02]  /*06b0*/  IADD3 R78, -R83, R72, RZ ;  /* 0x00000048534e7210 */ /* 0x000fe40007ffe1ff */
[----:B------:R-:W-:Y:S02]  /*06c0*/  SHF.R.S32.HI R71, RZ, 0x1f, R80 ;  /* 0x0000001fff477819 */ /* 0x000fe40000011450 */
[----:B------:R-:W-:-:S02]  /*06d0*/  SHF.L.U64.HI R68, R4, 0x2, R7 ;  /* 0x0000000204447819 */ /* 0x000fc40000010207 */
[----:B-1----:R-:W-:-:S07]  /*06e0*/  SHF.L.U64.HI R69, R5, 0x2, R0 ;  /* 0x0000000205457819 */ /* 0x002fce0000010200 */
.L_x_2248:
[----:B0-----:R-:W0:Y:S01]  /*06f0*/  LDC R10, c[0x0][0x2a0] ;  /* 0x0000a800ff0a7b82 */ /* 0x001e220000000800 */
[----:B------:R-:W-:Y:S01]  /*0700*/  LOP3.LUT P6, RZ, R89, 0x200, RZ, 0xc0, !PT ;  /* 0x0000020059ff7812 */ /* 0x000fe200078cc0ff */
[----:B------:R-:W-:Y:S01]  /*0710*/  ULDC.64 UR12, c[0x0][0x298] ;  /* 0x0000a600000c7ab9 */ /* 0x000fe20000000a00 */
[----:B------:R-:W-:Y:S02]  /*0720*/  P2R R12, PR, RZ, 0x8 ;  /* 0x00000008ff0c7803 */ /* 0x000fe40000000000 */
[C---:B------:R-:W-:Y:S02]  /*0730*/  IADD3 R11, R86.reuse, 0x30, RZ ;  /* 0x00000030560b7810 */ /* 0x040fe40007ffe0ff */
[----:B------:R-:W-:Y:S01]  /*0740*/  P2R R108, PR, RZ, 0x4 ;  /* 0x00000004ff6c7803 */ /* 0x000fe20000000000 */
[----:B-1----:R-:W1:Y:S01]  /*0750*/  @P3 LDC.64 R22, c[0x0][0x230] ;  /* 0x00008c00ff163b82 */ /* 0x002e620000000a00 */
[----:B--2---:R-:W-:Y:S02]  /*0760*/  IADD3 R15, R86, 0xc0, RZ ;  /* 0x000000c0560f7810 */ /* 0x004fe40007ffe0ff */
[----:B------:R-:W-:-:S02]  /*0770*/  P2R R97, PR, RZ, 0x2 ;  /* 0x00000002ff617803 */ /* 0x000fc40000000000 */
[----:B------:R-:W-:-:S03]  /*0780*/  IADD3 R19, R86, 0xd0, RZ ;  /* 0x000000d056137810 */ /* 0x000fc60007ffe0ff */
        /* <DEDUP_REMOVED lines=8> */
[----:B------:R-:W4:Y:S01]  /*0810*/  LDC R13, c[0x0][0x2ac] ;  /* 0x0000ab00ff0d7b82 */ /* 0x000f220000000800 */
        /* <DEDUP_REMOVED lines=17> */
[----:B------:R-:W-:-:S11]  /*0930*/  LOP3.LUT R0, R81, R10, RZ, 0x3c, !PT ;  /* 0x0000000a51007212 */ /* 0x000fd600078e3cff */
        /* <DEDUP_REMOVED lines=8> */
[----:B------:R-:W-:-:S03]  /*09c0*/  SEL R7, R0, R7, !P5 ;  /* 0x0000000700077207 */ /* 0x000fc60006800000 */
[----:B------:R-:W-:Y:S01]  /*09d0*/  IMAD R3, R120, 0x38, RZ ;  /* 0x0000003878037824 */ /* 0x000fe200078e02ff */
[----:B------:R-:W-:-:S04]  /*09e0*/  SHF.R.S32.HI R0, RZ, 0x1f, R7 ;  /* 0x0000001fff007819 */ /* 0x000fc80000011407 */
[----:B------:R-:W-:Y:S01]  /*09f0*/  SHF.R.S32.HI R9, RZ, 0x1f, R3 ;  /* 0x0000001fff097819 */ /* 0x000fe20000011403 */
[----:B------:R-:W-:Y:S01]  /*0a00*/  IMAD R0, R0, UR12, RZ ;  /* 0x0000000c00007c24 */ /* 0x000fe2000f8e02ff */
[----:B------:R-:W-:-:S03]  /*0a10*/  IADD3 R122, P5, R88, R3, RZ ;  /* 0x00000003587a7210 */ /* 0x000fc60007fbe0ff */
[C---:B------:R-:W-:Y:S01]  /*0a20*/  IMAD R125, R7.reuse, UR13, R0 ;  /* 0x0000000d077d7c24 */ /* 0x040fe2000f8e0200 */
[----:B------:R-:W-:Y:S02]  /*0a30*/  LEA.HI.X.SX32 R123, R88, R9, 0x1, P5 ;  /* 0x00000009587b7211 */ /* 0x000fe400028f0eff */
[----:B------:R-:W1:Y:S01]  /*0a40*/  @P6 LDC.64 R8, c[0x0][0x288] ;  /* 0x0000a200ff086b82 */ /* 0x000e620000000a00 */
[----:B------:R-:W-:Y:S01]  /*0a50*/  IMAD.WIDE.U32 R122, R7, UR12, R122 ;  /* 0x0000000c077a7c25 */ /* 0x000fe2000f8e007a */
[----:B------:R-:W-:-:S04]  /*0a60*/  ULDC.64 UR12, c[0x0][0x290] ;  /* 0x0000a400000c7ab9 */ /* 0x000fc80000000a00 */
[----:B------:R-:W-:Y:S02]  /*0a70*/  IADD3 R125, R123, R125, RZ ;  /* 0x0000007d7b7d7210 */ /* 0x000fe40007ffe0ff */
[----:B------:R-:W-:Y:S01]  /*0a80*/  @P6 MOV R124, R122 ;  /* 0x0000007a007c6202 */ /* 0x000fe20000000f00 */
[----:B-1----:R-:W-:-:S04]  /*0a90*/  @P6 IMAD R0, R77, R8, RZ ;  /* 0x000000084d006224 */ /* 0x002fc800078e02ff */
[----:B------:R-:W-:-:S04]  /*0aa0*/  @P6 IMAD.WIDE.U32 R6, R86, R8, R124 ;  /* 0x0000000856066225 */ /* 0x000fc800078e007c */
[----:B------:R-:W-:Y:S01]  /*0ab0*/  @P6 IMAD R9, R86, R9, R0 ;  /* 0x0000000956096224 */ /* 0x000fe200078e0200 */
[----:B------:R-:W-:-:S04]  /*0ac0*/  @P6 SHF.L.U32 R57, R6, 0x2, RZ ;  /* 0x0000000206396819 */ /* 0x000fc800000006ff */
[----:B------:R-:W-:Y:S02]  /*0ad0*/  @P6 IADD3 R7, R7, R9, RZ ;  /* 0x0000000907076210 */ /* 0x000fe40007ffe0ff */
[----:B------:R-:W1:Y:S01]  /*0ae0*/  @P6 LDC.64 R8, c[0x0][0x228] ;  /* 0x00008a00ff086b82 */ /* 0x000e620000000a00 */
[C---:B--2---:R-:W-:Y:S02]  /*0af0*/  @P6 IADD3 R58, P5, R57.reuse, R58, RZ ;  /* 0x0000003a393a6210 */ /* 0x044fe40007fbe0ff */
        /* <DEDUP_REMOVED lines=128> */
[----:B------:R-:W-:-:S06]  /*1300*/  @P0 MOV R7, R125 ;  /* 0x0000007d00070202 */ /* 0x000fcc0000000f00 */
[----:B------:R-:W0:Y:S01]  /*1310*/  @P3 LDC.64 R102, c[0x0][0x228] ;  /* 0x00008a00ff663b82 */ /* 0x000e220000000a00 */
[C---:B------:R-:W-:Y:S01]  /*1320*/  @P0 IMAD R9, R11.reuse, R9, R0 ;  /* 0x000000090b090224 */ /* 0x040fe200078e0200 */
[----:B------:R-:W-:Y:S01]  /*1330*/  P2R R0, PR, RZ, 0x1 ;  /* 0x00000001ff007803 */ /* 0x000fe20000000000 */
[----:B------:R-:W-:Y:S01]  /*1340*/  @P0 IMAD.WIDE.U32 R6, R11, R8, R6 ;  /* 0x000000080b060225 */ /* 0x000fe200078e0006 */
[----:B------:R-:W-:-:S04]  /*1350*/  IADD3 R11, R86, 0xa0, RZ ;  /* 0x000000a0560b7810 */ /* 0x000fc80007ffe0ff */
[----:B------:R-:W-:Y:S02]  /*1360*/  @P0 IADD3 R7, R7, R9, RZ ;  /* 0x0000000907070210 */ /* 0x000fe40007ffe0ff */
[----:B------:R-:W2:Y:S01]  /*1370*/  @P0 LDC.64 R8, c[0x0][0x228] ;  /* 0x00008a00ff080b82 */ /* 0x000ea20000000a00 */
[C---:B------:R-:W-:Y:S02]  /*1380*/  @P0 SHF.L.U32 R39, R6.reuse, 0x2, RZ ;  /* 0x0000000206270819 */ /* 0x040fe400000006ff */
[----:B------:R-:W-:Y:S02]  /*1390*/  @P0 SHF.L.U64.HI R6, R6, 0x2, R7 ;  /* 0x0000000206060819 */ /* 0x000fe40000010207 */
[----:B----4-:R-:W-:Y:S02]  /*13a0*/  @P0 IADD3 R36, P5, R39, R36, RZ ;  /* 0x0000002427240210 */ /* 0x010fe40007fbe0ff */
[----:B------:R-:W-:Y:S02]  /*13b0*/  SHF.R.S32.HI R7, RZ, 0x1f, R11 ;  /* 0x0000001fff077819 */ /* 0x000fe4000001140b */
[----:B------:R-:W-:-:S02]  /*13c0*/  @P0 IADD3.X R37, R6, R37, RZ, P5, !PT ;  /* 0x0000002506250210 */ /* 0x000fc40002ffe4ff */
[----:B--2---:R-:W-:-:S04]  /*13d0*/  @P0 IADD3 R38, P5, R39, R8, RZ ;  /* 0x0000000827260210 */ /* 0x004fc80007fbe0ff */
[----:B------:R-:W-:Y:S02]  /*13e0*/  @P0 IADD3.X R39, R6, R9, RZ, P5, !PT ;  /* 0x0000000906270210 */ /* 0x000fe40002ffe4ff */
[----:B------:R-:W2:Y:S02]  /*13f0*/  @P1 LDC.64 R8, c[0x0][0x288] ;  /* 0x0000a200ff081b82 */ /* 0x000ea40000000a00 */
[----:B--2---:R-:W-:Y:S01]  /*1400*/  @P1 IMAD R6, R7, R8, RZ ;  /* 0x0000000807061224 */ /* 0x004fe200078e02ff */
[----:B------:R-:W-:-:S03]  /*1410*/  @P1 MOV R7, R125 ;  /* 0x0000007d00071202 */ /* 0x000fc60000000f00 */
[----:B------:R-:W-:Y:S01]  /*1420*/  @P1 IMAD R9, R11, R9, R6 ;  /* 0x000000090b091224 */ /* 0x000fe200078e0206 */
[----:B------:R-:W-:-:S05]  /*1430*/  @P1 MOV R6, R122 ;  /* 0x0000007a00061202 */ /* 0x000fca0000000f00 */
[----:B------:R-:W-:Y:S01]  /*1440*/  @P1 IMAD.WIDE.U32 R6, R11, R8, R6 ;  /* 0x000000080b061225 */ /* 0x000fe200078e0006 */
[----:B------:R-:W-:-:S04]  /*1450*/  IADD3 R11, R86, 0xb0, RZ ;  /* 0x000000b0560b7810 */ /* 0x000fc80007ffe0ff */
[----:B------:R-:W-:Y:S02]  /*1460*/  @P1 IADD3 R7, R7, R9, RZ ;  /* 0x0000000907071210 */ /* 0x000fe40007ffe0ff */
[----:B------:R-:W2:Y:S01]  /*1470*/  @P1 LDC.64 R8, c[0x0][0x228] ;  /* 0x00008a00ff081b82 */ /* 0x000ea20000000a00 */
[C---:B------:R-:W-:Y:S02]  /*1480*/  @P1 SHF.L.U32 R41, R6.reuse, 0x2, RZ ;  /* 0x0000000206291819 */ /* 0x040fe400000006ff */
[----:B------:R-:W-:Y:S02]  /*1490*/  @P1 SHF.L.U64.HI R6, R6, 0x2, R7 ;  /* 0x0000000206061819 */ /* 0x000fe40000010207 */
[----:B------:R-:W-:Y:S02]  /*14a0*/  @P1 IADD3 R106, P5, R41, R106, RZ ;  /* 0x0000006a296a1210 */ /* 0x000fe40007fbe0ff */
        /* <DEDUP_REMOVED lines=9> */
[----:B------:R-:W-:-:S05]  /*1540*/  @P2 IMAD.WIDE.U32 R6, R11, R8, R6 ;  /* 0x000000080b062225 */ /* 0x000fca00078e0006 */
[----:B------:R-:W-:Y:S02]  /*1550*/  @P2 IADD3 R7, R7, R9, RZ ;  /* 0x0000000907072210 */ /* 0x000fe40007ffe0ff */
[----:B------:R-:W2:Y:S01]  /*1560*/  @P2 LDC.64 R8, c[0x0][0x228] ;  /* 0x00008a00ff082b82 */ /* 0x000ea20000000a00 */
[C---:B------:R-:W-:Y:S02]  /*1570*/  @P2 SHF.L.U32 R101, R6.reuse, 0x2, RZ ;  /* 0x0000000206652819 */ /* 0x040fe400000006ff */
[----:B------:R-:W-:Y:S02]  /*1580*/  @P2 SHF.L.U64.HI R6, R6, 0x2, R7 ;  /* 0x0000000206062819 */ /* 0x000fe40000010207 */
[----:B------:R-:W-:-:S04]  /*1590*/  @P2 IADD3 R42, P5, R101, R42, RZ ;  /* 0x0000002a652a2210 */ /* 0x000fc80007fbe0ff */
[----:B------:R-:W-:Y:S02]  /*15a0*/  @P2 IADD3.X R43, R6, R43, RZ, P5, !PT ;  /* 0x0000002b062b2210 */ /* 0x000fe40002ffe4ff */
[----:B--2---:R-:W-:-:S04]  /*15b0*/  @P2 IADD3 R100, P5, R101, R8, RZ ;  /* 0x0000000865642210 */ /* 0x004fc80007fbe0ff */
[----:B------:R-:W-:Y:S02]  /*15c0*/  @P2 IADD3.X R101, R6, R9, RZ, P5, !PT ;  /* 0x0000000906652210 */ /* 0x000fe40002ffe4ff */
[----:B------:R-:W-:Y:S02]  /*15d0*/  SHF.R.U32.HI R6, RZ, 0x2, R87 ;  /* 0x00000002ff067819 */ /* 0x000fe40000011657 */
[----:B------:R-:W-:-:S03]  /*15e0*/  SHF.R.S32.HI R9, RZ, 0x1f, R15 ;  /* 0x0000001fff097819 */ /* 0x000fc6000001140f */
[----:B------:R-:W-:-:S04]  /*15f0*/  IMAD.WIDE.U32 R6, R6, 0x24924925, RZ ;  /* 0x2492492506067825 */ /* 0x000fc800078e00ff */
[----:B------:R-:W-:-:S05]  /*1600*/  IMAD R13, R13, UR7, R7 ;  /* 0x000000070d0d7c24 */ /* 0x000fca000f8e0207 */
[----:B------:R-:W-:-:S04]  /*1610*/  IADD3 R6, R13, 0xc0, RZ ;  /* 0x000000c00d067810 */ /* 0x000fc80007ffe0ff */
[----:B------:R-:W-:Y:S02]  /*1620*/  SHF.R.S32.HI R7, RZ, 0x1f, R6 ;  /* 0x0000001fff077819 */ /* 0x000fe40000011406 */
[----:B------:R-:W-:-:S04]  /*1630*/  ISETP.GE.U32.AND P5, PT, R6, UR12, PT ;  /* 0x0000000c06007c0c */ /* 0x000fc8000bfa6070 */
[----:B------:R-:W-:-:S04]  /*1640*/  ISETP.GE.AND.EX P5, PT, R7, UR13, PT, P5 ;  /* 0x0000000d07007c0c */ /* 0x000fc8000bfa6350 */
[----:B------:R-:W-:-:S13]  /*1650*/  ISETP.LT.U32.AND P2, PT, R87, 0x1c0, !P5 ;  /* 0x000001c05700780c */ /* 0x000fda0006f41070 */
[----:B------:R-:W2:Y:S08]  /*1660*/  @P2 LDC.64 R6, c[0x0][0x288] ;  /* 0x0000a200ff062b82 */ /* 0x000eb00000000a00 */
[----:B------:R-:W3:Y:S01]  /*1670*/  @P2 LDC.64 R52, c[0x0][0x230] ;  /* 0x00008c00ff342b82 */ /* 0x000ee20000000a00 */
[----:B--2---:R-:W-:Y:S01]  /*1680*/  @P2 IMAD R8, R9, R6, RZ ;  /* 0x0000000609082224 */ /* 0x004fe200078e02ff */
[----:B------:R-:W-:-:S03]  /*1690*/  @P2 MOV R9, R125 ;  /* 0x0000007d00092202 */ /* 0x000fc60000000f00 */
[----:B------:R-:W-:Y:S01]  /*16a0*/  @P2 IMAD R11, R15, R7, R8 ;  /* 0x000000070f0b2224 */ /* 0x000fe200078e0208 */
[----:B------:R-:W-:-:S05]  /*16b0*/  @P2 MOV R8, R122 ;  /* 0x0000007a00082202 */ /* 0x000fca0000000f00 */
[----:B------:R-:W-:Y:S02]  /*16c0*/  @P2 IMAD.WIDE.U32 R6, R15, R6, R8 ;  /* 0x000000060f062225 */ /* 0x000fe400078e0008 */
[----:B------:R-:W2:Y:S03]  /*16d0*/  @P2 LDC.64 R8, c[0x0][0x228] ;  /* 0x00008a00ff082b82 */ /* 0x000ea60000000a00 */
[----:B------:R-:W-:Y:S02]  /*16e0*/  @P2 IADD3 R7, R7, R11, RZ ;  /* 0x0000000b07072210 */ /* 0x000fe40007ffe0ff */
[C---:B------:R-:W-:Y:S02]  /*16f0*/  @P2 SHF.L.U32 R15, R6.reuse, 0x2, RZ ;  /* 0x00000002060f2819 */ /* 0x040fe400000006ff */
[----:B------:R-:W-:Y:S02]  /*1700*/  @P2 SHF.L.U64.HI R6, R6, 0x2, R7 ;  /* 0x0000000206062819 */ /* 0x000fe40000010207 */
[----:B---3--:R-:W-:-:S04]  /*1710*/  @P2 IADD3 R52, P5, R15, R52, RZ ;  /* 0x000000340f342210 */ /* 0x008fc80007fbe0ff */
[----:B------:R-:W-:Y:S02]  /*1720*/  @P2 IADD3.X R53, R6, R53, RZ, P5, !PT ;  /* 0x0000003506352210 */ /* 0x000fe40002ffe4ff */
[----:B--2---:R-:W-:-:S04]  /*1730*/  @P2 IADD3 R14, P5, R15, R8, RZ ;  /* 0x000000080f0e2210 */ /* 0x004fc80007fbe0ff */
[----:B------:R-:W-:Y:S02]  /*1740*/  @P2 IADD3.X R15, R6, R9, RZ, P5, !PT ;  /* 0x00000009060f2210 */ /* 0x000fe40002ffe4ff */
[----:B------:R-:W-:Y:S02]  /*1750*/  IADD3 R6, R13, 0xd0, RZ ;  /* 0x000000d00d067810 */ /* 0x000fe40007ffe0ff */
[----:B------:R-:W-:Y:S02]  /*1760*/  SHF.R.S32.HI R9, RZ, 0x1f, R19 ;  /* 0x0000001fff097819 */ /* 0x000fe40000011413 */
        /* <DEDUP_REMOVED lines=10> */
[----:B------:R-:W-:Y:S01]  /*1810*/  @P1 IMAD.WIDE.U32 R6, R19, R6, R8 ;  /* 0x0000000613061225 */ /* 0x000fe200078e0008 */
[----:B------:R-:W-:-:S04]  /*1820*/  IADD3 R19, R86, 0xe0, RZ ;  /* 0x000000e056137810 */ /* 0x000fc80007ffe0ff */
[----:B------:R-:W-:Y:S02]  /*1830*/  @P1 IADD3 R7, R7, R11, RZ ;  /* 0x0000000b07071210 */ /* 0x000fe40007ffe0ff */
[C---:B------:R-:W-:Y:S02]  /*1840*/  @P1 SHF.L.U32 R9, R6.reuse, 0x2, RZ ;  /* 0x0000000206091819 */ /* 0x040fe400000006ff */
[----:B------:R-:W-:Y:S02]  /*1850*/  @P1 SHF.L.U64.HI R8, R6, 0x2, R7 ;  /* 0x0000000206081819 */ /* 0x000fe40000010207 */
[----:B------:R-:W2:Y:S01]  /*1860*/  @P1 LDC.64 R6, c[0x0][0x228] ;  /* 0x00008a00ff061b82 */ /* 0x000ea20000000a00 */
[----:B---3--:R-:W-:Y:S02]  /*1870*/  @P1 IADD3 R16, P5, R9, R16, RZ ;  /* 0x0000001009101210 */ /* 0x008fe40007fbe0ff */
[----:B------:R-:W-:Y:S02]  /*1880*/  SHF.R.S32.HI R11, RZ, 0x1f, R19 ;  /* 0x0000001fff0b7819 */ /* 0x000fe40000011413 */
[----:B------:R-:W-:-:S02]  /*1890*/  @P1 IADD3.X R17, R8, R17, RZ, P5, !PT ;  /* 0x0000001108111210 */ /* 0x000fc40002ffe4ff */
[----:B--2---:R-:W-:-:S04]  /*18a0*/  @P1 IADD3 R6, P5, R9, R6, RZ ;  /* 0x0000000609061210 */ /* 0x004fc80007fbe0ff */
[----:B------:R-:W-:Y:S02]  /*18b0*/  @P1 IADD3.X R7, R8, R7, RZ, P5, !PT ;  /* 0x0000000708071210 */ /* 0x000fe40002ffe4ff */
[C---:B------:R-:W-:Y:S02]  /*18c0*/  IADD3 R8, R13.reuse, 0xe0, RZ ;  /* 0x000000e00d087810 */ /* 0x040fe40007ffe0ff */
[----:B------:R-:W-:Y:S02]  /*18d0*/  IADD3 R13, R13, 0xf0, RZ ;  /* 0x000000f00d0d7810 */ /* 0x000fe40007ffe0ff */
[----:B------:R-:W-:Y:S02]  /*18e0*/  SHF.R.S32.HI R9, RZ, 0x1f, R8 ;  /* 0x0000001fff097819 */ /* 0x000fe40000011408 */
[----:B------:R-:W-:-:S04]  /*18f0*/  ISETP.GE.U32.AND P5, PT, R8, UR12, PT ;  /* 0x0000000c08007c0c */ /* 0x000fc8000bfa6070 */
[----:B------:R-:W-:-:S04]  /*1900*/  ISETP.GE.AND.EX P5, PT, R9, UR13, PT, P5 ;  /* 0x0000000d09007c0c */ /* 0x000fc8000bfa6350 */
[----:B------:R-:W-:-:S13]  /*1910*/  ISETP.LT.U32.AND P5, PT, R87, 0x1c0, !P5 ;  /* 0x000001c05700780c */ /* 0x000fda0006fa1070 */
[----:B------:R-:W2:Y:S08]  /*1920*/  @P5 LDC.64 R8, c[0x0][0x288] ;  /* 0x0000a200ff085b82 */ /* 0x000eb00000000a00 */
[----:B------:R-:W3:Y:S08]  /*1930*/  @P5 LDC.64 R98, c[0x0][0x230] ;  /* 0x00008c00ff625b82 */ /* 0x000ef00000000a00 */
[----:B------:R-:W4:Y:S01]  /*1940*/  @P5 LDC.64 R54, c[0x0][0x228] ;  /* 0x00008a00ff365b82 */ /* 0x000f220000000a00 */
[----:B--2---:R-:W-:Y:S01]  /*1950*/  @P5 IMAD R10, R11, R8, RZ ;  /* 0x000000080b0a5224 */ /* 0x004fe200078e02ff */
[----:B------:R-:W-:-:S03]  /*1960*/  @P5 MOV R11, R125 ;  /* 0x0000007d000b5202 */ /* 0x000fc60000000f00 */
[----:B------:R-:W-:Y:S01]  /*1970*/  @P5 IMAD R9, R19, R9, R10 ;  /* 0x0000000913095224 */ /* 0x000fe200078e020a */
[----:B------:R-:W-:-:S05]  /*1980*/  @P5 MOV R10, R122 ;  /* 0x0000007a000a5202 */ /* 0x000fca0000000f00 */
[----:B------:R-:W-:Y:S01]  /*1990*/  @P5 IMAD.WIDE.U32 R10, R19, R8, R10 ;  /* 0x00000008130a5225 */ /* 0x000fe200078e000a */
[----:B------:R-:W-:-:S04]  /*19a0*/  SHF.R.S32.HI R8, RZ, 0x1f, R13 ;  /* 0x0000001fff087819 */ /* 0x000fc8000001140d */
[----:B------:R-:W-:Y:S02]  /*19b0*/  @P5 IADD3 R11, R11, R9, RZ ;  /* 0x000000090b0b5210 */ /* 0x000fe40007ffe0ff */
[C---:B------:R-:W-:Y:S02]  /*19c0*/  @P5 SHF.L.U32 R9, R10.reuse, 0x2, RZ ;  /* 0x000000020a095819 */ /* 0x040fe400000006ff */
[----:B------:R-:W-:Y:S02]  /*19d0*/  @P5 SHF.L.U64.HI R10, R10, 0x2, R11 ;  /* 0x000000020a0a5819 */ /* 0x000fe4000001020b */
[----:B---3--:R-:W-:-:S04]  /*19e0*/  @P5 IADD3 R98, P6, R9, R98, RZ ;  /* 0x0000006209625210 */ /* 0x008fc80007fde0ff */
[----:B------:R-:W-:Y:S02]  /*19f0*/  @P5 IADD3.X R99, R10, R99, RZ, P6, !PT ;  /* 0x000000630a635210 */ /* 0x000fe400037fe4ff */
[----:B----4-:R-:W-:-:S04]  /*1a00*/  @P5 IADD3 R54, P6, R9, R54, RZ ;  /* 0x0000003609365210 */ /* 0x010fc80007fde0ff */
[----:B------:R-:W-:Y:S02]  /*1a10*/  @P5 IADD3.X R55, R10, R55, RZ, P6, !PT ;  /* 0x000000370a375210 */ /* 0x000fe400037fe4ff */
[----:B------:R-:W-:Y:S02]  /*1a20*/  ISETP.GE.U32.AND P6, PT, R13, UR12, PT ;  /* 0x0000000c0d007c0c */ /* 0x000fe4000bfc6070 */
[----:B------:R-:W-:Y:S02]  /*1a30*/  IADD3 R13, R86, 0x80, RZ ;  /* 0x00000080560d7810 */ /* 0x000fe40007ffe0ff */
[----:B------:R-:W-:-:S04]  /*1a40*/  ISETP.GE.AND.EX P6, PT, R8, UR13, PT, P6 ;  /* 0x0000000d08007c0c */ /* 0x000fc8000bfc6360 */
[----:B------:R-:W-:-:S13]  /*1a50*/  ISETP.LT.U32.AND P6, PT, R87, 0x1c0, !P6 ;  /* 0x000001c05700780c */ /* 0x000fda00077c1070 */
[----:B------:R-:W2:Y:S01]  /*1a60*/  @P6 LDC.64 R8, c[0x0][0x288] ;  /* 0x0000a200ff086b82 */ /* 0x000ea20000000a00 */
[----:B------:R-:W-:-:S07]  /*1a70*/  @P6 MOV R11, R125 ;  /* 0x0000007d000b6202 */ /* 0x000fce0000000f00 */
[----:B------:R-:W3:Y:S08]  /*1a80*/  @P6 LDC.64 R18, c[0x0][0x230] ;  /* 0x00008c00ff126b82 */ /* 0x000ef00000000a00 */
[----:B------:R-:W4:Y:S01]  /*1a90*/  @P6 LDC.64 R20, c[0x0][0x228] ;  /* 0x00008a00ff146b82 */ /* 0x000f220000000a00 */
[----:B--2---:R-:W-:-:S04]  /*1aa0*/  @P6 IMAD R10, R71, R8, RZ ;  /* 0x00000008470a6224 */ /* 0x004fc800078e02ff */
[----:B------:R-:W-:Y:S01]  /*1ab0*/  @P6 IMAD R9, R80, R9, R10 ;  /* 0x0000000950096224 */ /* 0x000fe200078e020a */
[----:B------:R-:W-:-:S05]  /*1ac0*/  @P6 MOV R10, R122 ;  /* 0x0000007a000a6202 */ /* 0x000fca0000000f00 */
[----:B------:R-:W-:-:S05]  /*1ad0*/  @P6 IMAD.WIDE.U32 R10, R80, R8, R10 ;  /* 0x00000008500a6225 */ /* 0x000fca00078e000a */
[----:B------:R-:W-:Y:S02]  /*1ae0*/  @P6 IADD3 R11, R11, R9, RZ ;  /* 0x000000090b0b6210 */ /* 0x000fe40007ffe0ff */
[C---:B------:R-:W-:Y:S02]  /*1af0*/  @P6 SHF.L.U32 R9, R10.reuse, 0x2, RZ ;  /* 0x000000020a096819 */ /* 0x040fe400000006ff */
[----:B------:R-:W-:Y:S02]  /*1b00*/  @P6 SHF.L.U64.HI R10, R10, 0x2, R11 ;  /* 0x000000020a0a6819 */ /* 0x000fe4000001020b */
[----:B---3--:R-:W-:Y:S02]  /*1b10*/  @P6 IADD3 R18, P0, R9, R18, RZ ;  /* 0x0000001209126210 */ /* 0x008fe40007f1e0ff */
[----:B------:R-:W-:Y:S02]  /*1b20*/  SHF.R.S32.HI R11, RZ, 0x1f, R13 ;  /* 0x0000001fff0b7819 */ /* 0x000fe4000001140d */
[----:B------:R-:W-:-:S02]  /*1b30*/  @P6 IADD3.X R19, R10, R19, RZ, P0, !PT ;  /* 0x000000130a136210 */ /* 0x000fc400007fe4ff */
[----:B----4-:R-:W-:Y:S02]  /*1b40*/  @P6 IADD3 R20, P0, R9, R20, RZ ;  /* 0x0000001409146210 */ /* 0x010fe40007f1e0ff */
[----:B------:R-:W2:Y:S02]  /*1b50*/  @P3 LDC.64 R8, c[0x0][0x288] ;  /* 0x0000a200ff083b82 */ /* 0x000ea40000000a00 */
[----:B------:R-:W-:Y:S01]  /*1b60*/  @P6 IADD3.X R21, R10, R21, RZ, P0, !PT ;  /* 0x000000150a156210 */ /* 0x000fe200007fe4ff */
[----:B--2---:R-:W-:Y:S01]  /*1b70*/  @P3 IMAD R10, R11, R8, RZ ;  /* 0x000000080b0a3224 */ /* 0x004fe200078e02ff */
[----:B------:R-:W-:-:S03]  /*1b80*/  @P3 MOV R11, R125 ;  /* 0x0000007d000b3202 */ /* 0x000fc60000000f00 */
[----:B------:R-:W-:Y:S01]  /*1b90*/  @P3 IMAD R9, R13, R9, R10 ;  /* 0x000000090d093224 */ /* 0x000fe200078e020a */
[----:B------:R-:W-:-:S05]  /*1ba0*/  @P3 MOV R10, R122 ;  /* 0x0000007a000a3202 */ /* 0x000fca0000000f00 */
[----:B------:R-:W-:-:S05]  /*1bb0*/  @P3 IMAD.WIDE.U32 R10, R13, R8, R10 ;  /* 0x000000080d0a3225 */ /* 0x000fca00078e000a */
[----:B------:R-:W-:Y:S02]  /*1bc0*/  @P3 IADD3 R11, R11, R9, RZ ;  /* 0x000000090b0b3210 */ /* 0x000fe40007ffe0ff */
[C---:B------:R-:W-:Y:S02]  /*1bd0*/  @P3 SHF.L.U32 R9, R10.reuse, 0x2, RZ ;  /* 0x000000020a093819 */ /* 0x040fe400000006ff */
[----:B------:R-:W-:Y:S02]  /*1be0*/  @P3 SHF.L.U64.HI R10, R10, 0x2, R11 ;  /* 0x000000020a0a3819 */ /* 0x000fe4000001020b */
[----:B-1----:R-:W-:-:S04]  /*1bf0*/  @P3 IADD3 R104, P0, R9, R104, RZ ;  /* 0x0000006809683210 */ /* 0x002fc80007f1e0ff */
[C---:B------:R-:W-:Y:S02]  /*1c00*/  @P3 IADD3.X R105, R10.reuse, R105, RZ, P0, !PT ;  /* 0x000000690a693210 */ /* 0x040fe400007fe4ff */
[----:B0-----:R-:W-:Y:S02]  /*1c10*/  @P3 IADD3 R102, P0, R9, R102, RZ ;  /* 0x0000006609663210 */ /* 0x001fe40007f1e0ff */
[----:B------:R-:W0:Y:S02]  /*1c20*/  LDC.64 R8, c[0x0][0x248] ;  /* 0x00009200ff087b82 */ /* 0x000e240000000a00 */
[----:B------:R-:W-:Y:S02]  /*1c30*/  @P3 IADD3.X R103, R10, R103, RZ, P0, !PT ;  /* 0x000000670a673210 */ /* 0x000fe400007fe4ff */
[----:B------:R-:W-:Y:S01]  /*1c40*/  ISETP.NE.AND P3, PT, R12, RZ, PT ;  /* 0x000000ff0c00720c */ /* 0x000fe20003f65270 */
[----:B0-----:R-:W-:-:S06]  /*1c50*/  IMAD.WIDE R44, R81, 0x8, R8 ;  /* 0x00000008512c7825 */ /* 0x001fcc00078e0208 */
[----:B------:R-:W2:Y:S01]  /*1c60*/  LDG.E.64 R44, desc[UR8][R44.64] ;  /* 0x000000082c2c7981 */ /* 0x000ea2000c1e1b00 */
[----:B------:R-:W-:Y:S02]  /*1c70*/  MOV R96, 0x3f800000 ;  /* 0x3f80000000607802 */ /* 0x000fe40000000f00 */
[----:B------:R-:W-:Y:S02]  /*1c80*/  CS2R R46, SRZ ;  /* 0x00000000002e7805 */ /* 0x000fe4000001ff00 */
[----:B------:R-:W-:Y:S02]  /*1c90*/  CS2R R48, SRZ ;  /* 0x0000000000307805 */ /* 0x000fe4000001ff00 */
[----:B------:R-:W-:Y:S02]  /*1ca0*/  CS2R R10, SRZ ;  /* 0x00000000000a7805 */ /* 0x000fe4000001ff00 */
[----:B------:R-:W-:Y:S01]  /*1cb0*/  CS2R R50, SRZ ;  /* 0x0000000000327805 */ /* 0x000fe2000001ff00 */
[----:B------:R-:W5:Y:S04]  /*1cc0*/  @P2 LDG.E.64 R46, desc[UR8][R52.64] ;  /* 0x00000008342e2981 */ /* 0x000f68000c1e1b00 */
[----:B------:R0:W5:Y:S04]  /*1cd0*/  @P1 LDG.E.64 R48, desc[UR8][R16.64] ;  /* 0x0000000810301981 */ /* 0x000168000c1e1b00 */
[----:B------:R1:W5:Y:S01]  /*1ce0*/  @P1 LDG.E.64 R10, desc[UR8][R6.64] ;  /* 0x00000008060a1981 */ /* 0x000362000c1e1b00 */
[----:B------:R-:W-:-:S03]  /*1cf0*/  LOP3.LUT P1, RZ, R89, 0x80, RZ, 0xc0, !PT ;  /* 0x0000008059ff7812 */ /* 0x000fc6000782c0ff */
[----:B------:R3:W5:Y:S01]  /*1d00*/  @P5 LDG.E.64 R50, desc[UR8][R98.64] ;  /* 0x0000000862325981 */ /* 0x000762000c1e1b00 */
[----:B0-----:R-:W-:Y:S02]  /*1d10*/  CS2R R16, SRZ ;  /* 0x0000000000107805 */ /* 0x001fe4000001ff00 */
[----:B-1----:R-:W-:Y:S02]  /*1d20*/  MOV R7, RZ ;  /* 0x000000ff00077202 */ /* 0x002fe40000000f00 */
[----:B------:R-:W-:Y:S02]  /*1d30*/  MOV R6, RZ ;  /* 0x000000ff00067202 */ /* 0x000fe40000000f00 */
[----:B---3--:R-:W-:-:S06]  /*1d40*/  CS2R R98, SRZ ;  /* 0x0000000000627805 */ /* 0x008fcc000001ff00 */
[----:B------:R0:W5:Y:S02]  /*1d50*/  @P3 LDG.E.64 R98, desc[UR8][R22.64] ;  /* 0x0000000816623981 */ /* 0x000164000c1e1b00 */
[----:B0-----:R-:W-:Y:S01]  /*1d60*/  CS2R R22, SRZ ;  /* 0x0000000000167805 */ /* 0x001fe2000001ff00 */
[----:B--2---:R-:W-:-:S05]  /*1d70*/  FFMA.FTZ R9, -R44, R44, R45 ;  /* 0x0000002c2c097223 */ /* 0x004fca000001012d */
[----:B------:R-:W-:-:S13]  /*1d80*/  FSETP.GTU.FTZ.AND P0, PT, R9, RZ, PT ;  /* 0x000000ff0900720b */ /* 0x000fda0003f1c000 */
[----:B------:R-:W0:Y:S02]  /*1d90*/  @P0 LDC R12, c[0x0][0x250] ;  /* 0x00009400ff0c0b82 */ /* 0x000e240000000800 */
[----:B0-----:R-:W-:Y:S01]  /*1da0*/  @P0 FADD.FTZ R12, R9, R12 ;  /* 0x0000000c090c0221 */ /* 0x001fe20000010000 */
[----:B------:R-:W-:-:S03]  /*1db0*/  CS2R R8, SRZ ;  /* 0x0000000000087805 */ /* 0x000fc6000001ff00 */
[----:B------:R0:W1:Y:S01]  /*1dc0*/  @P0 MUFU.RSQ R96, R12 ;  /* 0x0000000c00600308 */ /* 0x0000620000001400 */
[C---:B------:R-:W-:Y:S02]  /*1dd0*/  LOP3.LUT P0, RZ, R89.reuse, 0x200, RZ, 0xc0, !PT ;  /* 0x0000020059ff7812 */ /* 0x040fe4000780c0ff */
[----:B------:R-:W5:Y:S01]  /*1de0*/  @P2 LDG.E.64 R8, desc[UR8][R14.64] ;  /* 0x000000080e082981 */ /* 0x000f62000c1e1b00 */
[----:B------:R-:W-:Y:S02]  /*1df0*/  LOP3.LUT P2, RZ, R89, 0x100, RZ, 0xc0, !PT ;  /* 0x0000010059ff7812 */ /* 0x000fe4000784c0ff */
[----:B0-----:R-:W-:-:S08]  /*1e00*/  CS2R R12, SRZ ;  /* 0x00000000000c7805 */ /* 0x001fd0000001ff00 */
[----:B------:R0:W5:Y:S04]  /*1e10*/  @P0 LDG.E.64 R6, desc[UR8][R58.64] ;  /* 0x000000083a060981 */ /* 0x000168000c1e1b00 */
[----:B------:R-:W5:Y:S01]  /*1e20*/  @P0 LDG.E.64 R16, desc[UR8][R56.64] ;  /* 0x0000000838100981 */ /* 0x000f62000c1e1b00 */
[----:B------:R-:W-:-:S03]  /*1e30*/  LOP3.LUT P0, RZ, R89, 0x20, RZ, 0xc0, !PT ;  /* 0x0000002059ff7812 */ /* 0x000fc6000780c0ff */
[----:B------:R2:W5:Y:S01]  /*1e40*/  @P5 LDG.E.64 R12, desc[UR8][R54.64] ;  /* 0x00000008360c5981 */ /* 0x000562000c1e1b00 */
[----:B0-----:R-:W-:-:S03]  /*1e50*/  CS2R R58, SRZ ;  /* 0x00000000003a7805 */ /* 0x001fc6000001ff00 */
[----:B------:R0:W5:Y:S04]  /*1e60*/  @P2 LDG.E.64 R22, desc[UR8][R62.64] ;  /* 0x000000083e162981 */ /* 0x000168000c1e1b00 */
[----:B------:R3:W5:Y:S01]  /*1e70*/  @P1 LDG.E.64 R58, desc[UR8][R28.64] ;  /* 0x000000081c3a1981 */ /* 0x000762000c1e1b00 */
[----:B--2---:R-:W-:Y:S02]  /*1e80*/  CS2R R54, SRZ ;  /* 0x0000000000367805 */ /* 0x004fe4000001ff00 */
[----:B0-----:R-:W-:Y:S02]  /*1e90*/  CS2R R62, SRZ ;  /* 0x00000000003e7805 */ /* 0x001fe4000001ff00 */
[----:B------:R-:W-:Y:S02]  /*1ea0*/  CS2R R56, SRZ ;  /* 0x0000000000387805 */ /* 0x000fe4000001ff00 */
[----:B------:R0:W5:Y:S01]  /*1eb0*/  @P4 LDG.E.64 R54, desc[UR8][R24.64] ;  /* 0x0000000818364981 */ /* 0x000162000c1e1b00 */
[----:B---3--:R-:W-:-:S03]  /*1ec0*/  CS2R R28, SRZ ;  /* 0x00000000001c7805 */ /* 0x008fc6000001ff00 */
[----:B------:R-:W5:Y:S04]  /*1ed0*/  @P0 LDG.E.64 R62, desc[UR8][R92.64] ;  /* 0x000000085c3e0981 */ /* 0x000f68000c1e1b00 */
[----:B------:R2:W5:Y:S01]  /*1ee0*/  @P0 LDG.E.64 R28, desc[UR8][R90.64] ;  /* 0x000000085a1c0981 */ /* 0x000562000c1e1b00 */
[----:B------:R-:W-:Y:S02]  /*1ef0*/  ISETP.NE.AND P0, PT, R0, RZ, PT ;  /* 0x000000ff0000720c */ /* 0x000fe40003f05270 */
[----:B0-----:R-:W-:Y:S01]  /*1f00*/  CS2R R24, SRZ ;  /* 0x0000000000187805 */ /* 0x001fe2000001ff00 */
[----:B------:R-:W5:Y:S01]  /*1f10*/  @P2 LDG.E.64 R56, desc[UR8][R64.64] ;  /* 0x0000000840382981 */ /* 0x000f62000c1e1b00 */
[----:B------:R-:W-:-:S04]  /*1f20*/  ISETP.NE.AND P2, PT, R108, RZ, PT ;  /* 0x000000ff6c00720c */ /* 0x000fc80003f45270 */
[----:B------:R0:W5:Y:S01]  /*1f30*/  @P1 LDG.E.64 R24, desc[UR8][R66.64] ;  /* 0x0000000842181981 */ /* 0x000162000c1e1b00 */
[----:B------:R-:W-:Y:S02]  /*1f40*/  ISETP.NE.AND P1, PT, R97, RZ, PT ;  /* 0x000000ff6100720c */ /* 0x000fe40003f25270 */
[----:B--2---:R-:W-:Y:S02]  /*1f50*/  CS2R R90, SRZ ;  /* 0x00000000005a7805 */ /* 0x004fe4000001ff00 */
[----:B0-----:R-:W-:-:S09]  /*1f60*/  CS2R R66, SRZ ;  /* 0x0000000000427805 */ /* 0x001fd2000001ff00 */
[----:B------:R-:W5:Y:S04]  /*1f70*/  @P1 LDG.E.64 R90, desc[UR8][R106.64] ;  /* 0x000000086a5a1981 */ /* 0x000f68000c1e1b00 */
[----:B------:R0:W5:Y:S02]  /*1f80*/  @P0 LDG.E.64 R66, desc[UR8][R36.64] ;  /* 0x0000000824420981 */ /* 0x000164000c1e1b00 */
[----:B0-----:R-:W-:-:S06]  /*1f90*/  CS2R R36, SRZ ;  /* 0x0000000000247805 */ /* 0x001fcc000001ff00 */
[----:B------:R-:W5:Y:S01]  /*1fa0*/  @P2 LDG.E.64 R36, desc[UR8][R100.64] ;  /* 0x0000000864242981 */ /* 0x000f62000c1e1b00 */
[----:B------:R-:W-:Y:S02]  /*1fb0*/  CS2R R52, SRZ ;  /* 0x0000000000347805 */ /* 0x000fe4000001ff00 */
[----:B------:R-:W-:Y:S02]  /*1fc0*/  CS2R R14, SRZ ;  /* 0x00000000000e7805 */ /* 0x000fe4000001ff00 */
[----:B------:R-:W-:Y:S02]  /*1fd0*/  LOP3.LUT P5, RZ, R89, 0x40, RZ, 0xc0, !PT ;  /* 0x0000004059ff7812 */ /* 0x000fe400078ac0ff */
[----:B------:R0:W5:Y:S04]  /*1fe0*/  @P6 LDG.E.64 R52, desc[UR8][R18.64] ;  /* 0x0000000812346981 */ /* 0x000168000c1e1b00 */
[----:B------:R2:W5:Y:S01]  /*1ff0*/  @P6 LDG.E.64 R14, desc[UR8][R20.64] ;  /* 0x00000008140e6981 */ /* 0x000562000c1e1b00 */
[----:B0-----:R-:W-:-:S02]  /*2000*/  CS2R R18, SRZ ;  /* 0x0000000000127805 */ /* 0x001fc4000001ff00 */
[----:B--2---:R-:W-:Y:S02]  /*2010*/  CS2R R20, SRZ ;  /* 0x0000000000147805 */ /* 0x004fe4000001ff00 */
[----:B------:R-:W-:Y:S02]  /*2020*/  LOP3.LUT P6, RZ, R89, 0x10, RZ, 0xc0, !PT ;  /* 0x0000001059ff7812 */ /* 0x000fe400078cc0ff */
[----:B------:R0:W5:Y:S04]  /*2030*/  @P3 LDG.E.64 R18, desc[UR8][R60.64] ;  /* 0x000000083c123981 */ /* 0x000168000c1e1b00 */
[----:B------:R2:W5:Y:S01]  /*2040*/  @P4 LDG.E.64 R20, desc[UR8][R26.64] ;  /* 0x000000081a144981 */ /* 0x000562000c1e1b00 */
[----:B0-----:R-:W-:Y:S02]  /*2050*/  CS2R R60, SRZ ;  /* 0x00000000003c7805 */ /* 0x001fe4000001ff00 */
[----:B--2---:R-:W-:-:S04]  /*2060*/  CS2R R26, SRZ ;  /* 0x00000000001a7805 */ /* 0x004fc8000001ff00 */
[----:B------:R0:W5:Y:S04]  /*2070*/  @P5 LDG.E.64 R60, desc[UR8][R30.64] ;  /* 0x000000081e3c5981 */ /* 0x000168000c1e1b00 */
[----:B------:R2:W5:Y:S01]  /*2080*/  @P5 LDG.E.64 R26, desc[UR8][R32.64] ;  /* 0x00000008201a5981 */ /* 0x000562000c1e1b00 */
[----:B------:R-:W-:Y:S02]  /*2090*/  LOP3.LUT P5, RZ, R89, 0x8, RZ, 0xc0, !PT ;  /* 0x0000000859ff7812 */ /* 0x000fe400078ac0ff */
[----:B0-----:R-:W-:Y:S02]  /*20a0*/  CS2R R30, SRZ ;  /* 0x00000000001e7805 */ /* 0x001fe4000001ff00 */
[----:B--2---:R-:W-:-:S04]  /*20b0*/  CS2R R32, SRZ ;  /* 0x0000000000207805 */ /* 0x004fc8000001ff00 */
[----:B------:R0:W5:Y:S04]  /*20c0*/  @P6 LDG.E.64 R30, desc[UR8][R94.64] ;  /* 0x000000085e1e6981 */ /* 0x000168000c1e1b00 */
[----:B------:R2:W5:Y:S01]  /*20d0*/  @P0 LDG.E.64 R32, desc[UR8][R38.64] ;  /* 0x0000000826200981 */ /* 0x000562000c1e1b00 */
[----:B0-----:R-:W-:Y:S02]  /*20e0*/  CS2R R94, SRZ ;  /* 0x00000000005e7805 */ /* 0x001fe4000001ff00 */
[----:B--2---:R-:W-:-:S04]  /*20f0*/  CS2R R38, SRZ ;  /* 0x0000000000267805 */ /* 0x004fc8000001ff00 */
[----:B------:R-:W5:Y:S01]  /*2100*/  @P5 LDG.E.64 R94, desc[UR8][R104.64] ;  /* 0x00000008685e5981 */ /* 0x000f62000c1e1b00 */
[----:B------:R-:W-:-:S03]  /*2110*/  CS2R R64, SRZ ;  /* 0x0000000000407805 */ /* 0x000fc6000001ff00 */
[----:B------:R-:W5:Y:S01]  /*2120*/  @P5 LDG.E.64 R38, desc[UR8][R102.64] ;  /* 0x0000000866265981 */ /* 0x000f62000c1e1b00 */
[----:B------:R-:W-:Y:S02]  /*2130*/  ISETP.GT.U32.AND P5, PT, R87, 0x1bf, PT ;  /* 0x000001bf5700780c */ /* 0x000fe40003fa4070 */
[----:B------:R-:W-:Y:S01]  /*2140*/  CS2R R92, SRZ ;  /* 0x00000000005c7805 */ /* 0x000fe2000001ff00 */
[----:B------:R0:W5:Y:S01]  /*2150*/  @P6 LDG.E.64 R64, desc[UR8][R34.64] ;  /* 0x0000000822406981 */ /* 0x000162000c1e1b00 */
[----:B------:R-:W-:Y:S04]  /*2160*/  BSSY B0, `(.L_x_2166) ;  /* 0x0000011000007945 */ /* 0x000fe80003800000 */
[----:B------:R2:W5:Y:S01]  /*2170*/  @P2 LDG.E.64 R92, desc[UR8][R42.64] ;  /* 0x000000082a5c2981 */ /* 0x000562000c1e1b00 */
[----:B0-----:R-:W-:-:S02]  /*2180*/  CS2R R34, SRZ ;  /* 0x0000000000227805 */ /* 0x001fc4000001ff00 */
[----:B--2---:R-:W-:-:S04]  /*2190*/  CS2R R42, SRZ ;  /* 0x00000000002a7805 */ /* 0x004fc8000001ff00 */
[----:B------:R0:W5:Y:S02]  /*21a0*/  @P1 LDG.E.64 R34, desc[UR8][R40.64] ;  /* 0x0000000828221981 */ /* 0x000164000c1e1b00 */
[----:B0-----:R-:W-:Y:S01]  /*21b0*/  CS2R R40, SRZ ;  /* 0x0000000000287805 */ /* 0x001fe2000001ff00 */
[----:B-1----:R-:W-:Y:S06]  /*21c0*/  @P5 BRA `(.L_x_2167) ;  /* 0x0000000000285947 */ /* 0x002fec0003800000 */
        /* <DEDUP_REMOVED lines=10> */
.L_x_2167:
[----:B------:R-:W-:Y:S05]  /*2270*/  BSYNC B0 ;  /* 0x0000000000007941 */ /* 0x000fea0003800000 */
.L_x_2166:
[----:B------:R-:W-:Y:S01]  /*2280*/  ISETP.NE.AND P5, PT, RZ, UR10, PT ;  /* 0x0000000aff007c0c */ /* 0x000fe2000bfa5270 */
[C---:B-----5:R-:W-:Y:S01]  /*2290*/  FADD.FTZ R3, -R44.reuse, R6 ;  /* 0x000000062c037221 */ /* 0x060fe20000010100 */
[C---:B------:R-:W-:Y:S01]  /*22a0*/  FADD.FTZ R7, -R44.reuse, R7 ;  /* 0x000000072c077221 */ /* 0x040fe20000010100 */
[----:B------:R-:W-:Y:S01]  /*22b0*/  LOP3.LUT R89, R89, 0xfffffffd, RZ, 0xc0, !PT ;  /* 0xfffffffd59597812 */ /* 0x000fe200078ec0ff */
[C---:B------:R-:W-:Y:S01]  /*22c0*/  FADD.FTZ R105, -R44.reuse, R98 ;  /* 0x000000622c697221 */ /* 0x040fe20000010100 */
[----:B------:R-:W-:Y:S01]  /*22d0*/  FADD.FTZ R99, -R44, R99 ;  /* 0x000000632c637221 */ /* 0x000fe20000010100 */
[----:B------:R-:W-:Y:S01]  /*22e0*/  MOV R107, R16 ;  /* 0x00000010006b7202 */ /* 0x000fe20000000f00 */
[-C--:B------:R-:W-:Y:S01]  /*22f0*/  FMUL.FTZ R3, R3, R96.reuse ;  /* 0x0000006003037220 */ /* 0x080fe20000410000 */
[----:B------:R-:W-:Y:S01]  /*2300*/  MOV R104, R17 ;  /* 0x0000001100687202 */ /* 0x000fe20000000f00 */
[----:B------:R-:W-:Y:S01]  /*2310*/  FMUL.FTZ R0, R7, R96 ;  /* 0x0000006007007220 */ /* 0x000fe20000410000 */
[----:B------:R-:W-:-:S03]  /*2320*/  MOV R106, R18 ;  /* 0x00000012006a7202 */ /* 0x000fc60000000f00 */
        /* <DEDUP_REMOVED lines=20> */
.L_x_2168:
[----:B------:R-:W-:Y:S01]  /*2470*/  FMUL.FTZ R98, R107, R40 ;  /* 0x000000286b627220 */ /* 0x000fe20000410000 */
[----:B------:R-:W-:Y:S01]  /*2480*/  MOV R103, R19 ;  /* 0x0000001300677202 */ /* 0x000fe20000000f00 */
        /* <DEDUP_REMOVED lines=21> */
[----:B------:R-:W-:-:S03]  /*25e0*/  FMUL.FTZ R99, R19, R108 ;  /* 0x0000006c13637220 */ /* 0x000fc60000410000 */
[----:B------:R-:W-:Y:S01]  /*25f0*/  FMUL.FTZ R106, R103, R106 ;  /* 0x0000006a676a7220 */ /* 0x000fe20000410000 */
[----:B------:R-:W-:-:S07]  /*2600*/  FMUL.FTZ R103, R99, R100 ;  /* 0x0000006463677220 */ /* 0x000fce0000410000 */
.L_x_2169:
        /* <DEDUP_REMOVED lines=8> */
[-C--:B------:R-:W-:Y:S01]  /*2690*/  FMUL.FTZ R97, R97, R96.reuse ;  /* 0x0000006061617220 */ /* 0x080fe20000410000 */
        /* <DEDUP_REMOVED lines=22> */
.L_x_2170:
[----:B------:R-:W-:Y:S01]  /*2800*/  FMUL.FTZ R100, R105, R40 ;  /* 0x0000002869647220 */ /* 0x000fe20000410000 */
[----:B------:R-:W-:Y:S01]  /*2810*/  FADD.FTZ R99, R54, R99 ;  /* 0x0000006336637221 */ /* 0x000fe20000010000 */
[----:B------:R-:W-:Y:S01]  /*2820*/  FFMA.FTZ R102, R6, R54, R45 ;  /* 0x0000003606667223 */ /* 0x000fe2000001002d */
[C---:B------:R-:W-:Y:S01]  /*2830*/  FADD.FTZ R109, -R44.reuse, R57 ;  /* 0x000000392c6d7221 */ /* 0x040fe20000010100 */
[----:B------:R-:W-:Y:S01]  /*2840*/  MOV R57, R22 ;  /* 0x0000001600397202 */ /* 0x000fe20000000f00 */
[----:B------:R-:W-:Y:S01]  /*2850*/  FADD.FTZ R101, R99, R100 ;  /* 0x0000006463657221 */ /* 0x000fe20000010000 */
[----:B------:R-:W-:Y:S01]  /*2860*/  FADD.FTZ R99, -R44, R56 ;  /* 0x000000382c637221 */ /* 0x000fe20000010100 */
[----:B------:R-:W-:Y:S01]  /*2870*/  FFMA.FTZ R45, R97, R100, R102 ;  /* 0x00000064612d7223 */ /* 0x000fe20000010066 */
[----:B------:R-:W-:Y:S01]  /*2880*/  MOV R54, R23 ;  /* 0x0000001700367202 */ /* 0x000fe20000000f00 */
[----:B------:R-:W-:Y:S01]  /*2890*/  FMUL.FTZ R56, R55, R41 ;  /* 0x0000002937387220 */ /* 0x000fe20000410000 */
        /* <DEDUP_REMOVED lines=21> */
.L_x_2171:
[----:B------:R-:W-:Y:S01]  /*29f0*/  FFMA.FTZ R102, R98, R56, R45 ;  /* 0x0000003862667223 */ /* 0x000fe2000001002d */
[----:B------:R-:W-:Y:S01]  /*2a00*/  FMUL.FTZ R108, R57, R40 ;  /* 0x00000028396c7220 */ /* 0x000fe20000410000 */
[----:B------:R-:W-:Y:S01]  /*2a10*/  FADD.FTZ R101, R56, R101 ;  /* 0x0000006538657221 */ /* 0x000fe20000010000 */
[C---:B------:R-:W-:Y:S01]  /*2a20*/  FADD.FTZ R111, -R44.reuse, R59 ;  /* 0x0000003b2c6f7221 */ /* 0x040fe20000010100 */
[----:B------:R-:W-:Y:S01]  /*2a30*/  MOV R56, R24 ;  /* 0x0000001800387202 */ /* 0x000fe20000000f00 */
[----:B------:R-:W-:Y:S01]  /*2a40*/  FFMA.FTZ R109, R99, R108, R102 ;  /* 0x0000006c636d7223 */ /* 0x000fe20000010066 */
[----:B------:R-:W-:Y:S01]  /*2a50*/  FADD.FTZ R108, R101, R108 ;  /* 0x0000006c656c7221 */ /* 0x000fe20000010000 */
[----:B------:R-:W-:Y:S01]  /*2a60*/  FADD.FTZ R101, -R44, R58 ;  /* 0x0000003a2c657221 */ /* 0x000fe20000010100 */
        /* <DEDUP_REMOVED lines=23> */
.L_x_2172:
[----:B------:R-:W-:Y:S01]  /*2be0*/  FFMA.FTZ R110, R100, R59, R109 ;  /* 0x0000003b646e7223 */ /* 0x000fe2000001006d */
[----:B------:R-:W-:Y:S01]  /*2bf0*/  FMUL.FTZ R58, R56, R40 ;  /* 0x00000028383a7220 */ /* 0x000fe20000410000 */
[----:B------:R-:W-:Y:S01]  /*2c00*/  FADD.FTZ R109, R59, R108 ;  /* 0x0000006c3b6d7221 */ /* 0x000fe20000010000 */
[C---:B------:R-:W-:Y:S01]  /*2c10*/  FADD.FTZ R114, -R44.reuse, R65 ;  /* 0x000000412c727221 */ /* 0x040fe20000010100 */
[C---:B------:R-:W-:Y:S01]  /*2c20*/  FADD.FTZ R65, -R44.reuse, R46 ;  /* 0x0000002e2c417221 */ /* 0x040fe20000010100 */
[----:B------:R-:W-:Y:S01]  /*2c30*/  FFMA.FTZ R59, R101, R58, R110 ;  /* 0x0000003a653b7223 */ /* 0x000fe2000001006e */
[----:B------:R-:W-:Y:S01]  /*2c40*/  FADD.FTZ R58, R109, R58 ;  /* 0x0000003a6d3a7221 */ /* 0x000fe20000010000 */
[----:B------:R-:W-:Y:S01]  /*2c50*/  FMUL.FTZ R46, R45, R41 ;  /* 0x000000292d2e7220 */ /* 0x000fe20000410000 */
[C---:B------:R-:W-:Y:S01]  /*2c60*/  FADD.FTZ R117, -R44.reuse, R60 ;  /* 0x0000003c2c757221 */ /* 0x040fe20000010100 */
        /* <DEDUP_REMOVED lines=44> */
.L_x_2173:
[----:B------:R-:W-:Y:S01]  /*2f30*/  FMUL.FTZ R50, R48, R40 ;  /* 0x0000002830327220 */ /* 0x000fe20000410000 */
[----:B------:R-:W-:Y:S01]  /*2f40*/  FFMA.FTZ R60, R3, R107, RZ ;  /* 0x0000006b033c7223 */ /* 0x000fe200000100ff */
[----:B------:R-:W-:Y:S01]  /*2f50*/  FADD.FTZ R59, RZ, R107 ;  /* 0x0000006bff3b7221 */ /* 0x000fe20000010000 */
[----:B------:R-:W-:Y:S01]  /*2f60*/  FMUL.FTZ R64, R46, R41 ;  /* 0x000000292e407220 */ /* 0x000fe20000410000 */
[----:B------:R-:W-:Y:S01]  /*2f70*/  FFMA.FTZ R107, R117, R50, R44 ;  /* 0x00000032756b7223 */ /* 0x000fe2000001002c */
[----:B------:R-:W-:Y:S01]  /*2f80*/  FADD.FTZ R58, R58, R50 ;  /* 0x000000323a3a7221 */ /* 0x000fe20000010000 */
[----:B------:R-:W-:Y:S01]  /*2f90*/  FFMA.FTZ R44, R7, R106, R60 ;  /* 0x0000006a072c7223 */ /* 0x000fe2000001003c */
[----:B------:R-:W-:Y:S01]  /*2fa0*/  FADD.FTZ R60, R59, R106 ;  /* 0x0000006a3b3c7221 */ /* 0x000fe20000010000 */
[----:B------:R-:W-:Y:S01]  /*2fb0*/  FFMA.FTZ R62, R118, R64, R107 ;  /* 0x00000040763e7223 */ /* 0x000fe2000001006b */
[----:B------:R-:W-:Y:S01]  /*2fc0*/  FADD.FTZ R59, R64, R58 ;  /* 0x0000003a403b7221 */ /* 0x000fe20000010000 */
[----:B------:R-:W-:Y:S01]  /*2fd0*/  MOV R58, R28 ;  /* 0x0000001c003a7202 */ /* 0x000fe20000000f00 */
[----:B------:R-:W-:Y:S01]  /*2fe0*/  FMUL.FTZ R115, R115, R96 ;  /* 0x0000006073737220 */ /* 0x000fe20000410000 */
[----:B------:R-:W-:Y:S01]  /*2ff0*/  MOV R50, R29 ;  /* 0x0000001d00327202 */ /* 0x000fe20000000f00 */
        /* <DEDUP_REMOVED lines=22> */
.L_x_2174:
[----:B------:R-:W-:Y:S01]  /*3160*/  FMUL.FTZ R66, R58, R40 ;  /* 0x000000283a427220 */ /* 0x000fe20000410000 */
[----:B------:R-:W-:Y:S01]  /*3170*/  FFMA.FTZ R107, R6, R103, R107 ;  /* 0x00000067066b7223 */ /* 0x000fe2000001006b */
[----:B------:R-:W-:Y:S01]  /*3180*/  FADD.FTZ R64, R64, R103 ;  /* 0x0000006740407221 */ /* 0x000fe20000010000 */
        /* <DEDUP_REMOVED lines=30> */
.L_x_2175:
[----:B------:R-:W-:Y:S01]  /*3370*/  FMUL.FTZ R105, R59, R40 ;  /* 0x000000283b697220 */ /* 0x000fe20000410000 */
[----:B------:R-:W-:Y:S01]  /*3380*/  FADD.FTZ R103, R64, R55 ;  /* 0x0000003740677221 */ /* 0x000fe20000010000 */
[----:B------:R-:W-:Y:S01]  /*3390*/  FFMA.FTZ R107, R98, R55, R107 ;  /* 0x00000037626b7223 */ /* 0x000fe2000001006b */
[----:B------:R-:W-:Y:S01]  /*33a0*/  FFMA.FTZ R62, R99, R57, R62 ;  /* 0x00000039633e7223 */ /* 0x000fe2000001003e */
[----:B------:R-:W-:Y:S01]  /*33b0*/  FFMA.FTZ R55, R113, R105, R66 ;  /* 0x0000006971377223 */ /* 0x000fe20000010042 */
[----:B------:R-:W-:Y:S01]  /*33c0*/  FMUL.FTZ R66, R44, R41 ;  /* 0x000000292c427220 */ /* 0x000fe20000410000 */
[----:B------:R-:W-:Y:S01]  /*33d0*/  FADD.FTZ R90, R90, R105 ;  /* 0x000000695a5a7221 */ /* 0x000fe20000010000 */
[----:B------:R-:W-:Y:S01]  /*33e0*/  FADD.FTZ R105, R60, R57 ;  /* 0x000000393c697221 */ /* 0x000fe20000010000 */
[----:B------:R-:W-:Y:S01]  /*33f0*/  MOV R57, R38 ;  /* 0x0000002600397202 */ /* 0x000fe20000000f00 */
[----:B------:R-:W-:Y:S01]  /*3400*/  FFMA.FTZ R64, R114, R66, R55 ;  /* 0x0000004272407223 */ /* 0x000fe20000010037 */
[----:B------:R-:W-:Y:S01]  /*3410*/  FADD.FTZ R66, R66, R90 ;  /* 0x0000005a42427221 */ /* 0x000fe20000010000 */
[----:B------:R-:W-:Y:S01]  /*3420*/  MOV R55, R39 ;  /* 0x0000002700377202 */ /* 0x000fe20000000f00 */
        /* <DEDUP_REMOVED lines=21> */
.L_x_2176:
[----:B------:R-:W-:Y:S01]  /*3580*/  FMUL.FTZ R95, R57, R40 ;  /* 0x00000028395f7220 */ /* 0x000fe20000410000 */
[----:B------:R-:W-:Y:S01]  /*3590*/  FADD.FTZ R60, R103, R54 ;  /* 0x00000036673c7221 */ /* 0x000fe20000010000 */
[----:B------:R-:W-:Y:S01]  /*35a0*/  FFMA.FTZ R107, R100, R54, R107 ;  /* 0x00000036646b7223 */ /* 0x000fe2000001006b */
[----:B------:R-:W-:Y:S01]  /*35b0*/  FADD.FTZ R105, R105, R56 ;  /* 0x0000003869697221 */ /* 0x000fe20000010000 */
[----:B------:R-:W-:Y:S01]  /*35c0*/  FFMA.FTZ R103, R111, R95, R64 ;  /* 0x0000005f6f677223 */ /* 0x000fe20000010040 */
[----:B------:R-:W-:Y:S01]  /*35d0*/  FADD.FTZ R95, R66, R95 ;  /* 0x0000005f425f7221 */ /* 0x000fe20000010000 */
[----:B------:R-:W-:Y:S01]  /*35e0*/  FMUL.FTZ R66, R55, R41 ;  /* 0x0000002937427220 */ /* 0x000fe20000410000 */
[----:B------:R-:W-:Y:S01]  /*35f0*/  FFMA.FTZ R62, R101, R56, R62 ;  /* 0x00000038653e7223 */ /* 0x000fe2000001003e */
[----:B------:R-:W-:Y:S01]  /*3600*/  MOV R56, R32 ;  /* 0x0000002000387202 */ /* 0x000fe20000000f00 */
[----:B------:R-:W-:Y:S01]  /*3610*/  FMUL.FTZ R109, R109, R96 ;  /* 0x000000606d6d7220 */ /* 0x000fe20000410000 */
[----:B------:R-:W-:Y:S01]  /*3620*/  FFMA.FTZ R64, R112, R66, R103 ;  /* 0x0000004270407223 */ /* 0x000fe20000010067 */
[----:B------:R-:W-:Y:S01]  /*3630*/  FADD.FTZ R66, R66, R95 ;  /* 0x0000005f42427221 */ /* 0x000fe20000010000 */
        /* <DEDUP_REMOVED lines=21> */
.L_x_2177:
[----:B------:R-:W-:Y:S01]  /*3790*/  FMUL.FTZ R103, R56, R40 ;  /* 0x0000002838677220 */ /* 0x000fe20000410000 */
[----:B------:R-:W-:Y:S01]  /*37a0*/  FADD.FTZ R67, R60, R45 ;  /* 0x0000002d3c437221 */ /* 0x000fe20000010000 */
[----:B------:R-:W-:Y:S01]  /*37b0*/  FFMA.FTZ R95, R102, R45, R107 ;  /* 0x0000002d665f7223 */ /* 0x000fe2000001006b */
[----:B------:R-:W-:Y:S01]  /*37c0*/  FADD.FTZ R105, R105, R48 ;  /* 0x0000003069697221 */ /* 0x000fe20000010000 */
[----:B------:R-:W-:Y:S01]  /*37d0*/  FFMA.FTZ R45, R109, R103, R64 ;  /* 0x000000676d2d7223 */ /* 0x000fe20000010040 */
[----:B------:R-:W-:Y:S01]  /*37e0*/  FMUL.FTZ R64, R54, R41 ;  /* 0x0000002936407220 */ /* 0x000fe20000410000 */
[----:B------:R-:W-:Y:S01]  /*37f0*/  FADD.FTZ R103, R66, R103 ;  /* 0x0000006742677221 */ /* 0x000fe20000010000 */
[----:B------:R-:W-:Y:S01]  /*3800*/  FFMA.FTZ R62, R117, R48, R62 ;  /* 0x00000030753e7223 */ /* 0x000fe2000001003e */
        /* <DEDUP_REMOVED lines=25> */
.L_x_2178:
[----:B------:R-:W-:Y:S01]  /*39a0*/  FMUL.FTZ R91, R48, R40 ;  /* 0x00000028305b7220 */ /* 0x000fe20000410000 */
[----:B------:R-:W-:Y:S01]  /*39b0*/  FADD.FTZ R61, R67, R46 ;  /* 0x0000002e433d7221 */ /* 0x000fe20000010000 */
[----:B------:R-:W-:Y:S01]  /*39c0*/  FMUL.FTZ R66, R45, R41 ;  /* 0x000000292d427220 */ /* 0x000fe20000410000 */
[----:B------:R-:W-:Y:S01]  /*39d0*/  FFMA.FTZ R95, R118, R46, R95 ;  /* 0x0000002e765f7223 */ /* 0x000fe2000001005f */
[----:B------:R-:W-:Y:S01]  /*39e0*/  FFMA.FTZ R67, R107, R91, R60 ;  /* 0x0000005b6b437223 */ /* 0x000fe2000001003c */
[----:B------:R-:W-:Y:S01]  /*39f0*/  FADD.FTZ R91, R64, R91 ;  /* 0x0000005b405b7221 */ /* 0x000fe20000010000 */
[----:B------:R-:W-:Y:S01]  /*3a00*/  FADD.FTZ R60, R105, R58 ;  /* 0x0000003a693c7221 */ /* 0x000fe20000010000 */
[----:B------:R-:W-:Y:S01]  /*3a10*/  FFMA.FTZ R62, R115, R58, R62 ;  /* 0x0000003a733e7223 */ /* 0x000fe2000001003e */
        /* <DEDUP_REMOVED lines=25> */
.L_x_2179:
        /* <DEDUP_REMOVED lines=33> */
.L_x_2180:
[----:B------:R-:W-:Y:S01]  /*3dc0*/  FMUL.FTZ R47, R60, R40 ;  /* 0x000000283c2f7220 */ /* 0x000fe20000410000 */
[-C--:B------:R-:W-:Y:S01]  /*3dd0*/  FMUL.FTZ R94, R49, R96.reuse ;  /* 0x00000060315e7220 */ /* 0x080fe20000410000 */
[----:B------:R-:W-:Y:S01]  /*3de0*/  FMUL.FTZ R95, R119, R96 ;  /* 0x00000060775f7220 */ /* 0x000fe20000410000 */
[----:B------:R-:W-:Y:S01]  /*3df0*/  MOV R49, R10 ;  /* 0x0000000a00317202 */ /* 0x000fe20000000f00 */
[----:B------:R-:W-:Y:S01]  /*3e00*/  FFMA.FTZ R65, R103, R47, R64 ;  /* 0x0000002f67417223 */ /* 0x000fe20000010040 */
[----:B------:R-:W-:Y:S01]  /*3e10*/  FADD.FTZ R66, R66, R47 ;  /* 0x0000002f42427221 */ /* 0x000fe20000010000 */
[----:B------:R-:W-:-:S04]  /*3e20*/  FMUL.FTZ R47, R59, R41 ;  /* 0x000000293b2f7220 */ /* 0x000fc80000410000 */
[----:B------:R-:W-:Y:S01]  /*3e30*/  FFMA.FTZ R64, R104, R47, R65 ;  /* 0x0000002f68407223 */ /* 0x000fe20000010041 */
[----:B------:R-:W-:Y:S01]  /*3e40*/  FADD.FTZ R65, R47, R66 ;  /* 0x000000422f417221 */ /* 0x000fe20000010000 */
        /* <DEDUP_REMOVED lines=20> */
.L_x_2181:
        /* <DEDUP_REMOVED lines=29> */
.L_x_2182:
[----:B------:R-:W-:Y:S01]  /*4160*/  FMUL.FTZ R90, R64, R40 ;  /* 0x00000028405a7220 */ /* 0x000fe20000410000 */
[----:B------:R-:W-:Y:S01]  /*4170*/  FMUL.FTZ R91, R52, R96 ;  /* 0x00000060345b7220 */ /* 0x000fe20000410000 */
[----:B------:R-:W-:Y:S02]  /*4180*/  MOV R52, R15 ;  /* 0x0000000f00347202 */ /* 0x000fe40000000f00 */
[----:B------:R-:W-:Y:S01]  /*4190*/  FFMA.FTZ R67, R93, R90, R66 ;  /* 0x0000005a5d437223 */ /* 0x000fe20000010042 */
[----:B------:R-:W-:Y:S01]  /*41a0*/  FADD.FTZ R90, R65, R90 ;  /* 0x0000005a415a7221 */ /* 0x000fe20000010000 */
[----:B------:R-:W-:-:S04]  /*41b0*/  FMUL.FTZ R65, R51, R41 ;  /* 0x0000002933417220 */ /* 0x000fc80000410000 */
[----:B------:R-:W-:Y:S01]  /*41c0*/  FFMA.FTZ R66, R92, R65, R67 ;  /* 0x000000415c427223 */ /* 0x000fe20000010043 */
[----:B------:R-:W-:Y:S01]  /*41d0*/  FADD.FTZ R65, R65, R90 ;  /* 0x0000005a41417221 */ /* 0x000fe20000010000 */
[----:B------:R-:W-:Y:S01]  /*41e0*/  FMUL.FTZ R90, R53, R96 ;  /* 0x00000060355a7220 */ /* 0x000fe20000410000 */
[----:B------:R-:W-:Y:S01]  /*41f0*/  MOV R53, R14 ;  /* 0x0000000e00357202 */ /* 0x000fe20000000f00 */
        /* <DEDUP_REMOVED lines=15> */
[----:B0-----:R-:W-:-:S04]  /*42f0*/  FADD.FTZ R67, -R119, 1 ;  /* 0x3f80000077437421 */ /* 0x001fc80000010100 */
[----:B------:R-:W-:Y:S01]  /*4300*/  FFMA.FTZ R67, R52, R67, 1 ;  /* 0x3f80000034437423 */ /* 0x000fe20000010043 */
[----:B------:R-:W-:-:S04]  /*4310*/  FMUL.FTZ R52, R15, R119 ;  /* 0x000000770f347220 */ /* 0x000fc80000410000 */
[----:B------:R-:W-:-:S07]  /*4320*/  FMUL.FTZ R52, R52, R67 ;  /* 0x0000004334347220 */ /* 0x000fce0000410000 */
.L_x_2183:
[----:B------:R-:W-:Y:S01]  /*4330*/  FMUL.FTZ R67, R53, R40 ;  /* 0x0000002835437220 */ /* 0x000fe20000410000 */
[----:B------:R-:W-:Y:S01]  /*4340*/  ISETP.GT.AND P5, PT, R70, 0x1e, PT ;  /* 0x0000001e4600780c */ /* 0x000fe20003fa4270 */
[----:B------:R-:W-:Y:S01]  /*4350*/  FADD.FTZ R61, R61, R44 ;  /* 0x0000002c3d3d7221 */ /* 0x000fe20000010000 */
[----:B------:R-:W-:Y:S01]  /*4360*/  FFMA.FTZ R63, R114, R44, R63 ;  /* 0x0000002c723f7223 */ /* 0x000fe2000001003f */
[----:B------:R-:W-:Y:S01]  /*4370*/  FFMA.FTZ R119, R91, R67, R66 ;  /* 0x000000435b777223 */ /* 0x000fe20000010042 */
[----:B------:R-:W-:Y:S01]  /*4380*/  FADD.FTZ R65, R65, R67 ;  /* 0x0000004341417221 */ /* 0x000fe20000010000 */
[----:B------:R-:W-:Y:S01]  /*4390*/  FMUL.FTZ R67, R52, R41 ;  /* 0x0000002934437220 */ /* 0x000fe20000410000 */
[----:B------:R-:W0:Y:S01]  /*43a0*/  S2UR UR11, SR_CgaCtaId ;  /* 0x00000000000b79c3 */ /* 0x000e220000008800 */
[----:B------:R-:W-:Y:S01]  /*43b0*/  FFMA.FTZ R62, R111, R57, R62 ;  /* 0x000000396f3e7223 */ /* 0x000fe2000001003e */
[----:B------:R-:W-:Y:S01]  /*43c0*/  FADD.FTZ R61, R61, R55 ;  /* 0x000000373d3d7221 */ /* 0x000fe20000010000 */
[----:B------:R-:W-:Y:S01]  /*43d0*/  FFMA.FTZ R66, R90, R67, R119 ;  /* 0x000000435a427223 */ /* 0x000fe20000010077 */
[----:B------:R-:W-:Y:S01]  /*43e0*/  FADD.FTZ R67, R67, R65 ;  /* 0x0000004143437221 */ /* 0x000fe20000010000 */
[----:B------:R-:W-:Y:S01]  /*43f0*/  FFMA.FTZ R63, R112, R55, R63 ;  /* 0x00000037703f7223 */ /* 0x000fe2000001003f */
[----:B------:R-:W-:Y:S01]  /*4400*/  FFMA.FTZ R62, R109, R56, R62 ;  /* 0x000000386d3e7223 */ /* 0x000fe2000001003e */
[----:B------:R-:W-:Y:S01]  /*4410*/  FADD.FTZ R44, R61, R54 ;  /* 0x000000363d2c7221 */ /* 0x000fe20000010000 */
[----:B------:R-:W1:Y:S01]  /*4420*/  SHFL.DOWN PT, R65, R66, 0x1, 0x1f ;  /* 0x08201f0042417f89 */ /* 0x000e6200000e0000 */
[----:B------:R-:W-:Y:S01]  /*4430*/  FFMA.FTZ R63, R110, R54, R63 ;  /* 0x000000366e3f7223 */ /* 0x000fe2000001003f */
[----:B------:R-:W-:Y:S01]  /*4440*/  FFMA.FTZ R62, R107, R48, R62 ;  /* 0x000000306b3e7223 */ /* 0x000fe2000001003e */
[----:B------:R-:W-:Y:S01]  /*4450*/  FADD.FTZ R55, R44, R45 ;  /* 0x0000002d2c377221 */ /* 0x000fe20000010000 */
[----:B------:R-:W2:Y:S01]  /*4460*/  SHFL.DOWN PT, R119, R67, 0x1, 0x1f ;  /* 0x08201f0043777f89 */ /* 0x000ea200000e0000 */
[----:B------:R-:W-:Y:S01]  /*4470*/  FFMA.FTZ R63, R108, R45, R63 ;  /* 0x0000002d6c3f7223 */ /* 0x000fe2000001003f */
[----:B------:R-:W-:Y:S01]  /*4480*/  FFMA.FTZ R62, R105, R58, R62 ;  /* 0x0000003a693e7223 */ /* 0x000fe2000001003e */
[----:B------:R-:W-:Y:S01]  /*4490*/  FADD.FTZ R44, R55, R46 ;  /* 0x0000002e372c7221 */ /* 0x000fe20000010000 */
[----:B------:R-:W-:Y:S01]  /*44a0*/  UMOV UR6, 0x400 ;  /* 0x0000040000067882 */ /* 0x000fe20000000000 */
[----:B------:R-:W-:Y:S01]  /*44b0*/  FFMA.FTZ R63, R106, R46, R63 ;  /* 0x0000002e6a3f7223 */ /* 0x000fe2000001003f */
[----:B------:R-:W-:Y:S01]  /*44c0*/  FFMA.FTZ R62, R103, R60, R62 ;  /* 0x0000003c673e7223 */ /* 0x000fe2000001003e */
[----:B------:R-:W-:Y:S01]  /*44d0*/  FADD.FTZ R44, R44, R59 ;  /* 0x0000003b2c2c7221 */ /* 0x000fe20000010000 */
[----:B------:R-:W-:Y:S01]  /*44e0*/  UIADD3 UR5, UR6, 0x90, URZ ;  /* 0x0000009006057890 */ /* 0x000fe2000fffe03f */
[----:B------:R-:W-:Y:S01]  /*44f0*/  FFMA.FTZ R63, R104, R59, R63 ;  /* 0x0000003b683f7223 */ /* 0x000fe2000001003f */
[----:B------:R-:W-:Y:S01]  /*4500*/  FFMA.FTZ R62, R95, R49, R62 ;  /* 0x000000315f3e7223 */ /* 0x000fe2000001003e */
[----:B------:R-:W-:Y:S01]  /*4510*/  FADD.FTZ R44, R44, R47 ;  /* 0x0000002f2c2c7221 */ /* 0x000fe20000010000 */
[----:B0-----:R-:W-:Y:S01]  /*4520*/  ULEA UR5, UR11, UR5, 0x18 ;  /* 0x000000050b057291 */ /* 0x001fe2000f8ec03f */
[----:B------:R-:W-:Y:S01]  /*4530*/  FFMA.FTZ R63, R94, R47, R63 ;  /* 0x0000002f5e3f7223 */ /* 0x000fe2000001003f */
[----:B------:R-:W-:Y:S01]  /*4540*/  FFMA.FTZ R62, R93, R64, R62 ;  /* 0x000000405d3e7223 */ /* 0x000fe2000001003e */
[----:B------:R-:W-:Y:S01]  /*4550*/  FADD.FTZ R47, R44, R51 ;  /* 0x000000332c2f7221 */ /* 0x000fe20000010000 */
[----:B------:R-:W-:Y:S01]  /*4560*/  BSSY B0, `(.L_x_2184) ;  /* 0x000004c000007945 */ /* 0x000fe20003800000 */
[----:B------:R-:W-:Y:S01]  /*4570*/  FFMA.FTZ R63, R92, R51, R63 ;  /* 0x000000335c3f7223 */ /* 0x000fe2000001003f */
[----:B------:R-:W-:Y:S01]  /*4580*/  FFMA.FTZ R44, R91, R53, R62 ;  /* 0x000000355b2c7223 */ /* 0x000fe2000001003e */
[----:B------:R-:W-:Y:S01]  /*4590*/  FADD.FTZ R47, R47, R52 ;  /* 0x000000342f2f7221 */ /* 0x000fe20000010000 */
        /* <DEDUP_REMOVED lines=23> */
[----:B------:R-:W-:Y:S01]  /*4710*/  FADD.FTZ R65, R65, R56 ;  /* 0x0000003841417221 */ /* 0x000fe20000010000 */
[----:B------:R-:W-:Y:S02]  /*4720*/  ISETP.NE.AND P5, PT, R70, RZ, PT ;  /* 0x000000ff4600720c */ /* 0x000fe40003fa5270 */
[----:B------:R-:W-:Y:S01]  /*4730*/  LEA R119, R87, UR5, 0x4 ;  /* 0x0000000557777c11 */ /* 0x000fe2000f8e20ff */
[----:B------:R-:W-:-:S04]  /*4740*/  FADD.FTZ R65, R65, R48 ;  /* 0x0000003041417221 */ /* 0x000fc80000010000 */
[----:B------:R-:W-:-:S04]  /*4750*/  FADD.FTZ R65, R65, R58 ;  /* 0x0000003a41417221 */ /* 0x000fc80000010000 */
[----:B------:R-:W-:-:S04]  /*4760*/  FADD.FTZ R46, R65, R60 ;  /* 0x0000003c412e7221 */ /* 0x000fc80000010000 */
[----:B------:R-:W-:-:S04]  /*4770*/  FADD.FTZ R45, R46, R49 ;  /* 0x000000312e2d7221 */ /* 0x000fc80000010000 */
[----:B------:R-:W-:Y:S01]  /*4780*/  FADD.FTZ R46, R45, R64 ;  /* 0x000000402d2e7221 */ /* 0x000fe20000010000 */
[----:B------:R-:W-:-:S03]  /*4790*/  FFMA.FTZ R45, R90, R52, R63 ;  /* 0x000000345a2d7223 */ /* 0x000fc6000001003f */
[----:B------:R-:W-:-:S05]  /*47a0*/  FADD.FTZ R46, R46, R53 ;  /* 0x000000352e2e7221 */ /* 0x000fca0000010000 */
[----:B------:R0:W-:Y:S04]  /*47b0*/  STS.128 [R119], R44 ;  /* 0x0000002c77007388 */ /* 0x0001e80000000c00 */
        /* <DEDUP_REMOVED lines=10> */
[----:B------:R-:W-:Y:S01]  /*4860*/  LDS.128 R64, [UR5+0x70] ;  /* 0x00007005ff407984 */ /* 0x000fe20008000c00 */
[----:B-1----:R-:W-:Y:S01]  /*4870*/  FADD.FTZ R61, R55, R56 ;  /* 0x00000038373d7221 */ /* 0x002fe20000010000 */
[----:B------:R-:W-:Y:S02]  /*4880*/  FADD.FTZ R60, R60, R57 ;  /* 0x000000393c3c7221 */ /* 0x000fe40000010000 */
[----:B------:R-:W0:Y:S01]  /*4890*/  LDS.128 R52, [UR5+0x40] ;  /* 0x00004005ff347984 */ /* 0x000e220008000c00 */
[----:B------:R-:W-:Y:S01]  /*48a0*/  FADD.FTZ R61, R61, R58 ;  /* 0x0000003a3d3d7221 */ /* 0x000fe20000010000 */
[----:B------:R-:W-:Y:S02]  /*48b0*/  FADD.FTZ R60, R60, R59 ;  /* 0x0000003b3c3c7221 */ /* 0x000fe40000010000 */
[----:B------:R-:W1:Y:S01]  /*48c0*/  LDS.128 R56, [UR5+0x50] ;  /* 0x00005005ff387984 */ /* 0x000e620008000c00 */
[----:B--2---:R-:W-:Y:S01]  /*48d0*/  FADD.FTZ R121, R61, R48 ;  /* 0x000000303d797221 */ /* 0x004fe20000010000 */
[----:B------:R-:W-:-:S02]  /*48e0*/  FADD.FTZ R48, R60, R49 ;  /* 0x000000313c307221 */ /* 0x000fc40000010000 */
[----:B------:R-:W2:Y:S01]  /*48f0*/  LDS.128 R60, [UR5+0x60] ;  /* 0x00006005ff3c7984 */ /* 0x000ea20008000c00 */
        /* <DEDUP_REMOVED lines=14> */
[----:B------:R-:W-:Y:S01]  /*49e0*/  FADD.FTZ R121, R121, R64 ;  /* 0x0000004079797221 */ /* 0x000fe20000010000 */
[----:B------:R-:W-:-:S03]  /*49f0*/  FADD.FTZ R48, R48, R65 ;  /* 0x0000004130307221 */ /* 0x000fc60000010000 */
[----:B------:R-:W-:Y:S01]  /*4a00*/  FADD.FTZ R66, R121, R66 ;  /* 0x0000004279427221 */ /* 0x000fe20000010000 */
[----:B------:R-:W-:-:S07]  /*4a10*/  FADD.FTZ R67, R48, R67 ;  /* 0x0000004330437221 */ /* 0x000fce0000010000 */
.L_x_2185:
[----:B------:R-:W-:Y:S05]  /*4a20*/  BSYNC B0 ;  /* 0x0000000000007941 */ /* 0x000fea0003800000 */
.L_x_2184:
        /* <DEDUP_REMOVED lines=17> */
[----:B--2---:R-:W-:Y:S01]  /*4b40*/  FADD.FTZ R121, R61, R48 ;  /* 0x000000303d797221 */ /* 0x004fe20000010000 */
[----:B------:R-:W-:Y:S01]  /*4b50*/  FADD.FTZ R64, R64, R55 ;  /* 0x0000003740407221 */ /* 0x000fe20000010000 */
        /* <DEDUP_REMOVED lines=16> */
[----:B------:R-:W-:Y:S01]  /*4c60*/  LDS.128 R60, [R119+0xfc0] ;  /* 0x000fc000773c7984 */ /* 0x000fe20000000c00 */
[----:B------:R-:W-:Y:S01]  /*4c70*/  FADD.FTZ R65, R65, R46 ;  /* 0x0000002e41417221 */ /* 0x000fe20000010000 */
[----:B---3--:R-:W-:Y:S01]  /*4c80*/  FADD.FTZ R121, R121, R52 ;  /* 0x0000003479797221 */ /* 0x008fe20000010000 */
[----:B------:R-:W-:Y:S01]  /*4c90*/  FADD.FTZ R64, R64, R47 ;  /* 0x0000002f40407221 */ /* 0x000fe20000010000 */
        /* <DEDUP_REMOVED lines=10> */
[----:B------:R-:W-:Y:S01]  /*4d40*/  FADD.FTZ R121, R121, R60 ;  /* 0x0000003c79797221 */ /* 0x000fe20000010000 */
        /* <DEDUP_REMOVED lines=30> */
[----:B------:R-:W-:-:S07]  /*4f30*/  FADD.FTZ R47, R58, R63 ;  /* 0x0000003f3a2f7221 */ /* 0x000fce0000010000 */
.L_x_2187:
[----:B------:R-:W-:Y:S05]  /*4f40*/  BSYNC B0 ;  /* 0x0000000000007941 */ /* 0x000fea0003800000 */
.L_x_2186:
[----:B------:R-:W0:Y:S01]  /*4f50*/  LDC.64 R50, c[0x0][0x268] ;  /* 0x00009a00ff327b82 */ /* 0x000e220000000a00 */
[----:B------:R-:W-:Y:S01]  /*4f60*/  IMAD R49, R120, 0x1c, R87 ;  /* 0x0000001c78317824 */ /* 0x000fe200078e0257 */
[----:B------:R-:W-:Y:S03]  /*4f70*/  BSSY B0, `(.L_x_2188) ;  /* 0x000000e000007945 */ /* 0x000fe60003800000 */
        /* <DEDUP_REMOVED lines=13> */
.L_x_2189:
[----:B------:R-:W-:Y:S05]  /*5050*/  BSYNC B0 ;  /* 0x0000000000007941 */ /* 0x000fea0003800000 */
.L_x_2188:
        /* <DEDUP_REMOVED lines=33> */
.L_x_2192:
[----:B-1----:R-:W2:Y:S04]  /*5270*/  LDG.E.STRONG.GPU R46, desc[UR8][R44.64] ;  /* 0x000000082c2e7981 */ /* 0x002ea8000c1ef900 */
[----:B--2---:R-:W-:Y:S01]  /*5280*/  CCTL.IVALL ;  /* 0x00000000ff00798f */ /* 0x004fe20002000000 */
[----:B------:R-:W-:Y:S05]  /*5290*/  YIELD ;  /* 0x0000000000007946 */ /* 0x000fea0003800000 */
[----:B------:R-:W-:-:S13]  /*52a0*/  ISETP.NE.AND P6, PT, R46, R53, PT ;  /* 0x000000352e00720c */ /* 0x000fda0003fc5270 */
[----:B------:R-:W-:Y:S05]  /*52b0*/  @P6 BRA `(.L_x_2192) ;  /* 0xfffffffc00ec6947 */ /* 0x000fea000383ffff */
.L_x_2191:
        /* <DEDUP_REMOVED lines=22> */
.L_x_2196:
        /* <DEDUP_REMOVED lines=115> */
.L_x_2195:
        /* <DEDUP_REMOVED lines=63> */
.L_x_2197:
[----:B------:R-:W-:-:S04]  /*5f40*/  LOP3.LUT P6, RZ, R89, 0x1, RZ, 0xc0, !PT ;  /* 0x0000000159ff7812 */ /* 0x000fc800078cc0ff */
[----:B------:R-:W-:-:S13]  /*5f50*/  ISETP.NE.OR P6, PT, R46, RZ, P6 ;  /* 0x000000ff2e00720c */ /* 0x000fda00037c5670 */
[----:B------:R-:W-:Y:S05]  /*5f60*/  @!P6 BRA `(.L_x_2193) ;  /* 0x00000000007ce947 */ /* 0x000fea0003800000 */
.L_x_2194:
        /* <DEDUP_REMOVED lines=31> */
.L_x_2193:
        /* <DEDUP_REMOVED lines=10> */
.L_x_2199:
[----:B------:R-:W-:Y:S05]  /*6200*/  BSYNC B0 ;  /* 0x0000000000007941 */ /* 0x000fea0003800000 */
.L_x_2198:
        /* <DEDUP_REMOVED lines=17> */
.L_x_2190:
[----:B------:R-:W0:Y:S01]  /*6320*/  S2UR UR6, SR_CgaCtaId ;  /* 0x00000000000679c3 */ /* 0x000e220000008800 */
[----:B------:R-:W-:Y:S01]  /*6330*/  UMOV UR5, 0x400 ;  /* 0x0000040000057882 */ /* 0x000fe20000000000 */
[----:B------:R-:W-:Y:S01]  /*6340*/  SHF.R.U32.HI R48, RZ, 0x2, R87 ;  /* 0x00000002ff307819 */ /* 0x000fe20000011657 */
[----:B------:R-:W-:Y:S01]  /*6350*/  ULDC.64 UR12, c[0x0][0x290] ;  /* 0x0000a400000c7ab9 */ /* 0x000fe20000000a00 */
[----:B------:R-:W-:-:S03]  /*6360*/  ISETP.NE.AND P6, PT, RZ, UR10, PT ;  /* 0x0000000aff007c0c */ /* 0x000fc6000bfc5270 */
[----:B------:R-:W-:Y:S01]  /*6370*/  IMAD.WIDE.U32 R48, R48, 0x24924925, RZ ;  /* 0x2492492530307825 */ /* 0x000fe200078e00ff */
[----:B-1----:R-:W1:Y:S01]  /*6380*/  LDC R47, c[0x0][0x2ac] ;  /* 0x0000ab00ff2f7b82 */ /* 0x002e620000000800 */
[----:B0-----:R-:W-:Y:S02]  /*6390*/  ULEA UR5, UR6, UR5, 0x18 ;  /* 0x0000000506057291 */ /* 0x001fe4000f8ec03f */
[----:B-1----:R-:W-:-:S07]  /*63a0*/  IMAD R48, R47, UR7, R49 ;  /* 0x000000072f307c24 */ /* 0x002fce000f8e0231 */
[----:B------:R-:W-:Y:S01]  /*63b0*/  @!P5 STS.64 [UR5+0x88], R66 ;  /* 0x00008842ff00d988 */ /* 0x000fe20008000a05 */
[----:B------:R-:W-:Y:S01]  /*63c0*/  BAR.SYNC.DEFER_BLOCKING 0x0 ;  /* 0x0000000000007b1d */ /* 0x000fe20000010000 */
[----:B------:R-:W-:-:S04]  /*63d0*/  IADD3 R49, R48, 0xc0, RZ ;  /* 0x000000c030317810 */ /* 0x000fc80007ffe0ff */
[----:B------:R-:W-:Y:S01]  /*63e0*/  SHF.R.S32.HI R50, RZ, 0x1f, R49 ;  /* 0x0000001fff327819 */ /* 0x000fe20000011431 */
        /* <DEDUP_REMOVED lines=23> */
.L_x_2200:
[----:B------:R-:W-:Y:S01]  /*6560*/  LOP3.LUT P5, RZ, R89, 0x200, RZ, 0xc0, !PT ;  /* 0x0000020059ff7812 */ /* 0x000fe200078ac0ff */
[----:B------:R-:W-:-:S12]  /*6570*/  BSSY B0, `(.L_x_2201) ;  /* 0x0000013000007945 */ /* 0x000fd80003800000 */
        /* <DEDUP_REMOVED lines=12> */
[----:B------:R-:W-:Y:S02]  /*6640*/  IADD3 R45, R47, R45, RZ ;  /* 0x0000002d2f2d7210 */ /* 0x000fe40007ffe0ff */
[-C--:B------:R-:W-:Y:S01]  /*6650*/  FMUL.FTZ R16, R3, R96.reuse ;  /* 0x0000006003107220 */ /* 0x080fe20000410000 */
[----:B------:R-:W-:Y:S01]  /*6660*/  LEA R44, P5, R46, UR14, 0x2 ;  /* 0x0000000e2e2c7c11 */ /* 0x000fe2000f8a10ff */
[----:B------:R-:W-:-:S03]  /*6670*/  FMUL.FTZ R17, R17, R96 ;  /* 0x0000006011117220 */ /* 0x000fc60000410000 */
[----:B------:R-:W-:-:S05]  /*6680*/  LEA.HI.X R45, R46, UR15, R45, 0x2, P5 ;  /* 0x0000000f2e2d7c11 */ /* 0x000fca000a8f142d */
[----:B------:R0:W-:Y:S04]  /*6690*/  STG.E.64 desc[UR8][R44.64], R16 ;  /* 0x000000102c007986 */ /* 0x0001e8000c101b08 */
.L_x_2202:
[----:B------:R-:W-:Y:S05]  /*66a0*/  BSYNC B0 ;  /* 0x0000000000007941 */ /* 0x000fea0003800000 */
.L_x_2201:
[----:B------:R-:W-:-:S13]  /*66b0*/  ISETP.NE.AND P6, PT, RZ, UR10, PT ;  /* 0x0000000aff007c0c */ /* 0x000fda000bfc5270 */
[----:B------:R-:W-:Y:S05]  /*66c0*/  @!P6 BRA `(.L_x_2203) ;  /* 0x000000000048e947 */ /* 0x000fea0003800000 */
        /* <DEDUP_REMOVED lines=18> */
.L_x_2203:
[----:B------:R-:W-:Y:S04]  /*67f0*/  BSSY B0, `(.L_x_2204) ;  /* 0x0000013000007945 */ /* 0x000fe80003800000 */
[----:B------:R-:W-:Y:S05]  /*6800*/  @!P3 BRA `(.L_x_2205) ;  /* 0x000000000044b947 */ /* 0x000fea0003800000 */
[----:B------:R-:W-:Y:S01]  /*6810*/  ULDC.64 UR14, c[0x0][0x288] ;  /* 0x0000a200000e7ab9 */ /* 0x000fe20000000a00 */
[----:B0-----:R-:W-:Y:S01]  /*6820*/  MOV R44, R122 ;  /* 0x0000007a002c7202 */ /* 0x001fe20000000f00 */
        /* <DEDUP_REMOVED lines=15> */
.L_x_2205:
[----:B------:R-:W-:Y:S05]  /*6920*/  BSYNC B0 ;  /* 0x0000000000007941 */ /* 0x000fea0003800000 */
.L_x_2204:
[----:B------:R-:W-:Y:S05]  /*6930*/  @!P6 BRA `(.L_x_2206) ;  /* 0x000000000048e947 */ /* 0x000fea0003800000 */
        /* <DEDUP_REMOVED lines=18> */
.L_x_2206:
[----:B------:R-:W-:Y:S04]  /*6a60*/  BSSY B0, `(.L_x_2207) ;  /* 0x0000013000007945 */ /* 0x000fe80003800000 */
[----:B------:R-:W-:Y:S05]  /*6a70*/  @!P4 BRA `(.L_x_2208) ;  /* 0x000000000044c947 */ /* 0x000fea0003800000 */
        /* <DEDUP_REMOVED lines=12> */
[----:B0-----:R-:W-:-:S03]  /*6b40*/  LEA R16, P5, R6, UR14, 0x2 ;  /* 0x0000000e06107c11 */ /* 0x001fc6000f8a10ff */
[-C--:B------:R-:W-:Y:S01]  /*6b50*/  FMUL.FTZ R7, R7, R96.reuse ;  /* 0x0000006007077220 */ /* 0x080fe20000410000 */
[----:B------:R-:W-:Y:S01]  /*6b60*/  LEA.HI.X R17, R6, UR15, R3, 0x2, P5 ;  /* 0x0000000f06117c11 */ /* 0x000fe2000a8f1403 */
[----:B------:R-:W-:-:S05]  /*6b70*/  FMUL.FTZ R6, R97, R96 ;  /* 0x0000006061067220 */ /* 0x000fca0000410000 */
[----:B------:R2:W-:Y:S03]  /*6b80*/  STG.E.64 desc[UR8][R16.64], R6 ;  /* 0x0000000610007986 */ /* 0x0005e6000c101b08 */
.L_x_2208:
[----:B------:R-:W-:Y:S05]  /*6b90*/  BSYNC B0 ;  /* 0x0000000000007941 */ /* 0x000fea0003800000 */
.L_x_2207:
[----:B------:R-:W-:Y:S05]  /*6ba0*/  @!P6 BRA `(.L_x_2209) ;  /* 0x000000000048e947 */ /* 0x000fea0003800000 */
[----:B------:R-:W-:Y:S01]  /*6bb0*/  FFMA.FTZ R0, R99, R40, R42 ;  /* 0x0000002863007223 */ /* 0x000fe2000001002a */
[----:B------:R-:W-:-:S03]  /*6bc0*/  FFMA.FTZ R3, R100, R41, R43 ;  /* 0x0000002964037223 */ /* 0x000fc6000001002b */
[----:B-12---:R-:W-:Y:S01]  /*6bd0*/  FMUL.FTZ R6, R0, -1.4426950216293334961 ;  /* 0xbfb8aa3b00067820 */ /* 0x006fe20000410000 */
        /* <DEDUP_REMOVED lines=15> */
.L_x_2209:
[----:B------:R-:W-:Y:S01]  /*6cd0*/  LOP3.LUT P5, RZ, R89, 0x100, RZ, 0xc0, !PT ;  /* 0x0000010059ff7812 */ /* 0x000fe200078ac0ff */
[----:B------:R-:W-:-:S12]  /*6ce0*/  BSSY B0, `(.L_x_2210) ;  /* 0x0000015000007945 */ /* 0x000fd80003800000 */
[----:B------:R-:W-:Y:S05]  /*6cf0*/  @!P5 BRA `(.L_x_2211) ;  /* 0x00000000004cd947 */ /* 0x000fea0003800000 */
[----:B------:R-:W-:Y:S01]  /*6d00*/  IADD3 R3, R86, 0x30, RZ ;  /* 0x0000003056037810 */ /* 0x000fe20007ffe0ff */
[----:B------:R-:W-:Y:S01]  /*6d10*/  ULDC.64 UR14, c[0x0][0x288] ;  /* 0x0000a200000e7ab9 */ /* 0x000fe20000000a00 */
[----:B-12---:R-:W-:Y:S01]  /*6d20*/  MOV R6, R122 ;  /* 0x0000007a00067202 */ /* 0x006fe20000000f00 */
[-CC-:B------:R-:W-:Y:S01]  /*6d30*/  FFMA.FTZ R99, R99, R51.reuse, R52.reuse ;  /* 0x0000003363637223 */ /* 0x180fe20000010034 */
        /* <DEDUP_REMOVED lines=8> */
[----:B0-----:R-:W-:Y:S02]  /*6dc0*/  LEA R16, P5, R6, UR14, 0x2 ;  /* 0x0000000e06107c11 */ /* 0x001fe4000f8a10ff */
[----:B------:R-:W-:Y:S01]  /*6dd0*/  IADD3 R3, R7, R3, RZ ;  /* 0x0000000307037210 */ /* 0x000fe20007ffe0ff */
[----:B------:R-:W-:-:S03]  /*6de0*/  FFMA.FTZ R7, R41, R23, -R100 ;  /* 0x0000001729077223 */ /* 0x000fc60000010864 */
[----:B------:R-:W-:Y:S01]  /*6df0*/  LEA.HI.X R17, R6, UR15, R3, 0x2, P5 ;  /* 0x0000000f06117c11 */ /* 0x000fe2000a8f1403 */
[-C--:B------:R-:W-:Y:S01]  /*6e00*/  FMUL.FTZ R6, R99, R96.reuse ;  /* 0x0000006063067220 */ /* 0x080fe20000410000 */
[----:B------:R-:W-:-:S05]  /*6e10*/  FMUL.FTZ R7, R7, R96 ;  /* 0x0000006007077220 */ /* 0x000fca0000410000 */
[----:B------:R3:W-:Y:S02]  /*6e20*/  STG.E.64 desc[UR8][R16.64], R6 ;  /* 0x0000000610007986 */ /* 0x0007e4000c101b08 */
.L_x_2211:
[----:B------:R-:W-:Y:S05]  /*6e30*/  BSYNC B0 ;  /* 0x0000000000007941 */ /* 0x000fea0003800000 */
.L_x_2210:
[----:B------:R-:W-:-:S13]  /*6e40*/  ISETP.NE.AND P5, PT, RZ, UR10, PT ;  /* 0x0000000aff007c0c */ /* 0x000fda000bfa5270 */
[----:B------:R-:W-:Y:S05]  /*6e50*/  @!P5 BRA `(.L_x_2212) ;  /* 0x000000000048d947 */ /* 0x000fea0003800000 */
[----:B------:R-:W-:Y:S01]  /*6e60*/  FFMA.FTZ R0, R101, R40, R42 ;  /* 0x0000002865007223 */ /* 0x000fe2000001002a */
[----:B------:R-:W-:-:S03]  /*6e70*/  FFMA.FTZ R3, R102, R41, R43 ;  /* 0x0000002966037223 */ /* 0x000fc6000001002b */
[----:B-123--:R-:W-:Y:S01]  /*6e80*/  FMUL.FTZ R6, R0, -1.4426950216293334961 ;  /* 0xbfb8aa3b00067820 */ /* 0x00efe20000410000 */
        /* <DEDUP_REMOVED lines=15> */
.L_x_2212:
[----:B------:R-:W-:Y:S01]  /*6f80*/  LOP3.LUT P5, RZ, R89, 0x80, RZ, 0xc0, !PT ;  /* 0x0000008059ff7812 */ /* 0x000fe200078ac0ff */
[----:B------:R-:W-:-:S12]  /*6f90*/  BSSY B0, `(.L_x_2213) ;  /* 0x0000015000007945 */ /* 0x000fd80003800000 */
[----:B------:R-:W-:Y:S05]  /*6fa0*/  @!P5 BRA `(.L_x_2214) ;  /* 0x00000000004cd947 */ /* 0x000fea0003800000 */
[----:B------:R-:W-:Y:S01]  /*6fb0*/  IADD3 R3, R86, 0x40, RZ ;  /* 0x0000004056037810 */ /* 0x000fe20007ffe0ff */
[----:B------:R-:W-:Y:S01]  /*6fc0*/  ULDC.64 UR14, c[0x0][0x288] ;  /* 0x0000a200000e7ab9 */ /* 0x000fe20000000a00 */
[----:B-123--:R-:W-:Y:S01]  /*6fd0*/  MOV R6, R122 ;  /* 0x0000007a00067202 */ /* 0x00efe20000000f00 */
        /* <DEDUP_REMOVED lines=16> */
.L_x_2214:
[----:B------:R-:W-:Y:S05]  /*70e0*/  BSYNC B0 ;  /* 0x0000000000007941 */ /* 0x000fea0003800000 */
.L_x_2213:
[----:B------:R-:W-:-:S13]  /*70f0*/  ISETP.NE.AND P5, PT, RZ, UR10, PT ;  /* 0x0000000aff007c0c */ /* 0x000fda000bfa5270 */
[----:B------:R-:W-:Y:S05]  /*7100*/  @!P5 BRA `(.L_x_2215) ;  /* 0x000000000048d947 */ /* 0x000fea0003800000 */
[----:B------:R-:W-:Y:S01]  /*7110*/  FFMA.FTZ R0, R117, R40, R42 ;  /* 0x0000002875007223 */ /* 0x000fe2000001002a */
[----:B------:R-:W-:-:S03]  /*7120*/  FFMA.FTZ R3, R118, R41, R43 ;  /* 0x0000002976037223 */ /* 0x000fc6000001002b */
[----:B-1234-:R-:W-:Y:S01]  /*7130*/  FMUL.FTZ R6, R0, -1.4426950216293334961 ;  /* 0xbfb8aa3b00067820 */ /* 0x01efe20000410000 */
        /* <DEDUP_REMOVED lines=15> */
.L_x_2215:
[----:B------:R-:W-:Y:S01]  /*7230*/  LOP3.LUT P5, RZ, R89, 0x40, RZ, 0xc0, !PT ;  /* 0x0000004059ff7812 */ /* 0x000fe200078ac0ff */
[----:B------:R-:W-:-:S12]  /*7240*/  BSSY B0, `(.L_x_2216) ;  /* 0x0000015000007945 */ /* 0x000fd80003800000 */
[----:B------:R-:W-:Y:S05]  /*7250*/  @!P5 BRA `(.L_x_2217) ;  /* 0x00000000004cd947 */ /* 0x000fea0003800000 */
[----:B------:R-:W-:Y:S01]  /*7260*/  IADD3 R3, R86, 0x50, RZ ;  /* 0x0000005056037810 */ /* 0x000fe20007ffe0ff */
[----:B------:R-:W-:Y:S01]  /*7270*/  ULDC.64 UR14, c[0x0][0x288] ;  /* 0x0000a200000e7ab9 */ /* 0x000fe20000000a00 */
[----:B-1234-:R-:W-:Y:S01]  /*7280*/  MOV R6, R122 ;  /* 0x0000007a00067202 */ /* 0x01efe20000000f00 */
        /* <DEDUP_REMOVED lines=16> */
.L_x_2217:
[----:B------:R-:W-:Y:S05]  /*7390*/  BSYNC B0 ;  /* 0x0000000000007941 */ /* 0x000fea0003800000 */
.L_x_2216:
[----:B------:R-:W-:-:S13]  /*73a0*/  ISETP.NE.AND P5, PT, RZ, UR10, PT ;  /* 0x0000000aff007c0c */ /* 0x000fda000bfa5270 */
[----:B------:R-:W-:Y:S05]  /*73b0*/  @!P5 BRA `(.L_x_2218) ;  /* 0x000000000048d947 */ /* 0x000fea0003800000 */
[----:B------:R-:W-:Y:S01]  /*73c0*/  FFMA.FTZ R0, R115, R40, R42 ;  /* 0x0000002873007223 */ /* 0x000fe2000001002a */
[----:B------:R-:W-:-:S03]  /*73d0*/  FFMA.FTZ R3, R116, R41, R43 ;  /* 0x0000002974037223 */ /* 0x000fc6000001002b */
[----:B01234-:R-:W-:Y:S01]  /*73e0*/  FMUL.FTZ R6, R0, -1.4426950216293334961 ;  /* 0xbfb8aa3b00067820 */ /* 0x01ffe20000410000 */
        /* <DEDUP_REMOVED lines=15> */
.L_x_2218:
[----:B------:R-:W-:Y:S01]  /*74e0*/  LOP3.LUT P5, RZ, R89, 0x20, RZ, 0xc0, !PT ;  /* 0x0000002059ff7812 */ /* 0x000fe200078ac0ff */
[----:B------:R-:W-:-:S12]  /*74f0*/  BSSY B0, `(.L_x_2219) ;  /* 0x0000015000007945 */ /* 0x000fd80003800000 */
[----:B------:R-:W-:Y:S05]  /*7500*/  @!P5 BRA `(.L_x_2220) ;  /* 0x00000000004cd947 */ /* 0x000fea0003800000 */
[----:B------:R-:W-:Y:S01]  /*7510*/  IADD3 R3, R86, 0x60, RZ ;  /* 0x0000006056037810 */ /* 0x000fe20007ffe0ff */
[----:B------:R-:W-:Y:S01]  /*7520*/  ULDC.64 UR14, c[0x0][0x288] ;  /* 0x0000a200000e7ab9 */ /* 0x000fe20000000a00 */
[----:B01234-:R-:W-:Y:S01]  /*7530*/  MOV R6, R122 ;  /* 0x0000007a00067202 */ /* 0x01ffe20000000f00 */
        /* <DEDUP_REMOVED lines=11> */
[----:B------:R-:W-:-:S03]  /*75f0*/  FFMA.FTZ R7, R41, R29, -R116 ;  /* 0x0000001d29077223 */ /* 0x000fc60000010874 */
[----:B------:R-:W-:Y:S01]  /*7600*/  LEA.HI.X R17, R6, UR15, R3, 0x2, P5 ;  /* 0x0000000f06117c11 */ /* 0x000fe2000a8f1403 */
[-C--:B------:R-:W-:Y:S01]  /*7610*/  FMUL.FTZ R6, R115, R96.reuse ;  /* 0x0000006073067220 */ /* 0x080fe20000410000 */
[----:B------:R-:W-:-:S05]  /*7620*/  FMUL.FTZ R7, R7, R96 ;  /* 0x0000006007077220 */ /* 0x000fca0000410000 */
[----:B------:R0:W-:Y:S02]  /*7630*/  STG.E.64 desc[UR8][R16.64], R6 ;  /* 0x0000000610007986 */ /* 0x0001e4000c101b08 */
.L_x_2220:
[----:B------:R-:W-:Y:S05]  /*7640*/  BSYNC B0 ;  /* 0x0000000000007941 */ /* 0x000fea0003800000 */
.L_x_2219:
        /* <DEDUP_REMOVED lines=20> */
.L_x_2221:
        /* <DEDUP_REMOVED lines=22> */
.L_x_2223:
[----:B------:R-:W-:Y:S05]  /*78f0*/  BSYNC B0 ;  /* 0x0000000000007941 */ /* 0x000fea0003800000 */
.L_x_2222:
        /* <DEDUP_REMOVED lines=20> */
.L_x_2224:
        /* <DEDUP_REMOVED lines=22> */
.L_x_2226:
[----:B------:R-:W-:Y:S05]  /*7ba0*/  BSYNC B0 ;  /* 0x0000000000007941 */ /* 0x000fea0003800000 */
.L_x_2225:
        /* <DEDUP_REMOVED lines=20> */
.L_x_2227:
[----:B------:R-:W-:Y:S04]  /*7cf0*/  BSSY B0, `(.L_x_2228) ;  /* 0x0000015000007945 */ /* 0x000fe80003800000 */
        /* <DEDUP_REMOVED lines=20> */
.L_x_2229:
[----:B------:R-:W-:Y:S05]  /*7e40*/  BSYNC B0 ;  /* 0x0000000000007941 */ /* 0x000fea0003800000 */
.L_x_2228:
        /* <DEDUP_REMOVED lines=19> */
.L_x_2230:
        /* <DEDUP_REMOVED lines=21> */
.L_x_2232:
[----:B------:R-:W-:Y:S05]  /*80d0*/  BSYNC B0 ;  /* 0x0000000000007941 */ /* 0x000fea0003800000 */
.L_x_2231:
        /* <DEDUP_REMOVED lines=19> */
.L_x_2233:
        /* <DEDUP_REMOVED lines=21> */
.L_x_2235:
[----:B------:R-:W-:Y:S05]  /*8360*/  BSYNC B0 ;  /* 0x0000000000007941 */ /* 0x000fea0003800000 */
.L_x_2234:
        /* <DEDUP_REMOVED lines=19> */
.L_x_2236:
[----:B------:R-:W-:Y:S01]  /*84a0*/  ISETP.GE.U32.AND P5, PT, R49, UR12, PT ;  /* 0x0000000c31007c0c */ /* 0x000fe2000bfa6070 */
[----:B------:R-:W-:Y:S01]  /*84b0*/  BSSY B0, `(.L_x_2237) ;  /* 0x0000019000007945 */ /* 0x000fe20003800000 */
[----:B------:R-:W-:Y:S02]  /*84c0*/  IADD3 R19, R48, 0xd0, RZ ;  /* 0x000000d030137810 */ /* 0x000fe40007ffe0ff */
[----:B------:R-:W-:Y:S02]  /*84d0*/  ISETP.GE.AND.EX P5, PT, R50, UR13, PT, P5 ;  /* 0x0000000d32007c0c */ /* 0x000fe4000bfa6350 */
[----:B------:R-:W-:Y:S02]  /*84e0*/  SHF.R.S32.HI R20, RZ, 0x1f, R19 ;  /* 0x0000001fff147819 */ /* 0x000fe40000011413 */
[----:B------:R-:W-:-:S13]  /*84f0*/  ISETP.LT.U32.AND P5, PT, R87, 0x1c0, !P5 ;  /* 0x000001c05700780c */ /* 0x000fda0006fa1070 */
        /* <DEDUP_REMOVED lines=10> */
[----:B------:R-:W-:Y:S01]  /*85a0*/  FFMA.FTZ R9, R41, R9, -R104 ;  /* 0x0000000929097223 */ /* 0x000fe20000010868 */
[----:B------:R-:W-:-:S04]  /*85b0*/  IMAD.WIDE.U32 R16, R3, UR14, R6 ;  /* 0x0000000e03107c25 */ /* 0x000fc8000f8e0006 */
[-C--:B------:R-:W-:Y:S01]  /*85c0*/  FMUL.FTZ R8, R103, R96.reuse ;  /* 0x0000006067087220 */ /* 0x080fe20000410000 */
[----:B------:R-:W-:Y:S01]  /*85d0*/  FMUL.FTZ R9, R9, R96 ;  /* 0x0000006009097220 */ /* 0x000fe20000410000 */
[----:B------:R-:W-:Y:S01]  /*85e0*/  IMAD R3, R3, UR15, R0 ;  /* 0x0000000f03037c24 */ /* 0x000fe2000f8e0200 */
[----:B------:R-:W-:Y:S02]  /*85f0*/  ULDC.64 UR14, c[0x0][0x210] ;  /* 0x00008400000e7ab9 */ /* 0x000fe40000000a00 */
[----:B------:R-:W-:Y:S02]  /*8600*/  LEA R6, P5, R16, UR14, 0x2 ;  /* 0x0000000e10067c11 */ /* 0x000fe4000f8a10ff */
[----:B------:R-:W-:-:S04]  /*8610*/  IADD3 R3, R17, R3, RZ ;  /* 0x0000000311037210 */ /* 0x000fc80007ffe0ff */
[----:B------:R-:W-:-:S05]  /*8620*/  LEA.HI.X R7, R16, UR15, R3, 0x2, P5 ;  /* 0x0000000f10077c11 */ /* 0x000fca000a8f1403 */
[----:B------:R0:W-:Y:S02]  /*8630*/  STG.E.64 desc[UR8][R6.64], R8 ;  /* 0x0000000806007986 */ /* 0x0001e4000c101b08 */
.L_x_2238:
[----:B------:R-:W-:Y:S05]  /*8640*/  BSYNC B0 ;  /* 0x0000000000007941 */ /* 0x000fea0003800000 */
.L_x_2237:
        /* <DEDUP_REMOVED lines=19> */
.L_x_2239:
[----:B------:R-:W-:Y:S01]  /*8780*/  ISETP.GE.U32.AND P5, PT, R19, UR12, PT ;  /* 0x0000000c13007c0c */ /* 0x000fe2000bfa6070 */
[----:B------:R-:W-:Y:S01]  /*8790*/  BSSY B0, `(.L_x_2240) ;  /* 0x0000019000007945 */ /* 0x000fe20003800000 */
[----:B01234-:R-:W-:Y:S02]  /*87a0*/  IADD3 R17, R48, 0xe0, RZ ;  /* 0x000000e030117810 */ /* 0x01ffe40007ffe0ff */
[----:B------:R-:W-:Y:S02]  /*87b0*/  ISETP.GE.AND.EX P5, PT, R20, UR13, PT, P5 ;  /* 0x0000000d14007c0c */ /* 0x000fe4000bfa6350 */
[----:B------:R-:W-:Y:S02]  /*87c0*/  SHF.R.S32.HI R18, RZ, 0x1f, R17 ;  /* 0x0000001fff127819 */ /* 0x000fe40000011411 */
[----:B------:R-:W-:-:S13]  /*87d0*/  ISETP.LT.U32.AND P5, PT, R87, 0x1c0, !P5 ;  /* 0x000001c05700780c */ /* 0x000fda0006fa1070 */
[----:B------:R-:W-:Y:S05]  /*87e0*/  @!P5 BRA `(.L_x_2241) ;  /* 0x00000000004cd947 */ /* 0x000fea0003800000 */
[----:B------:R-:W-:Y:S01]  /*87f0*/  IADD3 R3, R86, 0xd0, RZ ;  /* 0x000000d056037810 */ /* 0x000fe20007ffe0ff */
[----:B------:R-:W-:Y:S01]  /*8800*/  ULDC.64 UR14, c[0x0][0x288] ;  /* 0x0000a200000e7ab9 */ /* 0x000fe20000000a00 */
[----:B------:R-:W-:Y:S01]  /*8810*/  MOV R6, R122 ;  /* 0x0000007a00067202 */ /* 0x000fe20000000f00 */
        /* <DEDUP_REMOVED lines=16> */
.L_x_2241:
[----:B------:R-:W-:Y:S05]  /*8920*/  BSYNC B0 ;  /* 0x0000000000007941 */ /* 0x000fea0003800000 */
.L_x_2240:
        /* <DEDUP_REMOVED lines=19> */
.L_x_2242:
        /* <DEDUP_REMOVED lines=9> */
[----:B0-----:R-:W-:Y:S01]  /*8af0*/  MOV R6, R122 ;  /* 0x0000007a00067202 */ /* 0x001fe20000000f00 */
        /* <DEDUP_REMOVED lines=16> */
.L_x_2244:
[----:B------:R-:W-:Y:S05]  /*8c00*/  BSYNC B0 ;  /* 0x0000000000007941 */ /* 0x000fea0003800000 */
.L_x_2243:
[----:B------:R-:W-:Y:S05]  /*8c10*/  @!P6 BRA `(.L_x_2245) ;  /* 0x000000000048e947 */ /* 0x000fea0003800000 */
[----:B------:R-:W-:Y:S01]  /*8c20*/  FFMA.FTZ R42, R91, R40, R42 ;  /* 0x000000285b2a7223 */ /* 0x000fe2000001002a */
[----:B------:R-:W-:-:S03]  /*8c30*/  FFMA.FTZ R43, R90, R41, R43 ;  /* 0x000000295a2b7223 */ /* 0x000fc6000001002b */
[----:B------:R-:W-:Y:S01]  /*8c40*/  FMUL.FTZ R0, R42, -1.4426950216293334961 ;  /* 0xbfb8aa3b2a007820 */ /* 0x000fe20000410000 */
[----:B01----:R-:W-:-:S05]  /*8c50*/  FMUL.FTZ R6, R43, -1.4426950216293334961 ;  /* 0xbfb8aa3b2b067820 */ /* 0x003fca0000410000 */
        /* <DEDUP_REMOVED lines=14> */
.L_x_2245:
[----:B------:R-:W-:Y:S01]  /*8d40*/  ISETP.GE.U32.AND P5, PT, R48, UR12, PT ;  /* 0x0000000c30007c0c */ /* 0x000fe2000bfa6070 */
[----:B------:R-:W-:Y:S03]  /*8d50*/  BSSY B0, `(.L_x_2246) ;  /* 0x0000014000007945 */ /* 0x000fe60003800000 */
[----:B------:R-:W-:-:S04]  /*8d60*/  ISETP.GE.AND.EX P5, PT, R11, UR13, PT, P5 ;  /* 0x0000000d0b007c0c */ /* 0x000fc8000bfa6350 */
[----:B------:R-:W-:-:S13]  /*8d70*/  ISETP.LT.U32.AND P5, PT, R87, 0x1c0, !P5 ;  /* 0x000001c05700780c */ /* 0x000fda0006fa1070 */
[----:B------:R-:W-:Y:S05]  /*8d80*/  @!P5 BRA `(.L_x_2247) ;  /* 0x000000000040d947 */ /* 0x000fea0003800000 */
        /* <DEDUP_REMOVED lines=10> */
[-C--:B------:R-:W-:Y:S01]  /*8e30*/  FMUL.FTZ R14, R91, R96.reuse ;  /* 0x000000605b0e7220 */ /* 0x080fe20000410000 */
[----:B01----:R-:W-:Y:S01]  /*8e40*/  LEA R6, P5, R122, UR12, 0x2 ;  /* 0x0000000c7a067c11 */ /* 0x003fe2000f8a10ff */
[----:B------:R-:W-:Y:S01]  /*8e50*/  FMUL.FTZ R15, R15, R96 ;  /* 0x000000600f0f7220 */ /* 0x000fe20000410000 */
[----:B------:R-:W-:-:S04]  /*8e60*/  IADD3 R3, R123, R3, RZ ;  /* 0x000000037b037210 */ /* 0x000fc80007ffe0ff */
[----:B------:R-:W-:-:S05]  /*8e70*/  LEA.HI.X R7, R122, UR13, R3, 0x2, P5 ;  /* 0x0000000d7a077c11 */ /* 0x000fca000a8f1403 */
[----:B------:R2:W-:Y:S02]  /*8e80*/  STG.E.64 desc[UR8][R6.64], R14 ;  /* 0x0000000e06007986 */ /* 0x0005e4000c101b08 */
.L_x_2247:
[----:B------:R-:W-:Y:S05]  /*8e90*/  BSYNC B0 ;  /* 0x0000000000007941 */ /* 0x000fea0003800000 */
.L_x_2246:
[----:B------:R-:W-:Y:S02]  /*8ea0*/  IADD3 R81, R74, R81, RZ ;  /* 0x000000514a517210 */ /* 0x000fe40007ffe0ff */
[----:B------:R-:W-:Y:S02]  /*8eb0*/  IADD3 R76, R76, 0x1, RZ ;  /* 0x000000014c4c7810 */ /* 0x000fe40007ffe0ff */
[----:B------:R-:W-:-:S13]  /*8ec0*/  ISETP.GE.AND P5, PT, R81, UR4, PT ;  /* 0x0000000451007c0c */ /* 0x000fda000bfa6270 */
[----:B------:R-:W-:Y:S05]  /*8ed0*/  @!P5 BRA `(.L_x_2248) ;  /* 0xffffff780004d947 */ /* 0x000fea000383ffff */
.L_x_2165:
[----:B012---:R-:W0:Y:S01]  /*8ee0*/  LDC R6, c[0x0][0xc] ;  /* 0x00000300ff067b82 */ /* 0x007e220000000800 */
[----:B------:R-:W-:Y:S01]  /*8ef0*/  ISETP.NE.AND P2, PT, R87, RZ, PT ;  /* 0x000000ff5700720c */ /* 0x000fe20003f45270 */
[----:B------:R-:W-:Y:S06]  /*8f00*/  BSSY B0, `(.L_x_2249) ;  /* 0x0000015000007945 */ /* 0x000fec0003800000 */
[----:B------:R-:W1:Y:S08]  /*8f10*/  LDC R7, c[0x0][0x10] ;  /* 0x00000400ff077b82 */ /* 0x000e700000000800 */
[----:B------:R-:W2:Y:S01]  /*8f20*/  LDC.64 R2, c[0x0][0x258] ;  /* 0x00009600ff027b82 */ /* 0x000ea20000000a00 */
[----:B0-----:R-:W-:-:S02]  /*8f30*/  IADD3 R0, R6, -0x1, RZ ;  /* 0xffffffff06007810 */ /* 0x001fc40007ffe0ff */
[----:B------:R-:W-:Y:S02]  /*8f40*/  ISETP.NE.AND P1, PT, R6, 0x1, PT ;  /* 0x000000010600780c */ /* 0x000fe40003f25270 */
[----:B------:R-:W-:Y:S02]  /*8f50*/  ISETP.NE.AND P0, PT, R0, UR7, PT ;  /* 0x0000000700007c0c */ /* 0x000fe4000bf05270 */
[C---:B-1----:R-:W-:Y:S02]  /*8f60*/  SHF.L.U32 R0, R7.reuse, 0x1, RZ ;  /* 0x0000000107007819 */ /* 0x042fe400000006ff */
[----:B------:R-:W-:Y:S02]  /*8f70*/  IADD3 R4, R7, -0x1, RZ ;  /* 0xffffffff07047810 */ /* 0x000fe40007ffe0ff */
[----:B------:R-:W-:Y:S02]  /*8f80*/  SEL R5, R0, RZ, P1 ;  /* 0x000000ff00057207 */ /* 0x000fe40000800000 */
[----:B------:R-:W-:-:S03]  /*8f90*/  ISETP.NE.OR P0, PT, R79, R4, P0 ;  /* 0x000000044f00720c */ /* 0x000fc60000705670 */
[----:B--2---:R-:W-:Y:S01]  /*8fa0*/  IMAD.WIDE.U32 R2, R5, 0x4, R2 ;  /* 0x0000000405027825 */ /* 0x004fe200078e0002 */
        /* <DEDUP_REMOVED lines=10> */
.L_x_2250:
[----:B------:R-:W-:Y:S05]  /*9050*/  BSYNC B0 ;  /* 0x0000000000007941 */ /* 0x000fea0003800000 */
.L_x_2249:
[----:B------:R-:W-:Y:S05]  /*9060*/  @P0 EXIT ;  /* 0x000000000000094d */ /* 0x000fea0003800000 */
[----:B------:R-:W-:Y:S05]  /*9070*/  @P2 BRA `(.L_x_2251) ;  /* 0x0000000000202947 */ /* 0x000fea0003800000 */
[----:B------:R-:W-:-:S05]  /*9080*/  IMAD R0, R6, R7, RZ ;  /* 0x0000000706007224 */ /* 0x000fca00078e02ff */
[----:B------:R-:W-:-:S13]  /*9090*/  ISETP.NE.AND P0, PT, R0, -0x1, PT ;  /* 0xffffffff0000780c */ /* 0x000fda0003f05270 */
[----:B------:R-:W-:Y:S05]  /*90a0*/  @!P0 BRA `(.L_x_2251) ;  /* 0x0000000000148947 */ /* 0x000fea0003800000 */
.L_x_2252:
[----:B0-----:R-:W2:Y:S04]  /*90b0*/  LDG.E.STRONG.GPU R5, desc[UR8][R2.64] ;  /* 0x0000000802057981 */ /* 0x001ea8000c1ef900 */
[----:B--2---:R-:W-:Y:S01]  /*90c0*/  CCTL.IVALL ;  /* 0x00000000ff00798f */ /* 0x004fe20002000000 */
[----:B------:R-:W-:Y:S05]  /*90d0*/  YIELD ;  /* 0x0000000000007946 */ /* 0x000fea0003800000 */
[----:B------:R-:W-:-:S13]  /*90e0*/  ISETP.NE.AND P0, PT, R5, R0, PT ;  /* 0x000000000500720c */ /* 0x000fda0003f05270 */
[----:B------:R-:W-:Y:S05]  /*90f0*/  @P0 BRA `(.L_x_2252) ;  /* 0xfffffffc00ec0947 */ /* 0x000fea000383ffff */
.L_x_2251:
        /* <DEDUP_REMOVED lines=24> */
.L_x_2253:
        /* <DEDUP_REMOVED lines=23> */
.L_x_2254:
        /* <DEDUP_REMOVED lines=9> */
.L_x_5167:


//--------------------- .text._Z35group_norm_nhwc_bwd_one_pass_kernelI11Fp32IOFp32WLi512ELi56ELi448EEv26Group_norm_nhwc_bwd_params --------------------------
	.section	.text._Z35group_norm_nhwc_bwd_one_pass_kernelI11Fp32IOFp32WLi512ELi56ELi448EEv26Group_norm_nhwc_bwd_params,"ax",@progbits
	.align	128
        .global         _Z35group_norm_nhwc_bwd_one_pass_kernelI11Fp32IOFp32WLi512ELi56ELi448EEv26Group_norm_nhwc_bwd_params
        .type           _Z35group_norm_nhwc_bwd_one_pass_kernelI11Fp32IOFp32WLi512ELi56ELi448EEv26Group_norm_nhwc_bwd_params,@function
        .size           _Z35group_norm_nhwc_bwd_one_pass_kernelI11Fp32IOFp32WLi512ELi56ELi448EEv26Group_norm_nhwc_bwd_params,(.L_x_5168 - _Z35group_norm_nhwc_bwd_one_pass_kernelI11Fp32IOFp32WLi512ELi56ELi448EEv26Group_norm_nhwc_bwd_params)
        .other          _Z35group_norm_nhwc_bwd_one_pass_kernelI11Fp32IOFp32WLi512ELi56ELi448EEv26Group_norm_nhwc_bwd_params,@"STO_CUDA_ENTRY STV_DEFAULT"
_Z35group_norm_nhwc_bwd_one_pass_kernelI11Fp32IOFp32WLi512ELi56ELi448EEv26Group_norm_nhwc_bwd_params:
.text._Z35group_norm_nhwc_bwd_one_pass_kernelI11Fp32IOFp32WLi512ELi56ELi448EEv26Group_norm_nhwc_bwd_params:
        /* <DEDUP_REMOVED lines=12> */
[--C-:B------:R-:W-:Y:S01]  /*00c0*/  SHF.R.U32.HI R80, RZ, 0x2, R0.reuse ;  /* 0x00000002ff507819 */ /* 0x100fe20000011600 */
[----:B------:R-:W-:Y:S01]  /*00d0*/  ULDC.64 UR10, c[0x0][0x288] ;  /* 0x0000a200000a7ab9 */ /* 0x000fe20000000a00 */
[----:B------:R-:W-:Y:S01]  /*00e0*/  UMOV UR6, 0x400 ;  /* 0x0000040000067882 */ /* 0x000fe20000000000 */
[----:B------:R-:W-:Y:S02]  /*00f0*/  UIMAD.WIDE.U32 UR4, UR10, 0x3, URZ ;  /* 0x000000030a0478a5 */ /* 0x000fe4000f8e003f */
[----:B------:R-:W-:Y:S01]  /*0100*/  IMAD.WIDE.U32 R80, R80, 0x24924925, RZ ;  /* 0x2492492550507825 */ /* 0x000fe200078e00ff */
[----:B------:R-:W-:Y:S01]  /*0110*/  UIMAD UR12, UR11, 0x3, URZ ;  /* 0x000000030b0c78a4 */ /* 0x000fe2000f8e023f */
[----:B------:R-:W0:Y:S01]  /*0120*/  LDC R3, c[0x0][0x2ac] ;  /* 0x0000ab00ff037b82 */ /* 0x000e220000000800 */
[----:B------:R-:W-:Y:S01]  /*0130*/  ULDC.64 UR14, c[0x0][0x290] ;  /* 0x0000a400000e7ab9 */ /* 0x000fe20000000a00 */
[----:B------:R-:W-:Y:S01]  /*0140*/  ULEA.HI UR9, UP0, UR11, UR10, URZ, 0x1 ;  /* 0x0000000a0b097291 */ /* 0x000fe2000f81083f */
[----:B------:R-:W-:Y:S01]  /*0150*/  IMAD R2, R81, -0x1c, R0 ;  /* 0xffffffe451027824 */ /* 0x000fe200078e0200 */
[----:B------:R-:W-:-:S02]  /*0160*/  UIADD3 UR12, UR5, UR12, URZ ;  /* 0x0000000c050c7290 */ /* 0x000fc4000fffe03f */
[----:B------:R-:W-:Y:S02]  /*0170*/  UIADD3.X UR11, URZ, UR11, URZ, UP0, !UPT ;  /* 0x0000000b3f0b7290 */ /* 0x000fe400087fe43f */
[----:B------:R-:W1:Y:S01]  /*0180*/  S2UR UR7, SR_CgaCtaId ;  /* 0x00000000000779c3 */ /* 0x000e620000008800 */
[----:B------:R-:W-:Y:S02]  /*0190*/  ULEA.HI UR10, UP0, UR12, UR4, URZ, 0x1 ;  /* 0x000000040c0a7291 */ /* 0x000fe4000f81083f */
[----:B------:R-:W-:Y:S02]  /*01a0*/  USHF.R.S64 UR9, UR9, 0x1, UR11 ;  /* 0x0000000109097899 */ /* 0x000fe4000800100b */
[----:B------:R-:W-:Y:S02]  /*01b0*/  UIADD3.X UR12, URZ, UR12, URZ, UP0, !UPT ;  /* 0x0000000c3f0c7290 */ /* 0x000fe400087fe43f */
[----:B------:R-:W-:Y:S02]  /*01c0*/  USHF.R.S32.HI UR11, URZ, 0x1, UR11 ;  /* 0x000000013f0b7899 */ /* 0x000fe4000801140b */
[----:B------:R-:W-:-:S02]  /*01d0*/  USHF.R.S64 UR10, UR10, 0x1, UR12 ;  /* 0x000000010a0a7899 */ /* 0x000fc4000800100c */
[----:B------:R-:W-:Y:S02]  /*01e0*/  USHF.R.S32.HI UR12, URZ, 0x1, UR12 ;  /* 0x000000013f0c7899 */ /* 0x000fe4000801140c */
[----:B------:R-:W-:Y:S02]  /*01f0*/  USHF.L.U64.HI UR11, UR9, 0x2, UR11 ;  /* 0x00000002090b7899 */ /* 0x000fe4000801020b */
[----:B------:R-:W-:Y:S01]  /*0200*/  USHF.L.U64.HI UR12, UR10, 0x2, UR12 ;  /* 0x000000020a0c7899 */ /* 0x000fe2000801020c */
[----:B0-----:R-:W-:Y:S01]  /*0210*/  IMAD R80, R3, UR24, R81 ;  /* 0x0000001803507c24 */ /* 0x001fe2000f8e0251 */
[----:B------:R-:W-:Y:S01]  /*0220*/  SHF.R.S32.HI R3, RZ, 0x1f, R0 ;  /* 0x0000001fff037819 */ /* 0x000fe20000011400 */
[----:B------:R-:W-:Y:S01]  /*0230*/  ULDC.U8 UR25, c[0x0][0x2a4] ;  /* 0x0000a90000197ab9 */ /* 0x000fe20000000000 */
[----:B------:R-:W-:Y:S02]  /*0240*/  UMOV UR4, URZ ;  /* 0x0000003f00047c82 */ /* 0x000fe40008000000 */
[----:B------:R-:W-:-:S02]  /*0250*/  LEA.HI R3, R3, R0, RZ, 0x5 ;  /* 0x0000000003037211 */ /* 0x000fc400078f28ff */
[----:B------:R-:W-:Y:S01]  /*0260*/  ISETP.GE.U32.AND P1, PT, R80, UR14, PT ;  /* 0x0000000e50007c0c */ /* 0x000fe2000bf26070 */
[----:B-1----:R-:W-:Y:S01]  /*0270*/  ULEA UR6, UR7, UR6, 0x18 ;  /* 0x0000000607067291 */ /* 0x002fe2000f8ec03f */
[----:B------:R-:W-:Y:S02]  /*0280*/  SHF.R.S32.HI R4, RZ, 0x1f, R80 ;  /* 0x0000001fff047819 */ /* 0x000fe40000011450 */
[----:B------:R-:W-:Y:S02]  /*0290*/  SHF.R.S32.HI R3, RZ, 0x5, R3 ;  /* 0x00000005ff037819 */ /* 0x000fe40000011403 */
[----:B------:R-:W-:Y:S02]  /*02a0*/  ISETP.GE.AND.EX P1, PT, R4, UR15, PT, P1 ;  /* 0x0000000f04007c0c */ /* 0x000fe4000bf26310 */
[----:B------:R-:W-:Y:S02]  /*02b0*/  SHF.L.U32 R4, R2, 0x1, RZ ;  /* 0x0000000102047819 */ /* 0x000fe400000006ff */
[----:B------:R-:W-:-:S02]  /*02c0*/  LEA R3, R3, UR6, 0x3 ;  /* 0x0000000603037c11 */ /* 0x000fc4000f8e18ff */
[C---:B------:R-:W-:Y:S01]  /*02d0*/  IADD3 R2, R80.reuse, 0x10, RZ ;  /* 0x0000001050027810 */ /* 0x040fe20007ffe0ff */
[----:B------:R0:W-:Y:S01]  /*02e0*/  STL [R1+0x8c], R4 ;  /* 0x00008c0401007387 */ /* 0x0001e20000100800 */
[C---:B------:R-:W-:Y:S02]  /*02f0*/  IADD3 R2, R80.reuse, 0x40, RZ ;  /* 0x0000004050027810 */ /* 0x040fe40007ffe0ff */
[C---:B------:R-:W-:Y:S01]  /*0300*/  IADD3 R2, R80.reuse, 0x60, RZ ;  /* 0x0000006050027810 */ /* 0x040fe20007ffe0ff */
[----:B------:R1:W-:Y:S01]  /*0310*/  STL [R1+0x98], R3 ;  /* 0x0000980301007387 */ /* 0x0003e20000100800 */
[----:B------:R-:W-:Y:S02]  /*0320*/  IADD3 R2, R80, 0x80, RZ ;  /* 0x0000008050027810 */ /* 0x000fe40007ffe0ff */
[----:B------:R-:W-:Y:S02]  /*0330*/  ISETP.LT.U32.AND P1, PT, R0, 0x1c0, !P1 ;  /* 0x000001c00000780c */ /* 0x000fe40004f21070 */
[----:B------:R-:W-:-:S02]  /*0340*/  IADD3 R2, R80, 0xb0, RZ ;  /* 0x000000b050027810 */ /* 0x000fc40007ffe0ff */
[C---:B0-----:R-:W-:Y:S02]  /*0350*/  IADD3 R4, R80.reuse, 0x20, RZ ;  /* 0x0000002050047810 */ /* 0x041fe40007ffe0ff */
[C---:B------:R-:W-:Y:S02]  /*0360*/  IADD3 R4, R80.reuse, 0x90, RZ ;  /* 0x0000009050047810 */ /* 0x040fe40007ffe0ff */
[C---:B-1----:R-:W-:Y:S02]  /*0370*/  IADD3 R3, R80.reuse, 0x30, RZ ;  /* 0x0000003050037810 */ /* 0x042fe40007ffe0ff */
[C---:B------:R-:W-:Y:S02]  /*0380*/  IADD3 R3, R80.reuse, 0x50, RZ ;  /* 0x0000005050037810 */ /* 0x040fe40007ffe0ff */
[C---:B------:R-:W-:Y:S02]  /*0390*/  IADD3 R3, R80.reuse, 0x70, RZ ;  /* 0x0000007050037810 */ /* 0x040fe40007ffe0ff */
[----:B------:R-:W-:-:S07]  /*03a0*/  IADD3 R3, R80, 0xa0, RZ ;  /* 0x000000a050037810 */ /* 0x000fce0007ffe0ff */
.L_x_2402:
[----:B--2---:R-:W2:Y:S01]  /*03b0*/  LDL R5, [R1+0x8c] ;  /* 0x00008c0001057983 */ /* 0x004ea20000100800 */
[----:B------:R-:W-:Y:S01]  /*03c0*/  ULDC UR14, c[0x0][0x2a0] ;  /* 0x0000a800000e7ab9 */ /* 0x000fe20000000800 */
[----:B------:R-:W-:Y:S01]  /*03d0*/  IABS R4, UR8 ;  /* 0x0000000800047c13 */ /* 0x000fe20008000000 */
[----:B------:R-:W-:Y:S01]  /*03e0*/  UMOV UR6, URZ ;  /* 0x0000003f00067c82 */ /* 0x000fe20008000000 */
[----:B----4-:R-:W-:Y:S01]  /*03f0*/  MOV R2, UR14 ;  /* 0x0000000e00027c02 */ /* 0x010fe20008000f00 */
[----:B------:R-:W-:Y:S01]  /*0400*/  UISETP.GE.AND UP4, UPT, UR8, URZ, UPT ;  /* 0x0000003f0800728c */ /* 0x000fe2000bf86270 */
[----:B------:R-:W-:Y:S01]  /*0410*/  R2UR UR13, R4 ;  /* 0x00000000040d72ca */ /* 0x000fe200000e0000 */
[----:B------:R-:W-:Y:S01]  /*0420*/  ULOP3.LUT UR15, UR8, UR14, URZ, 0x3c, !UPT ;  /* 0x0000000e080f7292 */ /* 0x000fe2000f8e3c3f */
[----:B------:R-:W-:Y:S01]  /*0430*/  IABS R2, R2 ;  /* 0x0000000200027213 */ /* 0x000fe20000000000 */
[----:B------:R-:W-:Y:S01]  /*0440*/  ULDC.64 UR18, c[0x0][0x290] ;  /* 0x0000a40000127ab9 */ /* 0x000fe20000000a00 */
[----:B------:R-:W-:Y:S01]  /*0450*/  IADD3 R23, R80, 0x140, RZ ;  /* 0x0000014050177810 */ /* 0x000fe20007ffe0ff */
[----:B------:R-:W-:Y:S01]  /*0460*/  UISETP.GE.AND UP5, UPT, UR15, URZ, UPT ;  /* 0x0000003f0f00728c */ /* 0x000fe2000bfa6270 */
[----:B------:R-:W-:Y:S01]  /*0470*/  R2UR UR16, R2 ;  /* 0x00000000021072ca */ /* 0x000fe200000e0000 */
[----:B01-3--:R-:W0:Y:S01]  /*0480*/  @P1 LDC.64 R12, c[0x0][0x288] ;  /* 0x0000a200ff0c1b82 */ /* 0x00be220000000a00 */
[----:B------:R-:W-:Y:S01]  /*0490*/  ISETP.GE.U32.AND P3, PT, R23, UR18, PT ;  /* 0x0000001217007c0c */ /* 0x000fe2000bf66070 */
[----:B------:R-:W-:Y:S01]  /*04a0*/  UISETP.NE.AND UP0, UPT, UR14, URZ, UPT ;  /* 0x0000003f0e00728c */ /* 0x000fe2000bf05270 */
[----:B------:R-:W-:-:S02]  /*04b0*/  IADD3 R33, R80, 0xc0, RZ ;  /* 0x000000c050217810 */ /* 0x000fc40007ffe0ff */
[----:B------:R-:W-:Y:S02]  /*04c0*/  CS2R R106, SRZ ;  /* 0x00000000006a7805 */ /* 0x000fe4000001ff00 */
[----:B------:R-:W-:Y:S02]  /*04d0*/  SHF.R.S32.HI R6, RZ, 0x1f, R80 ;  /* 0x0000001fff067819 */ /* 0x000fe40000011450 */
[----:B------:R-:W-:Y:S01]  /*04e0*/  ISETP.GE.U32.AND P2, PT, R33, UR18, PT ;  /* 0x0000001221007c0c */ /* 0x000fe2000bf46070 */
[----:B------:R-:W1:Y:S01]  /*04f0*/  @P1 LDC.64 R16, c[0x0][0x230] ;  /* 0x00008c00ff101b82 */ /* 0x000e620000000a00 */
[----:B------:R-:W-:Y:S02]  /*0500*/  SHF.R.S32.HI R9, RZ, 0x1f, R33 ;  /* 0x0000001fff097819 */ /* 0x000fe40000011421 */
[----:B------:R-:W-:Y:S01]  /*0510*/  IADD3 R35, R80, 0xd0, RZ ;  /* 0x000000d050237810 */ /* 0x000fe20007ffe0ff */
[----:B------:R-:W3:Y:S01]  /*0520*/  I2F.RP R2, UR16 ;  /* 0x0000001000027d06 */ /* 0x000ee20008209400 */
[----:B------:R-:W-:-:S02]  /*0530*/  ISETP.GE.AND.EX P2, PT, R9, UR19, PT, P2 ;  /* 0x0000001309007c0c */ /* 0x000fc4000bf46320 */
[----:B------:R-:W-:Y:S01]  /*0540*/  ISETP.GE.U32.AND P4, PT, R35, UR18, PT ;  /* 0x0000001223007c0c */ /* 0x000fe2000bf86070 */
[----:B------:R-:W4:Y:S01]  /*0550*/  @P1 LDC.64 R18, c[0x0][0x228] ;  /* 0x00008a00ff121b82 */ /* 0x000f220000000a00 */
[----:B------:R-:W-:Y:S02]  /*0560*/  ISETP.GT.U32.OR P2, PT, R0, 0x1bf, P2 ;  /* 0x000001bf0000780c */ /* 0x000fe40001744470 */
[----:B------:R-:W-:Y:S02]  /*0570*/  SHF.R.S32.HI R11, RZ, 0x1f, R35 ;  /* 0x0000001fff0b7819 */ /* 0x000fe40000011423 */
[----:B------:R-:W-:Y:S02]  /*0580*/  SHF.R.S32.HI R25, RZ, 0x1f, R23 ;  /* 0x0000001fff197819 */ /* 0x000fe40000011417 */
[----:B------:R-:W-:Y:S02]  /*0590*/  ISETP.GE.AND.EX P4, PT, R11, UR19, PT, P4 ;  /* 0x000000130b007c0c */ /* 0x000fe4000bf86340 */
[----:B------:R-:W-:Y:S01]  /*05a0*/  IADD3 R39, R80, 0xf0, RZ ;  /* 0x000000f050277810 */ /* 0x000fe20007ffe0ff */
[----:B---3--:R-:W3:Y:S01]  /*05b0*/  MUFU.RCP R2, R2 ;  /* 0x0000000200027308 */ /* 0x008ee20000001000 */
[----:B------:R-:W-:-:S03]  /*05c0*/  ISETP.GT.U32.OR P4, PT, R0, 0x1bf, P4 ;  /* 0x000001bf0000780c */ /* 0x000fc60002784470 */
[----:B------:R-:W1:Y:S01]  /*05d0*/  @!P2 LDC.64 R20, c[0x0][0x288] ;  /* 0x0000a200ff14ab82 */ /* 0x000e620000000a00 */
[----:B------:R-:W-:-:S09]  /*05e0*/  IADD3 R41, R80, 0x100, RZ ;  /* 0x0000010050297810 */ /* 0x000fd20007ffe0ff */
[----:B------:R-:W4:Y:S01]  /*05f0*/  @!P4 LDC.64 R26, c[0x0][0x288] ;  /* 0x0000a200ff1acb82 */ /* 0x000f220000000a00 */
[----:B---3--:R-:W-:Y:S02]  /*0600*/  IADD3 R3, R2, 0xffffffe, RZ ;  /* 0x0ffffffe02037810 */ /* 0x008fe40007ffe0ff */
[----:B------:R-:W-:-:S04]  /*0610*/  SHF.R.S32.HI R2, RZ, 0x1f, R23 ;  /* 0x0000001fff027819 */ /* 0x000fc80000011417 */
[----:B------:R-:W3:Y:S01]  /*0620*/  F2I.FTZ.U32.TRUNC.NTZ R3, R3 ;  /* 0x0000000300037305 */ /* 0x000ee2000021f000 */
[----:B------:R-:W-:-:S04]  /*0630*/  ISETP.GE.AND.EX P3, PT, R2, UR19, PT, P3 ;  /* 0x0000001302007c0c */ /* 0x000fc8000bf66330 */
[----:B------:R-:W-:Y:S02]  /*0640*/  ISETP.GT.U32.OR P3, PT, R0, 0x1bf, P3 ;  /* 0x000001bf0000780c */ /* 0x000fe40001f64470 */
[----:B---3--:R-:W-:-:S11]  /*0650*/  R2UR UR7, R3 ;  /* 0x00000000030772ca */ /* 0x008fd600000e0000 */
[----:B------:R-:W3:Y:S08]  /*0660*/  @!P3 LDC.64 R14, c[0x0][0x288] ;  /* 0x0000a200ff0ebb82 */ /* 0x000ef00000000a00 */
[----:B------:R-:W4:Y:S01]  /*0670*/  @!P3 LDC.64 R30, c[0x0][0x228] ;  /* 0x00008a00ff1ebb82 */ /* 0x000f220000000a00 */
[----:B------:R-:W-:-:S04]  /*0680*/  UIADD3 UR5, URZ, -UR7, URZ ;  /* 0x800000073f057290 */ /* 0x000fc8000fffe03f */
[----:B------:R-:W-:-:S03]  /*0690*/  UIMAD UR5, UR5, UR16, URZ ;  /* 0x00000010050572a4 */ /* 0x000fc6000f8e023f */
[----:B------:R-:W4:Y:S01]  /*06a0*/  @!P3 LDC.64 R28, c[0x0][0x230] ;  /* 0x00008c00ff1cbb82 */ /* 0x000f220000000a00 */
[----:B------:R-:W-:-:S04]  /*06b0*/  UIMAD.WIDE.U32 UR6, UR7, UR5, UR6 ;  /* 0x00000005070672a5 */ /* 0x000fc8000f8e0006 */
[----:B------:R-:W-:Y:S01]  /*06c0*/  UIMAD.WIDE.U32 UR6, UR7, UR13, URZ ;  /* 0x0000000d070672a5 */ /* 0x000fe2000f8e003f */
[----:B---3--:R-:W-:-:S03]  /*06d0*/  @!P3 IMAD R10, R25, R14, RZ ;  /* 0x0000000e190ab224 */ /* 0x008fc600078e02ff */
[----:B------:R-:W-:Y:S01]  /*06e0*/  UIADD3 UR5, -UR7, URZ, URZ ;  /* 0x0000003f07057290 */ /* 0x000fe2000fffe13f */
[----:B------:R-:W3:Y:S01]  /*06f0*/  @!P2 LDC.64 R24, c[0x0][0x228] ;  /* 0x00008a00ff18ab82 */ /* 0x000ee20000000a00 */
[----:B------:R-:W-:Y:S02]  /*0700*/  @!P3 IMAD R15, R23, R15, R10 ;  /* 0x0000000f170fb224 */ /* 0x000fe400078e020a */
[----:B------:R-:W-:Y:S02]  /*0710*/  UIMAD UR5, UR16, UR5, UR13 ;  /* 0x00000005100572a4 */ /* 0x000fe4000f8e020d */
[----:B------:R-:W-:Y:S02]  /*0720*/  ULOP3.LUT UR13, URZ, UR14, URZ, 0x33, !UPT ;  /* 0x0000000e3f0d7292 */ /* 0x000fe4000f8e333f */
[----:B------:R-:W-:Y:S01]  /*0730*/  UISETP.GT.U32.AND UP2, UPT, UR16, UR5, UPT ;  /* 0x000000051000728c */ /* 0x000fe2000bf44070 */
[----:B------:R-:W-:-:S10]  /*0740*/  ULDC.64 UR14, c[0x0][0x298] ;  /* 0x0000a600000e7ab9 */ /* 0x000fd40000000a00 */
[----:B------:R-:W-:Y:S02]  /*0750*/  @!UP2 UIADD3 UR5, UR5, -UR16, URZ ;  /* 0x800000100505a290 */ /* 0x000fe4000fffe03f */
[----:B------:R-:W-:Y:S02]  /*0760*/  @!UP2 UIADD3 UR7, UR7, 0x1, URZ ;  /* 0x000000010707a890 */ /* 0x000fe4000fffe03f */
[----:B------:R-:W-:Y:S02]  /*0770*/  UISETP.GE.U32.AND UP1, UPT, UR5, UR16, UPT ;  /* 0x000000100500728c */ /* 0x000fe4000bf26070 */
[----:B------:R-:W-:Y:S02]  /*0780*/  UIADD3 UR6, UR5, -UR16, URZ ;  /* 0x8000001005067290 */ /* 0x000fe4000fffe03f */
[----:B------:R-:W-:-:S04]  /*0790*/  UISETP.GT.U32.AND UP3, UPT, UR16, UR5, UPT ;  /* 0x000000051000728c */ /* 0x000fc8000bf64070 */
[----:B------:R-:W-:-:S03]  /*07a0*/  USEL UR5, UR6, UR5, !UP3 ;  /* 0x0000000506057287 */ /* 0x000fc6000d800000 */
[----:B------:R-:W-:Y:S02]  /*07b0*/  @UP1 UIADD3 UR7, UR7, 0x1, URZ ;  /* 0x0000000107071890 */ /* 0x000fe4000fffe03f */
[----:B------:R-:W-:Y:S02]  /*07c0*/  @!UP4 UIADD3 UR5, -UR5, URZ, URZ ;  /* 0x0000003f0505c290 */ /* 0x000fe4000fffe13f */
[----:B------:R-:W-:Y:S02]  /*07d0*/  @!UP5 UIADD3 UR7, -UR7, URZ, URZ ;  /* 0x0000003f0707d290 */ /* 0x000fe4000fffe13f */
[----:B------:R-:W-:Y:S02]  /*07e0*/  USEL UR16, UR13, UR5, !UP0 ;  /* 0x000000050d107287 */ /* 0x000fe4000c000000 */
[----:B------:R-:W-:Y:S02]  /*07f0*/  USEL UR7, UR13, UR7, !UP0 ;  /* 0x000000070d077287 */ /* 0x000fe4000c000000 */
[----:B------:R-:W-:-:S02]  /*0800*/  UIMAD UR17, UR16, 0x38, URZ ;  /* 0x00000038101178a4 */ /* 0x000fc4000f8e023f */
[----:B------:R-:W-:-:S04]  /*0810*/  USHF.R.S32.HI UR5, URZ, 0x1f, UR7 ;  /* 0x0000001f3f057899 */ /* 0x000fc80008011407 */
[----:B------:R-:W-:Y:S01]  /*0820*/  MOV R4, UR17 ;  /* 0x0000001100047c02 */ /* 0x000fe20008000f00 */
[----:B------:R-:W-:-:S04]  /*0830*/  UIMAD UR5, UR5, UR14, URZ ;  /* 0x0000000e050572a4 */ /* 0x000fc8000f8e023f */
[----:B------:R-:W-:Y:S01]  /*0840*/  UIMAD UR5, UR7, UR15, UR5 ;  /* 0x0000000f070572a4 */ /* 0x000fe2000f8e0205 */
[----:B------:R-:W-:Y:S02]  /*0850*/  CS2R R104, SRZ ;  /* 0x0000000000687805 */ /* 0x000fe4000001ff00 */
[----:B--2---:R-:W-:Y:S02]  /*0860*/  SHF.R.S32.HI R3, RZ, 0x1f, R5 ;  /* 0x0000001fff037819 */ /* 0x004fe40000011405 */
[----:B------:R-:W-:Y:S02]  /*0870*/  IADD3 R2, P0, R5, UR17, RZ ;  /* 0x0000001105027c10 */ /* 0x000fe4000ff1e0ff */
[----:B------:R-:W-:Y:S02]  /*0880*/  MOV R5, UR14 ;  /* 0x0000000e00057c02 */ /* 0x000fe40008000f00 */
[----:B------:R-:W-:Y:S01]  /*0890*/  LEA.HI.X.SX32 R3, R4, R3, 0x1, P0 ;  /* 0x0000000304037211 */ /* 0x000fe200000f0eff */
[----:B0-----:R-:W-:-:S02]  /*08a0*/  @P1 IMAD R4, R6, R12, RZ ;  /* 0x0000000c06041224 */ /* 0x001fc400078e02ff */
[----:B------:R-:W-:Y:S01]  /*08b0*/  IMAD.WIDE.U32 R2, R5, UR7, R2 ;  /* 0x0000000705027c25 */ /* 0x000fe2000f8e0002 */
[C---:B------:R-:W-:Y:S02]  /*08c0*/  IADD3 R43, R80.reuse, 0x110, RZ ;  /* 0x00000110502b7810 */ /* 0x040fe40007ffe0ff */
[----:B------:R-:W-:Y:S02]  /*08d0*/  CS2R R102, SRZ ;  /* 0x0000000000667805 */ /* 0x000fe4000001ff00 */
[----:B------:R-:W-:Y:S01]  /*08e0*/  CS2R R100, SRZ ;  /* 0x0000000000647805 */ /* 0x000fe2000001ff00 */
[C---:B------:R-:W-:Y:S01]  /*08f0*/  @P1 IMAD R13, R80.reuse, R13, R4 ;  /* 0x0000000d500d1224 */ /* 0x040fe200078e0204 */
[----:B------:R-:W-:Y:S02]  /*0900*/  IADD3 R5, R3, UR5, RZ ;  /* 0x0000000503057c10 */ /* 0x000fe4000fffe0ff */
[----:B------:R-:W-:Y:S02]  /*0910*/  IADD3 R49, R80, 0x130, RZ ;  /* 0x0000013050317810 */ /* 0x000fe40007ffe0ff */
[----:B------:R-:W-:-:S02]  /*0920*/  CS2R R98, SRZ ;  /* 0x0000000000627805 */ /* 0x000fc4000001ff00 */
[----:B------:R-:W-:Y:S02]  /*0930*/  @P1 MOV R4, R2 ;  /* 0x0000000200041202 */ /* 0x000fe40000000f00 */
[C---:B------:R-:W-:Y:S02]  /*0940*/  IADD3 R51, R80.reuse, 0x150, RZ ;  /* 0x0000015050337810 */ /* 0x040fe40007ffe0ff */
[----:B------:R-:W-:Y:S02]  /*0950*/  CS2R R96, SRZ ;  /* 0x0000000000607805 */ /* 0x000fe4000001ff00 */
[----:B------:R-:W-:Y:S01]  /*0960*/  CS2R R94, SRZ ;  /* 0x00000000005e7805 */ /* 0x000fe2000001ff00 */
[----:B------:R-:W-:Y:S01]  /*0970*/  @P1 IMAD.WIDE.U32 R6, R80, R12, R4 ;  /* 0x0000000c50061225 */ /* 0x000fe200078e0004 */
[----:B------:R-:W-:Y:S02]  /*0980*/  CS2R R92, SRZ ;  /* 0x00000000005c7805 */ /* 0x000fe4000001ff00 */
[----:B------:R-:W-:-:S02]  /*0990*/  CS2R R90, SRZ ;  /* 0x00000000005a7805 */ /* 0x000fc4000001ff00 */
[----:B------:R-:W-:Y:S01]  /*09a0*/  CS2R R88, SRZ ;  /* 0x0000000000587805 */ /* 0x000fe2000001ff00 */
[----:B-1----:R-:W-:Y:S01]  /*09b0*/  @!P2 IMAD R12, R9, R20, RZ ;  /* 0x00000014090ca224 */ /* 0x002fe200078e02ff */
[----:B------:R-:W-:Y:S02]  /*09c0*/  @P1 IADD3 R7, R7, R13, RZ ;  /* 0x0000000d07071210 */ /* 0x000fe40007ffe0ff */
[----:B------:R-:W-:Y:S02]  /*09d0*/  CS2R R86, SRZ ;  /* 0x0000000000567805 */ /* 0x000fe4000001ff00 */
[C---:B------:R-:W-:Y:S02]  /*09e0*/  @P1 SHF.L.U32 R13, R6.reuse, 0x2, RZ ;  /* 0x00000002060d1819 */ /* 0x040fe400000006ff */
[----:B------:R-:W-:Y:S02]  /*09f0*/  CS2R R82, SRZ ;  /* 0x0000000000527805 */ /* 0x000fe4000001ff00 */
[----:B------:R-:W-:-:S02]  /*0a00*/  @P1 SHF.L.U64.HI R8, R6, 0x2, R7 ;  /* 0x0000000206081819 */ /* 0x000fc40000010207 */
[----:B------:R-:W-:Y:S02]  /*0a10*/  CS2R R84, SRZ ;  /* 0x0000000000547805 */ /* 0x000fe4000001ff00 */
[----:B------:R-:W-:Y:S02]  /*0a20*/  @!P3 MOV R6, R2 ;  /* 0x000000020006b202 */ /* 0x000fe40000000f00 */
[----:B------:R-:W-:Y:S02]  /*0a30*/  CS2R R78, SRZ ;  /* 0x00000000004e7805 */ /* 0x000fe4000001ff00 */
[----:B------:R-:W-:Y:S02]  /*0a40*/  @!P3 MOV R7, R5 ;  /* 0x000000050007b202 */ /* 0x000fe40000000f00 */
[----:B------:R-:W-:Y:S02]  /*0a50*/  CS2R R62, SRZ ;  /* 0x00000000003e7805 */ /* 0x000fe4000001ff00 */
[----:B------:R-:W-:-:S02]  /*0a60*/  @P1 IADD3 R36, P0, R13, R16, RZ ;  /* 0x000000100d241210 */ /* 0x000fc40007f1e0ff */
[----:B------:R-:W-:Y:S02]  /*0a70*/  CS2R R60, SRZ ;  /* 0x00000000003c7805 */ /* 0x000fe4000001ff00 */
[----:B----4-:R-:W-:Y:S01]  /*0a80*/  @P1 IADD3 R118, P5, R13, R18, RZ ;  /* 0x000000120d761210 */ /* 0x010fe20007fbe0ff */
[----:B------:R-:W-:Y:S01]  /*0a90*/  @!P3 IMAD.WIDE.U32 R6, R23, R14, R6 ;  /* 0x0000000e1706b225 */ /* 0x000fe200078e0006 */
[C---:B------:R-:W-:Y:S01]  /*0aa0*/  @P1 IADD3.X R37, R8.reuse, R17, RZ, P0, !PT ;  /* 0x0000001108251210 */ /* 0x040fe200007fe4ff */
[----:B------:R-:W0:Y:S01]  /*0ab0*/  @!P2 LDC.64 R22, c[0x0][0x230] ;  /* 0x00008c00ff16ab82 */ /* 0x000e220000000a00 */
[----:B------:R-:W-:Y:S01]  /*0ac0*/  @P1 IADD3.X R119, R8, R19, RZ, P5, !PT ;  /* 0x0000001308771210 */ /* 0x000fe20002ffe4ff */
[----:B------:R-:W-:Y:S01]  /*0ad0*/  @!P2 IMAD R13, R33, R21, R12 ;  /* 0x00000015210da224 */ /* 0x000fe200078e020c */
[----:B------:R-:W-:Y:S01]  /*0ae0*/  @!P3 IADD3 R7, R7, R15, RZ ;  /* 0x0000000f0707b210 */ /* 0x000fe20007ffe0ff */
[----:B------:R1:W-:Y:S01]  /*0af0*/  @P1 STL.64 [R1+0x38], R36 ;  /* 0x0000382401001387 */ /* 0x0003e20000100a00 */
[----:B------:R-:W-:-:S02]  /*0b00*/  @!P3 SHF.L.U32 R17, R6, 0x2, RZ ;  /* 0x000000020611b819 */ /* 0x000fc400000006ff */
[----:B------:R-:W-:Y:S02]  /*0b10*/  CS2R R68, SRZ ;  /* 0x0000000000447805 */ /* 0x000fe4000001ff00 */
[----:B------:R-:W-:Y:S02]  /*0b20*/  @!P3 SHF.L.U64.HI R10, R6, 0x2, R7 ;  /* 0x00000002060ab819 */ /* 0x000fe40000010207 */
[----:B------:R-:W-:Y:S02]  /*0b30*/  CS2R R70, SRZ ;  /* 0x0000000000467805 */ /* 0x000fe4000001ff00 */
[----:B------:R-:W-:Y:S02]  /*0b40*/  @!P2 MOV R6, R2 ;  /* 0x000000020006a202 */ /* 0x000fe40000000f00 */
[----:B------:R-:W-:Y:S02]  /*0b50*/  IADD3 R77, R80, 0x60, RZ ;  /* 0x00000060504d7810 */ /* 0x000fe40007ffe0ff */
[----:B------:R-:W-:-:S02]  /*0b60*/  CS2R R124, SRZ ;  /* 0x00000000007c7805 */ /* 0x000fc4000001ff00 */
[----:B------:R-:W-:Y:S02]  /*0b70*/  @!P2 MOV R7, R5 ;  /* 0x000000050007a202 */ /* 0x000fe40000000f00 */
[----:B------:R-:W-:Y:S02]  /*0b80*/  CS2R R108, SRZ ;  /* 0x00000000006c7805 */ /* 0x000fe4000001ff00 */
[C---:B------:R-:W-:Y:S02]  /*0b90*/  @!P3 IADD3 R16, P6, R17.reuse, R30, RZ ;  /* 0x0000001e1110b210 */ /* 0x040fe40007fde0ff */
[----:B------:R-:W-:Y:S02]  /*0ba0*/  CS2R R110, SRZ ;  /* 0x00000000006e7805 */ /* 0x000fe4000001ff00 */
[----:B------:R-:W-:Y:S01]  /*0bb0*/  @!P3 IADD3 R8, P5, R17, R28, RZ ;  /* 0x0000001c1108b210 */ /* 0x000fe20007fbe0ff */
[----:B------:R-:W-:Y:S01]  /*0bc0*/  @!P2 IMAD.WIDE.U32 R6, R33, R20, R6 ;  /* 0x000000142106a225 */ /* 0x000fe200078e0006 */
[----:B------:R-:W-:-:S02]  /*0bd0*/  @!P3 IADD3.X R17, R10, R31, RZ, P6, !PT ;  /* 0x0000001f0a11b210 */ /* 0x000fc400037fe4ff */
[----:B------:R-:W-:Y:S02]  /*0be0*/  CS2R R112, SRZ ;  /* 0x0000000000707805 */ /* 0x000fe4000001ff00 */
[----:B------:R-:W-:Y:S01]  /*0bf0*/  @!P3 IADD3.X R9, R10, R29, RZ, P5, !PT ;  /* 0x0000001d0a09b210 */ /* 0x000fe20002ffe4ff */
[----:B------:R-:W-:Y:S01]  /*0c00*/  ULDC.64 UR6, c[0x0][0x248] ;  /* 0x0000920000067ab9 */ /* 0x000fe20000000a00 */
[----:B------:R-:W-:Y:S01]  /*0c10*/  @!P2 IADD3 R7, R7, R13, RZ ;  /* 0x0000000d0707a210 */ /* 0x000fe20007ffe0ff */
[----:B------:R-:W2:Y:S01]  /*0c20*/  @!P4 LDC.64 R28, c[0x0][0x230] ;  /* 0x00008c00ff1ccb82 */ /* 0x000ea20000000a00 */
[C---:B------:R-:W-:Y:S01]  /*0c30*/  @!P2 SHF.L.U32 R19, R6.reuse, 0x2, RZ ;  /* 0x000000020613a819 */ /* 0x040fe200000006ff */
[----:B------:R4:W2:Y:S01]  /*0c40*/  @!P3 LDG.E.64 R106, desc[UR22][R8.64] ;  /* 0x00000016086ab981 */ /* 0x0008a2000c1e1b00 */
[----:B------:R-:W-:Y:S01]  /*0c50*/  @!P2 SHF.L.U64.HI R12, R6, 0x2, R7 ;  /* 0x00000002060ca819 */ /* 0x000fe20000010207 */
[----:B------:R-:W-:Y:S01]  /*0c60*/  @!P4 IMAD R6, R11, R26, RZ ;  /* 0x0000001a0b06c224 */ /* 0x000fe200078e02ff */
[----:B------:R-:W-:-:S02]  /*0c70*/  @!P4 MOV R7, R5 ;  /* 0x000000050007c202 */ /* 0x000fc40000000f00 */
[----:B---3--:R-:W-:Y:S01]  /*0c80*/  @!P2 IADD3 R18, P6, R19, R24, RZ ;  /* 0x000000181312a210 */ /* 0x008fe20007fde0ff */
[----:B------:R-:W-:Y:S01]  /*0c90*/  @!P4 IMAD R13, R35, R27, R6 ;  /* 0x0000001b230dc224 */ /* 0x000fe200078e0206 */
[----:B------:R-:W-:Y:S02]  /*0ca0*/  @!P4 MOV R6, R2 ;  /* 0x000000020006c202 */ /* 0x000fe40000000f00 */
[----:B0-----:R-:W-:Y:S02]  /*0cb0*/  @!P2 IADD3 R10, P5, R19, R22, RZ ;  /* 0x00000016130aa210 */ /* 0x001fe40007fbe0ff */
[C---:B------:R-:W-:Y:S01]  /*0cc0*/  @!P2 IADD3.X R19, R12.reuse, R25, RZ, P6, !PT ;  /* 0x000000190c13a210 */ /* 0x040fe200037fe4ff */
[----:B------:R-:W-:Y:S01]  /*0cd0*/  @!P4 IMAD.WIDE.U32 R6, R35, R26, R6 ;  /* 0x0000001a2306c225 */ /* 0x000fe200078e0006 */
[----:B------:R-:W-:Y:S02]  /*0ce0*/  @!P2 IADD3.X R11, R12, R23, RZ, P5, !PT ;  /* 0x000000170c0ba210 */ /* 0x000fe40002ffe4ff */
[----:B----4-:R-:W-:-:S02]  /*0cf0*/  CS2R R8, SRZ ;  /* 0x0000000000087805 */ /* 0x010fc4000001ff00 */
[----:B-1----:R-:W-:Y:S01]  /*0d00*/  IADD3 R37, R80, 0xe0, RZ ;  /* 0x000000e050257810 */ /* 0x002fe20007ffe0ff */
[----:B------:R-:W0:Y:S01]  /*0d10*/  @!P4 LDC.64 R26, c[0x0][0x228] ;  /* 0x00008a00ff1acb82 */ /* 0x000e220000000a00 */
[----:B------:R-:W-:Y:S01]  /*0d20*/  @!P4 IADD3 R7, R7, R13, RZ ;  /* 0x0000000d0707c210 */ /* 0x000fe20007ffe0ff */
[----:B------:R-:W3:Y:S01]  /*0d30*/  @!P2 LDG.E.64 R104, desc[UR22][R10.64] ;  /* 0x000000160a68a981 */ /* 0x000ee2000c1e1b00 */
[C---:B------:R-:W-:Y:S02]  /*0d40*/  @!P4 SHF.L.U32 R25, R6.reuse, 0x2, RZ ;  /* 0x000000020619c819 */ /* 0x040fe400000006ff */
[----:B------:R-:W-:Y:S02]  /*0d50*/  @!P4 SHF.L.U64.HI R20, R6, 0x2, R7 ;  /* 0x000000020614c819 */ /* 0x000fe40000010207 */
[----:B------:R-:W-:Y:S01]  /*0d60*/  CS2R R6, SRZ ;  /* 0x0000000000067805 */ /* 0x000fe2000001ff00 */
[----:B------:R-:W4:Y:S01]  /*0d70*/  @!P2 LDG.E.64 R8, desc[UR22][R18.64] ;  /* 0x000000161208a981 */ /* 0x000f22000c1e1b00 */
[----:B------:R-:W-:-:S02]  /*0d80*/  ISETP.GE.U32.AND P0, PT, R37, UR18, PT ;  /* 0x0000001225007c0c */ /* 0x000fc4000bf06070 */
[----:B------:R-:W-:Y:S02]  /*0d90*/  SHF.R.S32.HI R15, RZ, 0x1f, R37 ;  /* 0x0000001fff0f7819 */ /* 0x000fe40000011425 */
[----:B------:R1:W3:Y:S01]  /*0da0*/  @!P3 LDG.E.64 R6, desc[UR22][R16.64] ;  /* 0x000000161006b981 */ /* 0x0002e2000c1e1b00 */
[----:B------:R-:W-:Y:S02]  /*0db0*/  ISETP.GE.U32.AND P5, PT, R39, UR18, PT ;  /* 0x0000001227007c0c */ /* 0x000fe4000bfa6070 */
[----:B------:R-:W-:Y:S02]  /*0dc0*/  ISETP.GE.AND.EX P0, PT, R15, UR19, PT, P0 ;  /* 0x000000130f007c0c */ /* 0x000fe4000bf06300 */
[----:B------:R-:W-:Y:S02]  /*0dd0*/  SHF.R.S32.HI R21, RZ, 0x1f, R39 ;  /* 0x0000001fff157819 */ /* 0x000fe40000011427 */
[----:B------:R-:W-:Y:S02]  /*0de0*/  ISETP.GT.U32.OR P0, PT, R0, 0x1bf, P0 ;  /* 0x000001bf0000780c */ /* 0x000fe40000704470 */
[----:B------:R-:W-:-:S04]  /*0df0*/  ISETP.GE.AND.EX P5, PT, R21, UR19, PT, P5 ;  /* 0x0000001315007c0c */ /* 0x000fc8000bfa6350 */
[----:B------:R-:W-:-:S07]  /*0e00*/  ISETP.GT.U32.OR P5, PT, R0, 0x1bf, P5 ;  /* 0x000001bf0000780c */ /* 0x000fce0002fa4470 */
[----:B------:R-:W0:Y:S01]  /*0e10*/  @!P0 LDC.64 R30, c[0x0][0x288] ;  /* 0x0000a200ff1e8b82 */ /* 0x000e220000000a00 */
[----:B------:R-:W-:Y:S02]  /*0e20*/  ISETP.GE.U32.AND P3, PT, R41, UR18, PT ;  /* 0x0000001229007c0c */ /* 0x000fe4000bf66070 */
[----:B------:R-:W-:-:S04]  /*0e30*/  SHF.R.S32.HI R23, RZ, 0x1f, R41 ;  /* 0x0000001fff177819 */ /* 0x000fc80000011429 */
[----:B------:R-:W-:Y:S01]  /*0e40*/  ISETP.GE.AND.EX P3, PT, R23, UR19, PT, P3 ;  /* 0x0000001317007c0c */ /* 0x000fe2000bf66330 */
[----:B------:R-:W0:Y:S01]  /*0e50*/  @!P5 LDC.64 R32, c[0x0][0x288] ;  /* 0x0000a200ff20db82 */ /* 0x000e220000000a00 */
[C---:B--2---:R-:W-:Y:S02]  /*0e60*/  @!P4 IADD3 R12, P6, R25.reuse, R28, RZ ;  /* 0x0000001c190cc210 */ /* 0x044fe40007fde0ff */
[----:B------:R-:W-:Y:S02]  /*0e70*/  ISETP.GT.U32.OR P3, PT, R0, 0x1bf, P3 ;  /* 0x000001bf0000780c */ /* 0x000fe40001f64470 */
[----:B------:R-:W-:Y:S02]  /*0e80*/  @!P4 IADD3.X R13, R20, R29, RZ, P6, !PT ;  /* 0x0000001d140dc210 */ /* 0x000fe400037fe4ff */
[----:B-1----:R-:W-:Y:S01]  /*0e90*/  @!P0 MOV R16, R2 ;  /* 0x0000000200108202 */ /* 0x002fe20000000f00 */
[----:B------:R-:W1:Y:S01]  /*0ea0*/  @!P0 LDC.64 R28, c[0x0][0x230] ;  /* 0x00008c00ff1c8b82 */ /* 0x000e620000000a00 */
[----:B------:R-:W-:Y:S01]  /*0eb0*/  @!P0 MOV R17, R5 ;  /* 0x0000000500118202 */ /* 0x000fe20000000f00 */
[----:B------:R2:W4:Y:S01]  /*0ec0*/  @!P4 LDG.E.64 R102, desc[UR22][R12.64] ;  /* 0x000000160c66c981 */ /* 0x000522000c1e1b00 */
[----:B0-----:R-:W-:Y:S01]  /*0ed0*/  @!P4 IADD3 R14, P6, R25, R26, RZ ;  /* 0x0000001a190ec210 */ /* 0x001fe20007fde0ff */
[----:B------:R-:W-:-:S04]  /*0ee0*/  @!P0 IMAD R22, R15, R30, RZ ;  /* 0x0000001e0f168224 */ /* 0x000fc800078e02ff */
[----:B------:R-:W0:Y:S01]  /*0ef0*/  @!P5 LDC.64 R34, c[0x0][0x230] ;  /* 0x00008c00ff22db82 */ /* 0x000e220000000a00 */
[----:B------:R-:W-:-:S04]  /*0f00*/  @!P0 IMAD.WIDE.U32 R16, R37, R30, R16 ;  /* 0x0000001e25108225 */ /* 0x000fc800078e0010 */
[----:B------:R-:W-:-:S03]  /*0f10*/  @!P0 IMAD R25, R37, R31, R22 ;  /* 0x0000001f25198224 */ /* 0x000fc600078e0216 */
[----:B------:R-:W0:Y:S08]  /*0f20*/  @!P0 LDC.64 R30, c[0x0][0x228] ;  /* 0x00008a00ff1e8b82 */ /* 0x000e300000000a00 */
[----:B------:R-:W0:Y:S01]  /*0f30*/  @!P3 LDC.64 R36, c[0x0][0x288] ;  /* 0x0000a200ff24bb82 */ /* 0x000e220000000a00 */
[----:B------:R-:W-:Y:S01]  /*0f40*/  @!P4 IADD3.X R15, R20, R27, RZ, P6, !PT ;  /* 0x0000001b140fc210 */ /* 0x000fe200037fe4ff */
[----:B------:R-:W-:Y:S01]  /*0f50*/  @!P5 IMAD R20, R21, R32, RZ ;  /* 0x000000201514d224 */ /* 0x000fe200078e02ff */
[----:B------:R-:W-:-:S02]  /*0f60*/  @!P0 IADD3 R17, R17, R25, RZ ;  /* 0x0000001911118210 */ /* 0x000fc40007ffe0ff */
[----:B------:R-:W-:Y:S02]  /*0f70*/  ISETP.GE.U32.AND P2, PT, R43, UR18, PT ;  /* 0x000000122b007c0c */ /* 0x000fe4000bf46070 */
[C---:B------:R-:W-:Y:S02]  /*0f80*/  @!P0 SHF.L.U32 R21, R16.reuse, 0x2, RZ ;  /* 0x0000000210158819 */ /* 0x040fe400000006ff */
[----:B------:R-:W-:Y:S02]  /*0f90*/  SHF.R.S32.HI R27, RZ, 0x1f, R43 ;  /* 0x0000001fff1b7819 */ /* 0x000fe4000001142b */
[----:B------:R-:W-:Y:S02]  /*0fa0*/  @!P0 SHF.L.U64.HI R22, R16, 0x2, R17 ;  /* 0x0000000210168819 */ /* 0x000fe40000010211 */
[----:B-1----:R-:W-:Y:S02]  /*0fb0*/  @!P0 IADD3 R16, P6, R21, R28, RZ ;  /* 0x0000001c15108210 */ /* 0x002fe40007fde0ff */
[----:B------:R-:W-:-:S02]  /*0fc0*/  ISETP.GE.AND.EX P2, PT, R27, UR19, PT, P2 ;  /* 0x000000131b007c0c */ /* 0x000fc4000bf46320 */
[----:B------:R-:W-:Y:S02]  /*0fd0*/  @!P5 MOV R10, R2 ;  /* 0x00000002000ad202 */ /* 0x000fe40000000f00 */
[----:B------:R-:W-:Y:S01]  /*0fe0*/  @!P5 MOV R11, R5 ;  /* 0x00000005000bd202 */ /* 0x000fe20000000f00 */
[C---:B------:R-:W-:Y:S01]  /*0ff0*/  @!P5 IMAD R25, R39.reuse, R33, R20 ;  /* 0x000000212719d224 */ /* 0x040fe200078e0214 */
[----:B------:R-:W-:Y:S02]  /*1000*/  @!P0 IADD3.X R17, R22, R29, RZ, P6, !PT ;  /* 0x0000001d16118210 */ /* 0x000fe400037fe4ff */
[----:B------:R-:W-:Y:S01]  /*1010*/  ISETP.GT.U32.OR P2, PT, R0, 0x1bf, P2 ;  /* 0x000001bf0000780c */ /* 0x000fe20001744470 */
[----:B------:R-:W-:Y:S01]  /*1020*/  @!P5 IMAD.WIDE.U32 R10, R39, R32, R10 ;  /* 0x00000020270ad225 */ /* 0x000fe200078e000a */
[----:B0-----:R-:W-:Y:S01]  /*1030*/  @!P0 IADD3 R20, P6, R21, R30, RZ ;  /* 0x0000001e15148210 */ /* 0x001fe20007fde0ff */
[----:B------:R-:W0:Y:S01]  /*1040*/  @!P5 LDC.64 R32, c[0x0][0x228] ;  /* 0x00008a00ff20db82 */ /* 0x000e220000000a00 */
[----:B------:R-:W-:Y:S01]  /*1050*/  @!P3 MOV R19, R5 ;  /* 0x000000050013b202 */ /* 0x000fe20000000f00 */
[----:B------:R-:W-:Y:S01]  /*1060*/  @!P3 IMAD R18, R23, R36, RZ ;  /* 0x000000241712b224 */ /* 0x000fe200078e02ff */
[----:B------:R-:W-:Y:S01]  /*1070*/  @!P0 IADD3.X R21, R22, R31, RZ, P6, !PT ;  /* 0x0000001f16158210 */ /* 0x000fe200037fe4ff */
[----:B------:R-:W5:Y:S01]  /*1080*/  @!P0 LDG.E.64 R100, desc[UR22][R16.64] ;  /* 0x0000001610648981 */ /* 0x000f62000c1e1b00 */
[----:B------:R-:W-:Y:S01]  /*1090*/  @!P5 IADD3 R11, R11, R25, RZ ;  /* 0x000000190b0bd210 */ /* 0x000fe20007ffe0ff */
[----:B------:R-:W-:Y:S01]  /*10a0*/  @!P3 IMAD R31, R41, R37, R18 ;  /* 0x00000025291fb224 */ /* 0x000fe200078e0212 */
[----:B------:R-:W-:Y:S01]  /*10b0*/  @!P5 SHF.L.U32 R29, R10, 0x2, RZ ;  /* 0x000000020a1dd819 */ /* 0x000fe200000006ff */
[----:B------:R-:W1:Y:S01]  /*10c0*/  @!P3 LDC.64 R38, c[0x0][0x230] ;  /* 0x00008c00ff26bb82 */ /* 0x000e620000000a00 */
[----:B------:R-:W-:-:S02]  /*10d0*/  @!P3 MOV R18, R2 ;  /* 0x000000020012b202 */ /* 0x000fc40000000f00 */
[----:B------:R-:W-:Y:S02]  /*10e0*/  @!P5 SHF.L.U64.HI R22, R10, 0x2, R11 ;  /* 0x000000020a16d819 */ /* 0x000fe4000001020b */
[----:B------:R-:W-:Y:S01]  /*10f0*/  @!P5 IADD3 R24, P6, R29, R34, RZ ;  /* 0x000000221d18d210 */ /* 0x000fe20007fde0ff */
[----:B------:R-:W-:Y:S02]  /*1100*/  @!P3 IMAD.WIDE.U32 R18, R41, R36, R18 ;  /* 0x000000242912b225 */ /* 0x000fe400078e0012 */
[----:B------:R-:W2:Y:S01]  /*1110*/  @!P2 LDC.64 R36, c[0x0][0x288] ;  /* 0x0000a200ff24ab82 */ /* 0x000ea20000000a00 */
[----:B------:R-:W-:Y:S02]  /*1120*/  @!P5 IADD3.X R25, R22, R35, RZ, P6, !PT ;  /* 0x000000231619d210 */ /* 0x000fe400037fe4ff */
[----:B------:R-:W-:Y:S02]  /*1130*/  CS2R R10, SRZ ;  /* 0x00000000000a7805 */ /* 0x000fe4000001ff00 */
[----:B------:R-:W-:-:S02]  /*1140*/  IADD3 R41, R80, 0x120, RZ ;  /* 0x0000012050297810 */ /* 0x000fc40007ffe0ff */
[----:B------:R-:W-:Y:S01]  /*1150*/  @!P3 IADD3 R19, R19, R31, RZ ;  /* 0x0000001f1313b210 */ /* 0x000fe20007ffe0ff */
[----:B------:R-:W5:Y:S01]  /*1160*/  @!P5 LDG.E.64 R98, desc[UR22][R24.64] ;  /* 0x000000161862d981 */ /* 0x000f62000c1e1b00 */
[----:B------:R-:W2:Y:S01]  /*1170*/  @!P3 LDC.64 R34, c[0x0][0x228] ;  /* 0x00008a00ff22bb82 */ /* 0x000ea20000000a00 */
[----:B------:R-:W-:Y:S02]  /*1180*/  SHF.R.S32.HI R23, RZ, 0x1f, R41 ;  /* 0x0000001fff177819 */ /* 0x000fe40000011429 */
[----:B------:R2:W5:Y:S01]  /*1190*/  @!P4 LDG.E.64 R10, desc[UR22][R14.64] ;  /* 0x000000160e0ac981 */ /* 0x000562000c1e1b00 */
[----:B------:R-:W-:-:S04]  /*11a0*/  ISETP.GE.U32.AND P4, PT, R41, UR18, PT ;  /* 0x0000001229007c0c */ /* 0x000fc8000bf86070 */
[----:B------:R-:W-:Y:S02]  /*11b0*/  ISETP.GE.AND.EX P4, PT, R23, UR19, PT, P4 ;  /* 0x0000001317007c0c */ /* 0x000fe4000bf86340 */
[----:B0-----:R-:W-:Y:S02]  /*11c0*/  @!P5 IADD3 R28, P6, R29, R32, RZ ;  /* 0x000000201d1cd210 */ /* 0x001fe40007fde0ff */
[----:B------:R-:W-:Y:S02]  /*11d0*/  ISETP.GT.U32.OR P4, PT, R0, 0x1bf, P4 ;  /* 0x000001bf0000780c */ /* 0x000fe40002784470 */
[----:B------:R-:W-:Y:S02]  /*11e0*/  @!P3 SHF.L.U32 R31, R18, 0x2, RZ ;  /* 0x00000002121fb819 */ /* 0x000fe400000006ff */
[----:B------:R-:W-:Y:S02]  /*11f0*/  @!P5 IADD3.X R29, R22, R33, RZ, P6, !PT ;  /* 0x00000021161dd210 */ /* 0x000fe400037fe4ff */
[----:B------:R-:W-:-:S02]  /*1200*/  @!P3 SHF.L.U64.HI R22, R18, 0x2, R19 ;  /* 0x000000021216b819 */ /* 0x000fc40000010213 */
[----:B-1----:R-:W-:Y:S01]  /*1210*/  @!P3 IADD3 R18, P6, R31, R38, RZ ;  /* 0x000000261f12b210 */ /* 0x002fe20007fde0ff */
[----:B--2---:R-:W-:-:S03]  /*1220*/  @!P2 IMAD R12, R27, R36, RZ ;  /* 0x000000241b0ca224 */ /* 0x004fc600078e02ff */
[C---:B------:R-:W-:Y:S01]  /*1230*/  @!P3 IADD3.X R19, R22.reuse, R39, RZ, P6, !PT ;  /* 0x000000271613b210 */ /* 0x040fe200037fe4ff */
[----:B------:R-:W0:Y:S01]  /*1240*/  @!P4 LDC.64 R44, c[0x0][0x228] ;  /* 0x00008a00ff2ccb82 */ /* 0x000e220000000a00 */
[----:B------:R-:W-:Y:S01]  /*1250*/  @!P3 IADD3 R26, P6, R31, R34, RZ ;  /* 0x000000221f1ab210 */ /* 0x000fe20007fde0ff */
[----:B------:R-:W-:Y:S01]  /*1260*/  @!P2 IMAD R31, R43, R37, R12 ;  /* 0x000000252b1fa224 */ /* 0x000fe200078e020c */
[----:B------:R-:W-:Y:S02]  /*1270*/  CS2R R12, SRZ ;  /* 0x00000000000c7805 */ /* 0x000fe4000001ff00 */
[----:B------:R-:W-:Y:S01]  /*1280*/  @!P2 MOV R14, R2 ;  /* 0x00000002000ea202 */ /* 0x000fe20000000f00 */
[----:B------:R-:W5:Y:S01]  /*1290*/  @!P3 LDG.E.64 R96, desc[UR22][R18.64] ;  /* 0x000000161260b981 */ /* 0x000f62000c1e1b00 */
[----:B------:R-:W-:Y:S01]  /*12a0*/  @!P3 IADD3.X R27, R22, R35, RZ, P6, !PT ;  /* 0x00000023161bb210 */ /* 0x000fe200037fe4ff */
[----:B------:R-:W1:Y:S01]  /*12b0*/  @!P4 LDC.64 R38, c[0x0][0x288] ;  /* 0x0000a200ff26cb82 */ /* 0x000e620000000a00 */
[----:B------:R-:W-:Y:S01]  /*12c0*/  @!P2 MOV R15, R5 ;  /* 0x00000005000fa202 */ /* 0x000fe20000000f00 */
[----:B------:R2:W5:Y:S01]  /*12d0*/  @!P0 LDG.E.64 R12, desc[UR22][R20.64] ;  /* 0x00000016140c8981 */ /* 0x000562000c1e1b00 */
[----:B------:R-:W-:-:S05]  /*12e0*/  ISETP.GE.U32.AND P0, PT, R49, UR18, PT ;  /* 0x0000001231007c0c */ /* 0x000fca000bf06070 */
[----:B------:R-:W2:Y:S01]  /*12f0*/  @!P2 LDC.64 R34, c[0x0][0x230] ;  /* 0x00008c00ff22ab82 */ /* 0x000ea20000000a00 */
[----:B------:R-:W-:Y:S01]  /*1300*/  SHF.R.S32.HI R33, RZ, 0x1f, R49 ;  /* 0x0000001fff217819 */ /* 0x000fe20000011431 */
[----:B------:R-:W-:-:S03]  /*1310*/  @!P2 IMAD.WIDE.U32 R14, R43, R36, R14 ;  /* 0x000000242b0ea225 */ /* 0x000fc600078e000e */
[----:B------:R-:W-:Y:S02]  /*1320*/  ISETP.GE.AND.EX P0, PT, R33, UR19, PT, P0 ;  /* 0x0000001321007c0c */ /* 0x000fe4000bf06300 */
[----:B------:R-:W-:Y:S01]  /*1330*/  @!P2 IADD3 R15, R15, R31, RZ ;  /* 0x0000001f0f0fa210 */ /* 0x000fe20007ffe0ff */
[----:B------:R-:W0:Y:S01]  /*1340*/  @!P2 LDC.64 R36, c[0x0][0x228] ;  /* 0x00008a00ff24ab82 */ /* 0x000e220000000a00 */
[----:B------:R-:W-:Y:S02]  /*1350*/  ISETP.GT.U32.OR P0, PT, R0, 0x1bf, P0 ;  /* 0x000001bf0000780c */ /* 0x000fe40000704470 */
[C---:B------:R-:W-:Y:S02]  /*1360*/  @!P2 SHF.L.U32 R31, R14.reuse, 0x2, RZ ;  /* 0x000000020e1fa819 */ /* 0x040fe400000006ff */
[----:B------:R-:W-:Y:S02]  /*1370*/  @!P2 SHF.L.U64.HI R30, R14, 0x2, R15 ;  /* 0x000000020e1ea819 */ /* 0x000fe4000001020f */
[----:B------:R-:W-:Y:S01]  /*1380*/  CS2R R14, SRZ ;  /* 0x00000000000e7805 */ /* 0x000fe2000001ff00 */
[----:B-1----:R-:W-:-:S05]  /*1390*/  @!P4 IMAD R16, R23, R38, RZ ;  /* 0x000000261710c224 */ /* 0x002fca00078e02ff */
[----:B------:R1:W5:Y:S01]  /*13a0*/  @!P5 LDG.E.64 R14, desc[UR22][R28.64] ;  /* 0x000000161c0ed981 */ /* 0x000362000c1e1b00 */
[----:B------:R-:W-:Y:S01]  /*13b0*/  @!P4 IMAD R23, R41, R39, R16 ;  /* 0x000000272917c224 */ /* 0x000fe200078e0210 */
[----:B------:R-:W3:Y:S01]  /*13c0*/  @!P0 LDC.64 R46, c[0x0][0x288] ;  /* 0x0000a200ff2e8b82 */ /* 0x000ee20000000a00 */
[----:B--2---:R-:W-:Y:S02]  /*13d0*/  @!P2 IADD3 R20, P5, R31, R34, RZ ;  /* 0x000000221f14a210 */ /* 0x004fe40007fbe0ff */
[----:B------:R-:W-:Y:S02]  /*13e0*/  @!P4 MOV R16, R2 ;  /* 0x000000020010c202 */ /* 0x000fe40000000f00 */
[----:B------:R-:W-:Y:S02]  /*13f0*/  @!P4 MOV R17, R5 ;  /* 0x000000050011c202 */ /* 0x000fe40000000f00 */
[----:B------:R-:W-:Y:S01]  /*1400*/  @!P2 IADD3.X R21, R30, R35, RZ, P5, !PT ;  /* 0x000000231e15a210 */ /* 0x000fe20002ffe4ff */
[----:B-1----:R-:W1:Y:S01]  /*1410*/  @!P0 LDC.64 R28, c[0x0][0x228] ;  /* 0x00008a00ff1c8b82 */ /* 0x002e620000000a00 */
[----:B------:R-:W-:-:S02]  /*1420*/  ISETP.GE.U32.AND P5, PT, R51, UR18, PT ;  /* 0x0000001233007c0c */ /* 0x000fc4000bfa6070 */
[----:B------:R-:W-:Y:S01]  /*1430*/  SHF.R.S32.HI R39, RZ, 0x1f, R51 ;  /* 0x0000001fff277819 */ /* 0x000fe20000011433 */
[----:B------:R-:W-:Y:S01]  /*1440*/  @!P4 IMAD.WIDE.U32 R16, R41, R38, R16 ;  /* 0x000000262910c225 */ /* 0x000fe200078e0010 */
[----:B0-----:R-:W-:Y:S01]  /*1450*/  @!P2 IADD3 R22, P6, R31, R36, RZ ;  /* 0x000000241f16a210 */ /* 0x001fe20007fde0ff */
[----:B------:R-:W5:Y:S01]  /*1460*/  @!P2 LDG.E.64 R94, desc[UR22][R20.64] ;  /* 0x00000016145ea981 */ /* 0x000f62000c1e1b00 */
[----:B------:R-:W-:Y:S01]  /*1470*/  ISETP.GE.AND.EX P5, PT, R39, UR19, PT, P5 ;  /* 0x0000001327007c0c */ /* 0x000fe2000bfa6350 */
[----:B------:R-:W0:Y:S01]  /*1480*/  @!P4 LDC.64 R40, c[0x0][0x230] ;  /* 0x00008c00ff28cb82 */ /* 0x000e220000000a00 */
[----:B------:R-:W-:Y:S02]  /*1490*/  @!P4 IADD3 R17, R17, R23, RZ ;  /* 0x000000171111c210 */ /* 0x000fe40007ffe0ff */
[----:B------:R-:W-:Y:S02]  /*14a0*/  ISETP.GT.U32.OR P5, PT, R0, 0x1bf, P5 ;  /* 0x000001bf0000780c */ /* 0x000fe40002fa4470 */
[----:B------:R-:W-:-:S02]  /*14b0*/  @!P4 SHF.L.U32 R43, R16, 0x2, RZ ;  /* 0x00000002102bc819 */ /* 0x000fc400000006ff */
[----:B------:R-:W-:Y:S02]  /*14c0*/  @!P4 SHF.L.U64.HI R32, R16, 0x2, R17 ;  /* 0x000000021020c819 */ /* 0x000fe40000010211 */
[----:B------:R-:W-:Y:S02]  /*14d0*/  CS2R R16, SRZ ;  /* 0x0000000000107805 */ /* 0x000fe4000001ff00 */
[----:B------:R-:W-:Y:S01]  /*14e0*/  IADD3 R35, R80, 0x170, RZ ;  /* 0x0000017050237810 */ /* 0x000fe20007ffe0ff */
[----:B---3--:R-:W-:Y:S01]  /*14f0*/  @!P0 IMAD R24, R33, R46, RZ ;  /* 0x0000002e21188224 */ /* 0x008fe200078e02ff */
[----:B------:R-:W-:Y:S02]  /*1500*/  @!P2 IADD3.X R23, R30, R37, RZ, P6, !PT ;  /* 0x000000251e17a210 */ /* 0x000fe400037fe4ff */
[----:B------:R-:W2:Y:S01]  /*1510*/  @!P0 LDC.64 R36, c[0x0][0x230] ;  /* 0x00008c00ff248b82 */ /* 0x000ea20000000a00 */
[----:B------:R3:W5:Y:S01]  /*1520*/  @!P3 LDG.E.64 R16, desc[UR22][R26.64] ;  /* 0x000000161a10b981 */ /* 0x000762000c1e1b00 */
[----:B------:R-:W-:-:S02]  /*1530*/  ISETP.GE.U32.AND P3, PT, R35, UR18, PT ;  /* 0x0000001223007c0c */ /* 0x000fc4000bf66070 */
[----:B------:R-:W-:Y:S01]  /*1540*/  SHF.R.S32.HI R48, RZ, 0x1f, R35 ;  /* 0x0000001fff307819 */ /* 0x000fe20000011423 */
[----:B------:R-:W-:-:S03]  /*1550*/  @!P0 IMAD R19, R49, R47, R24 ;  /* 0x0000002f31138224 */ /* 0x000fc600078e0218 */
[----:B------:R-:W1:Y:S01]  /*1560*/  @!P5 LDC.64 R30, c[0x0][0x288] ;  /* 0x0000a200ff1edb82 */ /* 0x000e620000000a00 */
[----:B------:R-:W-:Y:S02]  /*1570*/  ISETP.GE.AND.EX P3, PT, R48, UR19, PT, P3 ;  /* 0x0000001330007c0c */ /* 0x000fe4000bf66330 */
[----:B------:R-:W-:Y:S02]  /*1580*/  @!P0 MOV R24, R2 ;  /* 0x0000000200188202 */ /* 0x000fe40000000f00 */
[----:B------:R-:W-:Y:S02]  /*1590*/  @!P0 MOV R25, R5 ;  /* 0x0000000500198202 */ /* 0x000fe40000000f00 */
[----:B------:R-:W-:Y:S01]  /*15a0*/  ISETP.GT.U32.OR P3, PT, R0, 0x1bf, P3 ;  /* 0x000001bf0000780c */ /* 0x000fe20001f64470 */
[----:B------:R-:W-:Y:S01]  /*15b0*/  @!P0 IMAD.WIDE.U32 R24, R49, R46, R24 ;  /* 0x0000002e31188225 */ /* 0x000fe200078e0018 */
[----:B0-----:R-:W-:-:S04]  /*15c0*/  @!P4 IADD3 R40, P6, R43, R40, RZ ;  /* 0x000000282b28c210 */ /* 0x001fc80007fde0ff */
[----:B---3--:R-:W-:Y:S02]  /*15d0*/  @!P0 IADD3 R27, R25, R19, RZ ;  /* 0x00000013191b8210 */ /* 0x008fe40007ffe0ff */
[----:B------:R-:W-:Y:S02]  /*15e0*/  CS2R R18, SRZ ;  /* 0x0000000000127805 */ /* 0x000fe4000001ff00 */
[----:B------:R-:W-:Y:S02]  /*15f0*/  @!P4 IADD3.X R41, R32, R41, RZ, P6, !PT ;  /* 0x000000292029c210 */ /* 0x000fe400037fe4ff */
[----:B------:R-:W-:Y:S01]  /*1600*/  @!P4 IADD3 R42, P6, R43, R44, RZ ;  /* 0x0000002c2b2ac210 */ /* 0x000fe20007fde0ff */
[----:B------:R-:W0:Y:S01]  /*1610*/  @!P3 LDC.64 R46, c[0x0][0x230] ;  /* 0x00008c00ff2ebb82 */ /* 0x000e220000000a00 */
[C---:B------:R-:W-:Y:S01]  /*1620*/  @!P0 SHF.L.U32 R25, R24.reuse, 0x2, RZ ;  /* 0x0000000218198819 */ /* 0x040fe200000006ff */
[----:B------:R3:W5:Y:S01]  /*1630*/  @!P2 LDG.E.64 R18, desc[UR22][R22.64] ;  /* 0x000000161612a981 */ /* 0x000762000c1e1b00 */
[----:B------:R-:W-:-:S02]  /*1640*/  @!P0 SHF.L.U64.HI R34, R24, 0x2, R27 ;  /* 0x0000000218228819 */ /* 0x000fc4000001021b */
[----:B------:R-:W-:Y:S01]  /*1650*/  @!P4 IADD3.X R43, R32, R45, RZ, P6, !PT ;  /* 0x0000002d202bc210 */ /* 0x000fe200037fe4ff */
[----:B-1----:R-:W-:Y:S01]  /*1660*/  @!P5 IMAD R38, R39, R30, RZ ;  /* 0x0000001e2726d224 */ /* 0x002fe200078e02ff */
[----:B------:R-:W-:Y:S01]  /*1670*/  @!P5 MOV R20, R2 ;  /* 0x000000020014d202 */ /* 0x000fe20000000f00 */
[----:B------:R-:W1:Y:S01]  /*1680*/  @!P3 LDC.64 R26, c[0x0][0x288] ;  /* 0x0000a200ff1abb82 */ /* 0x000e620000000a00 */
[C---:B--2---:R-:W-:Y:S01]  /*1690*/  @!P0 IADD3 R36, P2, R25.reuse, R36, RZ ;  /* 0x0000002419248210 */ /* 0x044fe20007f5e0ff */
[----:B------:R-:W5:Y:S01]  /*16a0*/  @!P4 LDG.E.64 R92, desc[UR22][R40.64] ;  /* 0x00000016285cc981 */ /* 0x000f62000c1e1b00 */
[----:B------:R-:W-:Y:S02]  /*16b0*/  @!P0 IADD3 R28, P6, R25, R28, RZ ;  /* 0x0000001c191c8210 */ /* 0x000fe40007fde0ff */
[----:B------:R-:W-:-:S03]  /*16c0*/  IADD3 R39, R80, 0x180, RZ ;  /* 0x0000018050277810 */ /* 0x000fc60007ffe0ff */
[----:B------:R-:W2:Y:S01]  /*16d0*/  @!P5 LDC.64 R24, c[0x0][0x230] ;  /* 0x00008c00ff18db82 */ /* 0x000ea20000000a00 */
[----:B------:R-:W-:Y:S02]  /*16e0*/  @!P5 MOV R21, R5 ;  /* 0x000000050015d202 */ /* 0x000fe40000000f00 */
[----:B------:R-:W-:-:S05]  /*16f0*/  @!P0 IADD3.X R37, R34, R37, RZ, P2, !PT ;  /* 0x0000002522258210 */ /* 0x000fca00017fe4ff */
[----:B------:R-:W4:Y:S01]  /*1700*/  @!P5 LDC.64 R32, c[0x0][0x228] ;  /* 0x00008a00ff20db82 */ /* 0x000f220000000a00 */
[----:B------:R-:W-:Y:S01]  /*1710*/  ISETP.GE.U32.AND P2, PT, R39, UR18, PT ;  /* 0x0000001227007c0c */ /* 0x000fe2000bf46070 */
[C---:B------:R-:W-:Y:S01]  /*1720*/  @!P5 IMAD R45, R51.reuse, R31, R38 ;  /* 0x0000001f332dd224 */ /* 0x040fe200078e0226 */
[----:B------:R-:W-:Y:S01]  /*1730*/  SHF.R.S32.HI R50, RZ, 0x1f, R39 ;  /* 0x0000001fff327819 */ /* 0x000fe20000011427 */
[----:B------:R-:W-:Y:S01]  /*1740*/  @!P5 IMAD.WIDE.U32 R30, R51, R30, R20 ;  /* 0x0000001e331ed225 */ /* 0x000fe200078e0014 */
[----:B------:R-:W-:Y:S01]  /*1750*/  @!P0 IADD3.X R29, R34, R29, RZ, P6, !PT ;  /* 0x0000001d221d8210 */ /* 0x000fe200037fe4ff */
[----:B------:R-:W5:Y:S01]  /*1760*/  @!P0 LDG.E.64 R90, desc[UR22][R36.64] ;  /* 0x00000016245a8981 */ /* 0x000f62000c1e1b00 */
[----:B------:R-:W-:Y:S02]  /*1770*/  ISETP.GE.AND.EX P2, PT, R50, UR19, PT, P2 ;  /* 0x0000001332007c0c */ /* 0x000fe4000bf46320 */
[----:B------:R-:W-:Y:S02]  /*1780*/  @!P5 IADD3 R21, R31, R45, RZ ;  /* 0x0000002d1f15d210 */ /* 0x000fe40007ffe0ff */
[----:B------:R-:W-:-:S02]  /*1790*/  ISETP.GT.U32.OR P2, PT, R0, 0x1bf, P2 ;  /* 0x000001bf0000780c */ /* 0x000fc40001744470 */
[C---:B------:R-:W-:Y:S02]  /*17a0*/  @!P5 SHF.L.U64.HI R44, R30.reuse, 0x2, R21 ;  /* 0x000000021e2cd819 */ /* 0x040fe40000010215 */
[----:B------:R-:W-:Y:S02]  /*17b0*/  CS2R R20, SRZ ;  /* 0x0000000000147805 */ /* 0x000fe4000001ff00 */
[----:B---3--:R-:W-:Y:S01]  /*17c0*/  @!P5 SHF.L.U32 R23, R30, 0x2, RZ ;  /* 0x000000021e17d819 */ /* 0x008fe200000006ff */
[----:B-1----:R-:W-:-:S03]  /*17d0*/  @!P3 IMAD R22, R48, R26, RZ ;  /* 0x0000001a3016b224 */ /* 0x002fc600078e02ff */
[----:B------:R1:W5:Y:S01]  /*17e0*/  @!P4 LDG.E.64 R20, desc[UR22][R42.64] ;  /* 0x000000162a14c981 */ /* 0x000362000c1e1b00 */
[----:B--2---:R-:W-:Y:S01]  /*17f0*/  @!P5 IADD3 R34, P4, R23, R24, RZ ;  /* 0x000000181722d210 */ /* 0x004fe20007f9e0ff */
[----:B------:R-:W-:Y:S01]  /*1800*/  @!P3 IMAD R45, R35, R27, R22 ;  /* 0x0000001b232db224 */ /* 0x000fe200078e0216 */
[----:B----4-:R-:W-:Y:S02]  /*1810*/  @!P5 IADD3 R32, P6, R23, R32, RZ ;  /* 0x000000201720d210 */ /* 0x010fe40007fde0ff */
[----:B------:R-:W-:Y:S01]  /*1820*/  CS2R R22, SRZ ;  /* 0x0000000000167805 */ /* 0x000fe2000001ff00 */
[----:B------:R-:W2:Y:S01]  /*1830*/  @!P2 LDC.64 R30, c[0x0][0x288] ;  /* 0x0000a200ff1eab82 */ /* 0x000ea20000000a00 */
[----:B------:R-:W-:Y:S01]  /*1840*/  STL [R1+0xa0], R106 ;  /* 0x0000a06a01007387 */ /* 0x000fe20000100800 */
[----:B------:R-:W-:-:S03]  /*1850*/  IADD3 R38, R80, 0x190, RZ ;  /* 0x0000019050267810 */ /* 0x000fc60007ffe0ff */
[----:B------:R-:W-:Y:S01]  /*1860*/  STL [R1+0x9c], R107 ;  /* 0x00009c6b01007387 */ /* 0x000fe20000100800 */
[----:B------:R-:W-:Y:S02]  /*1870*/  IADD3 R48, R80, 0x1a0, RZ ;  /* 0x000001a050307810 */ /* 0x000fe40007ffe0ff */
[----:B-1----:R-:W1:Y:S01]  /*1880*/  @!P2 LDC.64 R42, c[0x0][0x230] ;  /* 0x00008c00ff2aab82 */ /* 0x002e620000000a00 */
[----:B------:R3:W5:Y:S01]  /*1890*/  @!P0 LDG.E.64 R22, desc[UR22][R28.64] ;  /* 0x000000161c168981 */ /* 0x000762000c1e1b00 */
[----:B------:R-:W-:-:S06]  /*18a0*/  ISETP.GE.U32.AND P0, PT, R38, UR18, PT ;  /* 0x0000001226007c0c */ /* 0x000fcc000bf06070 */
[----:B------:R-:W4:Y:S01]  /*18b0*/  @!P2 LDC.64 R36, c[0x0][0x228] ;  /* 0x00008a00ff24ab82 */ /* 0x000f220000000a00 */
[----:B------:R-:W-:Y:S04]  /*18c0*/  STL.64 [R1+0xa8], R6 ;  /* 0x0000a80601007387 */ /* 0x000fe80000100a00 */
[----:B------:R-:W-:Y:S04]  /*18d0*/  STL.64 [R1+0xb0], R104 ;  /* 0x0000b06801007387 */ /* 0x000fe80000100a00 */
[----:B------:R0:W-:Y:S01]  /*18e0*/  STL.64 [R1+0xb8], R8 ;  /* 0x0000b80801007387 */ /* 0x0001e20000100a00 */
[----:B---3--:R-:W-:-:S02]  /*18f0*/  @!P3 MOV R28, R2 ;  /* 0x00000002001cb202 */ /* 0x008fc40000000f00 */
[----:B------:R-:W-:Y:S02]  /*1900*/  @!P3 MOV R29, R5 ;  /* 0x00000005001db202 */ /* 0x000fe40000000f00 */
[----:B0-----:R-:W-:-:S04]  /*1910*/  SHF.R.S32.HI R8, RZ, 0x1f, R38 ;  /* 0x0000001fff087819 */ /* 0x001fc80000011426 */
[----:B------:R-:W-:-:S04]  /*1920*/  ISETP.GE.AND.EX P0, PT, R8, UR19, PT, P0 ;  /* 0x0000001308007c0c */ /* 0x000fc8000bf06300 */
[----:B------:R-:W-:Y:S01]  /*1930*/  ISETP.GT.U32.OR P0, PT, R0, 0x1bf, P0 ;  /* 0x000001bf0000780c */ /* 0x000fe20000704470 */
[----:B------:R-:W-:Y:S01]  /*1940*/  @!P3 IMAD.WIDE.U32 R26, R35, R26, R28 ;  /* 0x0000001a231ab225 */ /* 0x000fe200078e001c */
[----:B------:R-:W-:Y:S02]  /*1950*/  @!P5 IADD3.X R35, R44, R25, RZ, P4, !PT ;  /* 0x000000192c23d210 */ /* 0x000fe400027fe4ff */
[----:B------:R-:W-:Y:S02]  /*1960*/  ISETP.GE.U32.AND P4, PT, R48, UR18, PT ;  /* 0x0000001230007c0c */ /* 0x000fe4000bf86070 */
[----:B------:R-:W-:Y:S01]  /*1970*/  SHF.R.S32.HI R7, RZ, 0x1f, R48 ;  /* 0x0000001fff077819 */ /* 0x000fe20000011430 */
[----:B--2---:R-:W-:Y:S01]  /*1980*/  @!P2 IMAD R24, R50, R30, RZ ;  /* 0x0000001e3218a224 */ /* 0x004fe200078e02ff */
[----:B------:R-:W-:Y:S01]  /*1990*/  @!P3 IADD3 R25, R27, R45, RZ ;  /* 0x0000002d1b19b210 */ /* 0x000fe20007ffe0ff */
[----:B------:R-:W5:Y:S01]  /*19a0*/  @!P5 LDG.E.64 R88, desc[UR22][R34.64] ;  /* 0x000000162258d981 */ /* 0x000f62000c1e1b00 */
[----:B------:R-:W-:-:S02]  /*19b0*/  @!P5 IADD3.X R33, R44, R33, RZ, P6, !PT ;  /* 0x000000212c21d210 */ /* 0x000fc400037fe4ff */
[----:B------:R-:W-:Y:S01]  /*19c0*/  ISETP.GE.AND.EX P4, PT, R7, UR19, PT, P4 ;  /* 0x0000001307007c0c */ /* 0x000fe2000bf86340 */
[----:B------:R-:W0:Y:S01]  /*19d0*/  @!P3 LDC.64 R44, c[0x0][0x228] ;  /* 0x00008a00ff2cbb82 */ /* 0x000e220000000a00 */
[----:B------:R-:W-:Y:S01]  /*19e0*/  @!P3 SHF.L.U64.HI R40, R26, 0x2, R25 ;  /* 0x000000021a28b819 */ /* 0x000fe20000010219 */
[----:B------:R-:W-:Y:S01]  /*19f0*/  @!P2 IMAD R51, R39, R31, R24 ;  /* 0x0000001f2733a224 */ /* 0x000fe200078e0218 */
[----:B------:R-:W-:Y:S02]  /*1a00*/  ISETP.GT.U32.OR P4, PT, R0, 0x1bf, P4 ;  /* 0x000001bf0000780c */ /* 0x000fe40002784470 */
[----:B------:R-:W-:-:S03]  /*1a10*/  CS2R R24, SRZ ;  /* 0x0000000000187805 */ /* 0x000fc6000001ff00 */
[----:B------:R-:W2:Y:S03]  /*1a20*/  @!P0 LDC.64 R28, c[0x0][0x288] ;  /* 0x0000a200ff1c8b82 */ /* 0x000ea60000000a00 */
[----:B------:R3:W5:Y:S01]  /*1a30*/  @!P5 LDG.E.64 R24, desc[UR22][R32.64] ;  /* 0x000000162018d981 */ /* 0x000762000c1e1b00 */
[----:B------:R-:W-:Y:S02]  /*1a40*/  @!P3 SHF.L.U32 R41, R26, 0x2, RZ ;  /* 0x000000021a29b819 */ /* 0x000fe400000006ff */
[----:B------:R-:W-:Y:S02]  /*1a50*/  IADD3 R49, R80, 0x1b0, RZ ;  /* 0x000001b050317810 */ /* 0x000fe40007ffe0ff */
[----:B------:R-:W1:Y:S01]  /*1a60*/  @!P4 LDC.64 R26, c[0x0][0x288] ;  /* 0x0000a200ff1acb82 */ /* 0x000e620000000a00 */
[----:B---3--:R-:W-:Y:S02]  /*1a70*/  @!P2 MOV R32, R2 ;  /* 0x000000020020a202 */ /* 0x008fe40000000f00 */
[----:B------:R-:W-:-:S05]  /*1a80*/  @!P2 MOV R33, R5 ;  /* 0x000000050021a202 */ /* 0x000fca0000000f00 */
[----:B------:R-:W3:Y:S01]  /*1a90*/  @!P0 LDC.64 R34, c[0x0][0x228] ;  /* 0x00008a00ff228b82 */ /* 0x000ee20000000a00 */
[----:B------:R-:W-:Y:S01]  /*1aa0*/  @!P2 IMAD.WIDE.U32 R30, R39, R30, R32 ;  /* 0x0000001e271ea225 */ /* 0x000fe200078e0020 */
[----:B------:R-:W-:Y:S02]  /*1ab0*/  @!P3 IADD3 R46, P6, R41, R46, RZ ;  /* 0x0000002e292eb210 */ /* 0x000fe40007fde0ff */
[----:B------:R-:W-:Y:S02]  /*1ac0*/  ISETP.GE.U32.AND P5, PT, R49, UR18, PT ;  /* 0x0000001231007c0c */ /* 0x000fe4000bfa6070 */
[----:B------:R-:W-:Y:S02]  /*1ad0*/  SHF.R.S32.HI R6, RZ, 0x1f, R49 ;  /* 0x0000001fff067819 */ /* 0x000fe40000011431 */
[----:B------:R-:W3:Y:S01]  /*1ae0*/  @!P0 LDC.64 R32, c[0x0][0x230] ;  /* 0x00008c00ff208b82 */ /* 0x000ee20000000a00 */
[----:B------:R-:W-:Y:S02]  /*1af0*/  @!P2 IADD3 R31, R31, R51, RZ ;  /* 0x000000331f1fa210 */ /* 0x000fe40007ffe0ff */
[----:B------:R-:W-:-:S02]  /*1b00*/  @!P3 IADD3.X R47, R40, R47, RZ, P6, !PT ;  /* 0x0000002f282fb210 */ /* 0x000fc400037fe4ff */
[----:B------:R-:W-:Y:S02]  /*1b10*/  ISETP.GE.AND.EX P5, PT, R6, UR19, PT, P5 ;  /* 0x0000001306007c0c */ /* 0x000fe4000bfa6350 */
[----:B0-----:R-:W-:Y:S01]  /*1b20*/  @!P3 IADD3 R44, P6, R41, R44, RZ ;  /* 0x0000002c292cb210 */ /* 0x001fe20007fde0ff */
[----:B--2---:R-:W-:Y:S01]  /*1b30*/  @!P0 IMAD R41, R8, R28, RZ ;  /* 0x0000001c08298224 */ /* 0x004fe200078e02ff */
[C---:B------:R-:W-:Y:S01]  /*1b40*/  @!P2 SHF.L.U32 R39, R30.reuse, 0x2, RZ ;  /* 0x000000021e27a819 */ /* 0x040fe200000006ff */
[----:B-1----:R-:W-:Y:S01]  /*1b50*/  @!P4 IMAD R52, R7, R26, RZ ;  /* 0x0000001a0734c224 */ /* 0x002fe200078e02ff */
[----:B------:R-:W-:Y:S01]  /*1b60*/  @!P2 SHF.L.U64.HI R50, R30, 0x2, R31 ;  /* 0x000000021e32a819 */ /* 0x000fe2000001021f */
[----:B------:R-:W5:Y:S01]  /*1b70*/  @!P3 LDG.E.64 R86, desc[UR22][R46.64] ;  /* 0x000000162e56b981 */ /* 0x000f62000c1e1b00 */
[----:B------:R-:W-:Y:S02]  /*1b80*/  @!P0 MOV R30, R2 ;  /* 0x00000002001e8202 */ /* 0x000fe40000000f00 */
[----:B------:R-:W-:Y:S01]  /*1b90*/  @!P0 MOV R31, R5 ;  /* 0x00000005001f8202 */ /* 0x000fe20000000f00 */
[----:B------:R-:W-:Y:S01]  /*1ba0*/  @!P0 IMAD R51, R38, R29, R41 ;  /* 0x0000001d26338224 */ /* 0x000fe200078e0229 */
[----:B------:R-:W-:-:S02]  /*1bb0*/  ISETP.GT.U32.OR P5, PT, R0, 0x1bf, P5 ;  /* 0x000001bf0000780c */ /* 0x000fc40002fa4470 */
[----:B------:R-:W-:Y:S01]  /*1bc0*/  @!P3 IADD3.X R45, R40, R45, RZ, P6, !PT ;  /* 0x0000002d282db210 */ /* 0x000fe200037fe4ff */
[----:B------:R-:W-:Y:S01]  /*1bd0*/  @!P0 IMAD.WIDE.U32 R28, R38, R28, R30 ;  /* 0x0000001c261c8225 */ /* 0x000fe200078e001e */
[C---:B------:R-:W-:Y:S01]  /*1be0*/  @!P2 IADD3 R42, P6, R39.reuse, R42, RZ ;  /* 0x0000002a272aa210 */ /* 0x040fe20007fde0ff */
[----:B------:R-:W0:Y:S03]  /*1bf0*/  @!P4 LDC.64 R40, c[0x0][0x230] ;  /* 0x00008c00ff28cb82 */ /* 0x000e260000000a00 */
[C---:B------:R-:W-:Y:S02]  /*1c00*/  @!P2 IADD3.X R43, R50.reuse, R43, RZ, P6, !PT ;  /* 0x0000002b322ba210 */ /* 0x040fe400037fe4ff */
[----:B----4-:R-:W-:Y:S02]  /*1c10*/  @!P2 IADD3 R36, P6, R39, R36, RZ ;  /* 0x000000242724a210 */ /* 0x010fe40007fde0ff */
[----:B------:R-:W-:Y:S01]  /*1c20*/  @!P0 IADD3 R29, R29, R51, RZ ;  /* 0x000000331d1d8210 */ /* 0x000fe20007ffe0ff */
[----:B------:R-:W1:Y:S01]  /*1c30*/  @!P4 LDC.64 R38, c[0x0][0x228] ;  /* 0x00008a00ff26cb82 */ /* 0x000e620000000a00 */
[----:B------:R-:W-:Y:S01]  /*1c40*/  @!P2 IADD3.X R37, R50, R37, RZ, P6, !PT ;  /* 0x000000253225a210 */ /* 0x000fe200037fe4ff */
[----:B------:R-:W-:Y:S01]  /*1c50*/  @!P4 IMAD R53, R48, R27, R52 ;  /* 0x0000001b3035c224 */ /* 0x000fe200078e0234 */
[C---:B------:R-:W-:Y:S01]  /*1c60*/  @!P0 SHF.L.U32 R51, R28.reuse, 0x2, RZ ;  /* 0x000000021c338819 */ /* 0x040fe200000006ff */
[----:B------:R2:W5:Y:S01]  /*1c70*/  @!P2 LDG.E.64 R84, desc[UR22][R42.64] ;  /* 0x000000162a54a981 */ /* 0x000562000c1e1b00 */
[----:B------:R-:W-:-:S02]  /*1c80*/  @!P0 SHF.L.U64.HI R50, R28, 0x2, R29 ;  /* 0x000000021c328819 */ /* 0x000fc4000001021d */
[----:B------:R-:W-:Y:S01]  /*1c90*/  @!P4 MOV R28, R2 ;  /* 0x00000002001cc202 */ /* 0x000fe20000000f00 */
[----:B------:R-:W4:Y:S01]  /*1ca0*/  @!P5 LDC.64 R30, c[0x0][0x288] ;  /* 0x0000a200ff1edb82 */ /* 0x000f220000000a00 */
[----:B------:R-:W-:Y:S02]  /*1cb0*/  @!P4 MOV R29, R5 ;  /* 0x00000005001dc202 */ /* 0x000fe40000000f00 */
[----:B---3--:R-:W-:Y:S01]  /*1cc0*/  @!P0 IADD3 R32, P6, R51, R32, RZ ;  /* 0x0000002033208210 */ /* 0x008fe20007fde0ff */
[----:B------:R-:W-:-:S03]  /*1cd0*/  @!P4 IMAD.WIDE.U32 R26, R48, R26, R28 ;  /* 0x0000001a301ac225 */ /* 0x000fc600078e001c */
[----:B------:R-:W-:Y:S01]  /*1ce0*/  @!P0 IADD3.X R33, R50, R33, RZ, P6, !PT ;  /* 0x0000002132218210 */ /* 0x000fe200037fe4ff */
[----:B--2---:R-:W2:Y:S01]  /*1cf0*/  @!P5 LDC.64 R42, c[0x0][0x228] ;  /* 0x00008a00ff2adb82 */ /* 0x004ea20000000a00 */
[----:B------:R-:W-:Y:S02]  /*1d00*/  @!P0 IADD3 R34, P6, R51, R34, RZ ;  /* 0x0000002233228210 */ /* 0x000fe40007fde0ff */
[----:B------:R-:W-:Y:S01]  /*1d10*/  @!P4 IADD3 R29, R27, R53, RZ ;  /* 0x000000351b1dc210 */ /* 0x000fe20007ffe0ff */
[----:B------:R3:W5:Y:S01]  /*1d20*/  @!P0 LDG.E.64 R82, desc[UR22][R32.64] ;  /* 0x0000001620528981 */ /* 0x000762000c1e1b00 */
[----:B------:R-:W-:Y:S02]  /*1d30*/  @!P4 SHF.L.U32 R27, R26, 0x2, RZ ;  /* 0x000000021a1bc819 */ /* 0x000fe400000006ff */
[----:B------:R-:W-:Y:S02]  /*1d40*/  @!P0 IADD3.X R35, R50, R35, RZ, P6, !PT ;  /* 0x0000002332238210 */ /* 0x000fe400037fe4ff */
[----:B------:R-:W-:-:S02]  /*1d50*/  @!P4 SHF.L.U64.HI R26, R26, 0x2, R29 ;  /* 0x000000021a1ac819 */ /* 0x000fc4000001021d */
[----:B0-----:R-:W-:-:S04]  /*1d60*/  @!P4 IADD3 R40, P6, R27, R40, RZ ;  /* 0x000000281b28c210 */ /* 0x001fc80007fde0ff */
[----:B------:R-:W-:Y:S02]  /*1d70*/  @!P4 IADD3.X R41, R26, R41, RZ, P6, !PT ;  /* 0x000000291a29c210 */ /* 0x000fe400037fe4ff */
[----:B-1----:R-:W-:Y:S01]  /*1d80*/  @!P4 IADD3 R38, P6, R27, R38, RZ ;  /* 0x000000261b26c210 */ /* 0x002fe20007fde0ff */
[----:B----4-:R-:W-:Y:S01]  /*1d90*/  @!P5 IMAD R28, R6, R30, RZ ;  /* 0x0000001e061cd224 */ /* 0x010fe200078e02ff */
[----:B------:R-:W-:Y:S02]  /*1da0*/  @!P5 MOV R27, R5 ;  /* 0x00000005001bd202 */ /* 0x000fe40000000f00 */
[----:B------:R-:W-:Y:S02]  /*1db0*/  IADD3 R48, R80, 0x1d0, RZ ;  /* 0x000001d050307810 */ /* 0x000fe40007ffe0ff */
[----:B---3--:R-:W-:Y:S02]  /*1dc0*/  CS2R R32, SRZ ;  /* 0x0000000000207805 */ /* 0x008fe4000001ff00 */
[----:B------:R-:W-:Y:S01]  /*1dd0*/  @!P4 IADD3.X R39, R26, R39, RZ, P6, !PT ;  /* 0x000000271a27c210 */ /* 0x000fe200037fe4ff */
[----:B------:R-:W5:Y:S01]  /*1de0*/  @!P4 LDG.E.64 R78, desc[UR22][R40.64] ;  /* 0x00000016284ec981 */ /* 0x000f62000c1e1b00 */
[----:B------:R-:W-:Y:S01]  /*1df0*/  @!P5 MOV R26, R2 ;  /* 0x00000002001ad202 */ /* 0x000fe20000000f00 */
[C---:B------:R-:W-:Y:S01]  /*1e00*/  @!P5 IMAD R51, R49.reuse, R31, R28 ;  /* 0x0000001f3133d224 */ /* 0x040fe200078e021c */
[----:B------:R-:W-:Y:S01]  /*1e10*/  SHF.R.S32.HI R8, RZ, 0x1f, R48 ;  /* 0x0000001fff087819 */ /* 0x000fe20000011430 */
[----:B------:R-:W5:Y:S02]  /*1e20*/  @!P4 LDG.E.64 R32, desc[UR22][R38.64] ;  /* 0x000000162620c981 */ /* 0x000f64000c1e1b00 */
[----:B------:R-:W-:Y:S01]  /*1e30*/  @!P5 IMAD.WIDE.U32 R30, R49, R30, R26 ;  /* 0x0000001e311ed225 */ /* 0x000fe200078e001a */
[----:B------:R-:W-:-:S02]  /*1e40*/  CS2R R26, SRZ ;  /* 0x00000000001a7805 */ /* 0x000fc4000001ff00 */
[----:B------:R-:W-:-:S04]  /*1e50*/  IADD3 R49, R80, 0x1c0, RZ ;  /* 0x000001c050317810 */ /* 0x000fc80007ffe0ff */
[----:B------:R-:W-:Y:S01]  /*1e60*/  SHF.R.S32.HI R6, RZ, 0x1f, R49 ;  /* 0x0000001fff067819 */ /* 0x000fe20000011431 */
[----:B------:R0:W5:Y:S01]  /*1e70*/  @!P3 LDG.E.64 R26, desc[UR22][R44.64] ;  /* 0x000000162c1ab981 */ /* 0x000162000c1e1b00 */
[----:B------:R-:W-:-:S04]  /*1e80*/  ISETP.GE.U32.AND P3, PT, R49, UR18, PT ;  /* 0x0000001231007c0c */ /* 0x000fc8000bf66070 */
[----:B------:R-:W-:-:S04]  /*1e90*/  ISETP.GE.AND.EX P3, PT, R6, UR19, PT, P3 ;  /* 0x0000001306007c0c */ /* 0x000fc8000bf66330 */
[----:B------:R-:W-:Y:S02]  /*1ea0*/  ISETP.GT.U32.OR P3, PT, R0, 0x1bf, P3 ;  /* 0x000001bf0000780c */ /* 0x000fe40001f64470 */
[----:B------:R-:W-:Y:S02]  /*1eb0*/  @!P5 IADD3 R31, R31, R51, RZ ;  /* 0x000000331f1fd210 */ /* 0x000fe40007ffe0ff */
[C---:B------:R-:W-:Y:S02]  /*1ec0*/  @!P5 SHF.L.U32 R47, R30.reuse, 0x2, RZ ;  /* 0x000000021e2fd819 */ /* 0x040fe400000006ff */
[----:B------:R-:W-:Y:S02]  /*1ed0*/  @!P5 SHF.L.U64.HI R52, R30, 0x2, R31 ;  /* 0x000000021e34d819 */ /* 0x000fe4000001021f */
[----:B------:R-:W-:Y:S02]  /*1ee0*/  CS2R R30, SRZ ;  /* 0x00000000001e7805 */ /* 0x000fe4000001ff00 */
[----:B------:R-:W-:-:S02]  /*1ef0*/  CS2R R28, SRZ ;  /* 0x00000000001c7805 */ /* 0x000fc4000001ff00 */
[----:B------:R-:W-:Y:S01]  /*1f00*/  IADD3 R51, R80, 0x1e0, RZ ;  /* 0x000001e050337810 */ /* 0x000fe20007ffe0ff */
[----:B0-----:R-:W0:Y:S01]  /*1f10*/  @!P3 LDC.64 R44, c[0x0][0x288] ;  /* 0x0000a200ff2cbb82 */ /* 0x001e220000000a00 */
[----:B------:R-:W5:Y:S02]  /*1f20*/  @!P0 LDG.E.64 R30, desc[UR22][R34.64] ;  /* 0x00000016221e8981 */ /* 0x000f64000c1e1b00 */
[----:B------:R-:W-:Y:S02]  /*1f30*/  ISETP.GE.U32.AND P0, PT, R51, UR18, PT ;  /* 0x0000001233007c0c */ /* 0x000fe4000bf06070 */
[----:B------:R-:W-:Y:S01]  /*1f40*/  SHF.R.S32.HI R7, RZ, 0x1f, R51 ;  /* 0x0000001fff077819 */ /* 0x000fe20000011433 */
[----:B------:R1:W5:Y:S01]  /*1f50*/  @!P2 LDG.E.64 R28, desc[UR22][R36.64] ;  /* 0x00000016241ca981 */ /* 0x000362000c1e1b00 */
[----:B------:R-:W-:Y:S02]  /*1f60*/  ISETP.GE.U32.AND P2, PT, R48, UR18, PT ;  /* 0x0000001230007c0c */ /* 0x000fe4000bf46070 */
[----:B------:R-:W-:Y:S01]  /*1f70*/  ISETP.GE.AND.EX P0, PT, R7, UR19, PT, P0 ;  /* 0x0000001307007c0c */ /* 0x000fe2000bf06300 */
[----:B------:R-:W3:Y:S01]  /*1f80*/  @!P3 LDC.64 R40, c[0x0][0x230] ;  /* 0x00008c00ff28bb82 */ /* 0x000ee20000000a00 */
[----:B------:R-:W-:-:S07]  /*1f90*/  ISETP.GE.AND.EX P2, PT, R8, UR19, PT, P2 ;  /* 0x0000001308007c0c */ /* 0x000fce000bf46320 */
[----:B-1----:R-:W1:Y:S01]  /*1fa0*/  @!P5 LDC.64 R36, c[0x0][0x230] ;  /* 0x00008c00ff24db82 */ /* 0x002e620000000a00 */
[C---:B------:R-:W-:Y:S02]  /*1fb0*/  ISETP.GT.U32.OR P0, PT, R0.reuse, 0x1bf, P0 ;  /* 0x000001bf0000780c */ /* 0x040fe40000704470 */
[----:B------:R-:W-:Y:S01]  /*1fc0*/  ISETP.GT.U32.OR P2, PT, R0, 0x1bf, P2 ;  /* 0x000001bf0000780c */ /* 0x000fe20001744470 */
[----:B0-----:R-:W-:Y:S01]  /*1fd0*/  @!P3 IMAD R46, R6, R44, RZ ;  /* 0x0000002c062eb224 */ /* 0x001fe200078e02ff */
[----:B--2---:R-:W-:-:S03]  /*1fe0*/  @!P5 IADD3 R42, P6, R47, R42, RZ ;  /* 0x0000002a2f2ad210 */ /* 0x004fc60007fde0ff */
[----:B------:R-:W0:Y:S01]  /*1ff0*/  @!P3 LDC.64 R38, c[0x0][0x228] ;  /* 0x00008a00ff26bb82 */ /* 0x000e220000000a00 */
[----:B------:R-:W-:-:S07]  /*2000*/  @!P3 IMAD R53, R49, R45, R46 ;  /* 0x0000002d3135b224 */ /* 0x000fce00078e022e */
[----:B------:R-:W2:Y:S01]  /*2010*/  @!P0 LDC.64 R54, c[0x0][0x288] ;  /* 0x0000a200ff368b82 */ /* 0x000ea20000000a00 */
[----:B------:R-:W-:-:S07]  /*2020*/  @!P3 MOV R46, R2 ;  /* 0x00000002002eb202 */ /* 0x000fce0000000f00 */
[----:B------:R-:W4:Y:S01]  /*2030*/  @!P2 LDC.64 R34, c[0x0][0x288] ;  /* 0x0000a200ff22ab82 */ /* 0x000f220000000a00 */
[----:B-1----:R-:W-:Y:S02]  /*2040*/  @!P5 IADD3 R36, P4, R47, R36, RZ ;  /* 0x000000242f24d210 */ /* 0x002fe40007f9e0ff */
[----:B------:R-:W-:-:S03]  /*2050*/  @!P3 MOV R47, R5 ;  /* 0x00000005002fb202 */ /* 0x000fc60000000f00 */
[----:B------:R-:W-:Y:S01]  /*2060*/  @!P3 IMAD.WIDE.U32 R44, R49, R44, R46 ;  /* 0x0000002c312cb225 */ /* 0x000fe200078e002e */
[----:B------:R-:W-:Y:S01]  /*2070*/  @!P5 IADD3.X R37, R52, R37, RZ, P4, !PT ;  /* 0x000000253425d210 */ /* 0x000fe200027fe4ff */
[----:B------:R-:W-:Y:S01]  /*2080*/  STL.64 [R1+0xc0], R102 ;  /* 0x0000c06601007387 */ /* 0x000fe20000100a00 */
[----:B------:R-:W-:Y:S01]  /*2090*/  IADD3 R50, R80, 0x160, RZ ;  /* 0x0000016050327810 */ /* 0x000fe20007ffe0ff */
[----:B------:R-:W1:Y:S01]  /*20a0*/  @!P0 LDC.64 R58, c[0x0][0x230] ;  /* 0x00008c00ff3a8b82 */ /* 0x000e620000000a00 */
[----:B------:R-:W-:Y:S01]  /*20b0*/  @!P3 IADD3 R45, R45, R53, RZ ;  /* 0x000000352d2db210 */ /* 0x000fe20007ffe0ff */
[----:B------:R3:W5:Y:S01]  /*20c0*/  @!P5 LDG.E.64 R62, desc[UR22][R36.64] ;  /* 0x00000016243ed981 */ /* 0x000762000c1e1b00 */
[----:B------:R-:W-:Y:S02]  /*20d0*/  @!P5 IADD3.X R43, R52, R43, RZ, P6, !PT ;  /* 0x0000002b342bd210 */ /* 0x000fe400037fe4ff */
[C---:B------:R-:W-:Y:S02]  /*20e0*/  @!P3 SHF.L.U32 R49, R44.reuse, 0x2, RZ ;  /* 0x000000022c31b819 */ /* 0x040fe400000006ff */
[----:B------:R-:W-:-:S02]  /*20f0*/  @!P3 SHF.L.U64.HI R52, R44, 0x2, R45 ;  /* 0x000000022c34b819 */ /* 0x000fc4000001022d */
[----:B------:R-:W1:Y:S01]  /*2100*/  @!P2 LDC.64 R44, c[0x0][0x230] ;  /* 0x00008c00ff2cab82 */ /* 0x000e620000000a00 */
[----:B--2---:R-:W-:Y:S01]  /*2110*/  @!P0 IMAD R56, R7, R54, RZ ;  /* 0x0000003607388224 */ /* 0x004fe200078e02ff */
[----:B---3--:R-:W-:Y:S02]  /*2120*/  @!P0 MOV R36, R2 ;  /* 0x0000000200248202 */ /* 0x008fe40000000f00 */
[----:B------:R-:W-:Y:S01]  /*2130*/  @!P0 MOV R37, R5 ;  /* 0x0000000500258202 */ /* 0x000fe20000000f00 */
[----:B----4-:R-:W-:Y:S02]  /*2140*/  @!P2 IMAD R46, R8, R34, RZ ;  /* 0x00000022082ea224 */ /* 0x010fe400078e02ff */
[C---:B------:R-:W-:Y:S02]  /*2150*/  @!P0 IMAD R57, R51.reuse, R55, R56 ;  /* 0x0000003733398224 */ /* 0x040fe400078e0238 */
[----:B------:R-:W-:Y:S01]  /*2160*/  @!P0 IMAD.WIDE.U32 R54, R51, R54, R36 ;  /* 0x0000003633368225 */ /* 0x000fe200078e0024 */
[----:B------:R-:W-:-:S03]  /*2170*/  @!P2 MOV R47, R5 ;  /* 0x00000005002fa202 */ /* 0x000fc60000000f00 */
[C---:B------:R-:W-:Y:S01]  /*2180*/  @!P2 IMAD R53, R48.reuse, R35, R46 ;  /* 0x000000233035a224 */ /* 0x040fe200078e022e */
[----:B------:R-:W-:Y:S02]  /*2190*/  @!P2 MOV R46, R2 ;  /* 0x00000002002ea202 */ /* 0x000fe40000000f00 */
[----:B------:R-:W-:Y:S02]  /*21a0*/  @!P3 IADD3 R40, P6, R49, R40, RZ ;  /* 0x000000283128b210 */ /* 0x000fe40007fde0ff */
[----:B------:R-:W-:Y:S02]  /*21b0*/  @!P0 IADD3 R37, R55, R57, RZ ;  /* 0x0000003937258210 */ /* 0x000fe40007ffe0ff */
[----:B------:R-:W-:Y:S01]  /*21c0*/  CS2R R56, SRZ ;  /* 0x0000000000387805 */ /* 0x000fe2000001ff00 */
[----:B------:R-:W-:Y:S01]  /*21d0*/  @!P2 IMAD.WIDE.U32 R34, R48, R34, R46 ;  /* 0x000000223022a225 */ /* 0x000fe200078e002e */
[----:B------:R-:W-:Y:S01]  /*21e0*/  @!P3 IADD3.X R41, R52, R41, RZ, P6, !PT ;  /* 0x000000293429b210 */ /* 0x000fe200037fe4ff */
[----:B------:R-:W2:Y:S01]  /*21f0*/  @!P2 LDC.64 R46, c[0x0][0x228] ;  /* 0x00008a00ff2eab82 */ /* 0x000ea20000000a00 */
[----:B0-----:R-:W-:-:S02]  /*2200*/  @!P3 IADD3 R38, P6, R49, R38, RZ ;  /* 0x000000263126b210 */ /* 0x001fc40007fde0ff */
[----:B------:R-:W-:Y:S01]  /*2210*/  @!P2 IADD3 R35, R35, R53, RZ ;  /* 0x000000352323a210 */ /* 0x000fe20007ffe0ff */
[----:B------:R-:W3:Y:S01]  /*2220*/  @!P3 LDG.E.64 R56, desc[UR22][R40.64] ;  /* 0x000000162838b981 */ /* 0x000ee2000c1e1b00 */
[----:B------:R-:W-:Y:S02]  /*2230*/  @!P2 SHF.L.U32 R53, R34, 0x2, RZ ;  /* 0x000000022235a819 */ /* 0x000fe400000006ff */
[----:B------:R-:W-:Y:S02]  /*2240*/  @!P3 IADD3.X R39, R52, R39, RZ, P6, !PT ;  /* 0x000000273427b210 */ /* 0x000fe400037fe4ff */
[----:B------:R-:W-:Y:S02]  /*2250*/  @!P2 SHF.L.U64.HI R52, R34, 0x2, R35 ;  /* 0x000000022234a819 */ /* 0x000fe40000010223 */
[----:B-1----:R-:W-:-:S04]  /*2260*/  @!P2 IADD3 R44, P6, R53, R44, RZ ;  /* 0x0000002c352ca210 */ /* 0x002fc80007fde0ff */
[----:B------:R-:W-:-:S05]  /*2270*/  @!P2 IADD3.X R45, R52, R45, RZ, P6, !PT ;  /* 0x0000002d342da210 */ /* 0x000fca00037fe4ff */
[----:B------:R-:W4:Y:S01]  /*2280*/  @!P2 LDG.E.64 R60, desc[UR22][R44.64] ;  /* 0x000000162c3ca981 */ /* 0x000f22000c1e1b00 */
[----:B------:R-:W-:Y:S02]  /*2290*/  ISETP.GE.U32.AND P4, PT, R50, UR18, PT ;  /* 0x0000001232007c0c */ /* 0x000fe4000bf86070 */
[----:B------:R-:W-:Y:S02]  /*22a0*/  SHF.R.S32.HI R6, RZ, 0x1f, R50 ;  /* 0x0000001fff067819 */ /* 0x000fe40000011432 */
[----:B------:R-:W-:Y:S02]  /*22b0*/  CS2R R34, SRZ ;  /* 0x0000000000227805 */ /* 0x000fe4000001ff00 */
[----:B------:R-:W-:Y:S02]  /*22c0*/  ISETP.GE.AND.EX P4, PT, R6, UR19, PT, P4 ;  /* 0x0000001306007c0c */ /* 0x000fe4000bf86340 */
[----:B------:R-:W-:Y:S02]  /*22d0*/  IADD3 R8, R80, 0x10, RZ ;  /* 0x0000001050087810 */ /* 0x000fe40007ffe0ff */
[----:B------:R0:W5:Y:S01]  /*22e0*/  @!P5 LDG.E.64 R34, desc[UR22][R42.64] ;  /* 0x000000162a22d981 */ /* 0x000162000c1e1b00 */
[----:B------:R-:W-:-:S02]  /*22f0*/  ISETP.GT.U32.OR P4, PT, R0, 0x1bf, P4 ;  /* 0x000001bf0000780c */ /* 0x000fc40002784470 */
[----:B------:R-:W-:Y:S02]  /*2300*/  SHF.R.S32.HI R9, RZ, 0x1f, R8 ;  /* 0x0000001fff097819 */ /* 0x000fe40000011408 */
[----:B------:R-:W-:-:S04]  /*2310*/  ISETP.GE.U32.AND P5, PT, R8, UR18, PT ;  /* 0x0000001208007c0c */ /* 0x000fc8000bfa6070 */
[----:B------:R-:W-:Y:S01]  /*2320*/  ISETP.GE.AND.EX P5, PT, R9, UR19, PT, P5 ;  /* 0x0000001309007c0c */ /* 0x000fe2000bfa6350 */
[----:B0-----:R-:W0:Y:S03]  /*2330*/  @!P0 LDC.64 R42, c[0x0][0x228] ;  /* 0x00008a00ff2a8b82 */ /* 0x001e260000000a00 */
[----:B------:R-:W-:-:S05]  /*2340*/  ISETP.GT.U32.OR P5, PT, R0, 0x1bf, P5 ;  /* 0x000001bf0000780c */ /* 0x000fca0002fa4470 */
[----:B------:R-:W1:Y:S01]  /*2350*/  @!P4 LDC.64 R48, c[0x0][0x288] ;  /* 0x0000a200ff30cb82 */ /* 0x000e620000000a00 */
[----:B--2---:R-:W-:-:S04]  /*2360*/  @!P2 IADD3 R46, P6, R53, R46, RZ ;  /* 0x0000002e352ea210 */ /* 0x004fc80007fde0ff */
[----:B------:R-:W-:-:S03]  /*2370*/  @!P2 IADD3.X R47, R52, R47, RZ, P6, !PT ;  /* 0x0000002f342fa210 */ /* 0x000fc600037fe4ff */
[----:B------:R-:W2:Y:S01]  /*2380*/  @!P5 LDC.64 R40, c[0x0][0x288] ;  /* 0x0000a200ff28db82 */ /* 0x000ea20000000a00 */
[C---:B------:R-:W-:Y:S02]  /*2390*/  @!P0 SHF.L.U32 R52, R54.reuse, 0x2, RZ ;  /* 0x0000000236348819 */ /* 0x040fe400000006ff */
[----:B------:R-:W-:Y:S02]  /*23a0*/  @!P0 SHF.L.U64.HI R54, R54, 0x2, R37 ;  /* 0x0000000236368819 */ /* 0x000fe40000010225 */
[----:B------:R-:W-:-:S03]  /*23b0*/  CS2R R36, SRZ ;  /* 0x0000000000247805 */ /* 0x000fc6000001ff00 */
[----:B------:R-:W4:Y:S03]  /*23c0*/  @!P5 LDC.64 R44, c[0x0][0x230] ;  /* 0x00008c00ff2cdb82 */ /* 0x000f260000000a00 */
[----:B------:R1:W5:Y:S02]  /*23d0*/  @!P3 LDG.E.64 R36, desc[UR22][R38.64] ;  /* 0x000000162624b981 */ /* 0x000364000c1e1b00 */
[----:B-1----:R-:W-:Y:S01]  /*23e0*/  @!P4 IMAD R55, R6, R48, RZ ;  /* 0x000000300637c224 */ /* 0x002fe200078e02ff */
[----:B------:R-:W-:Y:S02]  /*23f0*/  @!P4 MOV R38, R2 ;  /* 0x000000020026c202 */ /* 0x000fe40000000f00 */
[----:B------:R-:W-:Y:S01]  /*2400*/  @!P4 MOV R39, R5 ;  /* 0x000000050027c202 */ /* 0x000fe20000000f00 */
[C---:B------:R-:W-:Y:S02]  /*2410*/  @!P4 IMAD R55, R50.reuse, R49, R55 ;  /* 0x000000313237c224 */ /* 0x040fe400078e0237 */
[----:B------:R-:W-:Y:S01]  /*2420*/  @!P4 IMAD.WIDE.U32 R48, R50, R48, R38 ;  /* 0x000000303230c225 */ /* 0x000fe200078e0026 */
[----:B0-----:R-:W-:Y:S01]  /*2430*/  @!P0 IADD3 R42, P6, R52, R42, RZ ;  /* 0x0000002a342a8210 */ /* 0x001fe20007fde0ff */
[----:B------:R-:W0:Y:S03]  /*2440*/  @!P4 LDC.64 R50, c[0x0][0x230] ;  /* 0x00008c00ff32cb82 */ /* 0x000e260000000a00 */
[----:B------:R-:W-:Y:S01]  /*2450*/  @!P4 IADD3 R55, R49, R55, RZ ;  /* 0x000000373137c210 */ /* 0x000fe20007ffe0ff */
[----:B--2---:R-:W-:-:S03]  /*2460*/  @!P5 IMAD R49, R9, R40, RZ ;  /* 0x000000280931d224 */ /* 0x004fc600078e02ff */
[----:B------:R-:W-:Y:S01]  /*2470*/  @!P4 SHF.L.U64.HI R55, R48, 0x2, R55 ;  /* 0x000000023037c819 */ /* 0x000fe20000010237 */
[----:B------:R-:W-:Y:S01]  /*2480*/  @!P5 IMAD R41, R8, R41, R49 ;  /* 0x000000290829d224 */ /* 0x000fe200078e0231 */
[----:B------:R-:W-:Y:S02]  /*2490*/  @!P5 MOV R49, R5 ;  /* 0x000000050031d202 */ /* 0x000fe40000000f00 */
[----:B------:R-:W-:Y:S02]  /*24a0*/  CS2R R38, SRZ ;  /* 0x0000000000267805 */ /* 0x000fe4000001ff00 */
[----:B------:R-:W-:-:S04]  /*24b0*/  @!P0 IADD3.X R43, R54, R43, RZ, P6, !PT ;  /* 0x0000002b362b8210 */ /* 0x000fc800037fe4ff */
[----:B------:R1:W5:Y:S01]  /*24c0*/  @!P2 LDG.E.64 R38, desc[UR22][R46.64] ;  /* 0x000000162e26a981 */ /* 0x000362000c1e1b00 */
[----:B------:R-:W-:-:S03]  /*24d0*/  @!P0 IADD3 R58, P2, R52, R58, RZ ;  /* 0x0000003a343a8210 */ /* 0x000fc60007f5e0ff */
[----:B---3--:R2:W-:Y:S01]  /*24e0*/  STL.64 [R1+0x48], R56 ;  /* 0x0000483801007387 */ /* 0x0085e20000100a00 */
[----:B------:R-:W-:Y:S01]  /*24f0*/  IADD3 R6, R80, 0x20, RZ ;  /* 0x0000002050067810 */ /* 0x000fe20007ffe0ff */
[----:B------:R-:W3:Y:S08]  /*2500*/  @!P5 LDC.64 R52, c[0x0][0x228] ;  /* 0x00008a00ff34db82 */ /* 0x000ef00000000a00 */
[----:B--2---:R-:W2:Y:S01]  /*2510*/  @!P4 LDC.64 R56, c[0x0][0x228] ;  /* 0x00008a00ff38cb82 */ /* 0x004ea20000000a00 */
[----:B----4-:R4:W-:Y:S02]  /*2520*/  STL.64 [R1+0x60], R60 ;  /* 0x0000603c01007387 */ /* 0x0109e40000100a00 */
[----:B----4-:R-:W-:-:S02]  /*2530*/  @!P4 SHF.L.U32 R60, R48, 0x2, RZ ;  /* 0x00000002303cc819 */ /* 0x010fc400000006ff */
[----:B------:R-:W-:-:S05]  /*2540*/  @!P5 MOV R48, R2 ;  /* 0x000000020030d202 */ /* 0x000fca0000000f00 */
[----:B------:R-:W-:Y:S01]  /*2550*/  @!P5 IMAD.WIDE.U32 R48, R8, R40, R48 ;  /* 0x000000280830d225 */ /* 0x000fe200078e0030 */
[----:B--2---:R-:W-:-:S04]  /*2560*/  @!P4 IADD3 R56, P6, R60, R56, RZ ;  /* 0x000000383c38c210 */ /* 0x004fc80007fde0ff */
[----:B------:R-:W-:Y:S02]  /*2570*/  @!P5 IADD3 R41, R49, R41, RZ ;  /* 0x000000293129d210 */ /* 0x000fe40007ffe0ff */
[C---:B------:R-:W-:Y:S02]  /*2580*/  @!P5 SHF.L.U32 R40, R48.reuse, 0x2, RZ ;  /* 0x000000023028d819 */ /* 0x040fe400000006ff */
[----:B------:R-:W-:Y:S02]  /*2590*/  @!P4 IADD3.X R57, R55, R57, RZ, P6, !PT ;  /* 0x000000393739c210 */ /* 0x000fe400037fe4ff */
[----:B------:R-:W-:Y:S02]  /*25a0*/  @!P5 SHF.L.U64.HI R48, R48, 0x2, R41 ;  /* 0x000000023030d819 */ /* 0x000fe40000010229 */
[----:B------:R-:W-:Y:S02]  /*25b0*/  @!P5 IADD3 R44, P6, R40, R44, RZ ;  /* 0x0000002c282cd210 */ /* 0x000fe40007fde0ff */
[----:B------:R-:W-:-:S02]  /*25c0*/  @!P0 IADD3.X R59, R54, R59, RZ, P2, !PT ;  /* 0x0000003b363b8210 */ /* 0x000fc400017fe4ff */
[----:B------:R-:W-:-:S03]  /*25d0*/  @!P5 IADD3.X R45, R48, R45, RZ, P6, !PT ;  /* 0x0000002d302dd210 */ /* 0x000fc600037fe4ff */
[----:B------:R-:W2:Y:S04]  /*25e0*/  @!P0 LDG.E.64 R68, desc[UR22][R58.64] ;  /* 0x000000163a448981 */ /* 0x000ea8000c1e1b00 */
[----:B------:R-:W4:Y:S01]  /*25f0*/  @!P5 LDG.E.64 R70, desc[UR22][R44.64] ;  /* 0x000000162c46d981 */ /* 0x000f22000c1e1b00 */
[----:B------:R-:W-:Y:S02]  /*2600*/  SHF.R.S32.HI R7, RZ, 0x1f, R6 ;  /* 0x0000001fff077819 */ /* 0x000fe40000011406 */
[----:B------:R-:W-:-:S04]  /*2610*/  ISETP.GE.U32.AND P3, PT, R6, UR18, PT ;  /* 0x0000001206007c0c */ /* 0x000fc8000bf66070 */
[----:B------:R-:W-:-:S04]  /*2620*/  ISETP.GE.AND.EX P3, PT, R7, UR19, PT, P3 ;  /* 0x0000001307007c0c */ /* 0x000fc8000bf66330 */
[----:B------:R-:W-:Y:S02]  /*2630*/  ISETP.GT.U32.OR P3, PT, R0, 0x1bf, P3 ;  /* 0x000001bf0000780c */ /* 0x000fe40001f64470 */
[----:B0-----:R-:W-:-:S11]  /*2640*/  @!P4 IADD3 R50, P2, R60, R50, RZ ;  /* 0x000000323c32c210 */ /* 0x001fd60007f5e0ff */
[----:B-1----:R-:W0:Y:S01]  /*2650*/  @!P3 LDC.64 R46, c[0x0][0x288] ;  /* 0x0000a200ff2ebb82 */ /* 0x002e220000000a00 */
[----:B------:R-:W-:-:S07]  /*2660*/  @!P4 IADD3.X R51, R55, R51, RZ, P2, !PT ;  /* 0x000000333733c210 */ /* 0x000fce00017fe4ff */
[----:B------:R-:W1:Y:S01]  /*2670*/  @!P3 LDC.64 R54, c[0x0][0x230] ;  /* 0x00008c00ff36bb82 */ /* 0x000e620000000a00 */
[----:B---3--:R-:W-:Y:S02]  /*2680*/  @!P5 IADD3 R52, P6, R40, R52, RZ ;  /* 0x000000342834d210 */ /* 0x008fe40007fde0ff */
[----:B------:R-:W-:Y:S02]  /*2690*/  @!P3 MOV R40, R2 ;  /* 0x000000020028b202 */ /* 0x000fe40000000f00 */
[----:B------:R-:W-:Y:S02]  /*26a0*/  @!P3 MOV R41, R5 ;  /* 0x000000050029b202 */ /* 0x000fe40000000f00 */
[----:B------:R-:W-:Y:S01]  /*26b0*/  IADD3 R9, R80, 0x30, RZ ;  /* 0x0000003050097810 */ /* 0x000fe20007ffe0ff */
[----:B------:R-:W3:Y:S01]  /*26c0*/  @!P3 LDC.64 R66, c[0x0][0x228] ;  /* 0x00008a00ff42bb82 */ /* 0x000ee20000000a00 */
[----:B0-----:R-:W-:-:S04]  /*26d0*/  @!P3 IMAD R60, R7, R46, RZ ;  /* 0x0000002e073cb224 */ /* 0x001fc800078e02ff */
[C---:B------:R-:W-:Y:S02]  /*26e0*/  @!P3 IMAD R60, R6.reuse, R47, R60 ;  /* 0x0000002f063cb224 */ /* 0x040fe400078e023c */
[----:B------:R-:W-:Y:S01]  /*26f0*/  @!P3 IMAD.WIDE.U32 R46, R6, R46, R40 ;  /* 0x0000002e062eb225 */ /* 0x000fe200078e0028 */
[----:B------:R-:W-:-:S04]  /*2700*/  @!P5 IADD3.X R53, R48, R53, RZ, P6, !PT ;  /* 0x000000353035d210 */ /* 0x000fc800037fe4ff */
[----:B------:R-:W-:Y:S02]  /*2710*/  @!P3 IADD3 R60, R47, R60, RZ ;  /* 0x0000003c2f3cb210 */ /* 0x000fe40007ffe0ff */
[C---:B------:R-:W-:Y:S02]  /*2720*/  @!P3 SHF.L.U32 R47, R46.reuse, 0x2, RZ ;  /* 0x000000022e2fb819 */ /* 0x040fe400000006ff */
[----:B------:R-:W-:Y:S02]  /*2730*/  @!P3 SHF.L.U64.HI R46, R46, 0x2, R60 ;  /* 0x000000022e2eb819 */ /* 0x000fe4000001023c */
[----:B-1----:R-:W-:-:S04]  /*2740*/  @!P3 IADD3 R54, P6, R47, R54, RZ ;  /* 0x000000362f36b210 */ /* 0x002fc80007fde0ff */
[----:B------:R-:W-:Y:S02]  /*2750*/  @!P3 IADD3.X R55, R46, R55, RZ, P6, !PT ;  /* 0x000000372e37b210 */ /* 0x000fe400037fe4ff */
[----:B------:R-:W-:Y:S02]  /*2760*/  SHF.R.S32.HI R64, RZ, 0x1f, R9 ;  /* 0x0000001fff407819 */ /* 0x000fe40000011409 */
[----:B------:R-:W-:Y:S01]  /*2770*/  ISETP.GE.U32.AND P2, PT, R9, UR18, PT ;  /* 0x0000001209007c0c */ /* 0x000fe2000bf46070 */
[----:B--2---:R-:W-:Y:S04]  /*2780*/  STL.64 [R1+0x90], R68 ;  /* 0x0000904401007387 */ /* 0x004fe80000100a00 */
[----:B----4-:R0:W-:Y:S02]  /*2790*/  STL.64 [R1+0x8], R70 ;  /* 0x0000084601007387 */ /* 0x0101e40000100a00 */
[----:B0-----:R-:W-:-:S06]  /*27a0*/  CS2R R70, SRZ ;  /* 0x0000000000467805 */ /* 0x001fcc000001ff00 */
[----:B------:R-:W2:Y:S01]  /*27b0*/  @!P3 LDG.E.64 R70, desc[UR22][R54.64] ;  /* 0x000000163646b981 */ /* 0x000ea2000c1e1b00 */
[----:B------:R-:W-:-:S04]  /*27c0*/  ISETP.GE.AND.EX P2, PT, R64, UR19, PT, P2 ;  /* 0x0000001340007c0c */ /* 0x000fc8000bf46320 */
[----:B------:R-:W-:Y:S02]  /*27d0*/  ISETP.GT.U32.OR P2, PT, R0, 0x1bf, P2 ;  /* 0x000001bf0000780c */ /* 0x000fe40001744470 */
[----:B------:R-:W-:Y:S02]  /*27e0*/  CS2R R40, SRZ ;  /* 0x0000000000287805 */ /* 0x000fe4000001ff00 */
[----:B------:R-:W-:-:S04]  /*27f0*/  IADD3 R7, R80, 0x40, RZ ;  /* 0x0000004050077810 */ /* 0x000fc80007ffe0ff */
[----:B------:R-:W-:Y:S01]  /*2800*/  SHF.R.S32.HI R8, RZ, 0x1f, R7 ;  /* 0x0000001fff087819 */ /* 0x000fe20000011407 */
[----:B------:R0:W5:Y:S01]  /*2810*/  @!P0 LDG.E.64 R40, desc[UR22][R42.64] ;  /* 0x000000162a288981 */ /* 0x000162000c1e1b00 */
[----:B------:R-:W-:-:S03]  /*2820*/  ISETP.GE.U32.AND P0, PT, R7, UR18, PT ;  /* 0x0000001207007c0c */ /* 0x000fc6000bf06070 */
[----:B------:R-:W1:Y:S01]  /*2830*/  @!P2 LDC.64 R48, c[0x0][0x288] ;  /* 0x0000a200ff30ab82 */ /* 0x000e620000000a00 */
[----:B------:R-:W-:-:S04]  /*2840*/  ISETP.GE.AND.EX P0, PT, R8, UR19, PT, P0 ;  /* 0x0000001308007c0c */ /* 0x000fc8000bf06300 */
[----:B------:R-:W-:Y:S02]  /*2850*/  ISETP.GT.U32.OR P0, PT, R0, 0x1bf, P0 ;  /* 0x000001bf0000780c */ /* 0x000fe40000704470 */
[----:B0-----:R-:W-:Y:S02]  /*2860*/  CS2R R42, SRZ ;  /* 0x00000000002a7805 */ /* 0x001fe4000001ff00 */
[----:B------:R-:W-:Y:S01]  /*2870*/  CS2R R60, SRZ ;  /* 0x00000000003c7805 */ /* 0x000fe2000001ff00 */
[----:B------:R-:W0:Y:S03]  /*2880*/  @!P2 LDC.64 R58, c[0x0][0x230] ;  /* 0x00008c00ff3aab82 */ /* 0x000e260000000a00 */
[----:B------:R-:W5:Y:S01]  /*2890*/  @!P4 LDG.E.64 R42, desc[UR22][R56.64] ;  /* 0x00000016382ac981 */ /* 0x000f62000c1e1b00 */
[----:B------:R-:W-:-:S03]  /*28a0*/  IADD3 R68, R80, 0x50, RZ ;  /* 0x0000005050447810 */ /* 0x000fc60007ffe0ff */
[----:B------:R1:W5:Y:S01]  /*28b0*/  @!P4 LDG.E.64 R60, desc[UR22][R50.64] ;  /* 0x00000016323cc981 */ /* 0x000362000c1e1b00 */
[----:B---3--:R-:W-:Y:S02]  /*28c0*/  @!P3 IADD3 R66, P6, R47, R66, RZ ;  /* 0x000000422f42b210 */ /* 0x008fe40007fde0ff */
[----:B------:R-:W-:Y:S02]  /*28d0*/  CS2R R44, SRZ ;  /* 0x00000000002c7805 */ /* 0x000fe4000001ff00 */
[----:B------:R-:W-:Y:S01]  /*28e0*/  SHF.R.S32.HI R76, RZ, 0x1f, R77 ;  /* 0x0000001fff4c7819 */ /* 0x000fe2000001144d */
[----:B------:R-:W3:Y:S01]  /*28f0*/  @!P0 LDC.64 R72, c[0x0][0x230] ;  /* 0x00008c00ff488b82 */ /* 0x000ee20000000a00 */
[----:B-1----:R-:W-:-:S07]  /*2900*/  @!P2 IMAD R50, R64, R48, RZ ;  /* 0x000000304032a224 */ /* 0x002fce00078e02ff */
[----:B------:R-:W1:Y:S01]  /*2910*/  @!P0 LDC.64 R56, c[0x0][0x288] ;  /* 0x0000a200ff388b82 */ /* 0x000e620000000a00 */
[----:B------:R-:W-:Y:S01]  /*2920*/  @!P2 MOV R51, R5 ;  /* 0x000000050033a202 */ /* 0x000fe20000000f00 */
[----:B------:R-:W-:Y:S01]  /*2930*/  @!P2 IMAD R47, R9, R49, R50 ;  /* 0x00000031092fa224 */ /* 0x000fe200078e0232 */
[----:B------:R-:W-:Y:S01]  /*2940*/  @!P2 MOV R50, R2 ;  /* 0x000000020032a202 */ /* 0x000fe20000000f00 */
[----:B------:R1:W5:Y:S01]  /*2950*/  @!P5 LDG.E.64 R44, desc[UR22][R52.64] ;  /* 0x00000016342cd981 */ /* 0x000362000c1e1b00 */
[----:B------:R-:W-:-:S03]  /*2960*/  SHF.R.S32.HI R6, RZ, 0x1f, R68 ;  /* 0x0000001fff067819 */ /* 0x000fc60000011444 */
[----:B------:R-:W4:Y:S01]  /*2970*/  @!P2 LDC.64 R64, c[0x0][0x228] ;  /* 0x00008a00ff40ab82 */ /* 0x000f220000000a00 */
[----:B------:R-:W-:Y:S01]  /*2980*/  ISETP.GE.U32.AND P4, PT, R68, UR18, PT ;  /* 0x0000001244007c0c */ /* 0x000fe2000bf86070 */
[----:B------:R-:W-:-:S03]  /*2990*/  @!P2 IMAD.WIDE.U32 R48, R9, R48, R50 ;  /* 0x000000300930a225 */ /* 0x000fc600078e0032 */
[----:B------:R-:W-:Y:S02]  /*29a0*/  ISETP.GE.AND.EX P4, PT, R6, UR19, PT, P4 ;  /* 0x0000001306007c0c */ /* 0x000fe4000bf86340 */
[----:B------:R-:W-:Y:S02]  /*29b0*/  @!P2 IADD3 R47, R49, R47, RZ ;  /* 0x0000002f312fa210 */ /* 0x000fe40007ffe0ff */
[----:B------:R-:W-:Y:S02]  /*29c0*/  ISETP.GT.U32.OR P4, PT, R0, 0x1bf, P4 ;  /* 0x000001bf0000780c */ /* 0x000fe40002784470 */
[----:B------:R-:W-:Y:S02]  /*29d0*/  ISETP.GE.U32.AND P5, PT, R77, UR18, PT ;  /* 0x000000124d007c0c */ /* 0x000fe4000bfa6070 */
[----:B------:R-:W-:Y:S02]  /*29e0*/  @!P2 SHF.L.U32 R49, R48, 0x2, RZ ;  /* 0x000000023031a819 */ /* 0x000fe400000006ff */
[----:B------:R-:W-:-:S02]  /*29f0*/  @!P3 IADD3.X R67, R46, R67, RZ, P6, !PT ;  /* 0x000000432e43b210 */ /* 0x000fc400037fe4ff */
[----:B------:R-:W-:Y:S02]  /*2a00*/  @!P2 SHF.L.U64.HI R48, R48, 0x2, R47 ;  /* 0x000000023030a819 */ /* 0x000fe4000001022f */
[----:B------:R-:W-:Y:S02]  /*2a10*/  CS2R R46, SRZ ;  /* 0x00000000002e7805 */ /* 0x000fe4000001ff00 */
[----:B------:R-:W-:Y:S01]  /*2a20*/  ISETP.GE.AND.EX P5, PT, R76, UR19, PT, P5 ;  /* 0x000000134c007c0c */ /* 0x000fe2000bfa6350 */
[----:B-1----:R-:W-:Y:S01]  /*2a30*/  @!P0 IMAD R52, R8, R56, RZ ;  /* 0x0000003808348224 */ /* 0x002fe200078e02ff */
[----:B0-----:R-:W-:Y:S01]  /*2a40*/  @!P2 IADD3 R58, P6, R49, R58, RZ ;  /* 0x0000003a313aa210 */ /* 0x001fe20007fde0ff */
[----:B------:R-:W0:Y:S01]  /*2a50*/  @!P4 LDC.64 R50, c[0x0][0x288] ;  /* 0x0000a200ff32cb82 */ /* 0x000e220000000a00 */
[----:B------:R-:W-:Y:S01]  /*2a60*/  IADD3 R8, R80, 0x70, RZ ;  /* 0x0000007050087810 */ /* 0x000fe20007ffe0ff */
[----:B------:R1:W5:Y:S01]  /*2a70*/  @!P3 LDG.E.64 R46, desc[UR22][R66.64] ;  /* 0x00000016422eb981 */ /* 0x000362000c1e1b00 */
[----:B------:R-:W-:-:S02]  /*2a80*/  ISETP.GT.U32.OR P5, PT, R0, 0x1bf, P5 ;  /* 0x000001bf0000780c */ /* 0x000fc40002fa4470 */
[----:B----4-:R-:W-:Y:S01]  /*2a90*/  @!P2 IADD3 R64, P3, R49, R64, RZ ;  /* 0x000000403140a210 */ /* 0x010fe20007f7e0ff */
[----:B------:R-:W-:Y:S01]  /*2aa0*/  @!P0 IMAD R49, R7, R57, R52 ;  /* 0x0000003907318224 */ /* 0x000fe200078e0234 */
[----:B------:R-:W-:Y:S01]  /*2ab0*/  @!P2 IADD3.X R59, R48, R59, RZ, P6, !PT ;  /* 0x0000003b303ba210 */ /* 0x000fe200037fe4ff */
[----:B------:R-:W4:Y:S01]  /*2ac0*/  @!P4 LDC.64 R54, c[0x0][0x230] ;  /* 0x00008c00ff36cb82 */ /* 0x000f220000000a00 */
[----:B------:R-:W-:Y:S02]  /*2ad0*/  SHF.R.S32.HI R9, RZ, 0x1f, R8 ;  /* 0x0000001fff097819 */ /* 0x000fe40000011408 */
[----:B------:R-:W-:Y:S01]  /*2ae0*/  ISETP.GE.U32.AND P6, PT, R8, UR18, PT ;  /* 0x0000001208007c0c */ /* 0x000fe2000bfc6070 */
[----:B------:R3:W5:Y:S01]  /*2af0*/  @!P2 LDG.E.64 R124, desc[UR22][R58.64] ;  /* 0x000000163a7ca981 */ /* 0x000762000c1e1b00 */
[----:B------:R-:W-:Y:S02]  /*2b00*/  @!P0 MOV R52, R2 ;  /* 0x0000000200348202 */ /* 0x000fe40000000f00 */
[----:B------:R-:W-:Y:S01]  /*2b10*/  @!P0 MOV R53, R5 ;  /* 0x0000000500358202 */ /* 0x000fe20000000f00 */
[----:B------:R-:W4:Y:S01]  /*2b20*/  @!P5 LDC.64 R74, c[0x0][0x288] ;  /* 0x0000a200ff4adb82 */ /* 0x000f220000000a00 */
[----:B------:R-:W-:-:S02]  /*2b30*/  @!P2 IADD3.X R65, R48, R65, RZ, P3, !PT ;  /* 0x000000413041a210 */ /* 0x000fc40001ffe4ff */
[----:B------:R-:W-:Y:S01]  /*2b40*/  ISETP.GE.AND.EX P3, PT, R9, UR19, PT, P6 ;  /* 0x0000001309007c0c */ /* 0x000fe2000bf66360 */
[----:B------:R-:W-:-:S03]  /*2b50*/  @!P0 IMAD.WIDE.U32 R56, R7, R56, R52 ;  /* 0x0000003807388225 */ /* 0x000fc600078e0034 */
[----:B------:R-:W-:Y:S01]  /*2b60*/  ISETP.GT.U32.OR P3, PT, R0, 0x1bf, P3 ;  /* 0x000001bf0000780c */ /* 0x000fe20001f64470 */
[----:B------:R-:W4:Y:S01]  /*2b70*/  @!P0 LDC.64 R52, c[0x0][0x228] ;  /* 0x00008a00ff348b82 */ /* 0x000f220000000a00 */
[----:B------:R-:W-:Y:S02]  /*2b80*/  @!P0 IADD3 R49, R57, R49, RZ ;  /* 0x0000003139318210 */ /* 0x000fe40007ffe0ff */
[C---:B-1----:R-:W-:Y:S02]  /*2b90*/  @!P0 SHF.L.U32 R66, R56.reuse, 0x2, RZ ;  /* 0x0000000238428819 */ /* 0x042fe400000006ff */
[----:B------:R-:W-:Y:S02]  /*2ba0*/  @!P0 SHF.L.U64.HI R56, R56, 0x2, R49 ;  /* 0x0000000238388819 */ /* 0x000fe40000010231 */
[----:B------:R-:W-:Y:S01]  /*2bb0*/  CS2R R48, SRZ ;  /* 0x0000000000307805 */ /* 0x000fe2000001ff00 */
[----:B0-----:R-:W-:-:S04]  /*2bc0*/  @!P4 IMAD R57, R6, R50, RZ ;  /* 0x000000320639c224 */ /* 0x001fc800078e02ff */
[----:B---3--:R-:W0:Y:S01]  /*2bd0*/  @!P3 LDC.64 R58, c[0x0][0x288] ;  /* 0x0000a200ff3abb82 */ /* 0x008e220000000a00 */
[----:B------:R1:W5:Y:S01]  /*2be0*/  @!P2 LDG.E.64 R48, desc[UR22][R64.64] ;  /* 0x000000164030a981 */ /* 0x000362000c1e1b00 */
[----:B------:R-:W-:Y:S01]  /*2bf0*/  @!P4 IMAD R57, R68, R51, R57 ;  /* 0x000000334439c224 */ /* 0x000fe200078e0239 */
[----:B------:R-:W-:Y:S02]  /*2c00*/  @!P0 IADD3 R72, P6, R66, R72, RZ ;  /* 0x0000004842488210 */ /* 0x000fe40007fde0ff */
[----:B-1----:R-:W-:Y:S02]  /*2c10*/  @!P4 MOV R64, R2 ;  /* 0x000000020040c202 */ /* 0x002fe40000000f00 */
[----:B------:R-:W-:-:S03]  /*2c20*/  @!P4 MOV R65, R5 ;  /* 0x000000050041c202 */ /* 0x000fc60000000f00 */
[----:B------:R-:W-:-:S03]  /*2c30*/  @!P4 IMAD.WIDE.U32 R50, R68, R50, R64 ;  /* 0x000000324432c225 */ /* 0x000fc600078e0040 */
[----:B------:R-:W1:Y:S01]  /*2c40*/  @!P5 LDC.64 R64, c[0x0][0x230] ;  /* 0x00008c00ff40db82 */ /* 0x000e620000000a00 */
[----:B------:R-:W-:Y:S02]  /*2c50*/  @!P0 IADD3.X R73, R56, R73, RZ, P6, !PT ;  /* 0x0000004938498210 */ /* 0x000fe400037fe4ff */
[----:B----4-:R-:W-:Y:S02]  /*2c60*/  @!P0 IADD3 R52, P6, R66, R52, RZ ;  /* 0x0000003442348210 */ /* 0x010fe40007fde0ff */
[----:B------:R-:W-:Y:S01]  /*2c70*/  @!P4 IADD3 R57, R51, R57, RZ ;  /* 0x000000393339c210 */ /* 0x000fe20007ffe0ff */
[----:B------:R-:W-:Y:S01]  /*2c80*/  @!P5 IMAD R51, R76, R74, RZ ;  /* 0x0000004a4c33d224 */ /* 0x000fe200078e02ff */
[----:B------:R-:W-:Y:S01]  /*2c90*/  @!P5 MOV R66, R2 ;  /* 0x000000020042d202 */ /* 0x000fe20000000f00 */
[----:B------:R-:W3:Y:S01]  /*2ca0*/  @!P5 LDC.64 R68, c[0x0][0x228] ;  /* 0x00008a00ff44db82 */ /* 0x000ee20000000a00 */
[----:B------:R-:W-:Y:S01]  /*2cb0*/  @!P5 MOV R67, R5 ;  /* 0x000000050043d202 */ /* 0x000fe20000000f00 */
[----:B------:R-:W5:Y:S01]  /*2cc0*/  @!P0 LDG.E.64 R108, desc[UR22][R72.64] ;  /* 0x00000016486c8981 */ /* 0x000f62000c1e1b00 */
[----:B------:R-:W-:Y:S01]  /*2cd0*/  @!P4 SHF.L.U32 R76, R50, 0x2, RZ ;  /* 0x00000002324cc819 */ /* 0x000fe200000006ff */
[C---:B------:R-:W-:Y:S01]  /*2ce0*/  @!P5 IMAD R51, R77.reuse, R75, R51 ;  /* 0x0000004b4d33d224 */ /* 0x040fe200078e0233 */
[----:B------:R-:W-:Y:S01]  /*2cf0*/  @!P0 IADD3.X R53, R56, R53, RZ, P6, !PT ;  /* 0x0000003538358210 */ /* 0x000fe200037fe4ff */
[----:B------:R-:W-:Y:S01]  /*2d00*/  @!P5 IMAD.WIDE.U32 R74, R77, R74, R66 ;  /* 0x0000004a4d4ad225 */ /* 0x000fe200078e0042 */
[----:B------:R-:W-:Y:S01]  /*2d10*/  @!P4 SHF.L.U64.HI R50, R50, 0x2, R57 ;  /* 0x000000023232c819 */ /* 0x000fe20000010239 */
[----:B------:R-:W4:Y:S01]  /*2d20*/  @!P3 LDC.64 R66, c[0x0][0x228] ;  /* 0x00008a00ff42bb82 */ /* 0x000f220000000a00 */
[----:B------:R-:W-:-:S02]  /*2d30*/  @!P4 IADD3 R54, P6, R76, R54, RZ ;  /* 0x000000364c36c210 */ /* 0x000fc40007fde0ff */
[----:B------:R-:W-:Y:S02]  /*2d40*/  @!P5 IADD3 R81, R75, R51, RZ ;  /* 0x000000334b51d210 */ /* 0x000fe40007ffe0ff */
[----:B------:R-:W-:-:S03]  /*2d50*/  @!P4 IADD3.X R55, R50, R55, RZ, P6, !PT ;  /* 0x000000373237c210 */ /* 0x000fc600037fe4ff */
[----:B------:R-:W4:Y:S01]  /*2d60*/  @!P3 LDC.64 R56, c[0x0][0x230] ;  /* 0x00008c00ff38bb82 */ /* 0x000f220000000a00 */
[----:B0-----:R-:W-:Y:S01]  /*2d70*/  @!P3 IMAD R75, R9, R58, RZ ;  /* 0x0000003a094bb224 */ /* 0x001fe200078e02ff */
[----:B------:R-:W-:Y:S01]  /*2d80*/  @!P5 SHF.L.U32 R51, R74, 0x2, RZ ;  /* 0x000000024a33d819 */ /* 0x000fe200000006ff */
[----:B------:R0:W5:Y:S02]  /*2d90*/  @!P4 LDG.E.64 R110, desc[UR22][R54.64] ;  /* 0x00000016366ec981 */ /* 0x000164000c1e1b00 */
[----:B------:R-:W-:Y:S01]  /*2da0*/  @!P3 IMAD R59, R8, R59, R75 ;  /* 0x0000003b083bb224 */ /* 0x000fe200078e024b */
[----:B------:R-:W-:Y:S02]  /*2db0*/  @!P3 MOV R75, R5 ;  /* 0x00000005004bb202 */ /* 0x000fe40000000f00 */
[----:B------:R-:W-:-:S04]  /*2dc0*/  IADD3 R6, R80, 0x80, RZ ;  /* 0x0000008050067810 */ /* 0x000fc80007ffe0ff */
[----:B------:R-:W-:Y:S02]  /*2dd0*/  SHF.R.S32.HI R7, RZ, 0x1f, R6 ;  /* 0x0000001fff077819 */ /* 0x000fe40000011406 */
[----:B------:R-:W-:-:S04]  /*2de0*/  ISETP.GE.U32.AND P2, PT, R6, UR18, PT ;  /* 0x0000001206007c0c */ /* 0x000fc8000bf46070 */
[----:B------:R-:W-:-:S04]  /*2df0*/  ISETP.GE.AND.EX P2, PT, R7, UR19, PT, P2 ;  /* 0x0000001307007c0c */ /* 0x000fc8000bf46320 */
[----:B------:R-:W-:Y:S02]  /*2e00*/  ISETP.GT.U32.OR P2, PT, R0, 0x1bf, P2 ;  /* 0x000001bf0000780c */ /* 0x000fe40001744470 */
[C---:B------:R-:W-:Y:S02]  /*2e10*/  IADD3 R103, R80.reuse, 0x90, RZ ;  /* 0x0000009050677810 */ /* 0x040fe40007ffe0ff */
[----:B0-----:R-:W-:Y:S02]  /*2e20*/  CS2R R54, SRZ ;  /* 0x0000000000367805 */ /* 0x001fe4000001ff00 */
[----:B------:R-:W-:-:S04]  /*2e30*/  IADD3 R106, R80, 0xa0, RZ ;  /* 0x000000a0506a7810 */ /* 0x000fc80007ffe0ff */
[----:B------:R-:W-:-:S03]  /*2e40*/  SHF.R.S32.HI R102, RZ, 0x1f, R106 ;  /* 0x0000001fff667819 */ /* 0x000fc6000001146a */
[----:B------:R-:W0:Y:S01]  /*2e50*/  @!P2 LDC.64 R72, c[0x0][0x228] ;  /* 0x00008a00ff48ab82 */ /* 0x000e220000000a00 */
[----:B------:R-:W-:Y:S01]  /*2e60*/  UIMAD.WIDE UR6, UR8, 0x8, UR6 ;  /* 0x00000008080678a5 */ /* 0x000fe2000f8e0206 */
[----:B--2---:R2:W-:Y:S06]  /*2e70*/  STL.64 [R1], R70 ;  /* 0x0000004601007387 */ /* 0x0045ec0000100a00 */
[----:B--2---:R-:W2:Y:S02]  /*2e80*/  @!P4 LDC.64 R70, c[0x0][0x228] ;  /* 0x00008a00ff46cb82 */ /* 0x004ea40000000a00 */
[----:B--2---:R-:W-:-:S06]  /*2e90*/  @!P4 IADD3 R70, P6, R76, R70, RZ ;  /* 0x000000464c46c210 */ /* 0x004fcc0007fde0ff */
[----:B------:R-:W2:Y:S01]  /*2ea0*/  @!P2 LDC.64 R76, c[0x0][0x288] ;  /* 0x0000a200ff4cab82 */ /* 0x000ea20000000a00 */
[----:B------:R-:W-:Y:S02]  /*2eb0*/  @!P4 IADD3.X R71, R50, R71, RZ, P6, !PT ;  /* 0x000000473247c210 */ /* 0x000fe400037fe4ff */
[----:B------:R-:W-:Y:S02]  /*2ec0*/  @!P5 SHF.L.U64.HI R50, R74, 0x2, R81 ;  /* 0x000000024a32d819 */ /* 0x000fe40000010251 */
[----:B------:R-:W-:Y:S02]  /*2ed0*/  @!P3 MOV R74, R2 ;  /* 0x00000002004ab202 */ /* 0x000fe40000000f00 */
[----:B-1----:R-:W-:-:S03]  /*2ee0*/  @!P5 IADD3 R64, P6, R51, R64, RZ ;  /* 0x000000403340d210 */ /* 0x002fc60007fde0ff */
[----:B------:R-:W-:Y:S01]  /*2ef0*/  @!P3 IMAD.WIDE.U32 R74, R8, R58, R74 ;  /* 0x0000003a084ab225 */ /* 0x000fe200078e004a */
[----:B------:R-:W-:Y:S02]  /*2f00*/  @!P5 IADD3.X R65, R50, R65, RZ, P6, !PT ;  /* 0x000000413241d210 */ /* 0x000fe400037fe4ff */
[----:B---3--:R-:W-:Y:S02]  /*2f10*/  @!P5 IADD3 R68, P6, R51, R68, RZ ;  /* 0x000000443344d210 */ /* 0x008fe40007fde0ff */
[----:B------:R-:W-:Y:S01]  /*2f20*/  @!P3 IADD3 R59, R75, R59, RZ ;  /* 0x0000003b4b3bb210 */ /* 0x000fe20007ffe0ff */
[----:B------:R-:W5:Y:S01]  /*2f30*/  @!P5 LDG.E.64 R112, desc[UR22][R64.64] ;  /* 0x000000164070d981 */ /* 0x000f62000c1e1b00 */
[----:B------:R-:W-:Y:S02]  /*2f40*/  @!P3 SHF.L.U32 R51, R74, 0x2, RZ ;  /* 0x000000024a33b819 */ /* 0x000fe400000006ff */
[----:B------:R-:W-:Y:S02]  /*2f50*/  @!P5 IADD3.X R69, R50, R69, RZ, P6, !PT ;  /* 0x000000453245d210 */ /* 0x000fe400037fe4ff */
[----:B------:R-:W-:-:S02]  /*2f60*/  @!P3 SHF.L.U64.HI R59, R74, 0x2, R59 ;  /* 0x000000024a3bb819 */ /* 0x000fc4000001023b */
[----:B----4-:R-:W-:Y:S01]  /*2f70*/  @!P3 IADD3 R56, P6, R51, R56, RZ ;  /* 0x000000383338b210 */ /* 0x010fe20007fde0ff */
[----:B------:R-:W5:Y:S03]  /*2f80*/  @!P5 LDG.E.64 R54, desc[UR22][R68.64] ;  /* 0x000000164436d981 */ /* 0x000f66000c1e1b00 */
[----:B------:R-:W-:Y:S02]  /*2f90*/  @!P3 IADD3.X R57, R59, R57, RZ, P6, !PT ;  /* 0x000000393b39b210 */ /* 0x000fe400037fe4ff */
[----:B------:R-:W-:Y:S02]  /*2fa0*/  @!P3 IADD3 R66, P6, R51, R66, RZ ;  /* 0x000000423342b210 */ /* 0x000fe40007fde0ff */
[----:B------:R-:W-:Y:S02]  /*2fb0*/  CS2R R50, SRZ ;  /* 0x0000000000327805 */ /* 0x000fe4000001ff00 */
[----:B------:R-:W-:-:S04]  /*2fc0*/  SHF.R.S32.HI R81, RZ, 0x1f, R103 ;  /* 0x0000001fff517819 */ /* 0x000fc80000011467 */
[----:B------:R1:W5:Y:S01]  /*2fd0*/  @!P0 LDG.E.64 R50, desc[UR22][R52.64] ;  /* 0x0000001634328981 */ /* 0x000362000c1e1b00 */
[----:B------:R-:W-:Y:S02]  /*2fe0*/  ISETP.GE.U32.AND P0, PT, R103, UR18, PT ;  /* 0x0000001267007c0c */ /* 0x000fe4000bf06070 */
[----:B-1----:R-:W-:Y:S02]  /*2ff0*/  CS2R R52, SRZ ;  /* 0x0000000000347805 */ /* 0x002fe4000001ff00 */
[----:B------:R-:W-:-:S04]  /*3000*/  ISETP.GE.AND.EX P0, PT, R81, UR19, PT, P0 ;  /* 0x0000001351007c0c */ /* 0x000fc8000bf06300 */
[----:B------:R1:W5:Y:S01]  /*3010*/  @!P4 LDG.E.64 R52, desc[UR22][R70.64] ;  /* 0x000000164634c981 */ /* 0x000362000c1e1b00 */
[----:B------:R-:W-:Y:S02]  /*3020*/  ISETP.GE.U32.AND P4, PT, R106, UR18, PT ;  /* 0x000000126a007c0c */ /* 0x000fe4000bf86070 */
[----:B------:R-:W-:Y:S02]  /*3030*/  ISETP.GT.U32.OR P0, PT, R0, 0x1bf, P0 ;  /* 0x000001bf0000780c */ /* 0x000fe40000704470 */
[----:B------:R-:W-:-:S04]  /*3040*/  ISETP.GE.AND.EX P5, PT, R102, UR19, PT, P4 ;  /* 0x0000001366007c0c */ /* 0x000fc8000bfa6340 */
[----:B------:R-:W-:Y:S01]  /*3050*/  ISETP.GT.U32.OR P5, PT, R0, 0x1bf, P5 ;  /* 0x000001bf0000780c */ /* 0x000fe20002fa4470 */
[----:B-1----:R-:W1:Y:S01]  /*3060*/  @!P2 LDC.64 R70, c[0x0][0x230] ;  /* 0x00008c00ff46ab82 */ /* 0x002e620000000a00 */
[----:B--2---:R-:W-:Y:S01]  /*3070*/  @!P2 IMAD R58, R7, R76, RZ ;  /* 0x0000004c073aa224 */ /* 0x004fe200078e02ff */
[----:B------:R-:W-:Y:S02]  /*3080*/  @!P2 MOV R74, R2 ;  /* 0x00000002004aa202 */ /* 0x000fe40000000f00 */
[----:B------:R-:W-:-:S04]  /*3090*/  @!P2 MOV R75, R5 ;  /* 0x00000005004ba202 */ /* 0x000fc80000000f00 */
[----:B------:R-:W2:Y:S01]  /*30a0*/  @!P0 LDC.64 R68, c[0x0][0x288] ;  /* 0x0000a200ff448b82 */ /* 0x000ea20000000a00 */
[C---:B------:R-:W-:Y:S02]  /*30b0*/  @!P2 IMAD R58, R6.reuse, R77, R58 ;  /* 0x0000004d063aa224 */ /* 0x040fe400078e023a */
[----:B------:R-:W-:-:S05]  /*30c0*/  @!P2 IMAD.WIDE.U32 R76, R6, R76, R74 ;  /* 0x0000004c064ca225 */ /* 0x000fca00078e004a */
[----:B------:R-:W3:Y:S01]  /*30d0*/  @!P5 LDC.64 R64, c[0x0][0x288] ;  /* 0x0000a200ff40db82 */ /* 0x000ee20000000a00 */
[----:B------:R-:W-:Y:S02]  /*30e0*/  @!P3 IADD3.X R67, R59, R67, RZ, P6, !PT ;  /* 0x000000433b43b210 */ /* 0x000fe400037fe4ff */
[----:B------:R-:W-:Y:S02]  /*30f0*/  @!P2 IADD3 R59, R77, R58, RZ ;  /* 0x0000003a4d3ba210 */ /* 0x000fe40007ffe0ff */
[C---:B------:R-:W-:Y:S02]  /*3100*/  @!P2 SHF.L.U32 R58, R76.reuse, 0x2, RZ ;  /* 0x000000024c3aa819 */ /* 0x040fe400000006ff */
[----:B------:R-:W-:Y:S02]  /*3110*/  @!P2 SHF.L.U64.HI R76, R76, 0x2, R59 ;  /* 0x000000024c4ca819 */ /* 0x000fe4000001023b */
[----:B------:R-:W-:Y:S02]  /*3120*/  CS2R R114, SRZ ;  /* 0x0000000000727805 */ /* 0x000fe4000001ff00 */
[----:B-1----:R-:W-:Y:S01]  /*3130*/  @!P2 IADD3 R70, P6, R58, R70, RZ ;  /* 0x000000463a46a210 */ /* 0x002fe20007fde0ff */
[----:B------:R-:W1:Y:S01]  /*3140*/  @!P0 LDC.64 R116, c[0x0][0x230] ;  /* 0x00008c00ff748b82 */ /* 0x000e620000000a00 */
[----:B------:R-:W-:-:S02]  /*3150*/  @!P0 MOV R59, R5 ;  /* 0x00000005003b8202 */ /* 0x000fc40000000f00 */
[----:B------:R-:W-:Y:S01]  /*3160*/  @!P2 IADD3.X R71, R76, R71, RZ, P6, !PT ;  /* 0x000000474c47a210 */ /* 0x000fe200037fe4ff */
[----:B------:R4:W5:Y:S01]  /*3170*/  @!P3 LDG.E.64 R114, desc[UR22][R56.64] ;  /* 0x000000163872b981 */ /* 0x000962000c1e1b00 */
[----:B0-----:R-:W-:Y:S01]  /*3180*/  @!P2 IADD3 R72, P6, R58, R72, RZ ;  /* 0x000000483a48a210 */ /* 0x001fe20007fde0ff */
[----:B--2---:R-:W-:Y:S01]  /*3190*/  @!P0 IMAD R81, R81, R68, RZ ;  /* 0x0000004451518224 */ /* 0x004fe200078e02ff */
[----:B------:R-:W-:Y:S02]  /*31a0*/  @!P0 MOV R58, R2 ;  /* 0x00000002003a8202 */ /* 0x000fe40000000f00 */
[----:B------:R-:W-:Y:S01]  /*31b0*/  MOV R104, R118 ;  /* 0x0000007600687202 */ /* 0x000fe20000000f00 */
[C---:B------:R-:W-:Y:S02]  /*31c0*/  @!P0 IMAD R81, R103.reuse, R69, R81 ;  /* 0x0000004567518224 */ /* 0x040fe400078e0251 */
[----:B------:R-:W-:Y:S01]  /*31d0*/  @!P0 IMAD.WIDE.U32 R68, R103, R68, R58 ;  /* 0x0000004467448225 */ /* 0x000fe200078e003a */
[----:B------:R-:W-:-:S02]  /*31e0*/  MOV R103, UR7 ;  /* 0x0000000700677c02 */ /* 0x000fc40008000f00 */
[----:B------:R-:W-:Y:S01]  /*31f0*/  IADD3 R8, R80, 0xb0, RZ ;  /* 0x000000b050087810 */ /* 0x000fe20007ffe0ff */
[----:B---3--:R-:W-:Y:S01]  /*3200*/  @!P5 IMAD R118, R102, R64, RZ ;  /* 0x000000406676d224 */ /* 0x008fe200078e02ff */
[----:B------:R-:W-:Y:S02]  /*3210*/  MOV R102, UR6 ;  /* 0x0000000600667c02 */ /* 0x000fe40008000f00 */
[----:B----4-:R-:W-:Y:S02]  /*3220*/  CS2R R56, SRZ ;  /* 0x0000000000387805 */ /* 0x010fe4000001ff00 */
[----:B------:R-:W-:Y:S01]  /*3230*/  IADD3 R6, R80, 0x1f0, RZ ;  /* 0x000001f050067810 */ /* 0x000fe20007ffe0ff */
[----:B------:R-:W0:Y:S01]  /*3240*/  @!P5 LDC.64 R58, c[0x0][0x230] ;  /* 0x00008c00ff3adb82 */ /* 0x000e220000000a00 */
[----:B------:R-:W2:Y:S01]  /*3250*/  LDG.E.64 R102, desc[UR22][R102.64] ;  /* 0x0000001666667981 */ /* 0x000ea2000c1e1b00 */
[----:B------:R-:W-:Y:S02]  /*3260*/  SHF.R.S32.HI R9, RZ, 0x1f, R8 ;  /* 0x0000001fff097819 */ /* 0x000fe40000011408 */
[----:B------:R-:W-:Y:S01]  /*3270*/  ISETP.GE.U32.AND P4, PT, R8, UR18, PT ;  /* 0x0000001208007c0c */ /* 0x000fe2000bf86070 */
[----:B------:R3:W5:Y:S03]  /*3280*/  @!P3 LDG.E.64 R56, desc[UR22][R66.64] ;  /* 0x000000164238b981 */ /* 0x000766000c1e1b00 */
[----:B------:R-:W-:-:S04]  /*3290*/  ISETP.GE.AND.EX P4, PT, R9, UR19, PT, P4 ;  /* 0x0000001309007c0c */ /* 0x000fc8000bf86340 */
[----:B------:R-:W-:Y:S02]  /*32a0*/  ISETP.GT.U32.OR P4, PT, R0, 0x1bf, P4 ;  /* 0x000001bf0000780c */ /* 0x000fe40002784470 */
[----:B------:R-:W-:Y:S01]  /*32b0*/  ISETP.GE.U32.AND P3, PT, R6, UR18, PT ;  /* 0x0000001206007c0c */ /* 0x000fe2000bf66070 */
[----:B---3--:R-:W3:Y:S01]  /*32c0*/  @!P0 LDC.64 R66, c[0x0][0x228] ;  /* 0x00008a00ff428b82 */ /* 0x008ee20000000a00 */
[----:B------:R-:W-:-:S04]  /*32d0*/  SHF.R.S32.HI R7, RZ, 0x1f, R6 ;  /* 0x0000001fff077819 */ /* 0x000fc80000011406 */
[----:B------:R-:W-:-:S05]  /*32e0*/  ISETP.GE.AND.EX P3, PT, R7, UR19, PT, P3 ;  /* 0x0000001307007c0c */ /* 0x000fca000bf66330 */
[----:B------:R-:W4:Y:S01]  /*32f0*/  @!P4 LDC.64 R74, c[0x0][0x288] ;  /* 0x0000a200ff4acb82 */ /* 0x000f220000000a00 */
[----:B------:R-:W-:Y:S02]  /*3300*/  ISETP.GT.U32.OR P3, PT, R0, 0x1bf, P3 ;  /* 0x000001bf0000780c */ /* 0x000fe40001f64470 */
[----:B------:R-:W-:Y:S02]  /*3310*/  @!P0 IADD3 R81, R69, R81, RZ ;  /* 0x0000005145518210 */ /* 0x000fe40007ffe0ff */
[----:B------:R-:W-:Y:S02]  /*3320*/  @!P2 IADD3.X R73, R76, R73, RZ, P6, !PT ;  /* 0x000000494c49a210 */ /* 0x000fe400037fe4ff */
[C---:B------:R-:W-:Y:S01]  /*3330*/  @!P0 SHF.L.U32 R122, R68.reuse, 0x2, RZ ;  /* 0x00000002447a8819 */ /* 0x040fe200000006ff */
[----:B------:R-:W0:Y:S01]  /*3340*/  @!P5 LDC.64 R76, c[0x0][0x228] ;  /* 0x00008a00ff4cdb82 */ /* 0x000e220000000a00 */
[----:B------:R-:W-:Y:S01]  /*3350*/  @!P0 SHF.L.U64.HI R81, R68, 0x2, R81 ;  /* 0x0000000244518819 */ /* 0x000fe20000010251 */
[----:B------:R-:W-:Y:S01]  /*3360*/  @!P5 IMAD R123, R106, R65, R118 ;  /* 0x000000416a7bd224 */ /* 0x000fe200078e0276 */
[----:B------:R-:W-:-:S05]  /*3370*/  MOV R105, R119 ;  /* 0x0000007700697202 */ /* 0x000fca0000000f00 */
[----:B------:R-:W0:Y:S01]  /*3380*/  @!P3 LDC.64 R68, c[0x0][0x288] ;  /* 0x0000a200ff44bb82 */ /* 0x000e220000000a00 */
[----:B------:R-:W-:Y:S02]  /*3390*/  @!P5 MOV R118, R2 ;  /* 0x000000020076d202 */ /* 0x000fe40000000f00 */
[----:B------:R-:W-:Y:S02]  /*33a0*/  @!P5 MOV R119, R5 ;  /* 0x000000050077d202 */ /* 0x000fe40000000f00 */
[----:B-1----:R-:W-:Y:S01]  /*33b0*/  @!P0 IADD3 R120, P6, R122, R116, RZ ;  /* 0x000000747a788210 */ /* 0x002fe20007fde0ff */
[----:B------:R-:W-:-:S03]  /*33c0*/  @!P5 IMAD.WIDE.U32 R64, R106, R64, R118 ;  /* 0x000000406a40d225 */ /* 0x000fc600078e0076 */
[----:B------:R-:W-:Y:S01]  /*33d0*/  @!P0 IADD3.X R121, R81, R117, RZ, P6, !PT ;  /* 0x0000007551798210 */ /* 0x000fe200037fe4ff */
[----:B----4-:R-:W-:Y:S01]  /*33e0*/  @!P4 IMAD R116, R9, R74, RZ ;  /* 0x0000004a0974c224 */ /* 0x010fe200078e02ff */
[----:B---3--:R-:W-:Y:S02]  /*33f0*/  @!P0 IADD3 R66, P6, R122, R66, RZ ;  /* 0x000000427a428210 */ /* 0x008fe40007fde0ff */
[----:B------:R-:W-:Y:S01]  /*3400*/  @!P5 IADD3 R65, R65, R123, RZ ;  /* 0x0000007b4141d210 */ /* 0x000fe20007ffe0ff */
[----:B------:R-:W-:Y:S01]  /*3410*/  @!P4 IMAD R118, R8, R75, R116 ;  /* 0x0000004b0876c224 */ /* 0x000fe200078e0274 */
[----:B------:R-:W-:Y:S02]  /*3420*/  @!P5 SHF.L.U32 R122, R64, 0x2, RZ ;  /* 0x00000002407ad819 */ /* 0x000fe400000006ff */
[----:B------:R-:W-:Y:S02]  /*3430*/  @!P4 MOV R116, R2 ;  /* 0x000000020074c202 */ /* 0x000fe40000000f00 */
[----:B------:R-:W-:-:S02]  /*3440*/  @!P4 MOV R117, R5 ;  /* 0x000000050075c202 */ /* 0x000fc40000000f00 */
[----:B------:R-:W-:Y:S02]  /*3450*/  @!P0 IADD3.X R67, R81, R67, RZ, P6, !PT ;  /* 0x0000004351438210 */ /* 0x000fe400037fe4ff */
[----:B------:R-:W-:Y:S01]  /*3460*/  @!P5 SHF.L.U64.HI R81, R64, 0x2, R65 ;  /* 0x000000024051d819 */ /* 0x000fe20000010241 */
[----:B------:R-:W-:Y:S01]  /*3470*/  @!P4 IMAD.WIDE.U32 R116, R8, R74, R116 ;  /* 0x0000004a0874c225 */ /* 0x000fe200078e0074 */
[----:B------:R-:W1:Y:S08]  /*3480*/  @!P4 LDC.64 R64, c[0x0][0x228] ;  /* 0x00008a00ff40cb82 */ /* 0x000e700000000a00 */
[----:B------:R-:W3:Y:S01]  /*3490*/  @!P4 LDC.64 R74, c[0x0][0x230] ;  /* 0x00008c00ff4acb82 */ /* 0x000ee20000000a00 */
[----:B--2---:R-:W-:-:S02]  /*34a0*/  MOV R106, R102 ;  /* 0x00000066006a7202 */ /* 0x004fc40000000f00 */
[C---:B0-----:R-:W-:Y:S02]  /*34b0*/  @!P5 IADD3 R102, P6, R122.reuse, R58, RZ ;  /* 0x0000003a7a66d210 */ /* 0x041fe40007fde0ff */
[----:B------:R-:W-:Y:S02]  /*34c0*/  MOV R107, R103 ;  /* 0x00000067006b7202 */ /* 0x000fe40000000f00 */
[----:B------:R-:W-:Y:S01]  /*34d0*/  @!P5 IADD3.X R103, R81, R59, RZ, P6, !PT ;  /* 0x0000003b5167d210 */ /* 0x000fe200037fe4ff */
[----:B------:R-:W-:Y:S01]  /*34e0*/  @!P3 IMAD R59, R7, R68, RZ ;  /* 0x00000044073bb224 */ /* 0x000fe200078e02ff */
[----:B------:R-:W-:Y:S02]  /*34f0*/  @!P5 IADD3 R122, P6, R122, R76, RZ ;  /* 0x0000004c7a7ad210 */ /* 0x000fe40007fde0ff */
[----:B------:R-:W-:Y:S02]  /*3500*/  @!P4 IADD3 R58, R117, R118, RZ ;  /* 0x00000076753ac210 */ /* 0x000fe40007ffe0ff */
[----:B------:R-:W-:Y:S01]  /*3510*/  @!P5 IADD3.X R123, R81, R77, RZ, P6, !PT ;  /* 0x0000004d517bd210 */ /* 0x000fe200037fe4ff */
[----:B------:R-:W-:Y:S01]  /*3520*/  @!P3 IMAD R81, R6, R69, R59 ;  /* 0x000000450651b224 */ /* 0x000fe200078e023b */
[----:B------:R-:W-:-:S02]  /*3530*/  @!P4 SHF.L.U64.HI R77, R116, 0x2, R58 ;  /* 0x00000002744dc819 */ /* 0x000fc4000001023a */
[----:B------:R-:W-:Y:S02]  /*3540*/  @!P3 MOV R58, R2 ;  /* 0x00000002003ab202 */ /* 0x000fe40000000f00 */
[----:B------:R-:W-:Y:S02]  /*3550*/  @!P3 MOV R59, R5 ;  /* 0x00000005003bb202 */ /* 0x000fe40000000f00 */
[----:B------:R-:W-:Y:S02]  /*3560*/  @!P4 SHF.L.U32 R76, R116, 0x2, RZ ;  /* 0x00000002744cc819 */ /* 0x000fe400000006ff */
[----:B------:R-:W-:Y:S01]  /*3570*/  CS2R R116, SRZ ;  /* 0x0000000000747805 */ /* 0x000fe2000001ff00 */
[----:B------:R-:W-:Y:S01]  /*3580*/  @!P3 IMAD.WIDE.U32 R68, R6, R68, R58 ;  /* 0x000000440644b225 */ /* 0x000fe200078e003a */
[----:B------:R-:W-:-:S04]  /*3590*/  CS2R R58, SRZ ;  /* 0x00000000003a7805 */ /* 0x000fc8000001ff00 */
[----:B------:R0:W5:Y:S04]  /*35a0*/  @!P2 LDG.E.64 R116, desc[UR22][R70.64] ;  /* 0x000000164674a981 */ /* 0x000168000c1e1b00 */
[----:B------:R2:W5:Y:S01]  /*35b0*/  @!P2 LDG.E.64 R58, desc[UR22][R72.64] ;  /* 0x00000016483aa981 */ /* 0x000562000c1e1b00 */
[----:B0-----:R-:W0:Y:S08]  /*35c0*/  @!P3 LDC.64 R70, c[0x0][0x230] ;  /* 0x00008c00ff46bb82 */ /* 0x001e300000000a00 */
[----:B--2---:R-:W2:Y:S01]  /*35d0*/  @!P3 LDC.64 R72, c[0x0][0x228] ;  /* 0x00008a00ff48bb82 */ /* 0x004ea20000000a00 */
[----:B---3--:R-:W-:-:S02]  /*35e0*/  @!P4 IADD3 R8, P2, R76, R74, RZ ;  /* 0x0000004a4c08c210 */ /* 0x008fc40007f5e0ff */
[----:B-1----:R-:W-:Y:S02]  /*35f0*/  @!P4 IADD3 R6, P6, R76, R64, RZ ;  /* 0x000000404c06c210 */ /* 0x002fe40007fde0ff */
[C---:B------:R-:W-:Y:S02]  /*3600*/  @!P4 IADD3.X R9, R77.reuse, R75, RZ, P2, !PT ;  /* 0x0000004b4d09c210 */ /* 0x040fe400017fe4ff */
[----:B------:R-:W-:Y:S02]  /*3610*/  @!P4 IADD3.X R7, R77, R65, RZ, P6, !PT ;  /* 0x000000414d07c210 */ /* 0x000fe400037fe4ff */
[----:B------:R-:W-:Y:S02]  /*3620*/  @!P3 IADD3 R77, R69, R81, RZ ;  /* 0x00000051454db210 */ /* 0x000fe40007ffe0ff */
[----:B------:R-:W-:Y:S02]  /*3630*/  CS2R R118, SRZ ;  /* 0x0000000000767805 */ /* 0x000fe4000001ff00 */
[----:B------:R-:W-:-:S02]  /*3640*/  CS2R R64, SRZ ;  /* 0x0000000000407805 */ /* 0x000fc4000001ff00 */
[C---:B------:R-:W-:Y:S02]  /*3650*/  @!P3 SHF.L.U64.HI R77, R68.reuse, 0x2, R77 ;  /* 0x00000002444db819 */ /* 0x040fe4000001024d */
[----:B------:R-:W-:Y:S01]  /*3660*/  @!P3 SHF.L.U32 R68, R68, 0x2, RZ ;  /* 0x000000024444b819 */ /* 0x000fe200000006ff */
[----:B------:R1:W5:Y:S04]  /*3670*/  @!P0 LDG.E.64 R118, desc[UR22][R120.64] ;  /* 0x0000001678768981 */ /* 0x000368000c1e1b00 */
[----:B------:R-:W5:Y:S01]  /*3680*/  @!P0 LDG.E.64 R64, desc[UR22][R66.64] ;  /* 0x0000001642408981 */ /* 0x000f62000c1e1b00 */
[----:B--2---:R-:W-:Y:S02]  /*3690*/  @!P3 IADD3 R76, P2, R68, R72, RZ ;  /* 0x00000048444cb210 */ /* 0x004fe40007f5e0ff */
[----:B-1----:R-:W-:-:S02]  /*36a0*/  MOV R120, R104 ;  /* 0x0000006800787202 */ /* 0x002fc40000000f00 */
[----:B0-----:R-:W-:Y:S02]  /*36b0*/  @!P3 IADD3 R104, P0, R68, R70, RZ ;  /* 0x000000464468b210 */ /* 0x001fe40007f1e0ff */
[----:B------:R-:W2:Y:S01]  /*36c0*/  LDL.LU.64 R68, [R1+0x38] ;  /* 0x0000380001447983 */ /* 0x000ea20000300a00 */
[----:B------:R-:W-:Y:S02]  /*36d0*/  MOV R121, R105 ;  /* 0x0000006900797202 */ /* 0x000fe40000000f00 */
[----:B------:R-:W-:Y:S02]  /*36e0*/  @!P3 IADD3.X R105, R77, R71, RZ, P0, !PT ;  /* 0x000000474d69b210 */ /* 0x000fe400007fe4ff */
[----:B------:R-:W-:Y:S02]  /*36f0*/  CS2R R70, SRZ ;  /* 0x0000000000467805 */ /* 0x000fe4000001ff00 */
[----:B------:R-:W-:-:S04]  /*3700*/  CS2R R74, SRZ ;  /* 0x00000000004a7805 */ /* 0x000fc8000001ff00 */
[----:B------:R0:W5:Y:S02]  /*3710*/  @!P4 LDG.E.64 R70, desc[UR22][R6.64] ;  /* 0x000000160646c981 */ /* 0x000164000c1e1b00 */
[----:B0-----:R-:W-:-:S06]  /*3720*/  CS2R R6, SRZ ;  /* 0x0000000000067805 */ /* 0x001fcc000001ff00 */
[----:B------:R-:W3:Y:S01]  /*3730*/  @!P3 LDG.E.64 R6, desc[UR22][R104.64] ;  /* 0x000000166806b981 */ /* 0x000ee2000c1e1b00 */
[----:B------:R-:W-:Y:S02]  /*3740*/  R2UR UR6, R106 ;  /* 0x000000006a0672ca */ /* 0x000fe400000e0000 */
[----:B------:R-:W-:Y:S02]  /*3750*/  @!P3 IADD3.X R77, R77, R73, RZ, P2, !PT ;  /* 0x000000494d4db210 */ /* 0x000fe400017fe4ff */
[----:B------:R-:W-:-:S06]  /*3760*/  CS2R R72, SRZ ;  /* 0x0000000000487805 */ /* 0x000fcc000001ff00 */
[----:B------:R0:W5:Y:S03]  /*3770*/  @!P3 LDG.E.64 R72, desc[UR22][R76.64] ;  /* 0x000000164c48b981 */ /* 0x000166000c1e1b00 */
[----:B0-----:R-:W-:-:S05]  /*3780*/  MOV R76, UR6 ;  /* 0x00000006004c7c02 */ /* 0x001fca0008000f00 */
[----:B------:R-:W-:-:S05]  /*3790*/  FFMA.FTZ R76, -R76, UR6, R107 ;  /* 0x000000064c4c7c23 */ /* 0x000fca000801016b */
[----:B------:R-:W-:Y:S01]  /*37a0*/  FSETP.GTU.FTZ.AND P0, PT, R76, RZ, PT ;  /* 0x000000ff4c00720b */ /* 0x000fe20003f1c000 */
[----:B--2---:R0:W2:-:S12]  /*37b0*/  @P1 LDG.E.64 R74, desc[UR22][R68.64] ;  /* 0x00000016444a1981 */ /* 0x004098000c1e1b00 */
[----:B------:R-:W-:Y:S01]  /*37c0*/  VOTEU.ANY UP0, P0 ;  /* 0x00000000003f7886 */ /* 0x000fe20000000100 */
[----:B------:R-:W-:-:S04]  /*37d0*/  PLOP3.LUT P0, PT, PT, PT, UP0, 0x80, 0x0 ;  /* 0x000000000000781c */ /* 0x000fc80003f0f008 */
[----:B------:R-:W-:-:S09]  /*37e0*/  @UP0 ULDC UR5, c[0x0][0x250] ;  /* 0x0000940000050ab9 */ /* 0x000fd20000000800 */
[----:B------:R-:W-:-:S06]  /*37f0*/  @P0 FADD.FTZ R76, R76, UR5 ;  /* 0x000000054c4c0e21 */ /* 0x000fcc0008010000 */
[----:B------:R-:W1:Y:S01]  /*3800*/  @P0 MUFU.RSQ R76, R76 ;  /* 0x0000004c004c0308 */ /* 0x000e620000001400 */
[----:B------:R-:W-:Y:S02]  /*3810*/  CS2R R66, SRZ ;  /* 0x0000000000427805 */ /* 0x000fe4000001ff00 */
[----:B0-----:R-:W-:-:S04]  /*3820*/  CS2R R68, SRZ ;  /* 0x0000000000447805 */ /* 0x001fc8000001ff00 */
[----:B------:R0:W5:Y:S04]  /*3830*/  @P1 LDG.E.64 R66, desc[UR22][R120.64] ;  /* 0x0000001678421981 */ /* 0x000168000c1e1b00 */
[----:B------:R4:W5:Y:S01]  /*3840*/  @!P5 LDG.E.64 R68, desc[UR22][R122.64] ;  /* 0x000000167a44d981 */ /* 0x000962000c1e1b00 */
[----:B0-----:R-:W-:Y:S02]  /*3850*/  CS2R R120, SRZ ;  /* 0x0000000000787805 */ /* 0x001fe4000001ff00 */
[----:B-1----:R-:W-:Y:S02]  /*3860*/  @P0 R2UR UR5, R76 ;  /* 0x000000004c0502ca */ /* 0x002fe400000e0000 */
[----:B------:R-:W-:Y:S02]  /*3870*/  ISETP.GT.U32.AND P0, PT, R0, 0x1bf, PT ;  /* 0x000001bf0000780c */ /* 0x000fe40003f04070 */
[----:B----4-:R-:W-:Y:S01]  /*3880*/  CS2R R122, SRZ ;  /* 0x00000000007a7805 */ /* 0x010fe2000001ff00 */
[----:B------:R0:W5:Y:S05]  /*3890*/  @!P5 LDG.E.64 R120, desc[UR22][R102.64] ;  /* 0x000000166678d981 */ /* 0x00016a000c1e1b00 */
[----:B------:R0:W5:Y:S01]  /*38a0*/  @!P4 LDG.E.64 R122, desc[UR22][R8.64] ;  /* 0x00000016087ac981 */ /* 0x000162000c1e1b00 */
[----:B------:R-:W-:-:S03]  /*38b0*/  UMOV UR26, 0x3f800000 ;  /* 0x3f800000001a7882 */ /* 0x000fc60000000000 */
[----:B------:R0:W5:Y:S04]  /*38c0*/  LDL.LU.64 R102, [R1+0xc0] ;  /* 0x0000c00001667983 */ /* 0x0001680000300a00 */
[----:B------:R0:W5:Y:S04]  /*38d0*/  LDL.LU.64 R8, [R1+0xb8] ;  /* 0x0000b80001087983 */ /* 0x0001680000300a00 */
[----:B------:R0:W5:Y:S01]  /*38e0*/  LDL.LU.64 R104, [R1+0xb0] ;  /* 0x0000b00001687983 */ /* 0x0001620000300a00 */
[----:B------:R-:W-:-:S03]  /*38f0*/  @UP0 UMOV UR26, UR5 ;  /* 0x00000005001a0c82 */ /* 0x000fc60008000000 */
[----:B---3--:R1:W-:Y:S01]  /*3900*/  STL.64 [R1+0x58], R6 ;  /* 0x0000580601007387 */ /* 0x0083e20000100a00 */
[----:B------:R-:W-:Y:S01]  /*3910*/  BSSY B0, `(.L_x_2256) ;  /* 0x000001b000007945 */ /* 0x000fe20003800000 */
[----:B------:R-:W-:Y:S02]  /*3920*/  ISETP.NE.AND P5, PT, RZ, UR25, PT ;  /* 0x00000019ff007c0c */ /* 0x000fe4000bfa5270 */
[----:B-1----:R0:W5:Y:S04]  /*3930*/  LDL.LU.64 R6, [R1+0xa8] ;  /* 0x0000a80001067983 */ /* 0x0021680000300a00 */
[----:B------:R0:W5:Y:S04]  /*3940*/  LDL.LU R106, [R1+0xa0] ;  /* 0x0000a000016a7983 */ /* 0x0001680000300800 */
[----:B------:R0:W5:Y:S01]  /*3950*/  LDL.LU R107, [R1+0x9c] ;  /* 0x00009c00016b7983 */ /* 0x0001620000300800 */
[----:B--2---:R-:W-:Y:S01]  /*3960*/  FADD.FTZ R76, R74, -UR6 ;  /* 0x800000064a4c7e21 */ /* 0x004fe20008010000 */
[----:B------:R-:W-:-:S04]  /*3970*/  FADD.FTZ R74, R75, -UR6 ;  /* 0x800000064b4a7e21 */ /* 0x000fc80008010000 */
[----:B------:R1:W-:Y:S04]  /*3980*/  STL [R1+0x20], R76 ;  /* 0x0000204c01007387 */ /* 0x0003e80000100800 */
[----:B------:R2:W-:Y:S01]  /*3990*/  STL [R1+0x1c], R74 ;  /* 0x00001c4a01007387 */ /* 0x0005e20000100800 */
[----:B-1----:R-:W-:Y:S02]  /*39a0*/  CS2R R76, SRZ ;  /* 0x00000000004c7805 */ /* 0x002fe4000001ff00 */
[----:B--2---:R-:W-:Y:S01]  /*39b0*/  CS2R R74, SRZ ;  /* 0x00000000004a7805 */ /* 0x004fe2000001ff00 */
[----:B0-----:R-:W-:Y:S06]  /*39c0*/  @P0 BRA `(.L_x_2257) ;  /* 0x00000000003c0947 */ /* 0x001fec0003800000 */
[----:B------:R-:W2:Y:S01]  /*39d0*/  LDL R81, [R1+0x8c] ;  /* 0x00008c0001517983 */ /* 0x000ea20000100800 */
[----:B------:R-:W-:-:S03]  /*39e0*/  ISETP.NE.AND P0, PT, RZ, UR25, PT ;  /* 0x00000019ff007c0c */ /* 0x000fc6000bf05270 */
[----:B------:R-:W-:Y:S04]  /*39f0*/  STL [R1+0xa8], R0 ;  /* 0x0000a80001007387 */ /* 0x000fe80000100800 */
[----:B------:R0:W-:Y:S06]  /*3a00*/  STL.64 [R1+0xa0], R2 ;  /* 0x0000a00201007387 */ /* 0x0001ec0000100a00 */
[----:B------:R-:W1:Y:S08]  /*3a10*/  @P0 LDC.64 R76, c[0x0][0x240] ;  /* 0x00009000ff4c0b82 */ /* 0x000e700000000a00 */
[----:B0-----:R-:W0:Y:S01]  /*3a20*/  LDC.64 R2, c[0x0][0x238] ;  /* 0x00008e00ff027b82 */ /* 0x001e220000000a00 */
[----:B--2---:R-:W-:-:S04]  /*3a30*/  IADD3 R81, R81, UR17, RZ ;  /* 0x0000001151517c10 */ /* 0x004fc8000fffe0ff */
[C---:B-1----:R-:W-:Y:S01]  /*3a40*/  @P0 LEA R76, P2, R81.reuse, R76, 0x2 ;  /* 0x0000004c514c0211 */ /* 0x042fe200078410ff */
[----:B0-----:R-:W-:Y:S01]  /*3a50*/  IMAD.WIDE R2, R81, 0x4, R2 ;  /* 0x0000000451027825 */ /* 0x001fe200078e0202 */
[----:B------:R-:W-:-:S04]  /*3a60*/  SHF.R.S32.HI R0, RZ, 0x1f, R81 ;  /* 0x0000001fff007819 */ /* 0x000fc80000011451 */
[----:B------:R-:W-:Y:S02]  /*3a70*/  @P0 LEA.HI.X R77, R81, R77, R0, 0x2, P2 ;  /* 0x0000004d514d0211 */ /* 0x000fe400010f1400 */
[----:B------:R0:W5:Y:S04]  /*3a80*/  LDL.LU R0, [R1+0xa8] ;  /* 0x0000a80001007983 */ /* 0x0001680000300800 */
[----:B------:R0:W5:Y:S04]  /*3a90*/  @P0 LDG.E.64 R74, desc[UR22][R76.64] ;  /* 0x000000164c4a0981 */ /* 0x000168000c1e1b00 */
[----:B------:R0:W5:Y:S04]  /*3aa0*/  LDG.E.64 R76, desc[UR22][R2.64] ;  /* 0x00000016024c7981 */ /* 0x000168000c1e1b00 */
[----:B------:R0:W5:Y:S02]  /*3ab0*/  LDL.LU.64 R2, [R1+0xa0] ;  /* 0x0000a00001027983 */ /* 0x0001640000300a00 */
.L_x_2257:
[----:B------:R-:W-:Y:S05]  /*3ac0*/  BSYNC B0 ;  /* 0x0000000000007941 */ /* 0x000fea0003800000 */
.L_x_2256:
[----:B-----5:R0:W-:Y:S04]  /*3ad0*/  STL [R1+0xa0], R2 ;  /* 0x0000a00201007387 */ /* 0x0201e80000100800 */
[----:B0-----:R-:W2:Y:S04]  /*3ae0*/  LDL.LU R2, [R1+0x20] ;  /* 0x0000200001027983 */ /* 0x001ea80000300800 */
[----:B------:R0:W-:Y:S04]  /*3af0*/  STL [R1+0x9c], R0 ;  /* 0x00009c0001007387 */ /* 0x0001e80000100800 */
[----:B0-----:R-:W3:Y:S01]  /*3b00*/  LDL.LU R0, [R1+0x1c] ;  /* 0x00001c0001007983 */ /* 0x001ee20000300800 */
[----:B------:R-:W-:-:S03]  /*3b10*/  MOV R81, R67 ;  /* 0x0000004300517202 */ /* 0x000fc60000000f00 */
[----:B------:R-:W-:Y:S01]  /*3b20*/  STL [R1+0x10], R66 ;  /* 0x0000104201007387 */ /* 0x000fe20000100800 */
[----:B--2---:R-:W-:-:S05]  /*3b30*/  FMUL.FTZ R2, R2, UR26 ;  /* 0x0000001a02027c20 */ /* 0x004fca0008410000 */
[----:B------:R0:W-:Y:S01]  /*3b40*/  STL [R1+0x6c], R2 ;  /* 0x00006c0201007387 */ /* 0x0001e20000100800 */
[----:B---3--:R-:W-:-:S03]  /*3b50*/  FMUL.FTZ R0, R0, UR26 ;  /* 0x0000001a00007c20 */ /* 0x008fc60008410000 */
[----:B0-----:R0:W5:Y:S04]  /*3b60*/  LDL.LU R2, [R1+0xa0] ;  /* 0x0000a00001027983 */ /* 0x0011680000300800 */
[----:B------:R1:W-:Y:S04]  /*3b70*/  STL [R1+0x70], R0 ;  /* 0x0000700001007387 */ /* 0x0003e80000100800 */
[----:B-1----:R0:W5:Y:S01]  /*3b80*/  LDL.LU R0, [R1+0x9c] ;  /* 0x00009c0001007983 */ /* 0x0021620000300800 */
[----:B------:R-:W-:Y:S05]  /*3b90*/  @!P5 BRA `(.L_x_2258) ;  /* 0x00000000006cd947 */ /* 0x000fea0003800000 */
[----:B------:R-:W2:Y:S04]  /*3ba0*/  LDL R81, [R1+0x6c] ;  /* 0x00006c0001517983 */ /* 0x000ea80000100800 */
[----:B------:R-:W-:Y:S04]  /*3bb0*/  STL [R1+0xa4], R3 ;  /* 0x0000a40301007387 */ /* 0x000fe80000100800 */
[----:B-----5:R1:W-:Y:S04]  /*3bc0*/  STL [R1+0xa0], R2 ;  /* 0x0000a00201007387 */ /* 0x0203e80000100800 */
[----:B-1----:R-:W3:Y:S04]  /*3bd0*/  LDL R2, [R1+0x70] ;  /* 0x0000700001027983 */ /* 0x002ee80000100800 */
[----:B------:R2:W-:Y:S02]  /*3be0*/  STL [R1+0x9c], R0 ;  /* 0x00009c0001007387 */ /* 0x0005e40000100800 */
[----:B--2---:R-:W-:-:S04]  /*3bf0*/  FFMA.FTZ R0, R81, R76, R74 ;  /* 0x0000004c51007223 */ /* 0x004fc8000001004a */
[----:B------:R-:W-:-:S06]  /*3c00*/  FMUL.FTZ R81, R0, -1.4426950216293334961 ;  /* 0xbfb8aa3b00517820 */ /* 0x000fcc0000410000 */
[----:B------:R-:W1:Y:S02]  /*3c10*/  MUFU.EX2 R81, R81 ;  /* 0x0000005100517308 */ /* 0x000e640000000800 */
[----:B-1----:R-:W-:-:S06]  /*3c20*/  FADD.FTZ R81, R81, 1 ;  /* 0x3f80000051517421 */ /* 0x002fcc0000010000 */
[----:B------:R-:W1:Y:S02]  /*3c30*/  MUFU.RCP R81, R81 ;  /* 0x0000005100517308 */ /* 0x000e640000001000 */
[----:B-1----:R-:W-:Y:S01]  /*3c40*/  FADD.FTZ R3, -R81, 1 ;  /* 0x3f80000051037421 */ /* 0x002fe20000010100 */
[----:B------:R-:W-:-:S03]  /*3c50*/  FMUL.FTZ R81, R66, R81 ;  /* 0x0000005142517220 */ /* 0x000fc60000410000 */
[----:B------:R-:W-:Y:S02]  /*3c60*/  FFMA.FTZ R0, R0, R3, 1 ;  /* 0x3f80000000007423 */ /* 0x000fe40000010003 */
[----:B------:R1:W5:Y:S02]  /*3c70*/  LDL.LU R3, [R1+0xa4] ;  /* 0x0000a40001037983 */ /* 0x0003640000300800 */
[----:B------:R-:W-:Y:S01]  /*3c80*/  FMUL.FTZ R81, R81, R0 ;  /* 0x0000000051517220 */ /* 0x000fe20000410000 */
[----:B---3--:R-:W-:-:S04]  /*3c90*/  FFMA.FTZ R0, R2, R77, R75 ;  /* 0x0000004d02007223 */ /* 0x008fc8000001004b */
[----:B------:R2:W-:Y:S02]  /*3ca0*/  STL [R1+0x10], R81 ;  /* 0x0000105101007387 */ /* 0x0005e40000100800 */
[----:B--2---:R-:W-:-:S06]  /*3cb0*/  FMUL.FTZ R81, R0, -1.4426950216293334961 ;  /* 0xbfb8aa3b00517820 */ /* 0x004fcc0000410000 */
[----:B------:R-:W2:Y:S02]  /*3cc0*/  MUFU.EX2 R81, R81 ;  /* 0x0000005100517308 */ /* 0x000ea40000000800 */
[----:B--2---:R-:W-:-:S06]  /*3cd0*/  FADD.FTZ R81, R81, 1 ;  /* 0x3f80000051517421 */ /* 0x004fcc0000010000 */
[----:B------:R-:W2:Y:S02]  /*3ce0*/  MUFU.RCP R81, R81 ;  /* 0x0000005100517308 */ /* 0x000ea40000001000 */
[----:B--2---:R-:W-:Y:S01]  /*3cf0*/  FADD.FTZ R2, -R81, 1 ;  /* 0x3f80000051027421 */ /* 0x004fe20000010100 */
[----:B------:R-:W-:-:S03]  /*3d00*/  FMUL.FTZ R81, R67, R81 ;  /* 0x0000005143517220 */ /* 0x000fc60000410000 */
[----:B------:R-:W-:Y:S02]  /*3d10*/  FFMA.FTZ R0, R0, R2, 1 ;  /* 0x3f80000000007423 */ /* 0x000fe40000010002 */
[----:B------:R1:W5:Y:S02]  /*3d20*/  LDL.LU R2, [R1+0xa0] ;  /* 0x0000a00001027983 */ /* 0x0003640000300800 */
[----:B------:R-:W-:Y:S02]  /*3d30*/  FMUL.FTZ R81, R81, R0 ;  /* 0x0000000051517220 */ /* 0x000fe40000410000 */
[----:B------:R1:W5:Y:S05]  /*3d40*/  LDL.LU R0, [R1+0x9c] ;  /* 0x00009c0001007983 */ /* 0x00036a0000300800 */
.L_x_2258:
[----:B------:R2:W-:Y:S04]  /*3d50*/  STL [R1+0xb0], R6 ;  /* 0x0000b00601007387 */ /* 0x0005e80000100800 */
[----:B--2---:R-:W2:Y:S04]  /*3d60*/  LDL R6, [R1+0x6c] ;  /* 0x00006c0001067983 */ /* 0x004ea80000100800 */
[----:B------:R3:W-:Y:S04]  /*3d70*/  STL [R1+0xac], R5 ;  /* 0x0000ac0501007387 */ /* 0x0007e80000100800 */
[----:B---3--:R-:W3:Y:S04]  /*3d80*/  LDL R5, [R1+0x70] ;  /* 0x0000700001057983 */ /* 0x008ee80000100800 */
[----:B------:R4:W-:Y:S04]  /*3d90*/  STL [R1+0xa8], R4 ;  /* 0x0000a80401007387 */ /* 0x0009e80000100800 */
[----:B----4-:R-:W4:Y:S04]  /*3da0*/  LDL R4, [R1+0x10] ;  /* 0x0000100001047983 */ /* 0x010f280000100800 */
[----:B-----5:R-:W-:Y:S04]  /*3db0*/  STL [R1+0xa4], R3 ;  /* 0x0000a40301007387 */ /* 0x020fe80000100800 */
[----:B------:R0:W-:Y:S04]  /*3dc0*/  STL [R1+0xa0], R2 ;  /* 0x0000a00201007387 */ /* 0x0001e80000100800 */
[----:B0-----:R-:W3:Y:S04]  /*3dd0*/  LDL.LU R2, [R1+0x8] ;  /* 0x0000080001027983 */ /* 0x001ee80000300800 */
[----:B------:R0:W-:Y:S04]  /*3de0*/  STL [R1+0x9c], R0 ;  /* 0x00009c0001007387 */ /* 0x0001e80000100800 */
[----:B0-----:R-:W3:Y:S01]  /*3df0*/  LDL.LU R0, [R1+0xc] ;  /* 0x00000c0001007983 */ /* 0x001ee20000300800 */
[----:B------:R-:W-:Y:S01]  /*3e00*/  FMUL.FTZ R3, R81, R77 ;  /* 0x0000004d51037220 */ /* 0x000fe20000410000 */
[----:B----4-:R-:W-:-:S04]  /*3e10*/  FMUL.FTZ R4, R4, R76 ;  /* 0x0000004c04047220 */ /* 0x010fc80000410000 */
[----:B--2---:R-:W-:Y:S01]  /*3e20*/  FFMA.FTZ R6, R6, R4, RZ ;  /* 0x0000000406067223 */ /* 0x004fe200000100ff */
[----:B------:R-:W-:-:S03]  /*3e30*/  FADD.FTZ R4, RZ, R4 ;  /* 0x00000004ff047221 */ /* 0x000fc60000010000 */
[----:B---3--:R-:W-:Y:S01]  /*3e40*/  FFMA.FTZ R5, R5, R3, R6 ;  /* 0x0000000305057223 */ /* 0x008fe20000010006 */
[----:B------:R-:W-:Y:S01]  /*3e50*/  FADD.FTZ R3, R3, R4 ;  /* 0x0000000403037221 */ /* 0x000fe20000010000 */
[----:B------:R0:W5:Y:S04]  /*3e60*/  LDL.LU R6, [R1+0xb0] ;  /* 0x0000b00001067983 */ /* 0x0001680000300800 */
[----:B------:R2:W-:Y:S01]  /*3e70*/  STL [R1+0x20], R5 ;  /* 0x0000200501007387 */ /* 0x0005e20000100800 */
[----:B------:R-:W-:-:S04]  /*3e80*/  FADD.FTZ R2, R2, -UR6 ;  /* 0x8000000602027e21 */ /* 0x000fc80008010000 */
[----:B------:R-:W-:Y:S01]  /*3e90*/  FMUL.FTZ R2, R2, UR26 ;  /* 0x0000001a02027c20 */ /* 0x000fe20008410000 */
[----:B--2---:R0:W5:Y:S04]  /*3ea0*/  LDL.LU R5, [R1+0xac] ;  /* 0x0000ac0001057983 */ /* 0x0041680000300800 */
[----:B------:R0:W5:Y:S01]  /*3eb0*/  LDL.LU R4, [R1+0xa8] ;  /* 0x0000a80001047983 */ /* 0x0001620000300800 */
[----:B------:R-:W-:-:S03]  /*3ec0*/  FADD.FTZ R0, R0, -UR6 ;  /* 0x8000000600007e21 */ /* 0x000fc60008010000 */
[----:B------:R2:W-:Y:S01]  /*3ed0*/  STL [R1+0x1c], R3 ;  /* 0x00001c0301007387 */ /* 0x0005e20000100800 */
[----:B------:R-:W-:-:S03]  /*3ee0*/  FMUL.FTZ R0, R0, UR26 ;  /* 0x0000001a00007c20 */ /* 0x000fc60008410000 */
[----:B--2---:R0:W5:Y:S04]  /*3ef0*/  LDL.LU R3, [R1+0xa4] ;  /* 0x0000a40001037983 */ /* 0x0041680000300800 */
[----:B------:R2:W-:Y:S04]  /*3f00*/  STL [R1+0x7c], R2 ;  /* 0x00007c0201007387 */ /* 0x0005e80000100800 */
[----:B--2---:R0:W5:Y:S04]  /*3f10*/  LDL.LU R2, [R1+0xa0] ;  /* 0x0000a00001027983 */ /* 0x0041680000300800 */
[----:B------:R2:W-:Y:S04]  /*3f20*/  STL [R1+0x88], R0 ;  /* 0x0000880001007387 */ /* 0x0005e80000100800 */
[----:B--2---:R0:W5:Y:S04]  /*3f30*/  LDL.LU R0, [R1+0x9c] ;  /* 0x00009c0001007983 */ /* 0x0041680000300800 */
[----:B------:R0:W-:Y:S04]  /*3f40*/  STL [R1+0xc], R44 ;  /* 0x00000c2c01007387 */ /* 0x0001e80000100800 */
[----:B------:R0:W-:Y:S01]  /*3f50*/  STL [R1+0x8], R45 ;  /* 0x0000082d01007387 */ /* 0x0001e20000100800 */
[----:B------:R-:W-:Y:S05]  /*3f60*/  @!P5 BRA `(.L_x_2259) ;  /* 0x000000000078d947 */ /* 0x000fea0003800000 */
[----:B-----5:R2:W-:Y:S04]  /*3f70*/  STL [R1+0xa8], R4 ;  /* 0x0000a80401007387 */ /* 0x0205e80000100800 */
[----:B--2---:R-:W2:Y:S04]  /*3f80*/  LDL R4, [R1+0x7c] ;  /* 0x00007c0001047983 */ /* 0x004ea80000100800 */
[----:B------:R3:W-:Y:S04]  /*3f90*/  STL [R1+0xa4], R3 ;  /* 0x0000a40301007387 */ /* 0x0007e80000100800 */
[----:B---3--:R-:W3:Y:S04]  /*3fa0*/  LDL R3, [R1+0x88] ;  /* 0x0000880001037983 */ /* 0x008ee80000100800 */
[----:B------:R2:W-:Y:S04]  /*3fb0*/  STL [R1+0xa0], R2 ;  /* 0x0000a00201007387 */ /* 0x0005e80000100800 */
[----:B------:R4:W-:Y:S01]  /*3fc0*/  STL [R1+0x9c], R0 ;  /* 0x00009c0001007387 */ /* 0x0009e20000100800 */
[----:B--2---:R-:W-:-:S04]  /*3fd0*/  FFMA.FTZ R2, R4, R76, R74 ;  /* 0x0000004c04027223 */ /* 0x004fc8000001004a */
[----:B----4-:R-:W-:-:S06]  /*3fe0*/  FMUL.FTZ R0, R2, -1.4426950216293334961 ;  /* 0xbfb8aa3b02007820 */ /* 0x010fcc0000410000 */
[----:B------:R-:W2:Y:S02]  /*3ff0*/  MUFU.EX2 R0, R0 ;  /* 0x0000000000007308 */ /* 0x000ea40000000800 */
[----:B--2---:R-:W-:-:S06]  /*4000*/  FADD.FTZ R0, R0, 1 ;  /* 0x3f80000000007421 */ /* 0x004fcc0000010000 */
[----:B------:R-:W2:Y:S02]  /*4010*/  MUFU.RCP R0, R0 ;  /* 0x0000000000007308 */ /* 0x000ea40000001000 */
[----:B--2---:R-:W-:Y:S01]  /*4020*/  FADD.FTZ R4, -R0, 1 ;  /* 0x3f80000000047421 */ /* 0x004fe20000010100 */
[----:B------:R-:W-:-:S03]  /*4030*/  FMUL.FTZ R0, R44, R0 ;  /* 0x000000002c007220 */ /* 0x000fc60000410000 */
[----:B------:R-:W-:Y:S02]  /*4040*/  FFMA.FTZ R2, R2, R4, 1 ;  /* 0x3f80000002027423 */ /* 0x000fe40000010004 */
[----:B------:R2:W5:Y:S02]  /*4050*/  LDL.LU R4, [R1+0xa8] ;  /* 0x0000a80001047983 */ /* 0x0005640000300800 */
[----:B------:R-:W-:Y:S01]  /*4060*/  FMUL.FTZ R0, R0, R2 ;  /* 0x0000000200007220 */ /* 0x000fe20000410000 */
[----:B---3--:R-:W-:-:S04]  /*4070*/  FFMA.FTZ R2, R3, R77, R75 ;  /* 0x0000004d03027223 */ /* 0x008fc8000001004b */
[----:B------:R3:W-:Y:S02]  /*4080*/  STL [R1+0xc], R0 ;  /* 0x00000c0001007387 */ /* 0x0007e40000100800 */
[----:B---3--:R-:W-:-:S06]  /*4090*/  FMUL.FTZ R0, R2, -1.4426950216293334961 ;  /* 0xbfb8aa3b02007820 */ /* 0x008fcc0000410000 */
[----:B------:R-:W3:Y:S02]  /*40a0*/  MUFU.EX2 R0, R0 ;  /* 0x0000000000007308 */ /* 0x000ee40000000800 */
[----:B---3--:R-:W-:-:S06]  /*40b0*/  FADD.FTZ R0, R0, 1 ;  /* 0x3f80000000007421 */ /* 0x008fcc0000010000 */
[----:B------:R-:W3:Y:S02]  /*40c0*/  MUFU.RCP R0, R0 ;  /* 0x0000000000007308 */ /* 0x000ee40000001000 */
[----:B---3--:R-:W-:Y:S01]  /*40d0*/  FADD.FTZ R3, -R0, 1 ;  /* 0x3f80000000037421 */ /* 0x008fe20000010100 */
[----:B------:R-:W-:-:S03]  /*40e0*/  FMUL.FTZ R0, R45, R0 ;  /* 0x000000002d007220 */ /* 0x000fc60000410000 */
[----:B------:R-:W-:Y:S02]  /*40f0*/  FFMA.FTZ R2, R2, R3, 1 ;  /* 0x3f80000002027423 */ /* 0x000fe40000010003 */
[----:B------:R2:W5:Y:S02]  /*4100*/  LDL.LU R3, [R1+0xa4] ;  /* 0x0000a40001037983 */ /* 0x0005640000300800 */
[----:B------:R-:W-:Y:S02]  /*4110*/  FMUL.FTZ R0, R0, R2 ;  /* 0x0000000200007220 */ /* 0x000fe40000410000 */
[----:B------:R2:W5:Y:S04]  /*4120*/  LDL.LU R2, [R1+0xa0] ;  /* 0x0000a00001027983 */ /* 0x0005680000300800 */
[----:B------:R3:W-:Y:S04]  /*4130*/  STL [R1+0x8], R0 ;  /* 0x0000080001007387 */ /* 0x0007e80000100800 */
[----:B---3--:R2:W5:Y:S02]  /*4140*/  LDL.LU R0, [R1+0x9c] ;  /* 0x00009c0001007983 */ /* 0x0085640000300800 */
.L_x_2259:
[----:B------:R3:W-:Y:S04]  /*4150*/  STL [R1+0xc4], R11 ;  /* 0x0000c40b01007387 */ /* 0x0007e80000100800 */
[----:B---3--:R-:W3:Y:S04]  /*4160*/  LDL R11, [R1+0x6c] ;  /* 0x00006c00010b7983 */ /* 0x008ee80000100800 */
[----:B------:R4:W-:Y:S04]  /*4170*/  STL [R1+0xc0], R10 ;  /* 0x0000c00a01007387 */ /* 0x0009e80000100800 */
[----:B----4-:R-:W4:Y:S04]  /*4180*/  LDL.LU R10, [R1+0xc] ;  /* 0x00000c00010a7983 */ /* 0x010f280000300800 */
[----:B------:R1:W-:Y:S04]  /*4190*/  STL [R1+0xbc], R9 ;  /* 0x0000bc0901007387 */ /* 0x0003e80000100800 */
[----:B-1----:R-:W3:Y:S04]  /*41a0*/  LDL.LU R9, [R1+0x10] ;  /* 0x0000100001097983 */ /* 0x002ee80000300800 */
[----:B------:R1:W-:Y:S04]  /*41b0*/  STL [R1+0xb8], R8 ;  /* 0x0000b80801007387 */ /* 0x0003e80000100800 */
[----:B-1----:R-:W2:Y:S04]  /*41c0*/  LDL.LU R8, [R1+0x20] ;  /* 0x0000200001087983 */ /* 0x002ea80000300800 */
[----:B------:R1:W-:Y:S04]  /*41d0*/  STL [R1+0xb4], R7 ;  /* 0x0000b40701007387 */ /* 0x0003e80000100800 */
[----:B-1----:R-:W2:Y:S04]  /*41e0*/  LDL R7, [R1+0x70] ;  /* 0x0000700001077983 */ /* 0x002ea80000100800 */
[----:B-----5:R1:W-:Y:S04]  /*41f0*/  STL [R1+0xb0], R6 ;  /* 0x0000b00601007387 */ /* 0x0203e80000100800 */
[----:B-1----:R-:W2:Y:S04]  /*4200*/  LDL.LU R6, [R1+0x8] ;  /* 0x0000080001067983 */ /* 0x002ea80000300800 */
[----:B------:R1:W-:Y:S04]  /*4210*/  STL [R1+0xac], R5 ;  /* 0x0000ac0501007387 */ /* 0x0003e80000100800 */
[----:B-1----:R-:W2:Y:S04]  /*4220*/  LDL.LU R5, [R1+0x1c] ;  /* 0x00001c0001057983 */ /* 0x002ea80000300800 */
[----:B------:R1:W-:Y:S04]  /*4230*/  STL [R1+0xa8], R4 ;  /* 0x0000a80401007387 */ /* 0x0003e80000100800 */
[----:B-1----:R-:W2:Y:S04]  /*4240*/  LDL R4, [R1+0x7c] ;  /* 0x00007c0001047983 */ /* 0x002ea80000100800 */
[----:B------:R1:W-:Y:S04]  /*4250*/  STL [R1+0xa4], R3 ;  /* 0x0000a40301007387 */ /* 0x0003e80000100800 */
[----:B-1----:R-:W2:Y:S04]  /*4260*/  LDL R3, [R1+0x88] ;  /* 0x0000880001037983 */ /* 0x002ea80000100800 */
[----:B------:R-:W-:Y:S04]  /*4270*/  STL [R1+0xa0], R2 ;  /* 0x0000a00201007387 */ /* 0x000fe80000100800 */
[----:B------:R1:W-:Y:S04]  /*4280*/  STL [R1+0x9c], R0 ;  /* 0x00009c0001007387 */ /* 0x0003e80000100800 */
[----:B-1----:R-:W2:Y:S01]  /*4290*/  LDL.LU R0, [R1] ;  /* 0x0000000001007983 */ /* 0x002ea20000300800 */
[----:B----4-:R-:W-:Y:S01]  /*42a0*/  FMUL.FTZ R2, R10, R76 ;  /* 0x0000004c0a027220 */ /* 0x010fe20000410000 */
[----:B---3--:R-:W-:Y:S01]  /*42b0*/  FFMA.FTZ R11, R11, R9, RZ ;  /* 0x000000090b0b7223 */ /* 0x008fe200000100ff */
[----:B------:R-:W-:-:S04]  /*42c0*/  FADD.FTZ R9, RZ, R9 ;  /* 0x00000009ff097221 */ /* 0x000fc80000010000 */
[----:B------:R-:W-:Y:S01]  /*42d0*/  FADD.FTZ R9, R9, R10 ;  /* 0x0000000a09097221 */ /* 0x000fe20000010000 */
[----:B--2---:R-:W-:Y:S01]  /*42e0*/  FFMA.FTZ R7, R7, R81, RZ ;  /* 0x0000005107077223 */ /* 0x004fe200000100ff */
[C---:B------:R-:W-:Y:S01]  /*42f0*/  FFMA.FTZ R11, R4.reuse, R10, R11 ;  /* 0x0000000a040b7223 */ /* 0x040fe2000001000b */
[----:B------:R-:W-:Y:S01]  /*4300*/  FFMA.FTZ R4, R4, R2, R8 ;  /* 0x0000000204047223 */ /* 0x000fe20000010008 */
[----:B------:R-:W-:Y:S01]  /*4310*/  FADD.FTZ R2, R5, R2 ;  /* 0x0000000205027221 */ /* 0x000fe20000010000 */
[----:B------:R-:W-:Y:S02]  /*4320*/  FADD.FTZ R5, RZ, R81 ;  /* 0x00000051ff057221 */ /* 0x000fe40000010000 */
[----:B------:R1:W-:Y:S01]  /*4330*/  STL [R1+0x2c], R11 ;  /* 0x00002c0b01007387 */ /* 0x0003e20000100800 */
[----:B------:R-:W-:Y:S01]  /*4340*/  FMUL.FTZ R81, R6, R77 ;  /* 0x0000004d06517220 */ /* 0x000fe20000410000 */
[----:B------:R-:W-:Y:S01]  /*4350*/  FADD.FTZ R5, R5, R6 ;  /* 0x0000000605057221 */ /* 0x000fe20000010000 */
[C---:B------:R-:W-:Y:S01]  /*4360*/  FFMA.FTZ R7, R3.reuse, R6, R7 ;  /* 0x0000000603077223 */ /* 0x040fe20000010007 */
[----:B-1----:R1:W5:Y:S04]  /*4370*/  LDL.LU R11, [R1+0xc4] ;  /* 0x0000c400010b7983 */ /* 0x0023680000300800 */
[----:B------:R1:W5:Y:S04]  /*4380*/  LDL.LU R10, [R1+0xc0] ;  /* 0x0000c000010a7983 */ /* 0x0003680000300800 */
[----:B------:R2:W-:Y:S01]  /*4390*/  STL [R1+0x24], R9 ;  /* 0x0000240901007387 */ /* 0x0005e20000100800 */
[----:B------:R-:W-:Y:S01]  /*43a0*/  FFMA.FTZ R3, R3, R81, R4 ;  /* 0x0000005103037223 */ /* 0x000fe20000010004 */
[----:B------:R-:W-:-:S02]  /*43b0*/  FADD.FTZ R81, R81, R2 ;  /* 0x0000000251517221 */ /* 0x000fc40000010000 */
[----:B--2---:R1:W5:Y:S04]  /*43c0*/  LDL.LU R9, [R1+0xbc] ;  /* 0x0000bc0001097983 */ /* 0x0043680000300800 */
[----:B------:R1:W5:Y:S04]  /*43d0*/  LDL.LU R8, [R1+0xb8] ;  /* 0x0000b80001087983 */ /* 0x0003680000300800 */
[----:B------:R2:W-:Y:S04]  /*43e0*/  STL [R1+0x28], R7 ;  /* 0x0000280701007387 */ /* 0x0005e80000100800 */
        /* <DEDUP_REMOVED lines=9> */
[----:B--2---:R-:W2:Y:S01]  /*4480*/  LDL.LU R81, [R1+0x4] ;  /* 0x0000040001517983 */ /* 0x004ea20000300800 */
[----:B------:R-:W-:-:S04]  /*4490*/  FADD.FTZ R0, R0, -UR6 ;  /* 0x8000000600007e21 */ /* 0x000fc80008010000 */
[----:B------:R-:W-:-:S05]  /*44a0*/  FMUL.FTZ R0, R0, UR26 ;  /* 0x0000001a00007c20 */ /* 0x000fca0008410000 */
[----:B------:R3:W-:Y:S04]  /*44b0*/  STL [R1+0x74], R0 ;  /* 0x0000740001007387 */ /* 0x0007e80000100800 */
[----:B---3--:R1:W5:Y:S04]  /*44c0*/  LDL.LU R0, [R1+0x9c] ;  /* 0x00009c0001007983 */ /* 0x0083680000300800 */
[----:B------:R-:W-:Y:S01]  /*44d0*/  STL [R1], R46 ;  /* 0x0000002e01007387 */ /* 0x000fe20000100800 */
[----:B--2---:R-:W-:-:S04]  /*44e0*/  FADD.FTZ R81, R81, -UR6 ;  /* 0x8000000651517e21 */ /* 0x004fc80008010000 */
[----:B------:R-:W-:-:S05]  /*44f0*/  FMUL.FTZ R81, R81, UR26 ;  /* 0x0000001a51517c20 */ /* 0x000fca0008410000 */
[----:B------:R2:W-:Y:S02]  /*4500*/  STL [R1+0x80], R81 ;  /* 0x0000805101007387 */ /* 0x0005e40000100800 */
[----:B--2---:R-:W-:Y:S01]  /*4510*/  MOV R81, R47 ;  /* 0x0000002f00517202 */ /* 0x004fe20000000f00 */
[----:B-1----:R-:W-:Y:S06]  /*4520*/  @!P5 BRA `(.L_x_2260) ;  /* 0x00000000006cd947 */ /* 0x002fec0003800000 */
[----:B------:R-:W2:Y:S04]  /*4530*/  LDL R81, [R1+0x74] ;  /* 0x0000740001517983 */ /* 0x000ea80000100800 */
[----:B-----5:R-:W-:Y:S04]  /*4540*/  STL [R1+0xa4], R3 ;  /* 0x0000a40301007387 */ /* 0x020fe80000100800 */
[----:B------:R1:W-:Y:S04]  /*4550*/  STL [R1+0xa0], R2 ;  /* 0x0000a00201007387 */ /* 0x0003e80000100800 */
        /* <DEDUP_REMOVED lines=13> */
[----:B------:R2:W-:Y:S02]  /*4630*/  STL [R1], R81 ;  /* 0x0000005101007387 */ /* 0x0005e40000100800 */
        /* <DEDUP_REMOVED lines=10> */
.L_x_2260:
[----:B-----5:R2:W-:Y:S04]  /*46e0*/  STL [R1+0xc0], R10 ;  /* 0x0000c00a01007387 */ /* 0x0205e80000100800 */
[----:B--2---:R-:W2:Y:S04]  /*46f0*/  LDL.LU R10, [R1+0x24] ;  /* 0x00002400010a7983 */ /* 0x004ea80000300800 */
[----:B------:R3:W-:Y:S04]  /*4700*/  STL [R1+0xbc], R9 ;  /* 0x0000bc0901007387 */ /* 0x0007e80000100800 */
[----:B---3--:R-:W3:Y:S04]  /*4710*/  LDL.LU R9, [R1+0x2c] ;  /* 0x00002c0001097983 */ /* 0x008ee80000300800 */
[----:B------:R4:W-:Y:S04]  /*4720*/  STL [R1+0xb8], R8 ;  /* 0x0000b80801007387 */ /* 0x0009e80000100800 */
[----:B----4-:R-:W2:Y:S04]  /*4730*/  LDL.LU R8, [R1] ;  /* 0x0000000001087983 */ /* 0x010ea80000300800 */
[----:B------:R4:W-:Y:S04]  /*4740*/  STL [R1+0xb4], R7 ;  /* 0x0000b40701007387 */ /* 0x0009e80000100800 */
[----:B----4-:R-:W4:Y:S04]  /*4750*/  LDL.LU R7, [R1+0x10] ;  /* 0x0000100001077983 */ /* 0x010f280000300800 */
[----:B------:R0:W-:Y:S04]  /*4760*/  STL [R1+0xb0], R6 ;  /* 0x0000b00601007387 */ /* 0x0001e80000100800 */
[----:B0-----:R-:W3:Y:S04]  /*4770*/  LDL.LU R6, [R1+0x1c] ;  /* 0x00001c0001067983 */ /* 0x001ee80000300800 */
[----:B------:R0:W-:Y:S04]  /*4780*/  STL [R1+0xac], R5 ;  /* 0x0000ac0501007387 */ /* 0x0001e80000100800 */
[----:B0-----:R-:W4:Y:S04]  /*4790*/  LDL.LU R5, [R1+0x28] ;  /* 0x0000280001057983 */ /* 0x001f280000300800 */
[----:B------:R0:W-:Y:S04]  /*47a0*/  STL [R1+0xa8], R4 ;  /* 0x0000a80401007387 */ /* 0x0001e80000100800 */
[----:B0-----:R-:W4:Y:S04]  /*47b0*/  LDL R4, [R1+0x74] ;  /* 0x0000740001047983 */ /* 0x001f280000100800 */
[----:B------:R0:W-:Y:S04]  /*47c0*/  STL [R1+0xa4], R3 ;  /* 0x0000a40301007387 */ /* 0x0001e80000100800 */
[----:B0-----:R-:W4:Y:S04]  /*47d0*/  LDL R3, [R1+0x80] ;  /* 0x0000800001037983 */ /* 0x001f280000100800 */
[----:B------:R0:W-:Y:S04]  /*47e0*/  STL [R1+0xa0], R2 ;  /* 0x0000a00201007387 */ /* 0x0001e80000100800 */
[----:B0-----:R-:W4:Y:S04]  /*47f0*/  LDL.LU R2, [R1+0xc] ;  /* 0x00000c0001027983 */ /* 0x001f280000300800 */
[----:B------:R0:W-:Y:S01]  /*4800*/  STL [R1+0x9c], R0 ;  /* 0x00009c0001007387 */ /* 0x0001e20000100800 */
[----:B------:R-:W-:Y:S01]  /*4810*/  FADD.FTZ R124, R124, -UR6 ;  /* 0x800000067c7c7e21 */ /* 0x000fe20008010000 */
[----:B------:R-:W-:-:S03]  /*4820*/  FADD.FTZ R125, R125, -UR6 ;  /* 0x800000067d7d7e21 */ /* 0x000fc60008010000 */
[----:B------:R-:W-:Y:S01]  /*4830*/  FMUL.FTZ R124, R124, UR26 ;  /* 0x0000001a7c7c7c20 */ /* 0x000fe20008410000 */
[----:B------:R-:W-:Y:S01]  /*4840*/  FMUL.FTZ R125, R125, UR26 ;  /* 0x0000001a7d7d7c20 */ /* 0x000fe20008410000 */
[----:B--2---:R-:W-:Y:S01]  /*4850*/  FADD.FTZ R10, R10, R8 ;  /* 0x000000080a0a7221 */ /* 0x004fe20000010000 */
[----:B0-----:R-:W-:-:S04]  /*4860*/  FMUL.FTZ R0, R8, R76 ;  /* 0x0000004c08007220 */ /* 0x001fc80000410000 */
[----:B------:R0:W-:Y:S04]  /*4870*/  STL [R1+0x20], R10 ;  /* 0x0000200a01007387 */ /* 0x0001e80000100800 */
[----:B0-----:R0:W5:Y:S01]  /*4880*/  LDL.LU R10, [R1+0xc0] ;  /* 0x0000c000010a7983 */ /* 0x0011620000300800 */
[----:B---3--:R-:W-:Y:S01]  /*4890*/  FADD.FTZ R6, R6, R81 ;  /* 0x0000005106067221 */ /* 0x008fe20000010000 */
[C---:B----4-:R-:W-:Y:S01]  /*48a0*/  FFMA.FTZ R8, R4.reuse, R8, R9 ;  /* 0x0000000804087223 */ /* 0x050fe20000010009 */
[----:B------:R-:W-:Y:S01]  /*48b0*/  FFMA.FTZ R4, R4, R0, R7 ;  /* 0x0000000004047223 */ /* 0x000fe20000010007 */
[----:B------:R0:W5:Y:S04]  /*48c0*/  LDL.LU R9, [R1+0xbc] ;  /* 0x0000bc0001097983 */ /* 0x0001680000300800 */
[----:B------:R2:W-:Y:S04]  /*48d0*/  STL [R1+0x14], R8 ;  /* 0x0000140801007387 */ /* 0x0005e80000100800 */
[----:B--2---:R0:W5:Y:S04]  /*48e0*/  LDL.LU R8, [R1+0xb8] ;  /* 0x0000b80001087983 */ /* 0x0041680000300800 */
[----:B------:R0:W5:Y:S04]  /*48f0*/  LDL.LU R7, [R1+0xb4] ;  /* 0x0000b40001077983 */ /* 0x0001680000300800 */
[----:B------:R2:W-:Y:S01]  /*4900*/  STL [R1+0x18], R6 ;  /* 0x0000180601007387 */ /* 0x0005e20000100800 */
[----:B------:R-:W-:Y:S01]  /*4910*/  FADD.FTZ R2, R2, R0 ;  /* 0x0000000002027221 */ /* 0x000fe20000010000 */
[----:B------:R-:W-:Y:S01]  /*4920*/  FMUL.FTZ R0, R81, R77 ;  /* 0x0000004d51007220 */ /* 0x000fe20000410000 */
[C---:B------:R-:W-:Y:S01]  /*4930*/  FFMA.FTZ R81, R3.reuse, R81, R5 ;  /* 0x0000005103517223 */ /* 0x040fe20000010005 */
[----:B--2---:R0:W5:Y:S04]  /*4940*/  LDL.LU R6, [R1+0xb0] ;  /* 0x0000b00001067983 */ /* 0x0041680000300800 */
[----:B------:R0:W5:Y:S04]  /*4950*/  LDL.LU R5, [R1+0xac] ;  /* 0x0000ac0001057983 */ /* 0x0001680000300800 */
[----:B------:R2:W-:Y:S02]  /*4960*/  STL [R1+0x10], R81 ;  /* 0x0000105101007387 */ /* 0x0005e40000100800 */
[----:B--2---:R-:W-:-:S02]  /*4970*/  FFMA.FTZ R81, R3, R0, R4 ;  /* 0x0000000003517223 */ /* 0x004fc40000010004 */
[----:B------:R0:W5:Y:S04]  /*4980*/  LDL.LU R4, [R1+0xa8] ;  /* 0x0000a80001047983 */ /* 0x0001680000300800 */
[----:B------:R0:W5:Y:S04]  /*4990*/  LDL.LU R3, [R1+0xa4] ;  /* 0x0000a40001037983 */ /* 0x0001680000300800 */
[----:B------:R2:W-:Y:S02]  /*49a0*/  STL [R1+0xc], R81 ;  /* 0x00000c5101007387 */ /* 0x0005e40000100800 */
[----:B--2---:R-:W-:-:S02]  /*49b0*/  FADD.FTZ R81, R0, R2 ;  /* 0x0000000200517221 */ /* 0x004fc40000010000 */
[----:B------:R0:W5:Y:S04]  /*49c0*/  LDL.LU R2, [R1+0xa0] ;  /* 0x0000a00001027983 */ /* 0x0001680000300800 */
[----:B------:R0:W5:Y:S04]  /*49d0*/  LDL.LU R0, [R1+0x9c] ;  /* 0x00009c0001007983 */ /* 0x0001680000300800 */
[----:B------:R2:W-:Y:S04]  /*49e0*/  STL [R1+0x4], R81 ;  /* 0x0000045101007387 */ /* 0x0005e80000100800 */
[----:B------:R3:W-:Y:S04]  /*49f0*/  STL [R1+0x78], R124 ;  /* 0x0000787c01007387 */ /* 0x0007e80000100800 */
[----:B------:R0:W-:Y:S01]  /*4a00*/  STL [R1+0x84], R125 ;  /* 0x0000847d01007387 */ /* 0x0001e20000100800 */
[----:B--2---:R-:W-:-:S02]  /*4a10*/  MOV R81, R48 ;  /* 0x0000003000517202 */ /* 0x004fc40000000f00 */
[----:B---3--:R-:W-:Y:S01]  /*4a20*/  MOV R124, R49 ;  /* 0x00000031007c7202 */ /* 0x008fe20000000f00 */
[----:B------:R-:W-:Y:S06]  /*4a30*/  @!P5 BRA `(.L_x_2261) ;  /* 0x00000000005cd947 */ /* 0x000fec0003800000 */
[----:B------:R-:W-:Y:S02]  /*4a40*/  MOV R124, R125 ;  /* 0x0000007d007c7202 */ /* 0x000fe40000000f00 */
[----:B0-----:R-:W2:Y:S04]  /*4a50*/  LDL R125, [R1+0x78] ;  /* 0x00007800017d7983 */ /* 0x001ea80000100800 */
[----:B-----5:R0:W-:Y:S02]  /*4a60*/  STL [R1+0x9c], R0 ;  /* 0x00009c0001007387 */ /* 0x0201e40000100800 */
[----:B0-----:R-:W-:Y:S01]  /*4a70*/  MOV R0, R124 ;  /* 0x0000007c00007202 */ /* 0x001fe20000000f00 */
[----:B--2---:R-:W-:-:S04]  /*4a80*/  FFMA.FTZ R81, R125, R76, R74 ;  /* 0x0000004c7d517223 */ /* 0x004fc8000001004a */
        /* <DEDUP_REMOVED lines=14> */
[----:B------:R-:W-:Y:S02]  /*4b70*/  FFMA.FTZ R125, R125, R0, 1 ;  /* 0x3f8000007d7d7423 */ /* 0x000fe40000010000 */
[----:B------:R2:W5:Y:S01]  /*4b80*/  LDL.LU R0, [R1+0x9c] ;  /* 0x00009c0001007983 */ /* 0x0005620000300800 */
[----:B------:R-:W-:-:S04]  /*4b90*/  FMUL.FTZ R124, R49, R124 ;  /* 0x0000007c317c7220 */ /* 0x000fc80000410000 */
[----:B------:R-:W-:-:S07]  /*4ba0*/  FMUL.FTZ R124, R124, R125 ;  /* 0x0000007d7c7c7220 */ /* 0x000fce0000410000 */
.L_x_2261:
[----:B-----5:R3:W-:Y:S04]  /*4bb0*/  STL [R1+0xb4], R7 ;  /* 0x0000b40701007387 */ /* 0x0207e80000100800 */
[----:B---3--:R-:W3:Y:S04]  /*4bc0*/  LDL.LU R7, [R1+0x20] ;  /* 0x0000200001077983 */ /* 0x008ee80000300800 */
[----:B------:R4:W-:Y:S04]  /*4bd0*/  STL [R1+0xb0], R6 ;  /* 0x0000b00601007387 */ /* 0x0009e80000100800 */
[----:B----4-:R-:W4:Y:S04]  /*4be0*/  LDL.LU R6, [R1+0x14] ;  /* 0x0000140001067983 */ /* 0x010f280000300800 */
[----:B------:R0:W-:Y:S04]  /*4bf0*/  STL [R1+0xac], R5 ;  /* 0x0000ac0501007387 */ /* 0x0001e80000100800 */
[----:B0-----:R-:W2:Y:S04]  /*4c00*/  LDL.LU R5, [R1+0xc] ;  /* 0x00000c0001057983 */ /* 0x001ea80000300800 */
[----:B------:R0:W-:Y:S04]  /*4c10*/  STL [R1+0xa8], R4 ;  /* 0x0000a80401007387 */ /* 0x0001e80000100800 */
[----:B0-----:R-:W2:Y:S04]  /*4c20*/  LDL.LU R4, [R1+0x18] ;  /* 0x0000180001047983 */ /* 0x001ea80000300800 */
[----:B------:R0:W-:Y:S04]  /*4c30*/  STL [R1+0xa4], R3 ;  /* 0x0000a40301007387 */ /* 0x0001e80000100800 */
[----:B0-----:R-:W2:Y:S04]  /*4c40*/  LDL.LU R3, [R1+0x10] ;  /* 0x0000100001037983 */ /* 0x001ea80000300800 */
[----:B------:R0:W-:Y:S04]  /*4c50*/  STL [R1+0xa0], R2 ;  /* 0x0000a00201007387 */ /* 0x0001e80000100800 */
[----:B0-----:R-:W4:Y:S01]  /*4c60*/  LDL R2, [R1+0x78] ;  /* 0x0000780001027983 */ /* 0x001f220000100800 */
[----:B------:R-:W-:-:S03]  /*4c70*/  FMUL.FTZ R125, R81, R76 ;  /* 0x0000004c517d7220 */ /* 0x000fc60000410000 */
[----:B------:R0:W-:Y:S04]  /*4c80*/  STL [R1+0x9c], R0 ;  /* 0x00009c0001007387 */ /* 0x0001e80000100800 */
[----:B0-----:R-:W2:Y:S01]  /*4c90*/  LDL R0, [R1+0x84] ;  /* 0x0000840001007983 */ /* 0x001ea20000100800 */
[----:B---3--:R-:W-:-:S05]  /*4ca0*/  FADD.FTZ R7, R7, R81 ;  /* 0x0000005107077221 */ /* 0x008fca0000010000 */
[----:B------:R0:W-:Y:S04]  /*4cb0*/  STL [R1+0x1c], R7 ;  /* 0x00001c0701007387 */ /* 0x0001e80000100800 */
[----:B0-----:R0:W5:Y:S01]  /*4cc0*/  LDL.LU R7, [R1+0xb4] ;  /* 0x0000b40001077983 */ /* 0x0011620000300800 */
[----:B----4-:R-:W-:-:S03]  /*4cd0*/  FFMA.FTZ R81, R2, R81, R6 ;  /* 0x0000005102517223 */ /* 0x010fc60000010006 */
[----:B------:R0:W5:Y:S04]  /*4ce0*/  LDL.LU R6, [R1+0xb0] ;  /* 0x0000b00001067983 */ /* 0x0001680000300800 */
[----:B------:R3:W-:Y:S04]  /*4cf0*/  STL [R1+0x8], R81 ;  /* 0x0000085101007387 */ /* 0x0007e80000100800 */
[----:B---3--:R-:W3:Y:S01]  /*4d00*/  LDL.LU R81, [R1+0x4] ;  /* 0x0000040001517983 */ /* 0x008ee20000300800 */
[----:B--2---:R-:W-:Y:S01]  /*4d10*/  FFMA.FTZ R2, R2, R125, R5 ;  /* 0x0000007d02027223 */ /* 0x004fe20000010005 */
[----:B------:R-:W-:-:S02]  /*4d20*/  FADD.FTZ R4, R4, R124 ;  /* 0x0000007c04047221 */ /* 0x000fc40000010000 */
[----:B------:R0:W5:Y:S04]  /*4d30*/  LDL.LU R5, [R1+0xac] ;  /* 0x0000ac0001057983 */ /* 0x0001680000300800 */
[----:B------:R2:W-:Y:S01]  /*4d40*/  STL [R1+0x14], R4 ;  /* 0x0000140401007387 */ /* 0x0005e20000100800 */
[----:B------:R-:W-:Y:S01]  /*4d50*/  FADD.FTZ R108, R108, -UR6 ;  /* 0x800000066c6c7e21 */ /* 0x000fe20008010000 */
[----:B------:R-:W-:Y:S02]  /*4d60*/  FADD.FTZ R109, R109, -UR6 ;  /* 0x800000066d6d7e21 */ /* 0x000fe40008010000 */
[----:B--2---:R0:W5:Y:S01]  /*4d70*/  LDL.LU R4, [R1+0xa8] ;  /* 0x0000a80001047983 */ /* 0x0041620000300800 */
[----:B------:R-:W-:Y:S01]  /*4d80*/  FMUL.FTZ R108, R108, UR26 ;  /* 0x0000001a6c6c7c20 */ /* 0x000fe20008410000 */
[----:B---3--:R-:W-:Y:S01]  /*4d90*/  FADD.FTZ R125, R81, R125 ;  /* 0x0000007d517d7221 */ /* 0x008fe20000010000 */
[----:B------:R-:W-:Y:S01]  /*4da0*/  FMUL.FTZ R81, R124, R77 ;  /* 0x0000004d7c517220 */ /* 0x000fe20000410000 */
[----:B------:R-:W-:-:S02]  /*4db0*/  FFMA.FTZ R124, R0, R124, R3 ;  /* 0x0000007c007c7223 */ /* 0x000fc40000010003 */
[----:B------:R0:W5:Y:S04]  /*4dc0*/  LDL.LU R3, [R1+0xa4] ;  /* 0x0000a40001037983 */ /* 0x0001680000300800 */
[----:B------:R2:W-:Y:S02]  /*4dd0*/  STL [R1+0x4], R124 ;  /* 0x0000047c01007387 */ /* 0x0005e40000100800 */
[----:B--2---:R-:W-:Y:S02]  /*4de0*/  FFMA.FTZ R124, R0, R81, R2 ;  /* 0x00000051007c7223 */ /* 0x004fe40000010002 */
[----:B------:R0:W5:Y:S04]  /*4df0*/  LDL.LU R2, [R1+0xa0] ;  /* 0x0000a00001027983 */ /* 0x0001680000300800 */
[----:B------:R0:W5:Y:S04]  /*4e00*/  LDL.LU R0, [R1+0x9c] ;  /* 0x00009c0001007983 */ /* 0x0001680000300800 */
[----:B------:R2:W-:Y:S04]  /*4e10*/  STL [R1], R124 ;  /* 0x0000007c01007387 */ /* 0x0005e80000100800 */
[----:B------:R3:W-:Y:S01]  /*4e20*/  STL [R1+0x68], R108 ;  /* 0x0000686c01007387 */ /* 0x0007e20000100800 */
[----:B--2---:R-:W-:-:S05]  /*4e30*/  FMUL.FTZ R124, R109, UR26 ;  /* 0x0000001a6d7c7c20 */ /* 0x004fca0008410000 */
[----:B------:R0:W-:Y:S01]  /*4e40*/  STL [R1+0x54], R124 ;  /* 0x0000547c01007387 */ /* 0x0001e20000100800 */
[----:B------:R-:W-:Y:S01]  /*4e50*/  FADD.FTZ R125, R81, R125 ;  /* 0x0000007d517d7221 */ /* 0x000fe20000010000 */
[----:B------:R-:W-:Y:S02]  /*4e60*/  MOV R81, R50 ;  /* 0x0000003200517202 */ /* 0x000fe40000000f00 */
[----:B---3--:R-:W-:Y:S01]  /*4e70*/  MOV R108, R51 ;  /* 0x00000033006c7202 */ /* 0x008fe20000000f00 */
[----:B------:R-:W-:Y:S06]  /*4e80*/  @!P5 BRA `(.L_x_2262) ;  /* 0x00000000004cd947 */ /* 0x000fec0003800000 */
[----:B------:R-:W2:Y:S02]  /*4e90*/  LDL R109, [R1+0x68] ;  /* 0x00006800016d7983 */ /* 0x000ea40000100800 */
[----:B--2---:R-:W-:-:S04]  /*4ea0*/  FFMA.FTZ R81, R109, R76, R74 ;  /* 0x0000004c6d517223 */ /* 0x004fc8000001004a */
[----:B------:R-:W-:-:S06]  /*4eb0*/  FMUL.FTZ R108, R81, -1.4426950216293334961 ;  /* 0xbfb8aa3b516c7820 */ /* 0x000fcc0000410000 */
[----:B------:R-:W2:Y:S02]  /*4ec0*/  MUFU.EX2 R108, R108 ;  /* 0x0000006c006c7308 */ /* 0x000ea40000000800 */
[----:B--2---:R-:W-:-:S06]  /*4ed0*/  FADD.FTZ R108, R108, 1 ;  /* 0x3f8000006c6c7421 */ /* 0x004fcc0000010000 */
[----:B------:R-:W2:Y:S02]  /*4ee0*/  MUFU.RCP R108, R108 ;  /* 0x0000006c006c7308 */ /* 0x000ea40000001000 */
[----:B--2---:R-:W-:Y:S01]  /*4ef0*/  FADD.FTZ R109, -R108, 1 ;  /* 0x3f8000006c6d7421 */ /* 0x004fe20000010100 */
[----:B------:R-:W-:-:S03]  /*4f00*/  FMUL.FTZ R108, R50, R108 ;  /* 0x0000006c326c7220 */ /* 0x000fc60000410000 */
[----:B------:R-:W-:-:S04]  /*4f10*/  FFMA.FTZ R81, R81, R109, 1 ;  /* 0x3f80000051517423 */ /* 0x000fc8000001006d */
[----:B------:R-:W-:Y:S01]  /*4f20*/  FMUL.FTZ R81, R108, R81 ;  /* 0x000000516c517220 */ /* 0x000fe20000410000 */
[----:B------:R-:W-:-:S04]  /*4f30*/  FFMA.FTZ R108, R124, R77, R75 ;  /* 0x0000004d7c6c7223 */ /* 0x000fc8000001004b */
[----:B------:R-:W-:-:S06]  /*4f40*/  FMUL.FTZ R109, R108, -1.4426950216293334961 ;  /* 0xbfb8aa3b6c6d7820 */ /* 0x000fcc0000410000 */
[----:B------:R-:W2:Y:S02]  /*4f50*/  MUFU.EX2 R109, R109 ;  /* 0x0000006d006d7308 */ /* 0x000ea40000000800 */
[----:B--2---:R-:W-:-:S06]  /*4f60*/  FADD.FTZ R109, R109, 1 ;  /* 0x3f8000006d6d7421 */ /* 0x004fcc0000010000 */
[----:B------:R-:W0:Y:S02]  /*4f70*/  MUFU.RCP R109, R109 ;  /* 0x0000006d006d7308 */ /* 0x000e240000001000 */
[----:B0-----:R-:W-:Y:S01]  /*4f80*/  FADD.FTZ R124, -R109, 1 ;  /* 0x3f8000006d7c7421 */ /* 0x001fe20000010100 */
[----:B------:R-:W-:-:S03]  /*4f90*/  FMUL.FTZ R109, R51, R109 ;  /* 0x0000006d336d7220 */ /* 0x000fc60000410000 */
[----:B------:R-:W-:-:S04]  /*4fa0*/  FFMA.FTZ R108, R108, R124, 1 ;  /* 0x3f8000006c6c7423 */ /* 0x000fc8000001007c */
[----:B------:R-:W-:-:S07]  /*4fb0*/  FMUL.FTZ R108, R109, R108 ;  /* 0x0000006c6d6c7220 */ /* 0x000fce0000410000 */
.L_x_2262:
[----:B-----5:R2:W-:Y:S04]  /*4fc0*/  STL [R1+0xb0], R6 ;  /* 0x0000b00601007387 */ /* 0x0205e80000100800 */
[----:B--2---:R-:W2:Y:S04]  /*4fd0*/  LDL.LU R6, [R1+0x1c] ;  /* 0x00001c0001067983 */ /* 0x004ea80000300800 */
[----:B------:R3:W-:Y:S04]  /*4fe0*/  STL [R1+0xac], R5 ;  /* 0x0000ac0501007387 */ /* 0x0007e80000100800 */
[----:B---3--:R-:W3:Y:S04]  /*4ff0*/  LDL.LU R5, [R1+0x8] ;  /* 0x0000080001057983 */ /* 0x008ee80000300800 */
[----:B------:R4:W-:Y:S04]  /*5000*/  STL [R1+0xa8], R4 ;  /* 0x0000a80401007387 */ /* 0x0009e80000100800 */
[----:B----4-:R-:W4:Y:S04]  /*5010*/  LDL.LU R4, [R1] ;  /* 0x0000000001047983 */ /* 0x010f280000300800 */
[----:B0-----:R-:W3:Y:S04]  /*5020*/  LDL R124, [R1+0x68] ;  /* 0x00006800017c7983 */ /* 0x001ee80000100800 */
[----:B------:R0:W-:Y:S04]  /*5030*/  STL [R1+0xa4], R3 ;  /* 0x0000a40301007387 */ /* 0x0001e80000100800 */
[----:B0-----:R-:W4:Y:S04]  /*5040*/  LDL.LU R3, [R1+0x14] ;  /* 0x0000140001037983 */ /* 0x001f280000300800 */
[----:B------:R0:W-:Y:S04]  /*5050*/  STL [R1+0xa0], R2 ;  /* 0x0000a00201007387 */ /* 0x0001e80000100800 */
[----:B0-----:R-:W4:Y:S04]  /*5060*/  LDL.LU R2, [R1+0x4] ;  /* 0x0000040001027983 */ /* 0x001f280000300800 */
[----:B------:R0:W-:Y:S04]  /*5070*/  STL [R1+0x9c], R0 ;  /* 0x00009c0001007387 */ /* 0x0001e80000100800 */
[----:B0-----:R-:W4:Y:S01]  /*5080*/  LDL R0, [R1+0x54] ;  /* 0x0000540001007983 */ /* 0x001f220000100800 */
[----:B------:R-:W-:Y:S01]  /*5090*/  FMUL.FTZ R109, R81, R76 ;  /* 0x0000004c516d7220 */ /* 0x000fe20000410000 */
[----:B------:R-:W-:-:S03]  /*50a0*/  FADD.FTZ R110, R110, -UR6 ;  /* 0x800000066e6e7e21 */ /* 0x000fc60008010000 */
[----:B------:R-:W-:Y:S01]  /*50b0*/  FADD.FTZ R125, R125, R109 ;  /* 0x0000006d7d7d7221 */ /* 0x000fe20000010000 */
[----:B------:R-:W-:-:S04]  /*50c0*/  FADD.FTZ R111, R111, -UR6 ;  /* 0x800000066f6f7e21 */ /* 0x000fc80008010000 */
[----:B------:R-:W-:Y:S01]  /*50d0*/  FMUL.FTZ R111, R111, UR26 ;  /* 0x0000001a6f6f7c20 */ /* 0x000fe20008410000 */
[----:B--2---:R-:W-:-:S05]  /*50e0*/  FADD.FTZ R6, R6, R81 ;  /* 0x0000005106067221 */ /* 0x004fca0000010000 */
[----:B------:R0:W-:Y:S04]  /*50f0*/  STL [R1+0xc], R6 ;  /* 0x00000c0601007387 */ /* 0x0001e80000100800 */
[----:B0-----:R0:W5:Y:S01]  /*5100*/  LDL.LU R6, [R1+0xb0] ;  /* 0x0000b00001067983 */ /* 0x0011620000300800 */
[C---:B---3--:R-:W-:Y:S01]  /*5110*/  FFMA.FTZ R81, R124.reuse, R81, R5 ;  /* 0x000000517c517223 */ /* 0x048fe20000010005 */
[----:B----4-:R-:W-:Y:S01]  /*5120*/  FFMA.FTZ R124, R124, R109, R4 ;  /* 0x0000006d7c7c7223 */ /* 0x010fe20000010004 */
[----:B------:R-:W-:Y:S01]  /*5130*/  FMUL.FTZ R109, R108, R77 ;  /* 0x0000004d6c6d7220 */ /* 0x000fe20000410000 */
[----:B------:R0:W5:Y:S03]  /*5140*/  LDL.LU R5, [R1+0xac] ;  /* 0x0000ac0001057983 */ /* 0x0001660000300800 */
[----:B------:R-:W-:Y:S01]  /*5150*/  FADD.FTZ R125, R109, R125 ;  /* 0x0000007d6d7d7221 */ /* 0x000fe20000010000 */
[----:B------:R0:W5:Y:S01]  /*5160*/  LDL.LU R4, [R1+0xa8] ;  /* 0x0000a80001047983 */ /* 0x0001620000300800 */
[----:B------:R-:W-:-:S05]  /*5170*/  FADD.FTZ R3, R3, R108 ;  /* 0x0000006c03037221 */ /* 0x000fca0000010000 */
[----:B------:R2:W-:Y:S04]  /*5180*/  STL [R1+0x8], R3 ;  /* 0x0000080301007387 */ /* 0x0005e80000100800 */
[----:B--2---:R0:W5:Y:S01]  /*5190*/  LDL.LU R3, [R1+0xa4] ;  /* 0x0000a40001037983 */ /* 0x0041620000300800 */
[C---:B------:R-:W-:Y:S01]  /*51a0*/  FFMA.FTZ R108, R0.reuse, R108, R2 ;  /* 0x0000006c006c7223 */ /* 0x040fe20000010002 */
[----:B------:R-:W-:Y:S01]  /*51b0*/  FFMA.FTZ R124, R0, R109, R124 ;  /* 0x0000006d007c7223 */ /* 0x000fe2000001007c */
[----:B------:R-:W-:Y:S01]  /*51c0*/  FMUL.FTZ R109, R110, UR26 ;  /* 0x0000001a6e6d7c20 */ /* 0x000fe20008410000 */
[----:B------:R0:W5:Y:S04]  /*51d0*/  LDL.LU R2, [R1+0xa0] ;  /* 0x0000a00001027983 */ /* 0x0001680000300800 */
[----:B------:R0:W5:Y:S01]  /*51e0*/  LDL.LU R0, [R1+0x9c] ;  /* 0x00009c0001007983 */ /* 0x0001620000300800 */
[----:B------:R-:W-:-:S03]  /*51f0*/  MOV R110, R52 ;  /* 0x00000034006e7202 */ /* 0x000fc60000000f00 */
[----:B------:R2:W-:Y:S04]  /*5200*/  STL [R1+0x4], R108 ;  /* 0x0000046c01007387 */ /* 0x0005e80000100800 */
[----:B------:R0:W-:Y:S04]  /*5210*/  STL [R1+0x50], R109 ;  /* 0x0000506d01007387 */ /* 0x0001e80000100800 */
[----:B------:R0:W-:Y:S01]  /*5220*/  STL [R1+0x44], R111 ;  /* 0x0000446f01007387 */ /* 0x0001e20000100800 */
[----:B--2---:R-:W-:Y:S01]  /*5230*/  MOV R108, R53 ;  /* 0x00000035006c7202 */ /* 0x004fe20000000f00 */
        /* <DEDUP_REMOVED lines=19> */
.L_x_2263:
[----:B-----5:R2:W-:Y:S04]  /*5370*/  STL [R1+0xa4], R3 ;  /* 0x0000a40301007387 */ /* 0x0205e80000100800 */
[----:B--2---:R-:W2:Y:S04]  /*5380*/  LDL.LU R3, [R1+0xc] ;  /* 0x00000c0001037983 */ /* 0x004ea80000300800 */
[----:B------:R3:W-:Y:S04]  /*5390*/  STL [R1+0xa0], R2 ;  /* 0x0000a00201007387 */ /* 0x0007e80000100800 */
[----:B---3--:R-:W3:Y:S01]  /*53a0*/  LDL R2, [R1+0x50] ;  /* 0x0000500001027983 */ /* 0x008ee20000100800 */
[----:B0-----:R-:W-:-:S03]  /*53b0*/  FMUL.FTZ R109, R110, R76 ;  /* 0x0000004c6e6d7220 */ /* 0x001fc60000410000 */
[----:B------:R0:W-:Y:S01]  /*53c0*/  STL [R1+0x9c], R0 ;  /* 0x00009c0001007387 */ /* 0x0001e20000100800 */
[----:B------:R-:W-:-:S03]  /*53d0*/  FADD.FTZ R125, R125, R109 ;  /* 0x0000006d7d7d7221 */ /* 0x000fc60000010000 */
[----:B0-----:R-:W4:Y:S04]  /*53e0*/  LDL.LU R0, [R1+0x4] ;  /* 0x0000040001007983 */ /* 0x001f280000300800 */
[----:B------:R-:W4:Y:S01]  /*53f0*/  LDL R111, [R1+0x44] ;  /* 0x00004400016f7983 */ /* 0x000f220000100800 */
[----:B--2---:R-:W-:-:S05]  /*5400*/  FADD.FTZ R3, R3, R110 ;  /* 0x0000006e03037221 */ /* 0x004fca0000010000 */
[----:B------:R0:W-:Y:S01]  /*5410*/  STL [R1], R3 ;  /* 0x0000000301007387 */ /* 0x0001e20000100800 */
[----:B---3--:R-:W-:-:S03]  /*5420*/  FFMA.FTZ R81, R2, R110, R81 ;  /* 0x0000006e02517223 */ /* 0x008fc60000010051 */
[----:B0-----:R0:W5:Y:S01]  /*5430*/  LDL.LU R3, [R1+0xa4] ;  /* 0x0000a40001037983 */ /* 0x0011620000300800 */
[----:B------:R-:W-:-:S03]  /*5440*/  FFMA.FTZ R124, R2, R109, R124 ;  /* 0x0000006d027c7223 */ /* 0x000fc6000001007c */
[----:B------:R0:W5:Y:S04]  /*5450*/  LDL.LU R2, [R1+0xa0] ;  /* 0x0000a00001027983 */ /* 0x0001680000300800 */
[----:B------:R-:W2:Y:S01]  /*5460*/  LDL.LU R109, [R1+0x8] ;  /* 0x00000800016d7983 */ /* 0x000ea20000300800 */
[----:B------:R-:W-:Y:S01]  /*5470*/  FADD.FTZ R112, R112, -UR6 ;  /* 0x8000000670707e21 */ /* 0x000fe20008010000 */
[----:B------:R-:W-:Y:S01]  /*5480*/  FADD.FTZ R113, R113, -UR6 ;  /* 0x8000000671717e21 */ /* 0x000fe20008010000 */
[----:B------:R-:W-:Y:S02]  /*5490*/  FMUL.FTZ R110, R108, R77 ;  /* 0x0000004d6c6e7220 */ /* 0x000fe40000410000 */
[----:B------:R-:W-:Y:S01]  /*54a0*/  FMUL.FTZ R112, R112, UR26 ;  /* 0x0000001a70707c20 */ /* 0x000fe20008410000 */
[----:B------:R-:W-:Y:S01]  /*54b0*/  FMUL.FTZ R113, R113, UR26 ;  /* 0x0000001a71717c20 */ /* 0x000fe20008410000 */
[----:B------:R-:W-:Y:S01]  /*54c0*/  FADD.FTZ R125, R110, R125 ;  /* 0x0000007d6e7d7221 */ /* 0x000fe20000010000 */
[----:B----4-:R-:W-:Y:S01]  /*54d0*/  FFMA.FTZ R124, R111, R110, R124 ;  /* 0x0000006e6f7c7223 */ /* 0x010fe2000001007c */
[----:B------:R-:W-:Y:S01]  /*54e0*/  MOV R110, R54 ;  /* 0x00000036006e7202 */ /* 0x000fe20000000f00 */
[----:B--2---:R-:W-:Y:S01]  /*54f0*/  FADD.FTZ R109, R109, R108 ;  /* 0x0000006c6d6d7221 */ /* 0x004fe20000010000 */
[----:B------:R-:W-:-:S02]  /*5500*/  FFMA.FTZ R108, R111, R108, R0 ;  /* 0x0000006c6f6c7223 */ /* 0x000fc40000010000 */
[----:B------:R0:W5:Y:S01]  /*5510*/  LDL.LU R0, [R1+0x9c] ;  /* 0x00009c0001007983 */ /* 0x0001620000300800 */
[----:B------:R-:W-:-:S03]  /*5520*/  MOV R111, R55 ;  /* 0x00000037006f7202 */ /* 0x000fc60000000f00 */
[----:B------:R0:W-:Y:S04]  /*5530*/  STL [R1+0x40], R112 ;  /* 0x0000407001007387 */ /* 0x0001e80000100800 */
[----:B------:R0:W-:Y:S01]  /*5540*/  STL [R1+0x3c], R113 ;  /* 0x00003c7101007387 */ /* 0x0001e20000100800 */
[----:B------:R-:W-:Y:S05]  /*5550*/  @!P5 BRA `(.L_x_2264) ;  /* 0x000000000048d947 */ /* 0x000fea0003800000 */
        /* <DEDUP_REMOVED lines=18> */
.L_x_2264:
[----:B0-----:R-:W2:Y:S04]  /*5680*/  LDL.LU R113, [R1] ;  /* 0x0000000001717983 */ /* 0x001ea80000300800 */
[----:B-----5:R0:W-:Y:S04]  /*5690*/  STL [R1+0x9c], R0 ;  /* 0x00009c0001007387 */ /* 0x0201e80000100800 */
[----:B0-----:R-:W3:Y:S01]  /*56a0*/  LDL R0, [R1+0x40] ;  /* 0x0000400001007983 */ /* 0x001ee20000100800 */
[----:B------:R-:W-:-:S04]  /*56b0*/  FMUL.FTZ R112, R110, R76 ;  /* 0x0000004c6e707220 */ /* 0x000fc80000410000 */
[----:B------:R-:W-:Y:S01]  /*56c0*/  FADD.FTZ R125, R125, R112 ;  /* 0x000000707d7d7221 */ /* 0x000fe20000010000 */
[----:B------:R-:W-:Y:S01]  /*56d0*/  FADD.FTZ R114, R114, -UR6 ;  /* 0x8000000672727e21 */ /* 0x000fe20008010000 */
[----:B------:R-:W-:Y:S01]  /*56e0*/  FADD.FTZ R115, R115, -UR6 ;  /* 0x8000000673737e21 */ /* 0x000fe20008010000 */
[----:B------:R-:W-:Y:S01]  /*56f0*/  FADD.FTZ R109, R109, R111 ;  /* 0x0000006f6d6d7221 */ /* 0x000fe20000010000 */
[----:B--2---:R-:W-:Y:S01]  /*5700*/  FADD.FTZ R113, R113, R110 ;  /* 0x0000006e71717221 */ /* 0x004fe20000010000 */
[C---:B---3--:R-:W-:Y:S01]  /*5710*/  FFMA.FTZ R81, R0.reuse, R110, R81 ;  /* 0x0000006e00517223 */ /* 0x048fe20000010051 */
[----:B------:R-:W-:Y:S02]  /*5720*/  FFMA.FTZ R124, R0, R112, R124 ;  /* 0x00000070007c7223 */ /* 0x000fe4000001007c */
[----:B------:R0:W5:Y:S04]  /*5730*/  LDL.LU R0, [R1+0x9c] ;  /* 0x00009c0001007983 */ /* 0x0001680000300800 */
[----:B------:R-:W2:Y:S01]  /*5740*/  LDL R112, [R1+0x3c] ;  /* 0x00003c0001707983 */ /* 0x000ea20000100800 */
[----:B------:R-:W-:Y:S01]  /*5750*/  FMUL.FTZ R110, R111, R77 ;  /* 0x0000004d6f6e7220 */ /* 0x000fe20000410000 */
[----:B------:R-:W-:-:S03]  /*5760*/  FMUL.FTZ R115, R115, UR26 ;  /* 0x0000001a73737c20 */ /* 0x000fc60008410000 */
[----:B------:R-:W-:Y:S01]  /*5770*/  FADD.FTZ R125, R110, R125 ;  /* 0x0000007d6e7d7221 */ /* 0x000fe20000010000 */
[----:B--2---:R-:W-:Y:S01]  /*5780*/  FFMA.FTZ R108, R112, R111, R108 ;  /* 0x0000006f706c7223 */ /* 0x004fe2000001006c */
[----:B------:R-:W-:Y:S01]  /*5790*/  FMUL.FTZ R111, R114, UR26 ;  /* 0x0000001a726f7c20 */ /* 0x000fe20008410000 */
[----:B------:R-:W-:Y:S01]  /*57a0*/  FFMA.FTZ R124, R112, R110, R124 ;  /* 0x0000006e707c7223 */ /* 0x000fe2000001007c */
[----:B------:R-:W-:Y:S02]  /*57b0*/  MOV R112, R56 ;  /* 0x0000003800707202 */ /* 0x000fe40000000f00 */
[----:B------:R-:W-:Y:S01]  /*57c0*/  MOV R110, R57 ;  /* 0x00000039006e7202 */ /* 0x000fe20000000f00 */
[----:B------:R0:W-:Y:S04]  /*57d0*/  STL [R1+0x38], R111 ;  /* 0x0000386f01007387 */ /* 0x0001e80000100800 */
[----:B------:R0:W-:Y:S01]  /*57e0*/  STL [R1+0x34], R115 ;  /* 0x0000347301007387 */ /* 0x0001e20000100800 */
[----:B------:R-:W-:Y:S05]  /*57f0*/  @!P5 BRA `(.L_x_2265) ;  /* 0x000000000048d947 */ /* 0x000fea0003800000 */
        /* <DEDUP_REMOVED lines=18> */
.L_x_2265:
[----:B------:R-:W2:Y:S01]  /*5920*/  LDL R114, [R1+0x38] ;  /* 0x0000380001727983 */ /* 0x000ea20000100800 */
[----:B0-----:R-:W-:Y:S01]  /*5930*/  FMUL.FTZ R111, R112, R76 ;  /* 0x0000004c706f7220 */ /* 0x001fe20000410000 */
[----:B------:R-:W-:Y:S01]  /*5940*/  FADD.FTZ R116, R116, -UR6 ;  /* 0x8000000674747e21 */ /* 0x000fe20008010000 */
[----:B------:R-:W-:Y:S01]  /*5950*/  FADD.FTZ R117, R117, -UR6 ;  /* 0x8000000675757e21 */ /* 0x000fe20008010000 */
[----:B------:R-:W-:Y:S01]  /*5960*/  FADD.FTZ R109, R109, R110 ;  /* 0x0000006e6d6d7221 */ /* 0x000fe20000010000 */
[----:B------:R-:W-:Y:S01]  /*5970*/  FADD.FTZ R125, R125, R111 ;  /* 0x0000006f7d7d7221 */ /* 0x000fe20000010000 */
[----:B------:R-:W-:Y:S01]  /*5980*/  FFMA.FTZ R108, R115, R110, R108 ;  /* 0x0000006e736c7223 */ /* 0x000fe2000001006c */
[----:B------:R-:W-:Y:S01]  /*5990*/  FADD.FTZ R113, R113, R112 ;  /* 0x0000007071717221 */ /* 0x000fe20000010000 */
[----:B------:R-:W-:Y:S01]  /*59a0*/  FMUL.FTZ R117, R117, UR26 ;  /* 0x0000001a75757c20 */ /* 0x000fe20008410000 */
[----:B--2---:R-:W-:Y:S01]  /*59b0*/  FFMA.FTZ R124, R114, R111, R124 ;  /* 0x0000006f727c7223 */ /* 0x004fe2000001007c */
[----:B------:R-:W-:Y:S01]  /*59c0*/  FMUL.FTZ R111, R110, R77 ;  /* 0x0000004d6e6f7220 */ /* 0x000fe20000410000 */
[----:B------:R-:W-:Y:S01]  /*59d0*/  FFMA.FTZ R81, R114, R112, R81 ;  /* 0x0000007072517223 */ /* 0x000fe20000010051 */
[----:B------:R-:W-:-:S02]  /*59e0*/  MOV R114, R58 ;  /* 0x0000003a00727202 */ /* 0x000fc40000000f00 */
[----:B------:R-:W-:Y:S01]  /*59f0*/  FFMA.FTZ R110, R115, R111, R124 ;  /* 0x0000006f736e7223 */ /* 0x000fe2000001007c */
[----:B------:R-:W-:Y:S01]  /*5a00*/  FADD.FTZ R125, R111, R125 ;  /* 0x0000007d6f7d7221 */ /* 0x000fe20000010000 */
[----:B------:R-:W-:Y:S01]  /*5a10*/  FMUL.FTZ R124, R116, UR26 ;  /* 0x0000001a747c7c20 */ /* 0x000fe20008410000 */
        /* <DEDUP_REMOVED lines=20> */
.L_x_2266:
[----:B------:R-:W-:Y:S01]  /*5b60*/  FMUL.FTZ R112, R114, R76 ;  /* 0x0000004c72707220 */ /* 0x000fe20000410000 */
[----:B------:R-:W-:Y:S01]  /*5b70*/  FADD.FTZ R118, R118, -UR6 ;  /* 0x8000000676767e21 */ /* 0x000fe20008010000 */
[----:B------:R-:W-:Y:S01]  /*5b80*/  FADD.FTZ R119, R119, -UR6 ;  /* 0x8000000677777e21 */ /* 0x000fe20008010000 */
[----:B------:R-:W-:Y:S01]  /*5b90*/  FADD.FTZ R109, R109, R111 ;  /* 0x0000006f6d6d7221 */ /* 0x000fe20000010000 */
[C---:B------:R-:W-:Y:S01]  /*5ba0*/  FFMA.FTZ R110, R124.reuse, R112, R110 ;  /* 0x000000707c6e7223 */ /* 0x040fe2000001006e */
[----:B------:R-:W-:Y:S01]  /*5bb0*/  FADD.FTZ R125, R125, R112 ;  /* 0x000000707d7d7221 */ /* 0x000fe20000010000 */
[----:B------:R-:W-:Y:S01]  /*5bc0*/  FMUL.FTZ R112, R111, R77 ;  /* 0x0000004d6f707220 */ /* 0x000fe20000410000 */
[----:B------:R-:W-:Y:S01]  /*5bd0*/  FFMA.FTZ R108, R117, R111, R108 ;  /* 0x0000006f756c7223 */ /* 0x000fe2000001006c */
[----:B------:R-:W-:Y:S01]  /*5be0*/  FADD.FTZ R113, R113, R114 ;  /* 0x0000007271717221 */ /* 0x000fe20000010000 */
[----:B------:R-:W-:Y:S01]  /*5bf0*/  FFMA.FTZ R81, R124, R114, R81 ;  /* 0x000000727c517223 */ /* 0x000fe20000010051 */
[----:B------:R-:W-:Y:S01]  /*5c00*/  FFMA.FTZ R110, R117, R112, R110 ;  /* 0x00000070756e7223 */ /* 0x000fe2000001006e */
[----:B------:R-:W-:Y:S01]  /*5c10*/  FADD.FTZ R112, R112, R125 ;  /* 0x0000007d70707221 */ /* 0x000fe20000010000 */
[----:B------:R-:W-:Y:S01]  /*5c20*/  FMUL.FTZ R125, R118, UR26 ;  /* 0x0000001a767d7c20 */ /* 0x000fe20008410000 */
[----:B------:R-:W-:Y:S01]  /*5c30*/  FMUL.FTZ R119, R119, UR26 ;  /* 0x0000001a77777c20 */ /* 0x000fe20008410000 */
[----:B------:R-:W-:-:S02]  /*5c40*/  MOV R115, R64 ;  /* 0x0000004000737202 */ /* 0x000fc40000000f00 */
        /* <DEDUP_REMOVED lines=20> */
.L_x_2267:
[----:B------:R-:W-:Y:S01]  /*5d90*/  FADD.FTZ R120, R120, -UR6 ;  /* 0x8000000678787e21 */ /* 0x000fe20008010000 */
[----:B------:R-:W-:Y:S01]  /*5da0*/  FADD.FTZ R121, R121, -UR6 ;  /* 0x8000000679797e21 */ /* 0x000fe20008010000 */
[----:B------:R-:W-:Y:S01]  /*5db0*/  FMUL.FTZ R114, R115, R76 ;  /* 0x0000004c73727220 */ /* 0x000fe20000410000 */
[----:B------:R-:W-:Y:S01]  /*5dc0*/  FADD.FTZ R113, R113, R115 ;  /* 0x0000007371717221 */ /* 0x000fe20000010000 */
[----:B------:R-:W-:Y:S01]  /*5dd0*/  FMUL.FTZ R120, R120, UR26 ;  /* 0x0000001a78787c20 */ /* 0x000fe20008410000 */
[----:B------:R-:W-:Y:S01]  /*5de0*/  FMUL.FTZ R118, R121, UR26 ;  /* 0x0000001a79767c20 */ /* 0x000fe20008410000 */
[----:B------:R-:W-:Y:S01]  /*5df0*/  FFMA.FTZ R110, R125, R114, R110 ;  /* 0x000000727d6e7223 */ /* 0x000fe2000001006e */
[----:B------:R-:W-:Y:S01]  /*5e00*/  FADD.FTZ R112, R112, R114 ;  /* 0x0000007270707221 */ /* 0x000fe20000010000 */
[----:B------:R-:W-:Y:S01]  /*5e10*/  FMUL.FTZ R114, R111, R77 ;  /* 0x0000004d6f727220 */ /* 0x000fe20000410000 */
[----:B------:R0:W-:Y:S01]  /*5e20*/  STL [R1+0x4], R120 ;  /* 0x0000047801007387 */ /* 0x0001e20000100800 */
[----:B------:R-:W-:Y:S01]  /*5e30*/  FFMA.FTZ R81, R125, R115, R81 ;  /* 0x000000737d517223 */ /* 0x000fe20000010051 */
[----:B------:R-:W-:Y:S01]  /*5e40*/  FADD.FTZ R109, R109, R111 ;  /* 0x0000006f6d6d7221 */ /* 0x000fe20000010000 */
[C---:B------:R-:W-:Y:S01]  /*5e50*/  FFMA.FTZ R108, R119.reuse, R111, R108 ;  /* 0x0000006f776c7223 */ /* 0x040fe2000001006c */
[----:B------:R0:W-:Y:S01]  /*5e60*/  STL [R1], R118 ;  /* 0x0000007601007387 */ /* 0x0001e20000100800 */
[----:B------:R-:W-:Y:S01]  /*5e70*/  FFMA.FTZ R110, R119, R114, R110 ;  /* 0x00000072776e7223 */ /* 0x000fe2000001006e */
[----:B------:R-:W-:Y:S01]  /*5e80*/  FADD.FTZ R112, R114, R112 ;  /* 0x0000007072707221 */ /* 0x000fe20000010000 */
[----:B------:R-:W-:-:S02]  /*5e90*/  MOV R115, R68 ;  /* 0x0000004400737202 */ /* 0x000fc40000000f00 */
[----:B------:R-:W-:Y:S01]  /*5ea0*/  MOV R111, R69 ;  /* 0x00000045006f7202 */ /* 0x000fe20000000f00 */
[----:B------:R-:W-:Y:S06]  /*5eb0*/  @!P5 BRA `(.L_x_2268) ;  /* 0x000000000048d947 */ /* 0x000fec0003800000 */
[----:B------:R-:W-:-:S04]  /*5ec0*/  FFMA.FTZ R111, R120, R76, R74 ;  /* 0x0000004c786f7223 */ /* 0x000fc8000001004a */
[----:B------:R-:W-:-:S06]  /*5ed0*/  FMUL.FTZ R114, R111, -1.4426950216293334961 ;  /* 0xbfb8aa3b6f727820 */ /* 0x000fcc0000410000 */
[----:B------:R-:W2:Y:S02]  /*5ee0*/  MUFU.EX2 R114, R114 ;  /* 0x0000007200727308 */ /* 0x000ea40000000800 */
[----:B--2---:R-:W-:-:S06]  /*5ef0*/  FADD.FTZ R114, R114, 1 ;  /* 0x3f80000072727421 */ /* 0x004fcc0000010000 */
[----:B------:R-:W2:Y:S02]  /*5f00*/  MUFU.RCP R114, R114 ;  /* 0x0000007200727308 */ /* 0x000ea40000001000 */
[----:B--2---:R-:W-:Y:S01]  /*5f10*/  FADD.FTZ R115, -R114, 1 ;  /* 0x3f80000072737421 */ /* 0x004fe20000010100 */
[----:B------:R-:W-:-:S03]  /*5f20*/  FMUL.FTZ R114, R68, R114 ;  /* 0x0000007244727220 */ /* 0x000fc60000410000 */
[----:B------:R-:W-:Y:S01]  /*5f30*/  FFMA.FTZ R115, R111, R115, 1 ;  /* 0x3f8000006f737423 */ /* 0x000fe20000010073 */
[----:B------:R-:W-:-:S03]  /*5f40*/  FFMA.FTZ R111, R118, R77, R75 ;  /* 0x0000004d766f7223 */ /* 0x000fc6000001004b */
[----:B------:R-:W-:Y:S01]  /*5f50*/  FMUL.FTZ R115, R114, R115 ;  /* 0x0000007372737220 */ /* 0x000fe20000410000 */
[----:B------:R-:W-:-:S06]  /*5f60*/  FMUL.FTZ R114, R111, -1.4426950216293334961 ;  /* 0xbfb8aa3b6f727820 */ /* 0x000fcc0000410000 */
[----:B------:R-:W2:Y:S02]  /*5f70*/  MUFU.EX2 R114, R114 ;  /* 0x0000007200727308 */ /* 0x000ea40000000800 */
[----:B--2---:R-:W-:-:S06]  /*5f80*/  FADD.FTZ R114, R114, 1 ;  /* 0x3f80000072727421 */ /* 0x004fcc0000010000 */
[----:B------:R-:W2:Y:S02]  /*5f90*/  MUFU.RCP R114, R114 ;  /* 0x0000007200727308 */ /* 0x000ea40000001000 */
[----:B--2---:R-:W-:Y:S01]  /*5fa0*/  FADD.FTZ R116, -R114, 1 ;  /* 0x3f80000072747421 */ /* 0x004fe20000010100 */
[----:B------:R-:W-:-:S03]  /*5fb0*/  FMUL.FTZ R114, R69, R114 ;  /* 0x0000007245727220 */ /* 0x000fc60000410000 */
[----:B------:R-:W-:-:S04]  /*5fc0*/  FFMA.FTZ R111, R111, R116, 1 ;  /* 0x3f8000006f6f7423 */ /* 0x000fc80000010074 */
[----:B------:R-:W-:-:S07]  /*5fd0*/  FMUL.FTZ R111, R114, R111 ;  /* 0x0000006f726f7220 */ /* 0x000fce0000410000 */
.L_x_2268:
[----:B------:R-:W-:Y:S01]  /*5fe0*/  FMUL.FTZ R114, R115, R76 ;  /* 0x0000004c73727220 */ /* 0x000fe20000410000 */
[----:B------:R-:W-:Y:S01]  /*5ff0*/  FADD.FTZ R122, R122, -UR6 ;  /* 0x800000067a7a7e21 */ /* 0x000fe20008010000 */
[----:B------:R-:W-:Y:S01]  /*6000*/  FADD.FTZ R123, R123, -UR6 ;  /* 0x800000067b7b7e21 */ /* 0x000fe20008010000 */
[C---:B------:R-:W-:Y:S01]  /*6010*/  FFMA.FTZ R81, R120.reuse, R115, R81 ;  /* 0x0000007378517223 */ /* 0x040fe20000010051 */
[----:B------:R-:W-:Y:S01]  /*6020*/  FFMA.FTZ R110, R120, R114, R110 ;  /* 0x00000072786e7223 */ /* 0x000fe2000001006e */
[----:B------:R-:W-:Y:S01]  /*6030*/  FADD.FTZ R112, R112, R114 ;  /* 0x0000007270707221 */ /* 0x000fe20000010000 */
[----:B------:R-:W-:Y:S01]  /*6040*/  FMUL.FTZ R114, R111, R77 ;  /* 0x0000004d6f727220 */ /* 0x000fe20000410000 */
[----:B------:R-:W-:Y:S01]  /*6050*/  FFMA.FTZ R108, R118, R111, R108 ;  /* 0x0000006f766c7223 */ /* 0x000fe2000001006c */
[----:B0-----:R-:W-:Y:S01]  /*6060*/  FMUL.FTZ R120, R122, UR26 ;  /* 0x0000001a7a787c20 */ /* 0x001fe20008410000 */
[----:B------:R-:W-:Y:S01]  /*6070*/  FADD.FTZ R113, R113, R115 ;  /* 0x0000007371717221 */ /* 0x000fe20000010000 */
[----:B------:R-:W-:Y:S01]  /*6080*/  FFMA.FTZ R110, R118, R114, R110 ;  /* 0x00000072766e7223 */ /* 0x000fe2000001006e */
[----:B------:R-:W-:Y:S01]  /*6090*/  FMUL.FTZ R118, R123, UR26 ;  /* 0x0000001a7b767c20 */ /* 0x000fe20008410000 */
[----:B------:R-:W-:Y:S01]  /*60a0*/  FADD.FTZ R109, R109, R111 ;  /* 0x0000006f6d6d7221 */ /* 0x000fe20000010000 */
[----:B------:R0:W-:Y:S01]  /*60b0*/  STL [R1+0x14], R120 ;  /* 0x0000147801007387 */ /* 0x0001e20000100800 */
[----:B------:R-:W-:Y:S01]  /*60c0*/  FADD.FTZ R112, R114, R112 ;  /* 0x0000007072707221 */ /* 0x000fe20000010000 */
[----:B------:R-:W-:-:S02]  /*60d0*/  MOV R115, R70 ;  /* 0x0000004600737202 */ /* 0x000fc40000000f00 */
[----:B------:R0:W-:Y:S01]  /*60e0*/  STL [R1+0x10], R118 ;  /* 0x0000107601007387 */ /* 0x0001e20000100800 */
        /* <DEDUP_REMOVED lines=20> */
.L_x_2269:
[----:B------:R-:W-:Y:S01]  /*6230*/  FADD.FTZ R104, R104, -UR6 ;  /* 0x8000000668687e21 */ /* 0x000fe20008010000 */
[----:B------:R-:W-:Y:S01]  /*6240*/  FADD.FTZ R105, R105, -UR6 ;  /* 0x8000000669697e21 */ /* 0x000fe20008010000 */
[----:B------:R-:W-:Y:S01]  /*6250*/  FMUL.FTZ R114, R115, R76 ;  /* 0x0000004c73727220 */ /* 0x000fe20000410000 */
[----:B------:R-:W-:Y:S01]  /*6260*/  FADD.FTZ R113, R113, R115 ;  /* 0x0000007371717221 */ /* 0x000fe20000010000 */
[----:B------:R-:W-:Y:S01]  /*6270*/  FFMA.FTZ R81, R120, R115, R81 ;  /* 0x0000007378517223 */ /* 0x000fe20000010051 */
[----:B------:R-:W-:Y:S01]  /*6280*/  FMUL.FTZ R116, R104, UR26 ;  /* 0x0000001a68747c20 */ /* 0x000fe20008410000 */
[----:B------:R-:W-:Y:S01]  /*6290*/  FMUL.FTZ R115, R105, UR26 ;  /* 0x0000001a69737c20 */ /* 0x000fe20008410000 */
[----:B------:R-:W-:Y:S01]  /*62a0*/  FFMA.FTZ R110, R120, R114, R110 ;  /* 0x00000072786e7223 */ /* 0x000fe2000001006e */
[----:B------:R-:W-:Y:S01]  /*62b0*/  FADD.FTZ R112, R112, R114 ;  /* 0x0000007270707221 */ /* 0x000fe20000010000 */
[----:B------:R-:W-:Y:S01]  /*62c0*/  FMUL.FTZ R114, R111, R77 ;  /* 0x0000004d6f727220 */ /* 0x000fe20000410000 */
[----:B------:R2:W-:Y:S01]  /*62d0*/  STL [R1+0x1c], R116 ;  /* 0x00001c7401007387 */ /* 0x0005e20000100800 */
[----:B------:R-:W-:Y:S01]  /*62e0*/  FADD.FTZ R109, R109, R111 ;  /* 0x0000006f6d6d7221 */ /* 0x000fe20000010000 */
[C---:B------:R-:W-:Y:S01]  /*62f0*/  FFMA.FTZ R108, R118.reuse, R111, R108 ;  /* 0x0000006f766c7223 */ /* 0x040fe2000001006c */
[----:B------:R-:W-:Y:S01]  /*6300*/  FFMA.FTZ R110, R118, R114, R110 ;  /* 0x00000072766e7223 */ /* 0x000fe2000001006e */
[----:B------:R2:W-:Y:S01]  /*6310*/  STL [R1+0x18], R115 ;  /* 0x0000187301007387 */ /* 0x0005e20000100800 */
[----:B------:R-:W-:Y:S01]  /*6320*/  FADD.FTZ R112, R114, R112 ;  /* 0x0000007072707221 */ /* 0x000fe20000010000 */
[----:B------:R-:W-:-:S02]  /*6330*/  MOV R111, R8 ;  /* 0x00000008006f7202 */ /* 0x000fc40000000f00 */
[----:B------:R-:W-:Y:S01]  /*6340*/  MOV R104, R9 ;  /* 0x0000000900687202 */ /* 0x000fe20000000f00 */
[----:B------:R-:W-:Y:S06]  /*6350*/  @!P5 BRA `(.L_x_2270) ;  /* 0x000000000048d947 */ /* 0x000fec0003800000 */
[----:B------:R-:W-:-:S04]  /*6360*/  FFMA.FTZ R104, R116, R76, R74 ;  /* 0x0000004c74687223 */ /* 0x000fc8000001004a */
[----:B------:R-:W-:-:S06]  /*6370*/  FMUL.FTZ R105, R104, -1.4426950216293334961 ;  /* 0xbfb8aa3b68697820 */ /* 0x000fcc0000410000 */
[----:B------:R-:W3:Y:S02]  /*6380*/  MUFU.EX2 R105, R105 ;  /* 0x0000006900697308 */ /* 0x000ee40000000800 */
[----:B---3--:R-:W-:-:S06]  /*6390*/  FADD.FTZ R105, R105, 1 ;  /* 0x3f80000069697421 */ /* 0x008fcc0000010000 */
[----:B------:R-:W3:Y:S02]  /*63a0*/  MUFU.RCP R105, R105 ;  /* 0x0000006900697308 */ /* 0x000ee40000001000 */
[----:B---3--:R-:W-:Y:S01]  /*63b0*/  FADD.FTZ R111, -R105, 1 ;  /* 0x3f800000696f7421 */ /* 0x008fe20000010100 */
[----:B------:R-:W-:-:S03]  /*63c0*/  FMUL.FTZ R105, R8, R105 ;  /* 0x0000006908697220 */ /* 0x000fc60000410000 */
[----:B------:R-:W-:Y:S01]  /*63d0*/  FFMA.FTZ R111, R104, R111, 1 ;  /* 0x3f800000686f7423 */ /* 0x000fe2000001006f */
[----:B------:R-:W-:-:S03]  /*63e0*/  FFMA.FTZ R104, R115, R77, R75 ;  /* 0x0000004d73687223 */ /* 0x000fc6000001004b */
[----:B------:R-:W-:Y:S01]  /*63f0*/  FMUL.FTZ R111, R105, R111 ;  /* 0x0000006f696f7220 */ /* 0x000fe20000410000 */
[----:B------:R-:W-:-:S06]  /*6400*/  FMUL.FTZ R105, R104, -1.4426950216293334961 ;  /* 0xbfb8aa3b68697820 */ /* 0x000fcc0000410000 */
[----:B------:R-:W3:Y:S02]  /*6410*/  MUFU.EX2 R105, R105 ;  /* 0x0000006900697308 */ /* 0x000ee40000000800 */
[----:B---3--:R-:W-:-:S06]  /*6420*/  FADD.FTZ R105, R105, 1 ;  /* 0x3f80000069697421 */ /* 0x008fcc0000010000 */
[----:B------:R-:W3:Y:S02]  /*6430*/  MUFU.RCP R105, R105 ;  /* 0x0000006900697308 */ /* 0x000ee40000001000 */
[----:B---3--:R-:W-:Y:S01]  /*6440*/  FADD.FTZ R114, -R105, 1 ;  /* 0x3f80000069727421 */ /* 0x008fe20000010100 */
[----:B------:R-:W-:-:S03]  /*6450*/  FMUL.FTZ R105, R9, R105 ;  /* 0x0000006909697220 */ /* 0x000fc60000410000 */
[----:B------:R-:W-:-:S04]  /*6460*/  FFMA.FTZ R104, R104, R114, 1 ;  /* 0x3f80000068687423 */ /* 0x000fc80000010072 */
[----:B------:R-:W-:-:S07]  /*6470*/  FMUL.FTZ R104, R105, R104 ;  /* 0x0000006869687220 */ /* 0x000fce0000410000 */
.L_x_2270:
        /* <DEDUP_REMOVED lines=21> */
[----:B------:R-:W4:Y:S02]  /*65d0*/  MUFU.EX2 R103, R103 ;  /* 0x0000006700677308 */ /* 0x000f240000000800 */
[----:B----4-:R-:W-:-:S06]  /*65e0*/  FADD.FTZ R103, R103, 1 ;  /* 0x3f80000067677421 */ /* 0x010fcc0000010000 */
[----:B------:R-:W4:Y:S02]  /*65f0*/  MUFU.RCP R103, R103 ;  /* 0x0000006700677308 */ /* 0x000f240000001000 */
[----:B----4-:R-:W-:Y:S01]  /*6600*/  FADD.FTZ R104, -R103, 1 ;  /* 0x3f80000067687421 */ /* 0x010fe20000010100 */
[----:B------:R-:W-:-:S03]  /*6610*/  FMUL.FTZ R103, R10, R103 ;  /* 0x000000670a677220 */ /* 0x000fc60000410000 */
[----:B------:R-:W-:Y:S01]  /*6620*/  FFMA.FTZ R104, R102, R104, 1 ;  /* 0x3f80000066687423 */ /* 0x000fe20000010068 */
[----:B------:R-:W-:-:S03]  /*6630*/  FFMA.FTZ R102, R111, R77, R75 ;  /* 0x0000004d6f667223 */ /* 0x000fc6000001004b */
[----:B------:R-:W-:Y:S01]  /*6640*/  FMUL.FTZ R104, R103, R104 ;  /* 0x0000006867687220 */ /* 0x000fe20000410000 */
[----:B------:R-:W-:-:S06]  /*6650*/  FMUL.FTZ R103, R102, -1.4426950216293334961 ;  /* 0xbfb8aa3b66677820 */ /* 0x000fcc0000410000 */
[----:B------:R-:W4:Y:S02]  /*6660*/  MUFU.EX2 R103, R103 ;  /* 0x0000006700677308 */ /* 0x000f240000000800 */
[----:B----4-:R-:W-:-:S06]  /*6670*/  FADD.FTZ R103, R103, 1 ;  /* 0x3f80000067677421 */ /* 0x010fcc0000010000 */
[----:B------:R-:W4:Y:S02]  /*6680*/  MUFU.RCP R103, R103 ;  /* 0x0000006700677308 */ /* 0x000f240000001000 */
[----:B----4-:R-:W-:Y:S01]  /*6690*/  FADD.FTZ R105, -R103, 1 ;  /* 0x3f80000067697421 */ /* 0x010fe20000010100 */
[----:B------:R-:W-:-:S03]  /*66a0*/  FMUL.FTZ R103, R11, R103 ;  /* 0x000000670b677220 */ /* 0x000fc60000410000 */
[----:B------:R-:W-:-:S04]  /*66b0*/  FFMA.FTZ R102, R102, R105, 1 ;  /* 0x3f80000066667423 */ /* 0x000fc80000010069 */
[----:B------:R-:W-:-:S07]  /*66c0*/  FMUL.FTZ R102, R103, R102 ;  /* 0x0000006667667220 */ /* 0x000fce0000410000 */
.L_x_2271:
        /* <DEDUP_REMOVED lines=37> */
.L_x_2272:
        /* <DEDUP_REMOVED lines=37> */
.L_x_2273:
[----:B------:R-:W-:Y:S01]  /*6b70*/  FMUL.FTZ R99, R100, R76 ;  /* 0x0000004c64637220 */ /* 0x000fe20000410000 */
[----:B------:R-:W-:Y:S01]  /*6b80*/  FADD.FTZ R96, R96, -UR6 ;  /* 0x8000000660607e21 */ /* 0x000fe20008010000 */
[----:B------:R-:W-:Y:S01]  /*6b90*/  FADD.FTZ R97, R97, -UR6 ;  /* 0x8000000661617e21 */ /* 0x000fe20008010000 */
[----:B------:R-:W-:Y:S01]  /*6ba0*/  FADD.FTZ R109, R109, R98 ;  /* 0x000000626d6d7221 */ /* 0x000fe20000010000 */
[----:B------:R-:W-:Y:S01]  /*6bb0*/  FFMA.FTZ R110, R103, R99, R110 ;  /* 0x00000063676e7223 */ /* 0x000fe2000001006e */
[----:B------:R-:W-:Y:S01]  /*6bc0*/  FADD.FTZ R112, R112, R99 ;  /* 0x0000006370707221 */ /* 0x000fe20000010000 */
[----:B------:R-:W-:Y:S01]  /*6bd0*/  FMUL.FTZ R99, R98, R77 ;  /* 0x0000004d62637220 */ /* 0x000fe20000410000 */
[----:B------:R-:W-:Y:S01]  /*6be0*/  FFMA.FTZ R108, R102, R98, R108 ;  /* 0x00000062666c7223 */ /* 0x000fe2000001006c */
[----:B0-----:R-:W-:Y:S01]  /*6bf0*/  FMUL.FTZ R118, R96, UR26 ;  /* 0x0000001a60767c20 */ /* 0x001fe20008410000 */
[----:B------:R-:W-:Y:S01]  /*6c00*/  FADD.FTZ R113, R113, R100 ;  /* 0x0000006471717221 */ /* 0x000fe20000010000 */
[----:B------:R-:W-:Y:S01]  /*6c10*/  FFMA.FTZ R81, R103, R100, R81 ;  /* 0x0000006467517223 */ /* 0x000fe20000010051 */
[----:B------:R-:W-:Y:S01]  /*6c20*/  FFMA.FTZ R110, R102, R99, R110 ;  /* 0x00000063666e7223 */ /* 0x000fe2000001006e */
[----:B------:R-:W-:Y:S01]  /*6c30*/  FADD.FTZ R112, R99, R112 ;  /* 0x0000007063707221 */ /* 0x000fe20000010000 */
[----:B--2---:R-:W-:Y:S01]  /*6c40*/  FMUL.FTZ R116, R97, UR26 ;  /* 0x0000001a61747c20 */ /* 0x004fe20008410000 */
        /* <DEDUP_REMOVED lines=21> */
.L_x_2274:
[----:B------:R-:W-:Y:S01]  /*6da0*/  FMUL.FTZ R97, R98, R76 ;  /* 0x0000004c62617220 */ /* 0x000fe20000410000 */
[----:B------:R-:W-:Y:S01]  /*6db0*/  FADD.FTZ R95, R95, -UR6 ;  /* 0x800000065f5f7e21 */ /* 0x000fe20008010000 */
[----:B------:R-:W-:Y:S01]  /*6dc0*/  FADD.FTZ R94, R94, -UR6 ;  /* 0x800000065e5e7e21 */ /* 0x000fe20008010000 */
[----:B------:R-:W-:Y:S01]  /*6dd0*/  FADD.FTZ R113, R113, R98 ;  /* 0x0000006271717221 */ /* 0x000fe20000010000 */
[----:B------:R-:W-:Y:S01]  /*6de0*/  FFMA.FTZ R110, R118, R97, R110 ;  /* 0x00000061766e7223 */ /* 0x000fe2000001006e */
[----:B------:R-:W-:Y:S01]  /*6df0*/  FADD.FTZ R112, R112, R97 ;  /* 0x0000006170707221 */ /* 0x000fe20000010000 */
[----:B------:R-:W-:Y:S01]  /*6e00*/  FMUL.FTZ R97, R96, R77 ;  /* 0x0000004d60617220 */ /* 0x000fe20000410000 */
[----:B---3--:R-:W-:Y:S01]  /*6e10*/  FMUL.FTZ R114, R95, UR26 ;  /* 0x0000001a5f727c20 */ /* 0x008fe20008410000 */
[----:B------:R-:W-:Y:S01]  /*6e20*/  FFMA.FTZ R81, R118, R98, R81 ;  /* 0x0000006276517223 */ /* 0x000fe20000010051 */
[----:B------:R-:W-:Y:S01]  /*6e30*/  FADD.FTZ R109, R109, R96 ;  /* 0x000000606d6d7221 */ /* 0x000fe20000010000 */
[C---:B------:R-:W-:Y:S01]  /*6e40*/  FFMA.FTZ R110, R116.reuse, R97, R110 ;  /* 0x00000061746e7223 */ /* 0x040fe2000001006e */
[----:B------:R-:W-:Y:S01]  /*6e50*/  FADD.FTZ R112, R97, R112 ;  /* 0x0000007061707221 */ /* 0x000fe20000010000 */
[----:B------:R-:W-:Y:S01]  /*6e60*/  FFMA.FTZ R108, R116, R96, R108 ;  /* 0x00000060746c7223 */ /* 0x000fe2000001006c */
        /* <DEDUP_REMOVED lines=22> */
.L_x_2275:
[----:B------:R-:W-:Y:S01]  /*6fd0*/  FMUL.FTZ R96, R97, R76 ;  /* 0x0000004c61607220 */ /* 0x000fe20000410000 */
[----:B------:R-:W-:Y:S01]  /*6fe0*/  FADD.FTZ R92, R92, -UR6 ;  /* 0x800000065c5c7e21 */ /* 0x000fe20008010000 */
[----:B------:R-:W-:Y:S01]  /*6ff0*/  FADD.FTZ R93, R93, -UR6 ;  /* 0x800000065d5d7e21 */ /* 0x000fe20008010000 */
[----:B------:R-:W-:Y:S01]  /*7000*/  FADD.FTZ R94, R113, R97 ;  /* 0x00000061715e7221 */ /* 0x000fe20000010000 */
[----:B------:R-:W-:Y:S01]  /*7010*/  FFMA.FTZ R110, R115, R96, R110 ;  /* 0x00000060736e7223 */ /* 0x000fe2000001006e */
[----:B------:R-:W-:Y:S01]  /*7020*/  FADD.FTZ R112, R112, R96 ;  /* 0x0000006070707221 */ /* 0x000fe20000010000 */
[----:B------:R-:W-:Y:S01]  /*7030*/  FMUL.FTZ R96, R95, R77 ;  /* 0x0000004d5f607220 */ /* 0x000fe20000410000 */
[----:B------:R-:W-:Y:S01]  /*7040*/  FADD.FTZ R109, R109, R95 ;  /* 0x0000005f6d6d7221 */ /* 0x000fe20000010000 */
[----:B------:R-:W-:Y:S01]  /*7050*/  FFMA.FTZ R108, R114, R95, R108 ;  /* 0x0000005f726c7223 */ /* 0x000fe2000001006c */
[----:B------:R-:W-:Y:S01]  /*7060*/  FMUL.FTZ R113, R92, UR26 ;  /* 0x0000001a5c717c20 */ /* 0x000fe20008410000 */
[----:B------:R-:W-:Y:S01]  /*7070*/  FFMA.FTZ R110, R114, R96, R110 ;  /* 0x00000060726e7223 */ /* 0x000fe2000001006e */
        /* <DEDUP_REMOVED lines=24> */
.L_x_2276:
        /* <DEDUP_REMOVED lines=8> */
[----:B------:R-:W-:Y:S01]  /*7280*/  FMUL.FTZ R111, R90, UR26 ;  /* 0x0000001a5a6f7c20 */ /* 0x000fe20008410000 */
[----:B------:R-:W-:Y:S01]  /*7290*/  FADD.FTZ R94, R94, R95 ;  /* 0x0000005f5e5e7221 */ /* 0x000fe20000010000 */
        /* <DEDUP_REMOVED lines=25> */
.L_x_2277:
[----:B------:R-:W-:Y:S01]  /*7430*/  FMUL.FTZ R91, R93, R76 ;  /* 0x0000004c5d5b7220 */ /* 0x000fe20000410000 */
[----:B------:R-:W-:Y:S01]  /*7440*/  FADD.FTZ R94, R94, R93 ;  /* 0x0000005d5e5e7221 */ /* 0x000fe20000010000 */
[C---:B------:R-:W-:Y:S01]  /*7450*/  FFMA.FTZ R81, R111.reuse, R93, R81 ;  /* 0x0000005d6f517223 */ /* 0x040fe20000010051 */
[----:B------:R-:W-:Y:S01]  /*7460*/  FMUL.FTZ R93, R90, R77 ;  /* 0x0000004d5a5d7220 */ /* 0x000fe20000410000 */
[----:B------:R-:W-:Y:S01]  /*7470*/  FFMA.FTZ R92, R111, R91, R92 ;  /* 0x0000005b6f5c7223 */ /* 0x000fe2000001005c */
[----:B------:R-:W-:Y:S01]  /*7480*/  FADD.FTZ R96, R96, R91 ;  /* 0x0000005b60607221 */ /* 0x000fe20000010000 */
[----:B------:R-:W-:Y:S01]  /*7490*/  FADD.FTZ R106, R106, -UR6 ;  /* 0x800000066a6a7e21 */ /* 0x000fe20008010000 */
[----:B------:R-:W-:Y:S01]  /*74a0*/  FADD.FTZ R107, R107, -UR6 ;  /* 0x800000066b6b7e21 */ /* 0x000fe20008010000 */
[----:B------:R-:W-:Y:S01]  /*74b0*/  FADD.FTZ R91, R109, R90 ;  /* 0x0000005a6d5b7221 */ /* 0x000fe20000010000 */
[C---:B------:R-:W-:Y:S01]  /*74c0*/  FFMA.FTZ R90, R110.reuse, R90, R108 ;  /* 0x0000005a6e5a7223 */ /* 0x040fe2000001006c */
        /* <DEDUP_REMOVED lines=25> */
.L_x_2278:
        /* <DEDUP_REMOVED lines=11> */
[----:B------:R-:W-:Y:S01]  /*7710*/  FFMA.FTZ R92, R108, R95, R92 ;  /* 0x0000005f6c5c7223 */ /* 0x000fe2000001005c */
[----:B------:R-:W-:Y:S01]  /*7720*/  FADD.FTZ R96, R95, R96 ;  /* 0x000000605f607221 */ /* 0x000fe20000010000 */
        /* <DEDUP_REMOVED lines=22> */
.L_x_2279:
        /* <DEDUP_REMOVED lines=8> */
[----:B----4-:R-:W-:Y:S01]  /*7910*/  FMUL.FTZ R105, R60, UR26 ;  /* 0x0000001a3c697c20 */ /* 0x010fe20008410000 */
        /* <DEDUP_REMOVED lines=26> */
.L_x_2280:
        /* <DEDUP_REMOVED lines=35> */
.L_x_2281:
        /* <DEDUP_REMOVED lines=35> */
.L_x_2282:
[----:B------:R-:W-:Y:S01]  /*7f20*/  FMUL.FTZ R61, R84, R76 ;  /* 0x0000004c543d7220 */ /* 0x000fe20000410000 */
[----:B------:R-:W-:Y:S01]  /*7f30*/  FADD.FTZ R83, R83, -UR6 ;  /* 0x8000000653537e21 */ /* 0x000fe20008010000 */
[----:B------:R-:W-:Y:S01]  /*7f40*/  FADD.FTZ R82, R82, -UR6 ;  /* 0x8000000652527e21 */ /* 0x000fe20008010000 */
[----:B------:R-:W-:Y:S01]  /*7f50*/  FADD.FTZ R94, R94, R84 ;  /* 0x000000545e5e7221 */ /* 0x000fe20000010000 */
[----:B------:R-:W-:Y:S01]  /*7f60*/  FFMA.FTZ R92, R101, R61, R92 ;  /* 0x0000003d655c7223 */ /* 0x000fe2000001005c */
[----:B------:R-:W-:Y:S01]  /*7f70*/  FADD.FTZ R96, R96, R61 ;  /* 0x0000003d60607221 */ /* 0x000fe20000010000 */
[----:B------:R-:W-:Y:S01]  /*7f80*/  FMUL.FTZ R61, R60, R77 ;  /* 0x0000004d3c3d7220 */ /* 0x000fe20000410000 */
[----:B------:R-:W-:Y:S01]  /*7f90*/  FMUL.FTZ R98, R83, UR26 ;  /* 0x0000001a53627c20 */ /* 0x000fe20008410000 */
        /* <DEDUP_REMOVED lines=27> */
.L_x_2283:
        /* <DEDUP_REMOVED lines=8> */
[C---:B------:R-:W-:Y:S01]  /*81d0*/  FFMA.FTZ R90, R98.reuse, R61, R90 ;  /* 0x0000003d625a7223 */ /* 0x040fe2000001005a */
[----:B------:R-:W-:Y:S01]  /*81e0*/  FMUL.FTZ R94, R79, UR26 ;  /* 0x0000001a4f5e7c20 */ /* 0x000fe20008410000 */
        /* <DEDUP_REMOVED lines=25> */
.L_x_2284:
        /* <DEDUP_REMOVED lines=35> */
.L_x_2285:
[----:B------:R-:W2:Y:S04]  /*85b0*/  LDL.LU R82, [R1+0x48] ;  /* 0x0000480001527983 */ /* 0x000ea80000300800 */
[----:B------:R-:W3:Y:S01]  /*85c0*/  LDL.LU R79, [R1+0x4c] ;  /* 0x00004c00014f7983 */ /* 0x000ee20000300800 */
[----:B------:R-:W-:Y:S01]  /*85d0*/  FMUL.FTZ R63, R78, R76 ;  /* 0x0000004c4e3f7220 */ /* 0x000fe20000410000 */
[----:B------:R-:W-:Y:S01]  /*85e0*/  FADD.FTZ R87, R60, R78 ;  /* 0x0000004e3c577221 */ /* 0x000fe20000010000 */
[----:B------:R-:W-:Y:S01]  /*85f0*/  FADD.FTZ R121, R91, R62 ;  /* 0x0000003e5b797221 */ /* 0x000fe20000010000 */
[C---:B------:R-:W-:Y:S01]  /*8600*/  FFMA.FTZ R122, R93.reuse, R78, R81 ;  /* 0x0000004e5d7a7223 */ /* 0x040fe20000010051 */
[----:B------:R-:W-:Y:S01]  /*8610*/  FFMA.FTZ R60, R93, R63, R61 ;  /* 0x0000003f5d3c7223 */ /* 0x000fe2000001003d */
[----:B------:R-:W-:Y:S01]  /*8620*/  FADD.FTZ R61, R96, R63 ;  /* 0x0000003f603d7221 */ /* 0x000fe20000010000 */
[----:B------:R-:W-:Y:S01]  /*8630*/  FMUL.FTZ R63, R62, R77 ;  /* 0x0000004d3e3f7220 */ /* 0x000fe20000410000 */
[----:B------:R-:W-:Y:S01]  /*8640*/  FFMA.FTZ R62, R92, R62, R90 ;  /* 0x0000003e5c3e7223 */ /* 0x000fe2000001005a */
[----:B------:R-:W-:-:S02]  /*8650*/  MOV R120, R36 ;  /* 0x0000002400787202 */ /* 0x000fc40000000f00 */
[----:B------:R-:W-:Y:S01]  /*8660*/  FFMA.FTZ R60, R92, R63, R60 ;  /* 0x0000003f5c3c7223 */ /* 0x000fe2000001003c */
[----:B------:R-:W-:Y:S01]  /*8670*/  FADD.FTZ R61, R63, R61 ;  /* 0x0000003d3f3d7221 */ /* 0x000fe20000010000 */
[----:B------:R0:W-:Y:S01]  /*8680*/  STL [R1+0x30], R62 ;  /* 0x0000303e01007387 */ /* 0x0001e20000100800 */
[----:B------:R-:W-:Y:S01]  /*8690*/  MOV R81, R37 ;  /* 0x0000002500517202 */ /* 0x000fe20000000f00 */
[----:B--2---:R-:W-:Y:S01]  /*86a0*/  FADD.FTZ R91, R82, -UR6 ;  /* 0x80000006525b7e21 */ /* 0x004fe20008010000 */
[----:B---3--:R-:W-:-:S03]  /*86b0*/  FADD.FTZ R90, R79, -UR6 ;  /* 0x800000064f5a7e21 */ /* 0x008fc60008010000 */
[----:B------:R-:W-:Y:S01]  /*86c0*/  FMUL.FTZ R91, R91, UR26 ;  /* 0x0000001a5b5b7c20 */ /* 0x000fe20008410000 */
[----:B------:R-:W-:Y:S01]  /*86d0*/  FMUL.FTZ R90, R90, UR26 ;  /* 0x0000001a5a5a7c20 */ /* 0x000fe20008410000 */
[----:B0-----:R-:W-:Y:S06]  /*86e0*/  @!P5 BRA `(.L_x_2286) ;  /* 0x000000000048d947 */ /* 0x001fec0003800000 */
        /* <DEDUP_REMOVED lines=18> */
.L_x_2286:
[----:B------:R-:W2:Y:S04]  /*8810*/  LDL.LU R79, [R1+0x60] ;  /* 0x00006000014f7983 */ /* 0x000ea80000300800 */
[----:B------:R-:W3:Y:S01]  /*8820*/  LDL.LU R78, [R1+0x64] ;  /* 0x00006400014e7983 */ /* 0x000ee20000300800 */
[----:B------:R-:W-:-:S04]  /*8830*/  FMUL.FTZ R62, R120, R76 ;  /* 0x0000004c783e7220 */ /* 0x000fc80000410000 */
[----:B------:R-:W-:Y:S01]  /*8840*/  FFMA.FTZ R60, R91, R62, R60 ;  /* 0x0000003e5b3c7223 */ /* 0x000fe2000001003c */
[----:B------:R-:W-:Y:S01]  /*8850*/  FADD.FTZ R63, R61, R62 ;  /* 0x0000003e3d3f7221 */ /* 0x000fe20000010000 */
[----:B------:R-:W-:-:S04]  /*8860*/  FMUL.FTZ R62, R81, R77 ;  /* 0x0000004d513e7220 */ /* 0x000fc80000410000 */
[----:B------:R-:W-:Y:S01]  /*8870*/  FFMA.FTZ R61, R90, R62, R60 ;  /* 0x0000003e5a3d7223 */ /* 0x000fe2000001003c */
[----:B------:R-:W-:Y:S01]  /*8880*/  FADD.FTZ R63, R62, R63 ;  /* 0x0000003f3e3f7221 */ /* 0x000fe20000010000 */
[----:B------:R-:W-:Y:S02]  /*8890*/  MOV R60, R38 ;  /* 0x00000026003c7202 */ /* 0x000fe40000000f00 */
[----:B------:R-:W-:Y:S01]  /*88a0*/  MOV R62, R39 ;  /* 0x00000027003e7202 */ /* 0x000fe20000000f00 */
[----:B--2---:R-:W-:Y:S01]  /*88b0*/  FADD.FTZ R89, R79, -UR6 ;  /* 0x800000064f597e21 */ /* 0x004fe20008010000 */
[----:B---3--:R-:W-:-:S03]  /*88c0*/  FADD.FTZ R88, R78, -UR6 ;  /* 0x800000064e587e21 */ /* 0x008fc60008010000 */
        /* <DEDUP_REMOVED lines=21> */
.L_x_2287:
[----:B------:R-:W2:Y:S04]  /*8a20*/  LDL.LU R82, [R1+0x90] ;  /* 0x0000900001527983 */ /* 0x000ea80000300800 */
[----:B------:R-:W3:Y:S01]  /*8a30*/  LDL.LU R79, [R1+0x94] ;  /* 0x00009400014f7983 */ /* 0x000ee20000300800 */
[----:B------:R-:W-:Y:S01]  /*8a40*/  FMUL.FTZ R78, R60, R76 ;  /* 0x0000004c3c4e7220 */ /* 0x000fe20000410000 */
[----:B------:R-:W-:Y:S02]  /*8a50*/  MOV R85, R40 ;  /* 0x0000002800557202 */ /* 0x000fe40000000f00 */
[----:B------:R-:W-:Y:S01]  /*8a60*/  MOV R86, R41 ;  /* 0x0000002900567202 */ /* 0x000fe20000000f00 */
[----:B------:R-:W-:Y:S01]  /*8a70*/  FFMA.FTZ R61, R89, R78, R61 ;  /* 0x0000004e593d7223 */ /* 0x000fe2000001003d */
[----:B------:R-:W-:Y:S01]  /*8a80*/  FADD.FTZ R63, R63, R78 ;  /* 0x0000004e3f3f7221 */ /* 0x000fe20000010000 */
[----:B------:R-:W-:-:S04]  /*8a90*/  FMUL.FTZ R78, R62, R77 ;  /* 0x0000004d3e4e7220 */ /* 0x000fc80000410000 */
[----:B------:R-:W-:Y:S01]  /*8aa0*/  FFMA.FTZ R61, R88, R78, R61 ;  /* 0x0000004e583d7223 */ /* 0x000fe2000001003d */
[----:B------:R-:W-:Y:S01]  /*8ab0*/  FADD.FTZ R63, R78, R63 ;  /* 0x0000003f4e3f7221 */ /* 0x000fe20000010000 */
        /* <DEDUP_REMOVED lines=23> */
.L_x_2288:
[----:B------:R-:W2:Y:S04]  /*8c30*/  LDL.LU R96, [R1+0x58] ;  /* 0x0000580001607983 */ /* 0x000ea80000300800 */
[----:B------:R-:W3:Y:S01]  /*8c40*/  LDL.LU R84, [R1+0x5c] ;  /* 0x00005c0001547983 */ /* 0x000ee20000300800 */
[----:B------:R-:W-:Y:S01]  /*8c50*/  FMUL.FTZ R78, R85, R76 ;  /* 0x0000004c554e7220 */ /* 0x000fe20000410000 */
[----:B------:R-:W-:-:S03]  /*8c60*/  FMUL.FTZ R79, R86, R77 ;  /* 0x0000004d564f7220 */ /* 0x000fc60000410000 */
[----:B------:R-:W-:Y:S01]  /*8c70*/  FFMA.FTZ R61, R83, R78, R61 ;  /* 0x0000004e533d7223 */ /* 0x000fe2000001003d */
[----:B------:R-:W-:-:S03]  /*8c80*/  FADD.FTZ R63, R63, R78 ;  /* 0x0000004e3f3f7221 */ /* 0x000fc60000010000 */
        /* <DEDUP_REMOVED lines=27> */
.L_x_2289:
[----:B------:R0:W-:Y:S01]  /*8e40*/  STL [R1+0x9c], R2 ;  /* 0x00009c0201007387 */ /* 0x0001e20000100800 */
[----:B------:R-:W-:-:S04]  /*8e50*/  FMUL.FTZ R84, R61, R76 ;  /* 0x0000004c3d547220 */ /* 0x000fc80000410000 */
[----:B------:R-:W-:Y:S01]  /*8e60*/  FFMA.FTZ R78, R97, R84, R78 ;  /* 0x00000054614e7223 */ /* 0x000fe2000001004e */
[----:B------:R-:W-:Y:S01]  /*8e70*/  FADD.FTZ R79, R79, R84 ;  /* 0x000000544f4f7221 */ /* 0x000fe20000010000 */
[----:B------:R-:W-:Y:S01]  /*8e80*/  FMUL.FTZ R84, R63, R77 ;  /* 0x0000004d3f547220 */ /* 0x000fe20000410000 */
[----:B0-----:R-:W0:Y:S03]  /*8e90*/  S2R R2, SR_LANEID ;  /* 0x0000000000027919 */ /* 0x001e260000000000 */
[----:B------:R-:W-:Y:S01]  /*8ea0*/  FFMA.FTZ R78, R96, R84, R78 ;  /* 0x00000054604e7223 */ /* 0x000fe2000001004e */
[----:B------:R-:W-:-:S04]  /*8eb0*/  FADD.FTZ R79, R84, R79 ;  /* 0x0000004f544f7221 */ /* 0x000fc80000010000 */
[----:B------:R-:W2:Y:S04]  /*8ec0*/  SHFL.DOWN PT, R84, R78, 0x1, 0x1f ;  /* 0x08201f004e547f89 */ /* 0x000ea800000e0000 */
[----:B------:R-:W3:Y:S01]  /*8ed0*/  SHFL.DOWN PT, R123, R79, 0x1, 0x1f ;  /* 0x08201f004f7b7f89 */ /* 0x000ee200000e0000 */
[----:B0-----:R-:W-:-:S13]  /*8ee0*/  ISETP.GT.AND P0, PT, R2, 0x1e, PT ;  /* 0x0000001e0200780c */ /* 0x001fda0003f04270 */
[----:B--2---:R-:W-:Y:S01]  /*8ef0*/  @!P0 FADD.FTZ R78, R78, R84 ;  /* 0x000000544e4e8221 */ /* 0x004fe20000010000 */
[----:B---3--:R-:W-:Y:S01]  /*8f00*/  @!P0 FADD.FTZ R79, R79, R123 ;  /* 0x0000007b4f4f8221 */ /* 0x008fe20000010000 */
[----:B------:R-:W-:-:S03]  /*8f10*/  ISETP.GT.AND P0, PT, R2, 0x1d, PT ;  /* 0x0000001d0200780c */ /* 0x000fc60003f04270 */
[----:B------:R-:W0:Y:S04]  /*8f20*/  SHFL.DOWN PT, R84, R78, 0x2, 0x1f ;  /* 0x08401f004e547f89 */ /* 0x000e2800000e0000 */
[----:B------:R-:W2:Y:S06]  /*8f30*/  SHFL.DOWN PT, R123, R79, 0x2, 0x1f ;  /* 0x08401f004f7b7f89 */ /* 0x000eac00000e0000 */
[----:B0-----:R-:W-:Y:S01]  /*8f40*/  @!P0 FADD.FTZ R78, R78, R84 ;  /* 0x000000544e4e8221 */ /* 0x001fe20000010000 */
[----:B--2---:R-:W-:-:S04]  /*8f50*/  @!P0 FADD.FTZ R79, R79, R123 ;  /* 0x0000007b4f4f8221 */ /* 0x004fc80000010000 */
[----:B------:R-:W0:Y:S01]  /*8f60*/  SHFL.DOWN PT, R84, R78, 0x4, 0x1f ;  /* 0x08801f004e547f89 */ /* 0x000e2200000e0000 */
[----:B------:R-:W-:-:S03]  /*8f70*/  ISETP.GT.AND P0, PT, R2, 0x1b, PT ;  /* 0x0000001b0200780c */ /* 0x000fc60003f04270 */
[----:B------:R-:W2:Y:S10]  /*8f80*/  SHFL.DOWN PT, R123, R79, 0x4, 0x1f ;  /* 0x08801f004f7b7f89 */ /* 0x000eb400000e0000 */
[----:B0-----:R-:W-:Y:S01]  /*8f90*/  @!P0 FADD.FTZ R78, R78, R84 ;  /* 0x000000544e4e8221 */ /* 0x001fe20000010000 */
[----:B--2---:R-:W-:Y:S01]  /*8fa0*/  @!P0 FADD.FTZ R79, R79, R123 ;  /* 0x0000007b4f4f8221 */ /* 0x004fe20000010000 */
[----:B------:R-:W-:-:S03]  /*8fb0*/  ISETP.GT.AND P0, PT, R2, 0x17, PT ;  /* 0x000000170200780c */ /* 0x000fc60003f04270 */
[----:B------:R-:W0:Y:S04]  /*8fc0*/  SHFL.DOWN PT, R123, R78, 0x8, 0x1f ;  /* 0x09001f004e7b7f89 */ /* 0x000e2800000e0000 */
[----:B------:R2:W5:Y:S01]  /*8fd0*/  LDL.LU R2, [R1+0x9c] ;  /* 0x00009c0001027983 */ /* 0x0005620000300800 */
[----:B------:R-:W-:-:S03]  /*8fe0*/  FADD.FTZ R87, R87, R120 ;  /* 0x0000007857577221 */ /* 0x000fc60000010000 */
[----:B------:R-:W3:Y:S02]  /*8ff0*/  SHFL.DOWN PT, R84, R79, 0x8, 0x1f ;  /* 0x09001f004f547f89 */ /* 0x000ee400000e0000 */
[----:B0-----:R-:W-:Y:S02]  /*9000*/  @!P0 FADD.FTZ R78, R78, R123 ;  /* 0x0000007b4e4e8221 */ /* 0x001fe40000010000 */
[----:B------:R-:W4:Y:S01]  /*9010*/  LDL.LU R123, [R1+0x30] ;  /* 0x00003000017b7983 */ /* 0x000f220000300800 */
[----:B------:R-:W-:Y:S01]  /*9020*/  FFMA.FTZ R120, R91, R120, R122 ;  /* 0x000000785b787223 */ /* 0x000fe2000001007a */
[----:B------:R-:W-:-:S03]  /*9030*/  FADD.FTZ R87, R87, R60 ;  /* 0x0000003c57577221 */ /* 0x000fc60000010000 */
[----:B------:R-:W-:Y:S02]  /*9040*/  FFMA.FTZ R120, R89, R60, R120 ;  /* 0x0000003c59787223 */ /* 0x000fe40000010078 */
[----:B------:R-:W0:Y:S01]  /*9050*/  S2R R60, SR_LANEID ;  /* 0x00000000003c7919 */ /* 0x000e220000000000 */
[----:B------:R-:W-:Y:S01]  /*9060*/  FADD.FTZ R87, R87, R85 ;  /* 0x0000005557577221 */ /* 0x000fe20000010000 */
[----:B------:R-:W-:Y:S02]  /*9070*/  FFMA.FTZ R120, R83, R85, R120 ;  /* 0x0000005553787223 */ /* 0x000fe40000010078 */
[----:B------:R-:W1:Y:S01]  /*9080*/  S2R R85, SR_LANEID ;  /* 0x0000000000557919 */ /* 0x000e620000000000 */
[----:B---3--:R-:W-:Y:S01]  /*9090*/  @!P0 FADD.FTZ R79, R79, R84 ;  /* 0x000000544f4f8221 */ /* 0x008fe20000010000 */
[----:B------:R-:W-:Y:S01]  /*90a0*/  FADD.FTZ R121, R121, R81 ;  /* 0x0000005179797221 */ /* 0x000fe20000010000 */
[----:B------:R-:W3:Y:S03]  /*90b0*/  S2UR UR7, SR_CgaCtaId ;  /* 0x00000000000779c3 */ /* 0x000ee60000008800 */
[----:B------:R-:W2:Y:S01]  /*90c0*/  SHFL.DOWN PT, R84, R79, 0x10, 0x1f ;  /* 0x0a001f004f547f89 */ /* 0x000ea200000e0000 */
[----:B----4-:R-:W-:-:S03]  /*90d0*/  FFMA.FTZ R122, R90, R81, R123 ;  /* 0x000000515a7a7223 */ /* 0x010fc6000001007b */
[----:B------:R-:W4:Y:S04]  /*90e0*/  LDL R123, [R1+0x98] ;  /* 0x00009800017b7983 */ /* 0x000f280000100800 */
[----:B------:R-:W1:Y:S01]  /*90f0*/  SHFL.DOWN PT, R81, R78, 0x10, 0x1f ;  /* 0x0a001f004e517f89 */ /* 0x000e6200000e0000 */
[----:B0-----:R-:W-:Y:S01]  /*9100*/  ISETP.GT.AND P0, PT, R60, 0xf, PT ;  /* 0x0000000f3c00780c */ /* 0x001fe20003f04270 */
[----:B------:R-:W-:Y:S01]  /*9110*/  UMOV UR6, 0x400 ;  /* 0x0000040000067882 */ /* 0x000fe20000000000 */
[----:B------:R-:W-:Y:S01]  /*9120*/  FFMA.FTZ R122, R88, R62, R122 ;  /* 0x0000003e587a7223 */ /* 0x000fe2000001007a */
[----:B------:R-:W-:Y:S01]  /*9130*/  UIADD3 UR5, UR6, 0x90, URZ ;  /* 0x0000009006057890 */ /* 0x000fe2000fffe03f */
[----:B------:R-:W-:Y:S01]  /*9140*/  FADD.FTZ R121, R121, R62 ;  /* 0x0000003e79797221 */ /* 0x000fe20000010000 */
[----:B-----5:R-:W-:Y:S01]  /*9150*/  ISETP.NE.AND P2, PT, R0, RZ, PT ;  /* 0x000000ff0000720c */ /* 0x020fe20003f45270 */
[----:B------:R-:W-:Y:S01]  /*9160*/  FFMA.FTZ R122, R82, R86, R122 ;  /* 0x00000056527a7223 */ /* 0x000fe2000001007a */
[----:B---3--:R-:W-:Y:S01]  /*9170*/  ULEA UR5, UR7, UR5, 0x18 ;  /* 0x0000000507057291 */ /* 0x008fe2000f8ec03f */
[----:B------:R-:W-:-:S05]  /*9180*/  FADD.FTZ R121, R121, R86 ;  /* 0x0000005679797221 */ /* 0x000fca0000010000 */
[----:B--2---:R-:W-:Y:S01]  /*9190*/  @!P0 FADD.FTZ R79, R79, R84 ;  /* 0x000000544f4f8221 */ /* 0x004fe20000010000 */
[----:B------:R-:W-:Y:S01]  /*91a0*/  FFMA.FTZ R60, R97, R61, R120 ;  /* 0x0000003d613c7223 */ /* 0x000fe20000010078 */
[----:B------:R-:W-:Y:S01]  /*91b0*/  FADD.FTZ R62, R87, R61 ;  /* 0x0000003d573e7221 */ /* 0x000fe20000010000 */
[----:B------:R-:W-:Y:S01]  /*91c0*/  FFMA.FTZ R61, R96, R63, R122 ;  /* 0x0000003f603d7223 */ /* 0x000fe2000001007a */
[----:B-1----:R-:W-:Y:S01]  /*91d0*/  @!P0 FADD.FTZ R78, R78, R81 ;  /* 0x000000514e4e8221 */ /* 0x002fe20000010000 */
[----:B------:R-:W-:Y:S01]  /*91e0*/  ISETP.NE.AND P0, PT, R85, RZ, PT ;  /* 0x000000ff5500720c */ /* 0x000fe20003f05270 */
[----:B------:R-:W-:Y:S01]  /*91f0*/  FADD.FTZ R63, R121, R63 ;  /* 0x0000003f793f7221 */ /* 0x000fe20000010000 */
[C---:B------:R-:W-:Y:S01]  /*9200*/  LEA R81, R0.reuse, UR5, 0x4 ;  /* 0x0000000500517c11 */ /* 0x040fe2000f8e20ff */
[----:B------:R-:W-:Y:S04]  /*9210*/  BSSY B0, `(.L_x_2290) ;  /* 0x0000028000007945 */ /* 0x000fe80003800000 */
[----:B------:R0:W-:Y:S01]  /*9220*/  STS.128 [R81], R60 ;  /* 0x0000003c51007388 */ /* 0x0001e20000000c00 */
[----:B------:R-:W-:-:S05]  /*9230*/  ISETP.GT.U32.AND P3, PT, R0, 0x1b, PT ;  /* 0x0000001b0000780c */ /* 0x000fca0003f64070 */
[----:B----4-:R0:W-:Y:S01]  /*9240*/  @!P0 STS.64 [R123+0x10], R78 ;  /* 0x0000104e7b008388 */ /* 0x0101e20000000a00 */
[----:B------:R-:W-:Y:S06]  /*9250*/  BAR.SYNC.DEFER_BLOCKING 0x0 ;  /* 0x0000000000007b1d */ /* 0x000fec0000010000 */
[----:B------:R-:W-:Y:S05]  /*9260*/  @P2 BRA `(.L_x_2291) ;  /* 0x0000000000882947 */ /* 0x000fea0003800000 */
        /* <DEDUP_REMOVED lines=34> */
.L_x_2291:
[----:B------:R-:W-:Y:S05]  /*9490*/  BSYNC B0 ;  /* 0x0000000000007941 */ /* 0x000fea0003800000 */
.L_x_2290:
[----:B------:R-:W-:Y:S06]  /*94a0*/  BAR.SYNC.DEFER_BLOCKING 0x0 ;  /* 0x0000000000007b1d */ /* 0x000fec0000010000 */
[----:B------:R-:W-:Y:S04]  /*94b0*/  BSSY B0, `(.L_x_2292) ;  /* 0x000004d000007945 */ /* 0x000fe80003800000 */
[----:B------:R-:W-:Y:S05]  /*94c0*/  @P3 BRA `(.L_x_2293) ;  /* 0x00000004002c3947 */ /* 0x000fea0003800000 */
[----:B------:R-:W1:Y:S02]  /*94d0*/  LDS.128 R84, [R81+0x1c0] ;  /* 0x0001c00051547984 */ /* 0x000e640000000c00 */
[----:B-1----:R-:W-:Y:S01]  /*94e0*/  FADD.FTZ R84, R60, R84 ;  /* 0x000000543c547221 */ /* 0x002fe20000010000 */
[----:B------:R-:W-:Y:S01]  /*94f0*/  FADD.FTZ R85, R61, R85 ;  /* 0x000000553d557221 */ /* 0x000fe20000010000 */
[----:B------:R-:W-:Y:S01]  /*9500*/  FADD.FTZ R86, R62, R86 ;  /* 0x000000563e567221 */ /* 0x000fe20000010000 */
[----:B------:R-:W-:Y:S02]  /*9510*/  FADD.FTZ R87, R63, R87 ;  /* 0x000000573f577221 */ /* 0x000fe40000010000 */
[----:B0-----:R-:W0:Y:S02]  /*9520*/  LDS.128 R60, [R81+0x380] ;  /* 0x00038000513c7984 */ /* 0x001e240000000c00 */
        /* <DEDUP_REMOVED lines=69> */
.L_x_2293:
[----:B------:R-:W-:Y:S05]  /*9980*/  BSYNC B0 ;  /* 0x0000000000007941 */ /* 0x000fea0003800000 */
.L_x_2292:
[----:B------:R-:W1:Y:S01]  /*9990*/  LDC.64 R84, c[0x0][0x268] ;  /* 0x00009a00ff547b82 */ /* 0x000e620000000a00 */
[----:B0-----:R-:W-:Y:S01]  /*99a0*/  MOV R81, UR16 ;  /* 0x0000001000517c02 */ /* 0x001fe20008000f00 */
[----:B------:R-:W-:Y:S04]  /*99b0*/  BSSY B0, `(.L_x_2294) ;  /* 0x0000011000007945 */ /* 0x000fe80003800000 */
[----:B------:R-:W-:-:S04]  /*99c0*/  IMAD R81, R81, 0x1c, R0 ;  /* 0x0000001c51517824 */ /* 0x000fc800078e0200 */
[----:B-1----:R-:W-:Y:S01]  /*99d0*/  IMAD.WIDE R84, R81, 0x4, R84 ;  /* 0x0000000451547825 */ /* 0x002fe200078e0254 */
[----:B------:R-:W-:Y:S06]  /*99e0*/  @P3 BRA `(.L_x_2295) ;  /* 0x0000000000343947 */ /* 0x000fec0003800000 */
[----:B------:R-:W-:Y:S01]  /*99f0*/  MOV R86, UR9 ;  /* 0x0000000900567c02 */ /* 0x000fe20008000f00 */
[----:B------:R-:W-:Y:S03]  /*9a00*/  REDG.E.ADD.F32.FTZ.RN.STRONG.GPU desc[UR22][R84.64], R60 ;  /* 0x0000003c540079a6 */ /* 0x000fe6000c10f396 */
[----:B------:R-:W-:-:S04]  /*9a10*/  LEA R86, P0, R86, R84, 0x2 ;  /* 0x0000005456567211 */ /* 0x000fc800078010ff */
[----:B------:R-:W-:-:S05]  /*9a20*/  IADD3.X R87, R85, UR11, RZ, P0, !PT ;  /* 0x0000000b55577c10 */ /* 0x000fca00087fe4ff */
[----:B------:R0:W-:Y:S02]  /*9a30*/  REDG.E.ADD.F32.FTZ.RN.STRONG.GPU desc[UR22][R86.64], R61 ;  /* 0x0000003d560079a6 */ /* 0x0001e4000c10f396 */
[----:B0-----:R-:W0:Y:S01]  /*9a40*/  LDC.64 R86, c[0x0][0x288] ;  /* 0x0000a200ff567b82 */ /* 0x001e220000000a00 */
[----:B------:R-:W-:Y:S02]  /*9a50*/  MOV R61, UR10 ;  /* 0x0000000a003d7c02 */ /* 0x000fe40008000f00 */
[CC--:B0-----:R-:W-:Y:S02]  /*9a60*/  LEA R60, P0, R86.reuse, R84.reuse, 0x2 ;  /* 0x00000054563c7211 */ /* 0x0c1fe400078010ff */
[----:B------:R-:W-:Y:S02]  /*9a70*/  LEA R84, P3, R61, R84, 0x2 ;  /* 0x000000543d547211 */ /* 0x000fe400078610ff */
[----:B------:R-:W-:Y:S02]  /*9a80*/  LEA.HI.X R61, R86, R85, R87, 0x2, P0 ;  /* 0x00000055563d7211 */ /* 0x000fe400000f1457 */
[----:B------:R-:W-:-:S03]  /*9a90*/  IADD3.X R85, R85, UR12, RZ, P3, !PT ;  /* 0x0000000c55557c10 */ /* 0x000fc60009ffe4ff */
[----:B------:R0:W-:Y:S04]  /*9aa0*/  REDG.E.ADD.F32.FTZ.RN.STRONG.GPU desc[UR22][R60.64], R62 ;  /* 0x0000003e3c0079a6 */ /* 0x0001e8000c10f396 */
[----:B------:R0:W-:Y:S02]  /*9ab0*/  REDG.E.ADD.F32.FTZ.RN.STRONG.GPU desc[UR22][R84.64], R63 ;  /* 0x0000003f540079a6 */ /* 0x0001e4000c10f396 */
.L_x_2295:
[----:B------:R-:W-:Y:S05]  /*9ac0*/  BSYNC B0 ;  /* 0x0000000000007941 */ /* 0x000fea0003800000 */
.L_x_2294:
[----:B------:R-:W-:Y:S02]  /*9ad0*/  ULDC UR15, c[0x0][0xc] ;  /* 0x00000300000f7ab9 */ /* 0x000fe40000000800 */
[----:B------:R-:W-:-:S06]  /*9ae0*/  UISETP.GE.U32.AND UP0, UPT, UR15, 0x2, UPT ;  /* 0x000000020f00788c */ /* 0x000fcc000bf06070 */
[----:B------:R-:W-:-:S13]  /*9af0*/  PLOP3.LUT P0, PT, PT, PT, UP0, 0x80, 0x0 ;  /* 0x000000000000781c */ /* 0x000fda0003f0f008 */
[----:B------:R-:W-:Y:S05]  /*9b00*/  @!P0 BRA `(.L_x_2296) ;  /* 0x0000001800448947 */ /* 0x000fea0003800000 */
        /* <DEDUP_REMOVED lines=12> */
[----:B0-----:R-:W0:Y:S01]  /*9bd0*/  S2R R62, SR_LANEID ;  /* 0x00000000003e7919 */ /* 0x001e220000000000 */
        /* <DEDUP_REMOVED lines=8> */
[----:B------:R-:W-:Y:S02]  /*9c60*/  UFLO.U32 UR17, UR16 ;  /* 0x00000010001172bd */ /* 0x000fe400080e0000 */
[----:B------:R-:W-:Y:S02]  /*9c70*/  UPOPC UR16, UR16 ;  /* 0x00000010001072bf */ /* 0x000fe40008000000 */
[----:B------:R1:W-:Y:S02]  /*9c80*/  STG.E.64 desc[UR22][R60.64], R78 ;  /* 0x0000004e3c007986 */ /* 0x0003e4000c101b16 */
[----:B------:R-:W-:Y:S01]  /*9c90*/  UIMAD UR5, UR5, UR16, URZ ;  /* 0x00000010050572a4 */ /* 0x000fe2000f8e023f */
[----:B0-----:R-:W-:-:S05]  /*9ca0*/  ISETP.EQ.U32.AND P0, PT, R62, UR17, PT ;  /* 0x000000113e007c0c */ /* 0x001fca000bf02070 */
[----:B------:R-:W-:Y:S02]  /*9cb0*/  MOV R62, UR5 ;  /* 0x00000005003e7c02 */ /* 0x000fe40008000f00 */
[----:B-1----:R-:W-:Y:S02]  /*9cc0*/  MOV R60, UR18 ;  /* 0x00000012003c7c02 */ /* 0x002fe40008000f00 */
[----:B------:R-:W-:-:S04]  /*9cd0*/  MOV R61, UR19 ;  /* 0x00000013003d7c02 */ /* 0x000fc80008000f00 */
[----:B------:R-:W-:Y:S06]  /*9ce0*/  @P0 MEMBAR.ALL.GPU ;  /* 0x0000000000000992 */ /* 0x000fec000000a000 */
[----:B------:R-:W-:-:S00]  /*9cf0*/  @P0 ERRBAR ;  /* 0x00000000000009ab */ /* 0x000fc00000000000 */
[----:B------:R-:W-:Y:S06]  /*9d00*/  @P0 CGAERRBAR ;  /* 0x00000000000005ab */ /* 0x000fec0000000000 */
[----:B------:R0:W-:Y:S01]  /*9d10*/  @P0 REDG.E.ADD.S32.STRONG.GPU desc[UR22][R60.64], R62 ;  /* 0x0000003e3c00098e */ /* 0x0001e2000c10e396 */
[----:B------:R-:W-:-:S04]  /*9d20*/  PLOP3.LUT P0, PT, PT, PT, UP0, 0x80, 0x0 ;  /* 0x000000000000781c */ /* 0x000fc80003f0f008 */
[----:B0-----:R-:W-:-:S04]  /*9d30*/  SEL R62, RZ, UR15, P0 ;  /* 0x0000000fff3e7c07 */ /* 0x001fc80008000000 */
[----:B------:R-:W-:-:S13]  /*9d40*/  ISETP.NE.AND P0, PT, R62, -0x1, PT ;  /* 0xffffffff3e00780c */ /* 0x000fda0003f05270 */
[----:B------:R-:W-:Y:S05]  /*9d50*/  @!P0 BRA `(.L_x_2297) ;  /* 0x00000000001c8947 */ /* 0x000fea0003800000 */
.L_x_2298:
[----:B------:R-:W-:Y:S02]  /*9d60*/  MOV R60, UR18 ;  /* 0x00000012003c7c02 */ /* 0x000fe40008000f00 */
[----:B------:R-:W-:-:S05]  /*9d70*/  MOV R61, UR19 ;  /* 0x00000013003d7c02 */ /* 0x000fca0008000f00 */
[----:B------:R-:W2:Y:S04]  /*9d80*/  LDG.E.STRONG.GPU R60, desc[UR22][R60.64] ;  /* 0x000000163c3c7981 */ /* 0x000ea8000c1ef900 */
[----:B--2---:R-:W-:Y:S01]  /*9d90*/  CCTL.IVALL ;  /* 0x00000000ff00798f */ /* 0x004fe20002000000 */
[----:B------:R-:W-:Y:S05]  /*9da0*/  YIELD ;  /* 0x0000000000007946 */ /* 0x000fea0003800000 */
[----:B------:R-:W-:-:S13]  /*9db0*/  ISETP.NE.AND P0, PT, R60, R62, PT ;  /* 0x0000003e3c00720c */ /* 0x000fda0003f05270 */
[----:B------:R-:W-:Y:S05]  /*9dc0*/  @P0 BRA `(.L_x_2298) ;  /* 0xfffffffc00e40947 */ /* 0x000fea000383ffff */
.L_x_2297:
        /* <DEDUP_REMOVED lines=8> */
[----:B------:R-:W-:Y:S05]  /*9e50*/  @!P0 BRA `(.L_x_2299) ;  /* 0x0000001000d08947 */ /* 0x000fea0003800000 */
[----:B------:R-:W-:Y:S01]  /*9e60*/  ULOP3.LUT UR16, UR15, 0x3, URZ, 0xc0, !UPT ;  /* 0x000000030f107892 */ /* 0x000fe2000f8ec03f */
[----:B------:R-:W-:-:S03]  /*9e70*/  UMOV UR5, URZ ;  /* 0x0000003f00057c82 */ /* 0x000fc60008000000 */
[----:B------:R-:W-:-:S06]  /*9e80*/  UIADD3 UR16, -UR16, UR15, URZ ;  /* 0x0000000f10107290 */ /* 0x000fcc000fffe13f */
[----:B------:R-:W-:-:S13]  /*9e90*/  ISETP.LT.AND P0, PT, RZ, UR16, PT ;  /* 0x00000010ff007c0c */ /* 0x000fda000bf01270 */
[----:B------:R-:W-:Y:S05]  /*9ea0*/  @!P0 BRA `(.L_x_2300) ;  /* 0x00000010000c8947 */ /* 0x000fea0003800000 */
[----:B------:R-:W-:Y:S01]  /*9eb0*/  UISETP.GT.AND UP0, UPT, UR16, 0xc, UPT ;  /* 0x0000000c1000788c */ /* 0x000fe2000bf04270 */
[----:B------:R-:W-:-:S05]  /*9ec0*/  PLOP3.LUT P0, PT, PT, PT, PT, 0x80, 0x0 ;  /* 0x000000000000781c */ /* 0x000fca0003f0f070 */
[----:B------:R-:W-:-:S13]  /*9ed0*/  PLOP3.LUT P3, PT, PT, PT, UP0, 0x80, 0x0 ;  /* 0x000000000000781c */ /* 0x000fda0003f6f008 */
[----:B------:R-:W-:Y:S05]  /*9ee0*/  @!P3 BRA `(.L_x_2301) ;  /* 0x000000080098b947 */ /* 0x000fea0003800000 */
[----:B------:R-:W-:-:S13]  /*9ef0*/  PLOP3.LUT P0, PT, PT, PT, PT, 0x8, 0x0 ;  /* 0x000000000000781c */ /* 0x000fda0003f0e170 */
.L_x_2302:
[----:B0-----:R-:W0:Y:S02]  /*9f00*/  S2R R60, SR_CTAID.X ;  /* 0x00000000003c7919 */ /* 0x001e240000002500 */
[----:B0-----:R-:W-:-:S13]  /*9f10*/  ISETP.EQ.OR P6, PT, R60, UR5, P2 ;  /* 0x000000053c007c0c */ /* 0x001fda00097c2670 */
[----:B------:R-:W-:-:S05]  /*9f20*/  VOTEU.ALL UP0, P6 ;  /* 0x00000000003f7886 */ /* 0x000fca0003000000 */
[----:B------:R-:W-:-:S04]  /*9f30*/  @!UP0 UIMAD UR18, UR14, UR5, UR13 ;  /* 0x000000050e1282a4 */ /* 0x000fc8000f8e020d */
[----:B------:R-:W-:-:S06]  /*9f40*/  @!UP0 UIMAD.WIDE.U32 UR18, UR18, 0x8, UR6 ;  /* 0x00000008121288a5 */ /* 0x000fcc000f8e0006 */
[----:B------:R-:W-:Y:S02]  /*9f50*/  MOV R62, UR18 ;  /* 0x00000012003e7c02 */ /* 0x000fe40008000f00 */
[----:B------:R-:W-:-:S06]  /*9f60*/  MOV R63, UR19 ;  /* 0x00000013003f7c02 */ /* 0x000fcc0008000f00 */
[----:B------:R-:W2:Y:S01]  /*9f70*/  @!P6 LDG.E.64 R62, desc[UR22][R62.64] ;  /* 0x000000163e3ee981 */ /* 0x000ea2000c1e1b00 */
[----:B------:R-:W-:Y:S02]  /*9f80*/  UIADD3 UR18, UR5, 0x1, URZ ;  /* 0x0000000105127890 */ /* 0x000fe4000fffe03f */
[----:B------:R-:W-:Y:S02]  /*9f90*/  UIADD3 UR20, UR5, 0x2, URZ ;  /* 0x0000000205147890 */ /* 0x000fe4000fffe03f */
[----:B------:R-:W-:Y:S02]  /*9fa0*/  UIADD3 UR17, UR5, 0x3, URZ ;  /* 0x0000000305117890 */ /* 0x000fe4000fffe03f */
[C---:B------:R-:W-:Y:S02]  /*9fb0*/  ISETP.EQ.OR P3, PT, R60.reuse, UR18, P2 ;  /* 0x000000123c007c0c */ /* 0x040fe40009762670 */
[----:B------:R-:W-:-:S11]  /*9fc0*/  ISETP.EQ.OR P4, PT, R60, UR20, P2 ;  /* 0x000000143c007c0c */ /* 0x000fd60009782670 */
[----:B------:R-:W-:Y:S02]  /*9fd0*/  VOTEU.ALL UP0, P3 ;  /* 0x00000000003f7886 */ /* 0x000fe40001800000 */
[----:B------:R-:W-:-:S03]  /*9fe0*/  VOTEU.ALL UP1, P4 ;  /* 0x00000000003f7886 */ /* 0x000fc60002020000 */
[----:B------:R-:W-:Y:S02]  /*9ff0*/  @!UP0 UIMAD UR18, UR14, UR18, UR13 ;  /* 0x000000120e1282a4 */ /* 0x000fe4000f8e020d */
[----:B------:R-:W-:Y:S02]  /*a000*/  @!UP1 UIMAD UR20, UR14, UR20, UR13 ;  /* 0x000000140e1492a4 */ /* 0x000fe4000f8e020d */
[----:B------:R-:W-:Y:S02]  /*a010*/  @!UP0 UIMAD.WIDE.U32 UR18, UR18, 0x8, UR6 ;  /* 0x00000008121288a5 */ /* 0x000fe4000f8e0006 */
[----:B------:R-:W-:-:S04]  /*a020*/  @!UP1 UIMAD.WIDE.U32 UR20, UR20, 0x8, UR6 ;  /* 0x00000008141498a5 */ /* 0x000fc8000f8e0006 */
[----:B------:R-:W-:Y:S02]  /*a030*/  MOV R84, UR18 ;  /* 0x0000001200547c02 */ /* 0x000fe40008000f00 */
[----:B------:R-:W-:-:S06]  /*a040*/  MOV R85, UR19 ;  /* 0x0000001300557c02 */ /* 0x000fcc0008000f00 */
[----:B------:R-:W3:Y:S01]  /*a050*/  @!P3 LDG.E.64 R84, desc[UR22][R84.64] ;  /* 0x000000165454b981 */ /* 0x000ee2000c1e1b00 */
[----:B--2---:R-:W-:Y:S01]  /*a060*/  @!P6 FADD.FTZ R78, R78, R62 ;  /* 0x0000003e4e4ee221 */ /* 0x004fe20000010000 */
[----:B------:R-:W-:Y:S01]  /*a070*/  @!P6 FADD.FTZ R79, R79, R63 ;  /* 0x0000003f4f4fe221 */ /* 0x000fe20000010000 */
[----:B------:R-:W-:Y:S02]  /*a080*/  ISETP.EQ.OR P6, PT, R60, UR17, P2 ;  /* 0x000000113c007c0c */ /* 0x000fe400097c2670 */
[----:B------:R-:W-:-:S11]  /*a090*/  MOV R62, UR20 ;  /* 0x00000014003e7c02 */ /* 0x000fd60008000f00 */
[----:B------:R-:W-:-:S05]  /*a0a0*/  VOTEU.ALL UP0, P6 ;  /* 0x00000000003f7886 */ /* 0x000fca0003000000 */
[----:B------:R-:W-:Y:S01]  /*a0b0*/  @!UP0 UIMAD UR18, UR14, UR17, UR13 ;  /* 0x000000110e1282a4 */ /* 0x000fe2000f8e020d */
[----:B------:R-:W-:-:S03]  /*a0c0*/  MOV R63, UR21 ;  /* 0x00000015003f7c02 */ /* 0x000fc60008000f00 */
[----:B------:R-:W-:-:S03]  /*a0d0*/  @!UP0 UIMAD.WIDE.U32 UR18, UR18, 0x8, UR6 ;  /* 0x00000008121288a5 */ /* 0x000fc6000f8e0006 */
[----:B------:R-:W2:Y:S03]  /*a0e0*/  @!P4 LDG.E.64 R62, desc[UR22][R62.64] ;  /* 0x000000163e3ec981 */ /* 0x000ea6000c1e1b00 */
[----:B------:R-:W-:Y:S02]  /*a0f0*/  MOV R86, UR18 ;  /* 0x0000001200567c02 */ /* 0x000fe40008000f00 */
[----:B------:R-:W-:-:S06]  /*a100*/  MOV R87, UR19 ;  /* 0x0000001300577c02 */ /* 0x000fcc0008000f00 */
[----:B------:R-:W4:Y:S01]  /*a110*/  @!P6 LDG.E.64 R86, desc[UR22][R86.64] ;  /* 0x000000165656e981 */ /* 0x000f22000c1e1b00 */
[----:B------:R-:W-:Y:S01]  /*a120*/  UIADD3 UR18, UR5, 0x4, URZ ;  /* 0x0000000405127890 */ /* 0x000fe2000fffe03f */
[----:B---3--:R-:W-:Y:S01]  /*a130*/  @!P3 FADD.FTZ R78, R78, R84 ;  /* 0x000000544e4eb221 */ /* 0x008fe20000010000 */
[----:B------:R-:W-:-:S04]  /*a140*/  @!P3 FADD.FTZ R79, R79, R85 ;  /* 0x000000554f4fb221 */ /* 0x000fc80000010000 */
[----:B------:R-:W-:Y:S01]  /*a150*/  ISETP.EQ.OR P3, PT, R60, UR18, P2 ;  /* 0x000000123c007c0c */ /* 0x000fe20009762670 */
[----:B------:R-:W-:Y:S02]  /*a160*/  UIADD3 UR20, UR5, 0x5, URZ ;  /* 0x0000000505147890 */ /* 0x000fe4000fffe03f */
[----:B------:R-:W-:-:S10]  /*a170*/  UIADD3 UR17, UR5, 0x6, URZ ;  /* 0x0000000605117890 */ /* 0x000fd4000fffe03f */
[----:B------:R-:W-:-:S05]  /*a180*/  VOTEU.ALL UP0, P3 ;  /* 0x00000000003f7886 */ /* 0x000fca0001800000 */
[----:B------:R-:W-:-:S04]  /*a190*/  @!UP0 UIMAD UR18, UR14, UR18, UR13 ;  /* 0x000000120e1282a4 */ /* 0x000fc8000f8e020d */
[----:B------:R-:W-:-:S06]  /*a1a0*/  @!UP0 UIMAD.WIDE.U32 UR18, UR18, 0x8, UR6 ;  /* 0x00000008121288a5 */ /* 0x000fcc000f8e0006 */
[----:B------:R-:W-:Y:S02]  /*a1b0*/  MOV R84, UR18 ;  /* 0x0000001200547c02 */ /* 0x000fe40008000f00 */
[----:B------:R-:W-:-:S06]  /*a1c0*/  MOV R85, UR19 ;  /* 0x0000001300557c02 */ /* 0x000fcc0008000f00 */
[----:B------:R-:W3:Y:S01]  /*a1d0*/  @!P3 LDG.E.64 R84, desc[UR22][R84.64] ;  /* 0x000000165454b981 */ /* 0x000ee2000c1e1b00 */
[----:B--2---:R-:W-:Y:S01]  /*a1e0*/  @!P4 FADD.FTZ R78, R78, R62 ;  /* 0x0000003e4e4ec221 */ /* 0x004fe20000010000 */
[----:B------:R-:W-:Y:S01]  /*a1f0*/  @!P4 FADD.FTZ R79, R79, R63 ;  /* 0x0000003f4f4fc221 */ /* 0x000fe20000010000 */
[----:B------:R-:W-:Y:S02]  /*a200*/  ISETP.EQ.OR P4, PT, R60, UR20, P2 ;  /* 0x000000143c007c0c */ /* 0x000fe40009782670 */
[----:B----4-:R-:W-:Y:S01]  /*a210*/  @!P6 FADD.FTZ R78, R78, R86 ;  /* 0x000000564e4ee221 */ /* 0x010fe20000010000 */
[----:B------:R-:W-:Y:S01]  /*a220*/  @!P6 FADD.FTZ R79, R79, R87 ;  /* 0x000000574f4fe221 */ /* 0x000fe20000010000 */
[----:B------:R-:W-:-:S09]  /*a230*/  ISETP.EQ.OR P6, PT, R60, UR17, P2 ;  /* 0x000000113c007c0c */ /* 0x000fd200097c2670 */
[----:B------:R-:W-:-:S05]  /*a240*/  VOTEU.ALL UP1, P4 ;  /* 0x00000000003f7886 */ /* 0x000fca0002020000 */
[----:B------:R-:W-:Y:S01]  /*a250*/  @!UP1 UIMAD UR20, UR14, UR20, UR13 ;  /* 0x000000140e1492a4 */ /* 0x000fe2000f8e020d */
[----:B------:R-:W-:-:S03]  /*a260*/  VOTEU.ALL UP0, P6 ;  /* 0x00000000003f7886 */ /* 0x000fc60003000000 */
[----:B------:R-:W-:Y:S02]  /*a270*/  @!UP1 UIMAD.WIDE.U32 UR20, UR20, 0x8, UR6 ;  /* 0x00000008141498a5 */ /* 0x000fe4000f8e0006 */
[----:B------:R-:W-:-:S04]  /*a280*/  @!UP0 UIMAD UR18, UR14, UR17, UR13 ;  /* 0x000000110e1282a4 */ /* 0x000fc8000f8e020d */
[----:B------:R-:W-:Y:S01]  /*a290*/  MOV R62, UR20 ;  /* 0x00000014003e7c02 */ /* 0x000fe20008000f00 */
[----:B------:R-:W-:Y:S01]  /*a2a0*/  @!UP0 UIMAD.WIDE.U32 UR18, UR18, 0x8, UR6 ;  /* 0x00000008121288a5 */ /* 0x000fe2000f8e0006 */
[----:B------:R-:W-:-:S05]  /*a2b0*/  MOV R63, UR21 ;  /* 0x00000015003f7c02 */ /* 0x000fca0008000f00 */
[----:B------:R-:W-:Y:S01]  /*a2c0*/  MOV R86, UR18 ;  /* 0x0000001200567c02 */ /* 0x000fe20008000f00 */
[----:B------:R-:W2:Y:S01]  /*a2d0*/  @!P4 LDG.E.64 R62, desc[UR22][R62.64] ;  /* 0x000000163e3ec981 */ /* 0x000ea2000c1e1b00 */
        /* <DEDUP_REMOVED lines=25> */
[----:B------:R-:W-:Y:S01]  /*a470*/  @!UP0 UIMAD.WIDE.U32 UR18, UR18, 0x8, UR6 ;  /* 0x00000008121288a5 */ /* 0x000fe2000f8e0006 */
[----:B------:R-:W-:Y:S02]  /*a480*/  MOV R62, UR20 ;  /* 0x00000014003e7c02 */ /* 0x000fe40008000f00 */
[----:B------:R-:W-:-:S03]  /*a490*/  MOV R63, UR21 ;  /* 0x00000015003f7c02 */ /* 0x000fc60008000f00 */
[----:B------:R-:W-:Y:S02]  /*a4a0*/  MOV R86, UR18 ;  /* 0x0000001200567c02 */ /* 0x000fe40008000f00 */
[----:B------:R-:W-:Y:S01]  /*a4b0*/  MOV R87, UR19 ;  /* 0x0000001300577c02 */ /* 0x000fe20008000f00 */
[----:B------:R-:W2:Y:S05]  /*a4c0*/  @!P4 LDG.E.64 R62, desc[UR22][R62.64] ;  /* 0x000000163e3ec981 */ /* 0x000eaa000c1e1b00 */
        /* <DEDUP_REMOVED lines=19> */
[----:B------:R-:W-:-:S04]  /*a600*/  VOTEU.ALL UP1, P4 ;  /* 0x00000000003f7886 */ /* 0x000fc80002020000 */
[----:B------:R-:W-:Y:S01]  /*a610*/  VOTEU.ALL UP0, P6 ;  /* 0x00000000003f7886 */ /* 0x000fe20003000000 */
[----:B------:R-:W-:-:S04]  /*a620*/  @!UP1 UIMAD UR20, UR14, UR20, UR13 ;  /* 0x000000140e1492a4 */ /* 0x000fc8000f8e020d */
        /* <DEDUP_REMOVED lines=17> */
[----:B------:R-:W-:Y:S01]  /*a740*/  @!UP0 UIMAD.WIDE.U32 UR18, UR18, 0x8, UR6 ;  /* 0x00000008121288a5 */ /* 0x000fe2000f8e0006 */
[----:B--2---:R-:W-:Y:S01]  /*a750*/  @!P4 FADD.FTZ R78, R78, R62 ;  /* 0x0000003e4e4ec221 */ /* 0x004fe20000010000 */
[----:B------:R-:W-:Y:S01]  /*a760*/  @!P4 FADD.FTZ R79, R79, R63 ;  /* 0x0000003f4f4fc221 */ /* 0x000fe20000010000 */
[----:B------:R-:W-:Y:S02]  /*a770*/  ISETP.EQ.OR P4, PT, R60, UR20, P2 ;  /* 0x000000143c007c0c */ /* 0x000fe40009782670 */
[----:B----4-:R-:W-:Y:S01]  /*a780*/  @!P6 FADD.FTZ R78, R78, R86 ;  /* 0x000000564e4ee221 */ /* 0x010fe20000010000 */
[----:B------:R-:W-:Y:S01]  /*a790*/  @!P6 FADD.FTZ R79, R79, R87 ;  /* 0x000000574f4fe221 */ /* 0x000fe20000010000 */
[----:B------:R-:W-:Y:S02]  /*a7a0*/  ISETP.EQ.OR P6, PT, R60, UR17, P2 ;  /* 0x000000113c007c0c */ /* 0x000fe400097c2670 */
[----:B------:R-:W-:Y:S02]  /*a7b0*/  MOV R62, UR18 ;  /* 0x00000012003e7c02 */ /* 0x000fe40008000f00 */
[----:B------:R-:W-:-:S05]  /*a7c0*/  MOV R63, UR19 ;  /* 0x00000013003f7c02 */ /* 0x000fca0008000f00 */
[----:B------:R-:W-:Y:S01]  /*a7d0*/  VOTEU.ALL UP1, P4 ;  /* 0x00000000003f7886 */ /* 0x000fe20002020000 */
[----:B------:R-:W2:Y:S03]  /*a7e0*/  @!P3 LDG.E.64 R62, desc[UR22][R62.64] ;  /* 0x000000163e3eb981 */ /* 0x000ea6000c1e1b00 */
        /* <DEDUP_REMOVED lines=9> */
[----:B------:R-:W3:Y:S05]  /*a880*/  @!P4 LDG.E.64 R60, desc[UR22][R60.64] ;  /* 0x000000163c3cc981 */ /* 0x000eea000c1e1b00 */
[----:B------:R-:W4:Y:S01]  /*a890*/  @!P6 LDG.E.64 R84, desc[UR22][R84.64] ;  /* 0x000000165454e981 */ /* 0x000f22000c1e1b00 */
[----:B------:R-:W-:-:S04]  /*a8a0*/  UIADD3 UR16, UR16, -0x10, URZ ;  /* 0xfffffff010107890 */ /* 0x000fc8000fffe03f */
[----:B------:R-:W-:Y:S02]  /*a8b0*/  UISETP.GT.AND UP0, UPT, UR16, 0xc, UPT ;  /* 0x0000000c1000788c */ /* 0x000fe4000bf04270 */
[----:B------:R-:W-:Y:S01]  /*a8c0*/  UIADD3 UR5, UR5, 0x10, URZ ;  /* 0x0000001005057890 */ /* 0x000fe2000fffe03f */
[----:B--2---:R-:W-:Y:S01]  /*a8d0*/  @!P3 FADD.FTZ R78, R78, R62 ;  /* 0x0000003e4e4eb221 */ /* 0x004fe20000010000 */
[----:B------:R-:W-:Y:S02]  /*a8e0*/  @!P3 FADD.FTZ R79, R79, R63 ;  /* 0x0000003f4f4fb221 */ /* 0x000fe40000010000 */
[----:B------:R-:W-:Y:S01]  /*a8f0*/  PLOP3.LUT P3, PT, PT, PT, UP0, 0x80, 0x0 ;  /* 0x000000000000781c */ /* 0x000fe20003f6f008 */
[----:B---3--:R-:W-:Y:S01]  /*a900*/  @!P4 FADD.FTZ R78, R78, R60 ;  /* 0x0000003c4e4ec221 */ /* 0x008fe20000010000 */
[----:B------:R-:W-:-:S03]  /*a910*/  @!P4 FADD.FTZ R79, R79, R61 ;  /* 0x0000003d4f4fc221 */ /* 0x000fc60000010000 */
[----:B----4-:R-:W-:Y:S01]  /*a920*/  @!P6 FADD.FTZ R78, R78, R84 ;  /* 0x000000544e4ee221 */ /* 0x010fe20000010000 */
[----:B------:R-:W-:-:S07]  /*a930*/  @!P6 FADD.FTZ R79, R79, R85 ;  /* 0x000000554f4fe221 */ /* 0x000fce0000010000 */
[----:B------:R-:W-:Y:S05]  /*a940*/  @P3 BRA `(.L_x_2302) ;  /* 0xfffffff4006c3947 */ /* 0x000fea000383ffff */
.L_x_2301:
[----:B------:R-:W-:-:S06]  /*a950*/  UISETP.GT.AND UP0, UPT, UR16, 0x4, UPT ;  /* 0x000000041000788c */ /* 0x000fcc000bf04270 */
[----:B------:R-:W-:-:S13]  /*a960*/  PLOP3.LUT P3, PT, PT, PT, UP0, 0x80, 0x0 ;  /* 0x000000000000781c */ /* 0x000fda0003f6f008 */
[----:B------:R-:W-:Y:S05]  /*a970*/  @!P3 BRA `(.L_x_2303) ;  /* 0x000000040050b947 */ /* 0x000fea0003800000 */
[----:B------:R-:W1:Y:S02]  /*a980*/  S2R R81, SR_CTAID.X ;  /* 0x0000000000517919 */ /* 0x000e640000002500 */
[----:B-1----:R-:W-:-:S13]  /*a990*/  ISETP.EQ.OR P0, PT, R81, UR5, P2 ;  /* 0x0000000551007c0c */ /* 0x002fda0009702670 */
[----:B------:R-:W-:-:S05]  /*a9a0*/  VOTEU.ALL UP0, P0 ;  /* 0x00000000003f7886 */ /* 0x000fca0000000000 */
[----:B------:R-:W-:-:S04]  /*a9b0*/  @!UP0 UIMAD UR18, UR5, UR14, UR13 ;  /* 0x0000000e051282a4 */ /* 0x000fc8000f8e020d */
[----:B------:R-:W-:-:S06]  /*a9c0*/  @!UP0 UIMAD.WIDE.U32 UR18, UR18, 0x8, UR6 ;  /* 0x00000008121288a5 */ /* 0x000fcc000f8e0006 */
[----:B0-----:R-:W-:Y:S01]  /*a9d0*/  MOV R60, UR18 ;  /* 0x00000012003c7c02 */ /* 0x001fe20008000f00 */
[----:B------:R-:W-:Y:S01]  /*a9e0*/  UIADD3 UR18, UR5, 0x1, URZ ;  /* 0x0000000105127890 */ /* 0x000fe2000fffe03f */
[----:B------:R-:W-:Y:S01]  /*a9f0*/  MOV R61, UR19 ;  /* 0x00000013003d7c02 */ /* 0x000fe20008000f00 */
[----:B------:R-:W-:Y:S02]  /*aa00*/  UIADD3 UR20, UR5, 0x2, URZ ;  /* 0x0000000205147890 */ /* 0x000fe4000fffe03f */
[----:B------:R-:W-:Y:S02]  /*aa10*/  UIADD3 UR17, UR5, 0x3, URZ ;  /* 0x0000000305117890 */ /* 0x000fe4000fffe03f */
[C---:B------:R-:W-:Y:S01]  /*aa20*/  ISETP.EQ.OR P3, PT, R81.reuse, UR18, P2 ;  /* 0x0000001251007c0c */ /* 0x040fe20009762670 */
[----:B------:R-:W2:Y:S01]  /*aa30*/  @!P0 LDG.E.64 R60, desc[UR22][R60.64] ;  /* 0x000000163c3c8981 */ /* 0x000ea2000c1e1b00 */
[C---:B------:R-:W-:Y:S02]  /*aa40*/  ISETP.EQ.OR P4, PT, R81.reuse, UR20, P2 ;  /* 0x0000001451007c0c */ /* 0x040fe40009782670 */
[----:B------:R-:W-:-:S09]  /*aa50*/  ISETP.EQ.OR P6, PT, R81, UR17, P2 ;  /* 0x0000001151007c0c */ /* 0x000fd200097c2670 */
[----:B------:R-:W-:Y:S02]  /*aa60*/  VOTEU.ALL UP0, P3 ;  /* 0x00000000003f7886 */ /* 0x000fe40001800000 */
[----:B------:R-:W-:Y:S02]  /*aa70*/  VOTEU.ALL UP1, P4 ;  /* 0x00000000003f7886 */ /* 0x000fe40002020000 */
[----:B------:R-:W-:Y:S01]  /*aa80*/  VOTEU.ALL UP2, P6 ;  /* 0x00000000003f7886 */ /* 0x000fe20003040000 */
[----:B------:R-:W-:Y:S02]  /*aa90*/  @!UP0 UIMAD UR18, UR14, UR18, UR13 ;  /* 0x000000120e1282a4 */ /* 0x000fe4000f8e020d */
[----:B------:R-:W-:Y:S02]  /*aaa0*/  @!UP1 UIMAD UR20, UR14, UR20, UR13 ;  /* 0x000000140e1492a4 */ /* 0x000fe4000f8e020d */
[----:B------:R-:W-:Y:S02]  /*aab0*/  @!UP0 UIMAD.WIDE.U32 UR18, UR18, 0x8, UR6 ;  /* 0x00000008121288a5 */ /* 0x000fe4000f8e0006 */
[----:B------:R-:W-:-:S02]  /*aac0*/  @!UP2 UIMAD UR17, UR14, UR17, UR13 ;  /* 0x000000110e11a2a4 */ /* 0x000fc4000f8e020d */
[----:B------:R-:W-:Y:S02]  /*aad0*/  @!UP1 UIMAD.WIDE.U32 UR20, UR20, 0x8, UR6 ;  /* 0x00000008141498a5 */ /* 0x000fe4000f8e0006 */
[----:B------:R-:W-:Y:S02]  /*aae0*/  MOV R84, UR18 ;  /* 0x0000001200547c02 */ /* 0x000fe40008000f00 */
[----:B------:R-:W-:Y:S01]  /*aaf0*/  MOV R85, UR19 ;  /* 0x0000001300557c02 */ /* 0x000fe20008000f00 */
[----:B------:R-:W-:Y:S01]  /*ab00*/  @!UP2 UIMAD.WIDE.U32 UR18, UR17, 0x8, UR6 ;  /* 0x000000081112a8a5 */ /* 0x000fe2000f8e0006 */
[----:B------:R-:W-:Y:S02]  /*ab10*/  MOV R62, UR20 ;  /* 0x00000014003e7c02 */ /* 0x000fe40008000f00 */
[----:B------:R-:W-:Y:S02]  /*ab20*/  MOV R63, UR21 ;  /* 0x00000015003f7c02 */ /* 0x000fe40008000f00 */
[----:B------:R-:W3:Y:S01]  /*ab30*/  @!P3 LDG.E.64 R84, desc[UR22][R84.64] ;  /* 0x000000165454b981 */ /* 0x000ee2000c1e1b00 */
[----:B------:R-:W-:-:S02]  /*ab40*/  MOV R86, UR18 ;  /* 0x0000001200567c02 */ /* 0x000fc40008000f00 */
[----:B------:R-:W-:Y:S01]  /*ab50*/  MOV R87, UR19 ;  /* 0x0000001300577c02 */ /* 0x000fe20008000f00 */
[----:B------:R-:W4:Y:S05]  /*ab60*/  @!P4 LDG.E.64 R62, desc[UR22][R62.64] ;  /* 0x000000163e3ec981 */ /* 0x000f2a000c1e1b00 */
[----:B------:R-:W5:Y:S01]  /*ab70*/  @!P6 LDG.E.64 R86, desc[UR22][R86.64] ;  /* 0x000000165656e981 */ /* 0x000f62000c1e1b00 */
[----:B------:R-:W-:-:S04]  /*ab80*/  UIADD3 UR17, UR5, 0x4, URZ ;  /* 0x0000000405117890 */ /* 0x000fc8000fffe03f */
[----:B------:R-:W-:Y:S02]  /*ab90*/  UIADD3 UR20, UR17, 0x1, URZ ;  /* 0x0000000111147890 */ /* 0x000fe4000fffe03f */
[----:B------:R-:W-:Y:S02]  /*aba0*/  UIADD3 UR5, UR17, 0x2, URZ ;  /* 0x0000000211057890 */ /* 0x000fe4000fffe03f */
[----:B------:R-:W-:Y:S01]  /*abb0*/  UIADD3 UR27, UR17, 0x3, URZ ;  /* 0x00000003111b7890 */ /* 0x000fe2000fffe03f */
[----:B--2---:R-:W-:Y:S01]  /*abc0*/  @!P0 FADD.FTZ R78, R78, R60 ;  /* 0x0000003c4e4e8221 */ /* 0x004fe20000010000 */
[----:B------:R-:W-:Y:S01]  /*abd0*/  @!P0 FADD.FTZ R79, R79, R61 ;  /* 0x0000003d4f4f8221 */ /* 0x000fe20000010000 */
[----:B------:R-:W-:-:S13]  /*abe0*/  ISETP.EQ.OR P0, PT, R81, UR17, P2 ;  /* 0x0000001151007c0c */ /* 0x000fda0009702670 */
[----:B------:R-:W-:Y:S01]  /*abf0*/  VOTEU.ALL UP0, P0 ;  /* 0x00000000003f7886 */ /* 0x000fe20000000000 */
[----:B---3--:R-:W-:Y:S01]  /*ac00*/  @!P3 FADD.FTZ R78, R78, R84 ;  /* 0x000000544e4eb221 */ /* 0x008fe20000010000 */
[----:B------:R-:W-:-:S03]  /*ac10*/  @!P3 FADD.FTZ R79, R79, R85 ;  /* 0x000000554f4fb221 */ /* 0x000fc60000010000 */
[----:B----4-:R-:W-:Y:S01]  /*ac20*/  @!P4 FADD.FTZ R78, R78, R62 ;  /* 0x0000003e4e4ec221 */ /* 0x010fe20000010000 */
[----:B------:R-:W-:Y:S01]  /*ac30*/  @!P4 FADD.FTZ R79, R79, R63 ;  /* 0x0000003f4f4fc221 */ /* 0x000fe20000010000 */
[----:B------:R-:W-:Y:S02]  /*ac40*/  ISETP.EQ.OR P4, PT, R81, UR20, P2 ;  /* 0x0000001451007c0c */ /* 0x000fe40009782670 */
[----:B-----5:R-:W-:Y:S01]  /*ac50*/  @!P6 FADD.FTZ R78, R78, R86 ;  /* 0x000000564e4ee221 */ /* 0x020fe20000010000 */
[----:B------:R-:W-:Y:S01]  /*ac60*/  @!P6 FADD.FTZ R79, R79, R87 ;  /* 0x000000574f4fe221 */ /* 0x000fe20000010000 */
[C---:B------:R-:W-:Y:S02]  /*ac70*/  ISETP.EQ.OR P6, PT, R81.reuse, UR5, P2 ;  /* 0x0000000551007c0c */ /* 0x040fe400097c2670 */
[----:B------:R-:W-:Y:S01]  /*ac80*/  ISETP.EQ.OR P3, PT, R81, UR27, P2 ;  /* 0x0000001b51007c0c */ /* 0x000fe20009762670 */
[----:B------:R-:W-:-:S06]  /*ac90*/  @!UP0 UIMAD UR18, UR14, UR17, UR13 ;  /* 0x000000110e1282a4 */ /* 0x000fcc000f8e020d */
[----:B------:R-:W-:Y:S01]  /*aca0*/  VOTEU.ALL UP1, P4 ;  /* 0x00000000003f7886 */ /* 0x000fe20002020000 */
[----:B------:R-:W-:-:S03]  /*acb0*/  @!UP0 UIMAD.WIDE.U32 UR18, UR18, 0x8, UR6 ;  /* 0x00000008121288a5 */ /* 0x000fc6000f8e0006 */
[----:B------:R-:W-:Y:S01]  /*acc0*/  VOTEU.ALL UP2, P6 ;  /* 0x00000000003f7886 */ /* 0x000fe20003040000 */
[----:B------:R-:W-:Y:S02]  /*acd0*/  @!UP1 UIMAD UR20, UR14, UR20, UR13 ;  /* 0x000000140e1492a4 */ /* 0x000fe4000f8e020d */
[----:B------:R-:W-:Y:S01]  /*ace0*/  MOV R84, UR18 ;  /* 0x0000001200547c02 */ /* 0x000fe20008000f00 */
[----:B------:R-:W-:Y:S01]  /*acf0*/  VOTEU.ALL UP0, P3 ;  /* 0x00000000003f7886 */ /* 0x000fe20001800000 */
[----:B------:R-:W-:Y:S01]  /*ad00*/  @!UP2 UIMAD UR5, UR14, UR5, UR13 ;  /* 0x000000050e05a2a4 */ /* 0x000fe2000f8e020d */
[----:B------:R-:W-:Y:S01]  /*ad10*/  MOV R85, UR19 ;  /* 0x0000001300557c02 */ /* 0x000fe20008000f00 */
[----:B------:R-:W-:Y:S02]  /*ad20*/  @!UP1 UIMAD.WIDE.U32 UR20, UR20, 0x8, UR6 ;  /* 0x00000008141498a5 */ /* 0x000fe4000f8e0006 */
[----:B------:R-:W-:Y:S02]  /*ad30*/  @!UP2 UIMAD.WIDE.U32 UR18, UR5, 0x8, UR6 ;  /* 0x000000080512a8a5 */ /* 0x000fe4000f8e0006 */
[----:B------:R-:W-:Y:S01]  /*ad40*/  @!UP0 UIMAD UR5, UR14, UR27, UR13 ;  /* 0x0000001b0e0582a4 */ /* 0x000fe2000f8e020d */
[----:B------:R-:W2:Y:S01]  /*ad50*/  @!P0 LDG.E.64 R84, desc[UR22][R84.64] ;  /* 0x0000001654548981 */ /* 0x000ea2000c1e1b00 */
[----:B------:R-:W-:-:S02]  /*ad60*/  MOV R62, UR20 ;  /* 0x00000014003e7c02 */ /* 0x000fc40008000f00 */
[----:B------:R-:W-:Y:S02]  /*ad70*/  MOV R63, UR21 ;  /* 0x00000015003f7c02 */ /* 0x000fe40008000f00 */
[----:B------:R-:W-:Y:S02]  /*ad80*/  MOV R60, UR18 ;  /* 0x00000012003c7c02 */ /* 0x000fe40008000f00 */
[----:B------:R-:W-:Y:S01]  /*ad90*/  MOV R61, UR19 ;  /* 0x00000013003d7c02 */ /* 0x000fe20008000f00 */
[----:B------:R-:W-:Y:S01]  /*ada0*/  @!UP0 UIMAD.WIDE.U32 UR18, UR5, 0x8, UR6 ;  /* 0x00000008051288a5 */ /* 0x000fe2000f8e0006 */
[----:B------:R-:W3:Y:S04]  /*adb0*/  @!P4 LDG.E.64 R62, desc[UR22][R62.64] ;  /* 0x000000163e3ec981 */ /* 0x000ee8000c1e1b00 */
[----:B------:R-:W4:Y:S01]  /*adc0*/  @!P6 LDG.E.64 R60, desc[UR22][R60.64] ;  /* 0x000000163c3ce981 */ /* 0x000f22000c1e1b00 */
[----:B------:R-:W-:-:S02]  /*add0*/  MOV R86, UR18 ;  /* 0x0000001200567c02 */ /* 0x000fc40008000f00 */
[----:B------:R-:W-:-:S06]  /*ade0*/  MOV R87, UR19 ;  /* 0x0000001300577c02 */ /* 0x000fcc0008000f00 */
[----:B------:R-:W5:Y:S01]  /*adf0*/  @!P3 LDG.E.64 R86, desc[UR22][R86.64] ;  /* 0x000000165656b981 */ /* 0x000f62000c1e1b00 */
[----:B------:R-:W-:Y:S02]  /*ae00*/  UIADD3 UR16, UR16, -0x4, URZ ;  /* 0xfffffffc10107890 */ /* 0x000fe4000fffe03f */
[----:B------:R-:W-:Y:S02]  /*ae10*/  UIADD3 UR5, UR17, 0x4, URZ ;  /* 0x0000000411057890 */ /* 0x000fe4000fffe03f */
[----:B------:R-:W-:Y:S01]  /*ae20*/  UIADD3 UR16, UR16, -0x4, URZ ;  /* 0xfffffffc10107890 */ /* 0x000fe2000fffe03f */
        /* <DEDUP_REMOVED lines=9> */
.L_x_2303:
[----:B------:R-:W-:-:S13]  /*aec0*/  ISETP.NE.OR P0, PT, RZ, UR16, P0 ;  /* 0x00000010ff007c0c */ /* 0x000fda0008705670 */
[----:B------:R-:W-:Y:S05]  /*aed0*/  @!P0 BRA `(.L_x_2299) ;  /* 0x0000000000b08947 */ /* 0x000fea0003800000 */
.L_x_2300:
[----:B0-----:R-:W0:Y:S02]  /*aee0*/  S2R R60, SR_CTAID.X ;  /* 0x00000000003c7919 */ /* 0x001e240000002500 */
[----:B0-----:R-:W-:-:S13]  /*aef0*/  ISETP.EQ.OR P3, PT, R60, UR5, P2 ;  /* 0x000000053c007c0c */ /* 0x001fda0009762670 */
[----:B------:R-:W-:-:S05]  /*af00*/  VOTEU.ALL UP0, P3 ;  /* 0x00000000003f7886 */ /* 0x000fca0001800000 */
[----:B------:R-:W-:-:S04]  /*af10*/  @!UP0 UIMAD UR18, UR14, UR5, UR13 ;  /* 0x000000050e1282a4 */ /* 0x000fc8000f8e020d */
[----:B------:R-:W-:-:S06]  /*af20*/  @!UP0 UIMAD.WIDE.U32 UR18, UR18, 0x8, UR6 ;  /* 0x00000008121288a5 */ /* 0x000fcc000f8e0006 */
[----:B------:R-:W-:Y:S01]  /*af30*/  MOV R62, UR18 ;  /* 0x00000012003e7c02 */ /* 0x000fe20008000f00 */
[----:B------:R-:W-:Y:S01]  /*af40*/  UIADD3 UR18, UR5, 0x1, URZ ;  /* 0x0000000105127890 */ /* 0x000fe2000fffe03f */
[----:B------:R-:W-:-:S05]  /*af50*/  MOV R63, UR19 ;  /* 0x00000013003f7c02 */ /* 0x000fca0008000f00 */
[----:B------:R-:W-:Y:S01]  /*af60*/  ISETP.EQ.OR P4, PT, R60, UR18, P2 ;  /* 0x000000123c007c0c */ /* 0x000fe20009782670 */
[----:B------:R-:W-:Y:S01]  /*af70*/  UIADD3 UR17, UR5, 0x2, URZ ;  /* 0x0000000205117890 */ /* 0x000fe2000fffe03f */
[----:B------:R-:W2:Y:S01]  /*af80*/  @!P3 LDG.E.64 R62, desc[UR22][R62.64] ;  /* 0x000000163e3eb981 */ /* 0x000ea2000c1e1b00 */
[----:B------:R-:W-:-:S04]  /*af90*/  UIADD3 UR20, UR5, 0x3, URZ ;  /* 0x0000000305147890 */ /* 0x000fc8000fffe03f */
[C---:B------:R-:W-:Y:S02]  /*afa0*/  ISETP.EQ.OR P6, PT, R60.reuse, UR17, P2 ;  /* 0x000000113c007c0c */ /* 0x040fe400097c2670 */
[----:B------:R-:W-:-:S04]  /*afb0*/  ISETP.EQ.OR P0, PT, R60, UR20, P2 ;  /* 0x000000143c007c0c */ /* 0x000fc80009702670 */
[----:B------:R-:W-:-:S05]  /*afc0*/  VOTEU.ALL UP0, P4 ;  /* 0x00000000003f7886 */ /* 0x000fca0002000000 */
[----:B------:R-:W-:-:S04]  /*afd0*/  @!UP0 UIMAD UR18, UR14, UR18, UR13 ;  /* 0x000000120e1282a4 */ /* 0x000fc8000f8e020d */
[----:B------:R-:W-:-:S06]  /*afe0*/  @!UP0 UIMAD.WIDE.U32 UR18, UR18, 0x8, UR6 ;  /* 0x00000008121288a5 */ /* 0x000fcc000f8e0006 */
[----:B------:R-:W-:Y:S02]  /*aff0*/  MOV R60, UR18 ;  /* 0x00000012003c7c02 */ /* 0x000fe40008000f00 */
[----:B------:R-:W-:-:S06]  /*b000*/  MOV R61, UR19 ;  /* 0x00000013003d7c02 */ /* 0x000fcc0008000f00 */
[----:B------:R-:W3:Y:S01]  /*b010*/  @!P4 LDG.E.64 R60, desc[UR22][R60.64] ;  /* 0x000000163c3cc981 */ /* 0x000ee2000c1e1b00 */
[----:B------:R-:W-:-:S05]  /*b020*/  VOTEU.ALL UP0, P6 ;  /* 0x00000000003f7886 */ /* 0x000fca0003000000 */
[----:B------:R-:W-:-:S04]  /*b030*/  @!UP0 UIMAD UR18, UR14, UR17, UR13 ;  /* 0x000000110e1282a4 */ /* 0x000fc8000f8e020d */
[----:B------:R-:W-:Y:S01]  /*b040*/  @!UP0 UIMAD.WIDE.U32 UR18, UR18, 0x8, UR6 ;  /* 0x00000008121288a5 */ /* 0x000fe2000f8e0006 */
[----:B------:R-:W-:Y:S01]  /*b050*/  VOTEU.ALL UP0, P0 ;  /* 0x00000000003f7886 */ /* 0x000fe20000000000 */
[----:B--2---:R-:W-:-:S04]  /*b060*/  @!P3 FADD.FTZ R78, R78, R62 ;  /* 0x0000003e4e4eb221 */ /* 0x004fc80000010000 */
[----:B------:R-:W-:Y:S01]  /*b070*/  MOV R62, UR18 ;  /* 0x00000012003e7c02 */ /* 0x000fe20008000f00 */
[----:B------:R-:W-:Y:S01]  /*b080*/  @!UP0 UIMAD UR18, UR14, UR20, UR13 ;  /* 0x000000140e1282a4 */ /* 0x000fe2000f8e020d */
[----:B------:R-:W-:Y:S01]  /*b090*/  @!P3 FADD.FTZ R79, R79, R63 ;  /* 0x0000003f4f4fb221 */ /* 0x000fe20000010000 */
[----:B------:R-:W-:Y:S02]  /*b0a0*/  MOV R63, UR19 ;  /* 0x00000013003f7c02 */ /* 0x000fe40008000f00 */
[----:B------:R-:W-:-:S04]  /*b0b0*/  @!UP0 UIMAD.WIDE.U32 UR18, UR18, 0x8, UR6 ;  /* 0x00000008121288a5 */ /* 0x000fc8000f8e0006 */
[----:B------:R-:W2:Y:S01]  /*b0c0*/  @!P6 LDG.E.64 R62, desc[UR22][R62.64] ;  /* 0x000000163e3ee981 */ /* 0x000ea2000c1e1b00 */
[----:B---3--:R-:W-:Y:S01]  /*b0d0*/  @!P4 FADD.FTZ R78, R78, R60 ;  /* 0x0000003c4e4ec221 */ /* 0x008fe20000010000 */
[----:B------:R-:W-:Y:S01]  /*b0e0*/  @!P4 FADD.FTZ R79, R79, R61 ;  /* 0x0000003d4f4fc221 */ /* 0x000fe20000010000 */
[----:B------:R-:W-:Y:S02]  /*b0f0*/  MOV R60, UR18 ;  /* 0x00000012003c7c02 */ /* 0x000fe40008000f00 */
[----:B------:R-:W-:-:S06]  /*b100*/  MOV R61, UR19 ;  /* 0x00000013003d7c02 */ /* 0x000fcc0008000f00 */
[----:B------:R-:W3:Y:S01]  /*b110*/  @!P0 LDG.E.64 R60, desc[UR22][R60.64] ;  /* 0x000000163c3c8981 */ /* 0x000ee2000c1e1b00 */
[----:B------:R-:W-:-:S06]  /*b120*/  UIADD3 UR16, UR16, -0x4, URZ ;  /* 0xfffffffc10107890 */ /* 0x000fcc000fffe03f */
[----:B------:R-:W-:Y:S01]  /*b130*/  ISETP.NE.AND P3, PT, RZ, UR16, PT ;  /* 0x00000010ff007c0c */ /* 0x000fe2000bf65270 */
[----:B------:R-:W-:Y:S01]  /*b140*/  UIADD3 UR5, UR5, 0x4, URZ ;  /* 0x0000000405057890 */ /* 0x000fe2000fffe03f */
[----:B--2---:R-:W-:Y:S01]  /*b150*/  @!P6 FADD.FTZ R78, R78, R62 ;  /* 0x0000003e4e4ee221 */ /* 0x004fe20000010000 */
[----:B------:R-:W-:-:S03]  /*b160*/  @!P6 FADD.FTZ R79, R79, R63 ;  /* 0x0000003f4f4fe221 */ /* 0x000fc60000010000 */
[----:B---3--:R-:W-:Y:S01]  /*b170*/  @!P0 FADD.FTZ R78, R78, R60 ;  /* 0x0000003c4e4e8221 */ /* 0x008fe20000010000 */
[----:B------:R-:W-:-:S06]  /*b180*/  @!P0 FADD.FTZ R79, R79, R61 ;  /* 0x0000003d4f4f8221 */ /* 0x000fcc0000010000 */
[----:B------:R-:W-:Y:S05]  /*b190*/  @P3 BRA `(.L_x_2300) ;  /* 0xfffffffc00503947 */ /* 0x000fea000383ffff */
.L_x_2299:
[----:B------:R-:W-:-:S06]  /*b1a0*/  ULOP3.LUT UP0, UR15, UR15, 0x3, URZ, 0xc0, !UPT ;  /* 0x000000030f0f7892 */ /* 0x000fcc000f80c03f */
[----:B------:R-:W-:-:S13]  /*b1b0*/  PLOP3.LUT P0, PT, PT, PT, UP0, 0x80, 0x0 ;  /* 0x000000000000781c */ /* 0x000fda0003f0f008 */
[----:B------:R-:W-:Y:S05]  /*b1c0*/  @!P0 BRA `(.L_x_2296) ;  /* 0x0000000000948947 */ /* 0x000fea0003800000 */
        /* <DEDUP_REMOVED lines=11> */
.L_x_2305:
[----:B------:R-:W-:Y:S05]  /*b280*/  BSYNC B0 ;  /* 0x0000000000007941 */ /* 0x000fea0003800000 */
.L_x_2304:
[----:B------:R-:W-:-:S06]  /*b290*/  UISETP.NE.AND UP0, UPT, UR15, 0x1, UPT ;  /* 0x000000010f00788c */ /* 0x000fcc000bf05270 */
[----:B------:R-:W-:-:S13]  /*b2a0*/  PLOP3.LUT P0, PT, PT, PT, UP0, 0x80, 0x0 ;  /* 0x000000000000781c */ /* 0x000fda0003f0f008 */
[----:B------:R-:W-:Y:S05]  /*b2b0*/  @!P0 BRA `(.L_x_2296) ;  /* 0x0000000000588947 */ /* 0x000fea0003800000 */
[----:B------:R-:W-:Y:S02]  /*b2c0*/  UIADD3 UR16, UR5, 0x1, URZ ;  /* 0x0000000105107890 */ /* 0x000fe4000fffe03f */
[----:B------:R-:W-:-:S04]  /*b2d0*/  UIADD3 UR5, UR5, 0x2, URZ ;  /* 0x0000000205057890 */ /* 0x000fc8000fffe03f */
[C---:B------:R-:W-:Y:S02]  /*b2e0*/  ISETP.EQ.OR P3, PT, R62.reuse, UR16, P2 ;  /* 0x000000103e007c0c */ /* 0x040fe40009762670 */
[----:B------:R-:W-:-:S11]  /*b2f0*/  ISETP.EQ.OR P0, PT, R62, UR5, P2 ;  /* 0x000000053e007c0c */ /* 0x000fd60009702670 */
[----:B------:R-:W-:-:S05]  /*b300*/  VOTEU.ALL UP0, P3 ;  /* 0x00000000003f7886 */ /* 0x000fca0001800000 */
[----:B------:R-:W-:-:S04]  /*b310*/  @!UP0 UIMAD UR16, UR16, UR14, UR13 ;  /* 0x0000000e101082a4 */ /* 0x000fc8000f8e020d */
[----:B------:R-:W-:-:S06]  /*b320*/  @!UP0 UIMAD.WIDE.U32 UR16, UR16, 0x8, UR6 ;  /* 0x00000008101088a5 */ /* 0x000fcc000f8e0006 */
[----:B------:R-:W-:Y:S02]  /*b330*/  MOV R60, UR16 ;  /* 0x00000010003c7c02 */ /* 0x000fe40008000f00 */
[----:B------:R-:W-:-:S06]  /*b340*/  MOV R61, UR17 ;  /* 0x00000011003d7c02 */ /* 0x000fcc0008000f00 */
[----:B------:R-:W2:Y:S02]  /*b350*/  @!P3 LDG.E.64 R60, desc[UR22][R60.64] ;  /* 0x000000163c3cb981 */ /* 0x000ea4000c1e1b00 */
[----:B--2---:R-:W-:Y:S01]  /*b360*/  @!P3 FADD.FTZ R78, R78, R60 ;  /* 0x0000003c4e4eb221 */ /* 0x004fe20000010000 */
[----:B------:R-:W-:Y:S01]  /*b370*/  MOV R60, UR15 ;  /* 0x0000000f003c7c02 */ /* 0x000fe20008000f00 */
[----:B------:R-:W-:-:S03]  /*b380*/  @!P3 FADD.FTZ R79, R79, R61 ;  /* 0x0000003d4f4fb221 */ /* 0x000fc60000010000 */
        /* <DEDUP_REMOVED lines=9> */
.L_x_2296:
[----:B0-----:R0:W5:Y:S04]  /*b420*/  LDL R63, [R1+0x6c] ;  /* 0x00006c00013f7983 */ /* 0x0011680000100800 */
[----:B------:R0:W5:Y:S01]  /*b430*/  LDL R62, [R1+0x70] ;  /* 0x00007000013e7983 */ /* 0x0001620000100800 */
[----:B------:R-:W1:Y:S01]  /*b440*/  S2UR UR6, SR_CgaCtaId ;  /* 0x00000000000679c3 */ /* 0x000e620000008800 */
[----:B------:R-:W-:Y:S02]  /*b450*/  UMOV UR5, 0x400 ;  /* 0x0000040000057882 */ /* 0x000fe40000000000 */
[----:B-1----:R-:W-:-:S03]  /*b460*/  ULEA UR5, UR6, UR5, 0x18 ;  /* 0x0000000506057291 */ /* 0x002fc6000f8ec03f */
[----:B------:R-:W-:-:S06]  /*b470*/  ULDC UR6, c[0x0][0x2bc] ;  /* 0x0000af0000067ab9 */ /* 0x000fcc0000000800 */
[----:B------:R-:W-:Y:S01]  /*b480*/  @!P2 STS.64 [UR5+0x88], R78 ;  /* 0x0000884eff00a988 */ /* 0x000fe20008000a05 */
[----:B------:R-:W-:Y:S06]  /*b490*/  BAR.SYNC.DEFER_BLOCKING 0x0 ;  /* 0x0000000000007b1d */ /* 0x000fec0000010000 */
[----:B------:R-:W1:Y:S02]  /*b4a0*/  LDS.64 R60, [UR5+0x88] ;  /* 0x00008805ff3c7984 */ /* 0x000e640008000a00 */
[----:B-1----:R-:W-:Y:S01]  /*b4b0*/  FMUL.FTZ R60, R60, UR6 ;  /* 0x000000063c3c7c20 */ /* 0x002fe20008410000 */
[----:B------:R-:W-:-:S04]  /*b4c0*/  FMUL.FTZ R61, R61, UR6 ;  /* 0x000000063d3d7c20 */ /* 0x000fc80008410000 */
[----:B------:R-:W-:Y:S02]  /*b4d0*/  R2UR UR5, R60 ;  /* 0x000000003c0572ca */ /* 0x000fe400000e0000 */
[----:B------:R-:W-:Y:S01]  /*b4e0*/  R2UR UR13, R61 ;  /* 0x000000003d0d72ca */ /* 0x000fe200000e0000 */
[----:B0-----:R-:W-:-:S14]  /*b4f0*/  @!P5 BRA `(.L_x_2306) ;  /* 0x000000000048d947 */ /* 0x001fdc0003800000 */
[----:B-----5:R-:W-:-:S04]  /*b500*/  FFMA.FTZ R60, R63, R76, R74 ;  /* 0x0000004c3f3c7223 */ /* 0x020fc8000001004a */
        /* <DEDUP_REMOVED lines=17> */
.L_x_2306:
[----:B------:R-:W-:Y:S04]  /*b620*/  BSSY B0, `(.L_x_2307) ;  /* 0x0000016000007945 */ /* 0x000fe80003800000 */
[----:B------:R-:W-:Y:S05]  /*b630*/  @!P1 BRA `(.L_x_2308) ;  /* 0x0000000000509947 */ /* 0x000fea0003800000 */
[----:B------:R-:W-:Y:S01]  /*b640*/  MOV R60, UR5 ;  /* 0x00000005003c7c02 */ /* 0x000fe20008000f00 */
[----:B------:R-:W-:Y:S01]  /*b650*/  ULDC.64 UR6, c[0x0][0x288] ;  /* 0x0000a20000067ab9 */ /* 0x000fe20000000a00 */
[----:B------:R-:W-:-:S03]  /*b660*/  SHF.R.S32.HI R61, RZ, 0x1f, R80 ;  /* 0x0000001fff3d7819 */ /* 0x000fc60000011450 */
[----:B-----5:R-:W-:Y:S01]  /*b670*/  FFMA.FTZ R60, R63, R60, UR13 ;  /* 0x0000000d3f3c7e23 */ /* 0x020fe2000801003c */
[----:B------:R-:W-:-:S03]  /*b680*/  MOV R63, R5 ;  /* 0x00000005003f7202 */ /* 0x000fc60000000f00 */
[----:B------:R-:W-:Y:S01]  /*b690*/  FFMA.FTZ R66, R76, R66, -R60 ;  /* 0x000000424c427223 */ /* 0x000fe2000001083c */
[----:B------:R-:W-:-:S05]  /*b6a0*/  MOV R60, UR5 ;  /* 0x00000005003c7c02 */ /* 0x000fca0008000f00 */
[----:B------:R-:W-:Y:S01]  /*b6b0*/  FFMA.FTZ R60, R62, R60, UR13 ;  /* 0x0000000d3e3c7e23 */ /* 0x000fe2000801003c */
[----:B------:R-:W-:-:S03]  /*b6c0*/  MOV R62, R2 ;  /* 0x00000002003e7202 */ /* 0x000fc60000000f00 */
[----:B------:R-:W-:Y:S01]  /*b6d0*/  FFMA.FTZ R67, R77, R67, -R60 ;  /* 0x000000434d437223 */ /* 0x000fe2000001083c */
[----:B------:R-:W-:Y:S02]  /*b6e0*/  IMAD R60, R61, UR6, RZ ;  /* 0x000000063d3c7c24 */ /* 0x000fe4000f8e02ff */
[----:B------:R-:W-:-:S04]  /*b6f0*/  IMAD.WIDE.U32 R62, R80, UR6, R62 ;  /* 0x00000006503e7c25 */ /* 0x000fc8000f8e003e */
[----:B------:R-:W-:Y:S01]  /*b700*/  IMAD R60, R80, UR7, R60 ;  /* 0x00000007503c7c24 */ /* 0x000fe2000f8e023c */
[----:B------:R-:W-:-:S04]  /*b710*/  ULDC.64 UR6, c[0x0][0x210] ;  /* 0x0000840000067ab9 */ /* 0x000fc80000000a00 */
[----:B------:R-:W-:Y:S01]  /*b720*/  IADD3 R61, R63, R60, RZ ;  /* 0x0000003c3f3d7210 */ /* 0x000fe20007ffe0ff */
[----:B------:R-:W-:Y:S01]  /*b730*/  FMUL.FTZ R63, R67, UR26 ;  /* 0x0000001a433f7c20 */ /* 0x000fe20008410000 */
[----:B------:R-:W-:-:S04]  /*b740*/  LEA R60, P0, R62, UR6, 0x2 ;  /* 0x000000063e3c7c11 */ /* 0x000fc8000f8010ff */
[----:B------:R-:W-:Y:S01]  /*b750*/  LEA.HI.X R61, R62, UR7, R61, 0x2, P0 ;  /* 0x000000073e3d7c11 */ /* 0x000fe200080f143d */
[----:B------:R-:W-:-:S05]  /*b760*/  FMUL.FTZ R62, R66, UR26 ;  /* 0x0000001a423e7c20 */ /* 0x000fca0008410000 */
[----:B------:R0:W-:Y:S03]  /*b770*/  STG.E.64 desc[UR22][R60.64], R62 ;  /* 0x0000003e3c007986 */ /* 0x0001e6000c101b16 */
.L_x_2308:
[----:B------:R-:W-:Y:S05]  /*b780*/  BSYNC B0 ;  /* 0x0000000000007941 */ /* 0x000fea0003800000 */
.L_x_2307:
[----:B0----5:R0:W5:Y:S04]  /*b790*/  LDL R62, [R1+0x7c] ;  /* 0x00007c00013e7983 */ /* 0x0211680000100800 */
[----:B------:R0:W5:Y:S01]  /*b7a0*/  LDL R63, [R1+0x88] ;  /* 0x00008800013f7983 */ /* 0x0001620000100800 */
[C---:B------:R-:W-:Y:S01]  /*b7b0*/  IADD3 R67, R80.reuse, 0x10, RZ ;  /* 0x0000001050437810 */ /* 0x040fe20007ffe0ff */
[----:B------:R-:W-:Y:S01]  /*b7c0*/  ULDC.64 UR6, c[0x0][0x290] ;  /* 0x0000a40000067ab9 */ /* 0x000fe20000000a00 */
[----:B------:R-:W-:Y:S02]  /*b7d0*/  IADD3 R66, R80, 0x10, RZ ;  /* 0x0000001050427810 */ /* 0x000fe40007ffe0ff */
[----:B------:R-:W-:Y:S02]  /*b7e0*/  SHF.R.S32.HI R67, RZ, 0x1f, R67 ;  /* 0x0000001fff437819 */ /* 0x000fe40000011443 */
[----:B------:R-:W-:-:S04]  /*b7f0*/  ISETP.GE.U32.AND P0, PT, R66, UR6, PT ;  /* 0x0000000642007c0c */ /* 0x000fc8000bf06070 */
[----:B------:R-:W-:-:S04]  /*b800*/  ISETP.GE.AND.EX P0, PT, R67, UR7, PT, P0 ;  /* 0x0000000743007c0c */ /* 0x000fc8000bf06300 */
[----:B------:R-:W-:Y:S01]  /*b810*/  ISETP.GT.U32.OR P0, PT, R0, 0x1bf, P0 ;  /* 0x000001bf0000780c */ /* 0x000fe20000704470 */
[----:B0-----:R-:W-:-:S12]  /*b820*/  @!P5 BRA `(.L_x_2309) ;  /* 0x000000000048d947 */ /* 0x001fd80003800000 */
        /* <DEDUP_REMOVED lines=18> */
.L_x_2309:
[----:B------:R-:W-:Y:S04]  /*b950*/  BSSY B0, `(.L_x_2310) ;  /* 0x0000015000007945 */ /* 0x000fe80003800000 */
[----:B------:R-:W-:Y:S05]  /*b960*/  @P0 BRA `(.L_x_2311) ;  /* 0x00000000004c0947 */ /* 0x000fea0003800000 */
[----:B------:R-:W-:Y:S01]  /*b970*/  MOV R60, UR5 ;  /* 0x00000005003c7c02 */ /* 0x000fe20008000f00 */
[----:B------:R-:W-:Y:S01]  /*b980*/  ULDC.64 UR14, c[0x0][0x288] ;  /* 0x0000a200000e7ab9 */ /* 0x000fe20000000a00 */
[----:B------:R-:W-:-:S03]  /*b990*/  MOV R61, R5 ;  /* 0x00000005003d7202 */ /* 0x000fc60000000f00 */
[----:B-----5:R-:W-:-:S04]  /*b9a0*/  FFMA.FTZ R60, R62, R60, UR13 ;  /* 0x0000000d3e3c7e23 */ /* 0x020fc8000801003c */
[----:B------:R-:W-:Y:S01]  /*b9b0*/  FFMA.FTZ R62, R76, R44, -R60 ;  /* 0x0000002c4c3e7223 */ /* 0x000fe2000001083c */
[----:B------:R-:W-:Y:S02]  /*b9c0*/  MOV R44, UR5 ;  /* 0x00000005002c7c02 */ /* 0x000fe40008000f00 */
[----:B------:R-:W-:-:S03]  /*b9d0*/  MOV R60, R2 ;  /* 0x00000002003c7202 */ /* 0x000fc60000000f00 */
[----:B------:R-:W-:Y:S02]  /*b9e0*/  FFMA.FTZ R44, R63, R44, UR13 ;  /* 0x0000000d3f2c7e23 */ /* 0x000fe4000801002c */
[----:B------:R-:W-:-:S04]  /*b9f0*/  IMAD.WIDE.U32 R60, R66, UR14, R60 ;  /* 0x0000000e423c7c25 */ /* 0x000fc8000f8e003c */
[----:B------:R-:W-:Y:S01]  /*ba00*/  FFMA.FTZ R63, R77, R45, -R44 ;  /* 0x0000002d4d3f7223 */ /* 0x000fe2000001082c */
[----:B------:R-:W-:-:S04]  /*ba10*/  IMAD R44, R67, UR14, RZ ;  /* 0x0000000e432c7c24 */ /* 0x000fc8000f8e02ff */
        /* <DEDUP_REMOVED lines=8> */
.L_x_2311:
[----:B------:R-:W-:Y:S05]  /*baa0*/  BSYNC B0 ;  /* 0x0000000000007941 */ /* 0x000fea0003800000 */
.L_x_2310:
[----:B0-----:R0:W5:Y:S04]  /*bab0*/  LDL R60, [R1+0x74] ;  /* 0x00007400013c7983 */ /* 0x0011680000100800 */
[----:B------:R0:W5:Y:S01]  /*bac0*/  LDL R61, [R1+0x80] ;  /* 0x00008000013d7983 */ /* 0x0001620000100800 */
[C---:B------:R-:W-:Y:S02]  /*bad0*/  IADD3 R78, R80.reuse, 0x20, RZ ;  /* 0x00000020504e7810 */ /* 0x040fe40007ffe0ff */
[C---:B-----5:R-:W-:Y:S02]  /*bae0*/  IADD3 R62, R80.reuse, 0x30, RZ ;  /* 0x00000030503e7810 */ /* 0x060fe40007ffe0ff */
[C---:B------:R-:W-:Y:S02]  /*baf0*/  IADD3 R67, R80.reuse, 0x30, RZ ;  /* 0x0000003050437810 */ /* 0x040fe40007ffe0ff */
[----:B------:R-:W-:-:S02]  /*bb00*/  IADD3 R79, R80, 0x20, RZ ;  /* 0x00000020504f7810 */ /* 0x000fc40007ffe0ff */
[----:B------:R-:W-:Y:S02]  /*bb10*/  ISETP.GE.U32.AND P0, PT, R78, UR6, PT ;  /* 0x000000064e007c0c */ /* 0x000fe4000bf06070 */
[----:B------:R-:W-:Y:S02]  /*bb20*/  ISETP.GE.U32.AND P3, PT, R62, UR6, PT ;  /* 0x000000063e007c0c */ /* 0x000fe4000bf66070 */
[----:B------:R-:W-:Y:S02]  /*bb30*/  SHF.R.S32.HI R79, RZ, 0x1f, R79 ;  /* 0x0000001fff4f7819 */ /* 0x000fe4000001144f */
[----:B------:R-:W-:Y:S02]  /*bb40*/  SHF.R.S32.HI R67, RZ, 0x1f, R67 ;  /* 0x0000001fff437819 */ /* 0x000fe40000011443 */
[C---:B------:R-:W-:Y:S02]  /*bb50*/  IADD3 R66, R80.reuse, 0x40, RZ ;  /* 0x0000004050427810 */ /* 0x040fe40007ffe0ff */
[----:B------:R-:W-:-:S02]  /*bb60*/  IADD3 R63, R80, 0x50, RZ ;  /* 0x00000050503f7810 */ /* 0x000fc40007ffe0ff */
[----:B------:R-:W-:Y:S02]  /*bb70*/  ISETP.GE.AND.EX P2, PT, R79, UR7, PT, P0 ;  /* 0x000000074f007c0c */ /* 0x000fe4000bf46300 */
[----:B------:R-:W-:Y:S02]  /*bb80*/  ISETP.GE.AND.EX P3, PT, R67, UR7, PT, P3 ;  /* 0x0000000743007c0c */ /* 0x000fe4000bf66330 */
[----:B------:R-:W-:Y:S02]  /*bb90*/  ISETP.GE.U32.AND P6, PT, R66, UR6, PT ;  /* 0x0000000642007c0c */ /* 0x000fe4000bfc6070 */
[----:B------:R-:W-:Y:S02]  /*bba0*/  ISETP.GE.U32.AND P0, PT, R63, UR6, PT ;  /* 0x000000063f007c0c */ /* 0x000fe4000bf06070 */
[C---:B------:R-:W-:Y:S02]  /*bbb0*/  ISETP.GT.U32.OR P2, PT, R0.reuse, 0x1bf, P2 ;  /* 0x000001bf0000780c */ /* 0x040fe40001744470 */
[----:B------:R-:W-:Y:S01]  /*bbc0*/  ISETP.GT.U32.OR P3, PT, R0, 0x1bf, P3 ;  /* 0x000001bf0000780c */ /* 0x000fe20001f64470 */
[----:B0-----:R-:W-:-:S12]  /*bbd0*/  @!P5 BRA `(.L_x_2312) ;  /* 0x000000000048d947 */ /* 0x001fd80003800000 */
        /* <DEDUP_REMOVED lines=18> */
.L_x_2312:
[----:B------:R-:W-:Y:S04]  /*bd00*/  BSSY B0, `(.L_x_2313) ;  /* 0x0000015000007945 */ /* 0x000fe80003800000 */
[----:B------:R-:W-:Y:S05]  /*bd10*/  @P2 BRA `(.L_x_2314) ;  /* 0x00000000004c2947 */ /* 0x000fea0003800000 */
[----:B------:R-:W-:Y:S01]  /*bd20*/  MOV R44, UR5 ;  /* 0x00000005002c7c02 */ /* 0x000fe20008000f00 */
[----:B------:R-:W-:-:S04]  /*bd30*/  ULDC.64 UR14, c[0x0][0x288] ;  /* 0x0000a200000e7ab9 */ /* 0x000fc80000000a00 */
[----:B------:R-:W-:-:S04]  /*bd40*/  FFMA.FTZ R44, R60, R44, UR13 ;  /* 0x0000000d3c2c7e23 */ /* 0x000fc8000801002c */
[----:B------:R-:W-:Y:S01]  /*bd50*/  FFMA.FTZ R60, R76, R46, -R44 ;  /* 0x0000002e4c3c7223 */ /* 0x000fe2000001082c */
[----:B------:R-:W-:Y:S02]  /*bd60*/  MOV R44, UR5 ;  /* 0x00000005002c7c02 */ /* 0x000fe40008000f00 */
[----:B------:R-:W-:-:S03]  /*bd70*/  MOV R46, R2 ;  /* 0x00000002002e7202 */ /* 0x000fc60000000f00 */
[----:B------:R-:W-:-:S04]  /*bd80*/  FFMA.FTZ R44, R61, R44, UR13 ;  /* 0x0000000d3d2c7e23 */ /* 0x000fc8000801002c */
[----:B------:R-:W-:Y:S01]  /*bd90*/  FFMA.FTZ R61, R77, R47, -R44 ;  /* 0x0000002f4d3d7223 */ /* 0x000fe2000001082c */
[----:B------:R-:W-:Y:S01]  /*bda0*/  MOV R47, R5 ;  /* 0x00000005002f7202 */ /* 0x000fe20000000f00 */
        /* <DEDUP_REMOVED lines=10> */
.L_x_2314:
[----:B------:R-:W-:Y:S05]  /*be50*/  BSYNC B0 ;  /* 0x0000000000007941 */ /* 0x000fea0003800000 */
.L_x_2313:
[----:B------:R-:W-:Y:S05]  /*be60*/  @!P5 BRA `(.L_x_2315) ;  /* 0x000000000050d947 */ /* 0x000fea0003800000 */
[----:B0-----:R-:W2:Y:S04]  /*be70*/  LDL R44, [R1+0x78] ;  /* 0x00007800012c7983 */ /* 0x001ea80000100800 */
[----:B------:R-:W3:Y:S01]  /*be80*/  LDL R46, [R1+0x84] ;  /* 0x00008400012e7983 */ /* 0x000ee20000100800 */
[----:B--2---:R-:W-:-:S04]  /*be90*/  FFMA.FTZ R44, R44, R76, R74 ;  /* 0x0000004c2c2c7223 */ /* 0x004fc8000001004a */
[----:B------:R-:W-:-:S06]  /*bea0*/  FMUL.FTZ R45, R44, -1.4426950216293334961 ;  /* 0xbfb8aa3b2c2d7820 */ /* 0x000fcc0000410000 */
[----:B------:R-:W0:Y:S02]  /*beb0*/  MUFU.EX2 R45, R45 ;  /* 0x0000002d002d7308 */ /* 0x000e240000000800 */
[----:B0-----:R-:W-:-:S06]  /*bec0*/  FADD.FTZ R45, R45, 1 ;  /* 0x3f8000002d2d7421 */ /* 0x001fcc0000010000 */
[----:B------:R-:W0:Y:S02]  /*bed0*/  MUFU.RCP R45, R45 ;  /* 0x0000002d002d7308 */ /* 0x000e240000001000 */
[----:B0-----:R-:W-:Y:S01]  /*bee0*/  FMUL.FTZ R48, R48, R45 ;  /* 0x0000002d30307220 */ /* 0x001fe20000410000 */
[----:B------:R-:W-:-:S04]  /*bef0*/  FADD.FTZ R45, -R45, 1 ;  /* 0x3f8000002d2d7421 */ /* 0x000fc80000010100 */
[----:B------:R-:W-:Y:S01]  /*bf00*/  FFMA.FTZ R45, R44, R45, 1 ;  /* 0x3f8000002c2d7423 */ /* 0x000fe2000001002d */
[----:B---3--:R-:W-:-:S03]  /*bf10*/  FFMA.FTZ R44, R46, R77, R75 ;  /* 0x0000004d2e2c7223 */ /* 0x008fc6000001004b */
        /* <DEDUP_REMOVED lines=9> */
.L_x_2315:
[----:B------:R-:W-:Y:S04]  /*bfb0*/  BSSY B0, `(.L_x_2316) ;  /* 0x0000017000007945 */ /* 0x000fe80003800000 */
[----:B------:R-:W-:Y:S05]  /*bfc0*/  @P3 BRA `(.L_x_2317) ;  /* 0x0000000000543947 */ /* 0x000fea0003800000 */
[----:B0-----:R-:W2:Y:S01]  /*bfd0*/  LDL.LU R46, [R1+0x78] ;  /* 0x00007800012e7983 */ /* 0x001ea20000300800 */
[----:B------:R-:W-:Y:S01]  /*bfe0*/  MOV R44, UR5 ;  /* 0x00000005002c7c02 */ /* 0x000fe20008000f00 */
[----:B------:R-:W-:Y:S02]  /*bff0*/  ULDC.64 UR14, c[0x0][0x288] ;  /* 0x0000a200000e7ab9 */ /* 0x000fe40000000a00 */
[----:B------:R-:W3:Y:S01]  /*c000*/  LDL.LU R45, [R1+0x84] ;  /* 0x00008400012d7983 */ /* 0x000ee20000300800 */
[----:B------:R-:W-:Y:S01]  /*c010*/  MOV R47, R5 ;  /* 0x00000005002f7202 */ /* 0x000fe20000000f00 */
[----:B--2---:R-:W-:Y:S01]  /*c020*/  FFMA.FTZ R44, R46, R44, UR13 ;  /* 0x0000000d2e2c7e23 */ /* 0x004fe2000801002c */
[----:B------:R-:W-:-:S03]  /*c030*/  MOV R46, R2 ;  /* 0x00000002002e7202 */ /* 0x000fc60000000f00 */
[----:B------:R-:W-:Y:S01]  /*c040*/  FFMA.FTZ R48, R76, R48, -R44 ;  /* 0x000000304c307223 */ /* 0x000fe2000001082c */
[----:B------:R-:W-:Y:S01]  /*c050*/  MOV R44, UR5 ;  /* 0x00000005002c7c02 */ /* 0x000fe20008000f00 */
[----:B------:R-:W-:-:S04]  /*c060*/  IMAD.WIDE.U32 R46, R62, UR14, R46 ;  /* 0x0000000e3e2e7c25 */ /* 0x000fc8000f8e002e */
[----:B---3--:R-:W-:-:S04]  /*c070*/  FFMA.FTZ R44, R45, R44, UR13 ;  /* 0x0000000d2d2c7e23 */ /* 0x008fc8000801002c */
        /* <DEDUP_REMOVED lines=10> */
.L_x_2317:
[----:B------:R-:W-:Y:S05]  /*c120*/  BSYNC B0 ;  /* 0x0000000000007941 */ /* 0x000fea0003800000 */
.L_x_2316:
[----:B------:R2:W5:Y:S04]  /*c130*/  LDL R67, [R1+0x68] ;  /* 0x0000680001437983 */ /* 0x0005680000100800 */
[----:B01----:R2:W5:Y:S01]  /*c140*/  LDL R47, [R1+0x54] ;  /* 0x00005400012f7983 */ /* 0x0035620000100800 */
[C---:B------:R-:W-:Y:S02]  /*c150*/  IADD3 R48, R80.reuse, 0x60, RZ ;  /* 0x0000006050307810 */ /* 0x040fe40007ffe0ff */
[C---:B------:R-:W-:Y:S02]  /*c160*/  IADD3 R49, R80.reuse, 0x60, RZ ;  /* 0x0000006050317810 */ /* 0x040fe40007ffe0ff */
[C---:B------:R-:W-:Y:S02]  /*c170*/  IADD3 R61, R80.reuse, 0x50, RZ ;  /* 0x00000050503d7810 */ /* 0x040fe40007ffe0ff */
[----:B------:R-:W-:-:S02]  /*c180*/  IADD3 R46, R80, 0x40, RZ ;  /* 0x00000040502e7810 */ /* 0x000fc40007ffe0ff */
[----:B------:R-:W-:Y:S02]  /*c190*/  ISETP.GE.U32.AND P2, PT, R48, UR6, PT ;  /* 0x0000000630007c0c */ /* 0x000fe4000bf46070 */
[----:B------:R-:W-:Y:S02]  /*c1a0*/  SHF.R.S32.HI R46, RZ, 0x1f, R46 ;  /* 0x0000001fff2e7819 */ /* 0x000fe4000001142e */
[----:B------:R-:W-:Y:S02]  /*c1b0*/  SHF.R.S32.HI R61, RZ, 0x1f, R61 ;  /* 0x0000001fff3d7819 */ /* 0x000fe4000001143d */
[----:B------:R-:W-:Y:S02]  /*c1c0*/  SHF.R.S32.HI R49, RZ, 0x1f, R49 ;  /* 0x0000001fff317819 */ /* 0x000fe40000011431 */
[C---:B------:R-:W-:Y:S02]  /*c1d0*/  IADD3 R62, R80.reuse, 0x70, RZ ;  /* 0x00000070503e7810 */ /* 0x040fe40007ffe0ff */
[----:B------:R-:W-:-:S02]  /*c1e0*/  IADD3 R60, R80, 0x80, RZ ;  /* 0x00000080503c7810 */ /* 0x000fc40007ffe0ff */
[----:B------:R-:W-:Y:S02]  /*c1f0*/  ISETP.GE.AND.EX P6, PT, R46, UR7, PT, P6 ;  /* 0x000000072e007c0c */ /* 0x000fe4000bfc6360 */
[----:B------:R-:W-:Y:S02]  /*c200*/  ISETP.GE.AND.EX P0, PT, R61, UR7, PT, P0 ;  /* 0x000000073d007c0c */ /* 0x000fe4000bf06300 */
[----:B------:R-:W-:Y:S02]  /*c210*/  ISETP.GE.AND.EX P2, PT, R49, UR7, PT, P2 ;  /* 0x0000000731007c0c */ /* 0x000fe4000bf46320 */
[----:B------:R-:W-:Y:S02]  /*c220*/  ISETP.GE.U32.AND P3, PT, R62, UR6, PT ;  /* 0x000000063e007c0c */ /* 0x000fe4000bf66070 */
[----:B------:R-:W-:Y:S02]  /*c230*/  ISETP.GE.U32.AND P4, PT, R60, UR6, PT ;  /* 0x000000063c007c0c */ /* 0x000fe4000bf86070 */
[----:B------:R-:W-:-:S02]  /*c240*/  ISETP.GT.U32.OR P6, PT, R0, 0x1bf, P6 ;  /* 0x000001bf0000780c */ /* 0x000fc400037c4470 */
[C---:B------:R-:W-:Y:S02]  /*c250*/  ISETP.GT.U32.OR P0, PT, R0.reuse, 0x1bf, P0 ;  /* 0x000001bf0000780c */ /* 0x040fe40000704470 */
[----:B------:R-:W-:Y:S01]  /*c260*/  ISETP.GT.U32.OR P2, PT, R0, 0x1bf, P2 ;  /* 0x000001bf0000780c */ /* 0x000fe20001744470 */
[----:B--2---:R-:W-:-:S12]  /*c270*/  @!P5 BRA `(.L_x_2318) ;  /* 0x000000000048d947 */ /* 0x004fd80003800000 */
        /* <DEDUP_REMOVED lines=18> */
.L_x_2318:
[----:B------:R-:W-:Y:S04]  /*c3a0*/  BSSY B0, `(.L_x_2319) ;  /* 0x0000015000007945 */ /* 0x000fe80003800000 */
[----:B------:R-:W-:Y:S05]  /*c3b0*/  @P6 BRA `(.L_x_2320) ;  /* 0x00000000004c6947 */ /* 0x000fea0003800000 */
[----:B------:R-:W-:Y:S01]  /*c3c0*/  MOV R44, UR5 ;  /* 0x00000005002c7c02 */ /* 0x000fe20008000f00 */
[----:B------:R-:W-:-:S04]  /*c3d0*/  ULDC.64 UR14, c[0x0][0x288] ;  /* 0x0000a200000e7ab9 */ /* 0x000fc80000000a00 */
[----:B-----5:R-:W-:-:S04]  /*c3e0*/  FFMA.FTZ R44, R67, R44, UR13 ;  /* 0x0000000d432c7e23 */ /* 0x020fc8000801002c */
[----:B------:R-:W-:Y:S01]  /*c3f0*/  FFMA.FTZ R50, R76, R50, -R44 ;  /* 0x000000324c327223 */ /* 0x000fe2000001082c */
[----:B------:R-:W-:-:S05]  /*c400*/  MOV R44, UR5 ;  /* 0x00000005002c7c02 */ /* 0x000fca0008000f00 */
[----:B------:R-:W-:Y:S01]  /*c410*/  FFMA.FTZ R44, R47, R44, UR13 ;  /* 0x0000000d2f2c7e23 */ /* 0x000fe2000801002c */
[----:B------:R-:W-:-:S03]  /*c420*/  MOV R47, R5 ;  /* 0x00000005002f7202 */ /* 0x000fc60000000f00 */
[----:B------:R-:W-:Y:S01]  /*c430*/  FFMA.FTZ R51, R77, R51, -R44 ;  /* 0x000000334d337223 */ /* 0x000fe2000001082c */
[----:B------:R-:W-:Y:S01]  /*c440*/  IMAD R44, R46, UR14, RZ ;  /* 0x0000000e2e2c7c24 */ /* 0x000fe2000f8e02ff */
[----:B------:R-:W-:-:S03]  /*c450*/  MOV R46, R2 ;  /* 0x00000002002e7202 */ /* 0x000fc60000000f00 */
[C---:B------:R-:W-:Y:S02]  /*c460*/  IMAD R44, R66.reuse, UR15, R44 ;  /* 0x0000000f422c7c24 */ /* 0x040fe4000f8e022c */
[----:B------:R-:W-:Y:S01]  /*c470*/  IMAD.WIDE.U32 R46, R66, UR14, R46 ;  /* 0x0000000e422e7c25 */ /* 0x000fe2000f8e002e */
[----:B------:R-:W-:-:S04]  /*c480*/  ULDC.64 UR14, c[0x0][0x210] ;  /* 0x00008400000e7ab9 */ /* 0x000fc80000000a00 */
[----:B------:R-:W-:Y:S01]  /*c490*/  IADD3 R45, R47, R44, RZ ;  /* 0x0000002c2f2d7210 */ /* 0x000fe20007ffe0ff */
[----:B------:R-:W-:Y:S01]  /*c4a0*/  FMUL.FTZ R47, R51, UR26 ;  /* 0x0000001a332f7c20 */ /* 0x000fe20008410000 */
[----:B------:R-:W-:-:S04]  /*c4b0*/  LEA R44, P6, R46, UR14, 0x2 ;  /* 0x0000000e2e2c7c11 */ /* 0x000fc8000f8c10ff */
[----:B------:R-:W-:Y:S01]  /*c4c0*/  LEA.HI.X R45, R46, UR15, R45, 0x2, P6 ;  /* 0x0000000f2e2d7c11 */ /* 0x000fe2000b0f142d */
[----:B------:R-:W-:-:S05]  /*c4d0*/  FMUL.FTZ R46, R50, UR26 ;  /* 0x0000001a322e7c20 */ /* 0x000fca0008410000 */
[----:B------:R0:W-:Y:S03]  /*c4e0*/  STG.E.64 desc[UR22][R44.64], R46 ;  /* 0x0000002e2c007986 */ /* 0x0001e6000c101b16 */
.L_x_2320:
[----:B------:R-:W-:Y:S05]  /*c4f0*/  BSYNC B0 ;  /* 0x0000000000007941 */ /* 0x000fea0003800000 */
.L_x_2319:
        /* <DEDUP_REMOVED lines=21> */
.L_x_2321:
[----:B------:R-:W-:Y:S04]  /*c650*/  BSSY B0, `(.L_x_2322) ;  /* 0x0000017000007945 */ /* 0x000fe80003800000 */
[----:B------:R-:W-:Y:S05]  /*c660*/  @P0 BRA `(.L_x_2323) ;  /* 0x0000000000540947 */ /* 0x000fea0003800000 */
[----:B0-----:R-:W2:Y:S01]  /*c670*/  LDL.LU R46, [R1+0x50] ;  /* 0x00005000012e7983 */ /* 0x001ea20000300800 */
[----:B------:R-:W-:Y:S01]  /*c680*/  MOV R44, UR5 ;  /* 0x00000005002c7c02 */ /* 0x000fe20008000f00 */
[----:B------:R-:W-:Y:S02]  /*c690*/  ULDC.64 UR14, c[0x0][0x288] ;  /* 0x0000a200000e7ab9 */ /* 0x000fe40000000a00 */
[----:B------:R-:W3:Y:S01]  /*c6a0*/  LDL.LU R45, [R1+0x44] ;  /* 0x00004400012d7983 */ /* 0x000ee20000300800 */
[----:B-----5:R-:W-:Y:S01]  /*c6b0*/  MOV R47, R5 ;  /* 0x00000005002f7202 */ /* 0x020fe20000000f00 */
        /* <DEDUP_REMOVED lines=16> */
.L_x_2323:
[----:B------:R-:W-:Y:S05]  /*c7c0*/  BSYNC B0 ;  /* 0x0000000000007941 */ /* 0x000fea0003800000 */
.L_x_2322:
[----:B------:R-:W-:Y:S05]  /*c7d0*/  @!P5 BRA `(.L_x_2324) ;  /* 0x000000000050d947 */ /* 0x000fea0003800000 */
[----:B01----:R-:W2:Y:S04]  /*c7e0*/  LDL R44, [R1+0x40] ;  /* 0x00004000012c7983 */ /* 0x003ea80000100800 */
        /* <DEDUP_REMOVED lines=19> */
.L_x_2324:
[----:B------:R-:W-:Y:S04]  /*c920*/  BSSY B0, `(.L_x_2325) ;  /* 0x0000017000007945 */ /* 0x000fe80003800000 */
[----:B------:R-:W-:Y:S05]  /*c930*/  @P2 BRA `(.L_x_2326) ;  /* 0x0000000000542947 */ /* 0x000fea0003800000 */
[----:B01----:R-:W2:Y:S01]  /*c940*/  LDL.LU R46, [R1+0x40] ;  /* 0x00004000012e7983 */ /* 0x003ea20000300800 */
        /* <DEDUP_REMOVED lines=20> */
.L_x_2326:
[----:B------:R-:W-:Y:S05]  /*ca90*/  BSYNC B0 ;  /* 0x0000000000007941 */ /* 0x000fea0003800000 */
.L_x_2325:
[----:B------:R3:W5:Y:S04]  /*caa0*/  LDL R63, [R1+0x38] ;  /* 0x00003800013f7983 */ /* 0x0007680000100800 */
[----:B012--5:R3:W5:Y:S01]  /*cab0*/  LDL R47, [R1+0x34] ;  /* 0x00003400012f7983 */ /* 0x0277620000100800 */
[C---:B------:R-:W-:Y:S02]  /*cac0*/  IADD3 R54, R80.reuse, 0x90, RZ ;  /* 0x0000009050367810 */ /* 0x040fe40007ffe0ff */
[C---:B------:R-:W-:Y:S02]  /*cad0*/  IADD3 R50, R80.reuse, 0xa0, RZ ;  /* 0x000000a050327810 */ /* 0x040fe40007ffe0ff */
[C---:B------:R-:W-:Y:S02]  /*cae0*/  IADD3 R51, R80.reuse, 0xb0, RZ ;  /* 0x000000b050337810 */ /* 0x040fe40007ffe0ff */
[----:B------:R-:W-:-:S02]  /*caf0*/  IADD3 R46, R80, 0x70, RZ ;  /* 0x00000070502e7810 */ /* 0x000fc40007ffe0ff */
[C---:B------:R-:W-:Y:S02]  /*cb00*/  IADD3 R52, R80.reuse, 0xb0, RZ ;  /* 0x000000b050347810 */ /* 0x040fe40007ffe0ff */
[C---:B------:R-:W-:Y:S02]  /*cb10*/  IADD3 R53, R80.reuse, 0xa0, RZ ;  /* 0x000000a050357810 */ /* 0x040fe40007ffe0ff */
[C---:B------:R-:W-:Y:S02]  /*cb20*/  IADD3 R55, R80.reuse, 0x90, RZ ;  /* 0x0000009050377810 */ /* 0x040fe40007ffe0ff */
[----:B------:R-:W-:Y:S02]  /*cb30*/  IADD3 R61, R80, 0x80, RZ ;  /* 0x00000080503d7810 */ /* 0x000fe40007ffe0ff */
[----:B------:R-:W-:Y:S02]  /*cb40*/  SHF.R.S32.HI R46, RZ, 0x1f, R46 ;  /* 0x0000001fff2e7819 */ /* 0x000fe4000001142e */
[----:B------:R-:W-:-:S02]  /*cb50*/  ISETP.GE.U32.AND P6, PT, R54, UR6, PT ;  /* 0x0000000636007c0c */ /* 0x000fc4000bfc6070 */
[----:B------:R-:W-:Y:S02]  /*cb60*/  ISETP.GE.U32.AND P0, PT, R50, UR6, PT ;  /* 0x0000000632007c0c */ /* 0x000fe4000bf06070 */
[----:B------:R-:W-:Y:S02]  /*cb70*/  ISETP.GE.U32.AND P2, PT, R51, UR6, PT ;  /* 0x0000000633007c0c */ /* 0x000fe4000bf46070 */
[----:B------:R-:W-:Y:S02]  /*cb80*/  SHF.R.S32.HI R61, RZ, 0x1f, R61 ;  /* 0x0000001fff3d7819 */ /* 0x000fe4000001143d */
[----:B------:R-:W-:Y:S02]  /*cb90*/  SHF.R.S32.HI R55, RZ, 0x1f, R55 ;  /* 0x0000001fff377819 */ /* 0x000fe40000011437 */
[----:B------:R-:W-:Y:S02]  /*cba0*/  SHF.R.S32.HI R53, RZ, 0x1f, R53 ;  /* 0x0000001fff357819 */ /* 0x000fe40000011435 */
[----:B------:R-:W-:-:S02]  /*cbb0*/  SHF.R.S32.HI R52, RZ, 0x1f, R52 ;  /* 0x0000001fff347819 */ /* 0x000fc40000011434 */
[----:B------:R-:W-:Y:S02]  /*cbc0*/  ISETP.GE.AND.EX P3, PT, R46, UR7, PT, P3 ;  /* 0x000000072e007c0c */ /* 0x000fe4000bf66330 */
[----:B------:R-:W-:Y:S02]  /*cbd0*/  ISETP.GE.AND.EX P4, PT, R61, UR7, PT, P4 ;  /* 0x000000073d007c0c */ /* 0x000fe4000bf86340 */
[----:B------:R-:W-:Y:S02]  /*cbe0*/  ISETP.GE.AND.EX P6, PT, R55, UR7, PT, P6 ;  /* 0x0000000737007c0c */ /* 0x000fe4000bfc6360 */
[----:B------:R-:W-:Y:S02]  /*cbf0*/  ISETP.GE.AND.EX P0, PT, R53, UR7, PT, P0 ;  /* 0x0000000735007c0c */ /* 0x000fe4000bf06300 */
[----:B------:R-:W-:Y:S02]  /*cc00*/  ISETP.GE.AND.EX P2, PT, R52, UR7, PT, P2 ;  /* 0x0000000734007c0c */ /* 0x000fe4000bf46320 */
[----:B------:R-:W-:-:S02]  /*cc10*/  ISETP.GT.U32.OR P3, PT, R0, 0x1bf, P3 ;  /* 0x000001bf0000780c */ /* 0x000fc40001f64470 */
[C---:B------:R-:W-:Y:S02]  /*cc20*/  ISETP.GT.U32.OR P4, PT, R0.reuse, 0x1bf, P4 ;  /* 0x000001bf0000780c */ /* 0x040fe40002784470 */
[C---:B------:R-:W-:Y:S02]  /*cc30*/  ISETP.GT.U32.OR P6, PT, R0.reuse, 0x1bf, P6 ;  /* 0x000001bf0000780c */ /* 0x040fe400037c4470 */
[C---:B------:R-:W-:Y:S02]  /*cc40*/  ISETP.GT.U32.OR P0, PT, R0.reuse, 0x1bf, P0 ;  /* 0x000001bf0000780c */ /* 0x040fe40000704470 */
[----:B------:R-:W-:Y:S02]  /*cc50*/  ISETP.GT.U32.OR P2, PT, R0, 0x1bf, P2 ;  /* 0x000001bf0000780c */ /* 0x000fe40001744470 */
[C---:B------:R-:W-:Y:S02]  /*cc60*/  IADD3 R48, R80.reuse, 0xc0, RZ ;  /* 0x000000c050307810 */ /* 0x040fe40007ffe0ff */
[----:B------:R-:W-:Y:S01]  /*cc70*/  IADD3 R49, R80, 0xd0, RZ ;  /* 0x000000d050317810 */ /* 0x000fe20007ffe0ff */
[----:B---3--:R-:W-:Y:S08]  /*cc80*/  @!P5 BRA `(.L_x_2327) ;  /* 0x000000000048d947 */ /* 0x008ff00003800000 */
        /* <DEDUP_REMOVED lines=8> */
[----:B-----5:R-:W-:-:S03]  /*cd10*/  FFMA.FTZ R44, R47, R77, R75 ;  /* 0x0000004d2f2c7223 */ /* 0x020fc6000001004b */
        /* <DEDUP_REMOVED lines=9> */
.L_x_2327:
[----:B------:R-:W-:Y:S04]  /*cdb0*/  BSSY B0, `(.L_x_2328) ;  /* 0x0000015000007945 */ /* 0x000fe80003800000 */
[----:B------:R-:W-:Y:S05]  /*cdc0*/  @P3 BRA `(.L_x_2329) ;  /* 0x00000000004c3947 */ /* 0x000fea0003800000 */
[----:B------:R-:W-:Y:S01]  /*cdd0*/  MOV R44, UR5 ;  /* 0x00000005002c7c02 */ /* 0x000fe20008000f00 */
[----:B------:R-:W-:-:S04]  /*cde0*/  ULDC.64 UR14, c[0x0][0x288] ;  /* 0x0000a200000e7ab9 */ /* 0x000fc80000000a00 */
[----:B------:R-:W-:-:S04]  /*cdf0*/  FFMA.FTZ R44, R63, R44, UR13 ;  /* 0x0000000d3f2c7e23 */ /* 0x000fc8000801002c */
[----:B------:R-:W-:Y:S01]  /*ce00*/  FFMA.FTZ R56, R76, R56, -R44 ;  /* 0x000000384c387223 */ /* 0x000fe2000001082c */
[----:B------:R-:W-:-:S05]  /*ce10*/  MOV R44, UR5 ;  /* 0x00000005002c7c02 */ /* 0x000fca0008000f00 */
[----:B-----5:R-:W-:Y:S01]  /*ce20*/  FFMA.FTZ R44, R47, R44, UR13 ;  /* 0x0000000d2f2c7e23 */ /* 0x020fe2000801002c */
        /* <DEDUP_REMOVED lines=13> */
.L_x_2329:
[----:B------:R-:W-:Y:S05]  /*cf00*/  BSYNC B0 ;  /* 0x0000000000007941 */ /* 0x000fea0003800000 */
.L_x_2328:
[----:B------:R-:W-:Y:S05]  /*cf10*/  @!P5 BRA `(.L_x_2330) ;  /* 0x000000000048d947 */ /* 0x000fea0003800000 */
[----:B0-----:R-:W-:-:S04]  /*cf20*/  FFMA.FTZ R44, R124, R76, R74 ;  /* 0x0000004c7c2c7223 */ /* 0x001fc8000001004a */
        /* <DEDUP_REMOVED lines=17> */
.L_x_2330:
[----:B------:R-:W-:Y:S04]  /*d040*/  BSSY B0, `(.L_x_2331) ;  /* 0x0000015000007945 */ /* 0x000fe80003800000 */
[----:B------:R-:W-:Y:S05]  /*d050*/  @P4 BRA `(.L_x_2332) ;  /* 0x00000000004c4947 */ /* 0x000fea0003800000 */
[----:B0-----:R-:W-:Y:S01]  /*d060*/  MOV R44, UR5 ;  /* 0x00000005002c7c02 */ /* 0x001fe20008000f00 */
[----:B------:R-:W-:Y:S01]  /*d070*/  ULDC.64 UR14, c[0x0][0x288] ;  /* 0x0000a200000e7ab9 */ /* 0x000fe20000000a00 */
[----:B------:R-:W-:Y:S02]  /*d080*/  MOV R46, R2 ;  /* 0x00000002002e7202 */ /* 0x000fe40000000f00 */
[----:B-----5:R-:W-:Y:S01]  /*d090*/  MOV R47, R5 ;  /* 0x00000005002f7202 */ /* 0x020fe20000000f00 */
[----:B------:R-:W-:-:S04]  /*d0a0*/  FFMA.FTZ R44, R124, R44, UR13 ;  /* 0x0000000d7c2c7e23 */ /* 0x000fc8000801002c */
[----:B------:R-:W-:Y:S01]  /*d0b0*/  FFMA.FTZ R58, R76, R58, -R44 ;  /* 0x0000003a4c3a7223 */ /* 0x000fe2000001082c */
[----:B------:R-:W-:Y:S01]  /*d0c0*/  MOV R44, UR5 ;  /* 0x00000005002c7c02 */ /* 0x000fe20008000f00 */
[----:B------:R-:W-:-:S04]  /*d0d0*/  IMAD.WIDE.U32 R46, R60, UR14, R46 ;  /* 0x0000000e3c2e7c25 */ /* 0x000fc8000f8e002e */
[----:B------:R-:W-:-:S04]  /*d0e0*/  FFMA.FTZ R44, R117, R44, UR13 ;  /* 0x0000000d752c7e23 */ /* 0x000fc8000801002c */
        /* <DEDUP_REMOVED lines=10> */
.L_x_2332:
[----:B------:R-:W-:Y:S05]  /*d190*/  BSYNC B0 ;  /* 0x0000000000007941 */ /* 0x000fea0003800000 */
.L_x_2331:
[----:B------:R-:W-:Y:S05]  /*d1a0*/  @!P5 BRA `(.L_x_2333) ;  /* 0x000000000048d947 */ /* 0x000fea0003800000 */
[----:B01----:R-:W-:-:S04]  /*d1b0*/  FFMA.FTZ R44, R125, R76, R74 ;  /* 0x0000004c7d2c7223 */ /* 0x003fc8000001004a */
        /* <DEDUP_REMOVED lines=17> */
.L_x_2333:
[----:B------:R-:W-:Y:S04]  /*d2d0*/  BSSY B0, `(.L_x_2334) ;  /* 0x0000015000007945 */ /* 0x000fe80003800000 */
[----:B------:R-:W-:Y:S05]  /*d2e0*/  @P6 BRA `(.L_x_2335) ;  /* 0x00000000004c6947 */ /* 0x000fea0003800000 */
[----:B01----:R-:W-:Y:S01]  /*d2f0*/  MOV R44, UR5 ;  /* 0x00000005002c7c02 */ /* 0x003fe20008000f00 */
        /* <DEDUP_REMOVED lines=18> */
.L_x_2335:
[----:B------:R-:W-:Y:S05]  /*d420*/  BSYNC B0 ;  /* 0x0000000000007941 */ /* 0x000fea0003800000 */
.L_x_2334:
[----:B------:R-:W-:Y:S05]  /*d430*/  @!P5 BRA `(.L_x_2336) ;  /* 0x000000000050d947 */ /* 0x000fea0003800000 */
[----:B012---:R-:W2:Y:S04]  /*d440*/  LDL R44, [R1+0x4] ;  /* 0x00000400012c7983 */ /* 0x007ea80000100800 */
[----:B------:R-:W3:Y:S01]  /*d450*/  LDL R46, [R1] ;  /* 0x00000000012e7983 */ /* 0x000ee20000100800 */
        /* <DEDUP_REMOVED lines=18> */
.L_x_2336:
[----:B------:R-:W-:Y:S04]  /*d580*/  BSSY B0, `(.L_x_2337) ;  /* 0x0000017000007945 */ /* 0x000fe80003800000 */
[----:B------:R-:W-:Y:S05]  /*d590*/  @P0 BRA `(.L_x_2338) ;  /* 0x0000000000540947 */ /* 0x000fea0003800000 */
[----:B012---:R-:W2:Y:S01]  /*d5a0*/  LDL.LU R46, [R1+0x4] ;  /* 0x00000400012e7983 */ /* 0x007ea20000300800 */
[----:B------:R-:W-:Y:S01]  /*d5b0*/  MOV R44, UR5 ;  /* 0x00000005002c7c02 */ /* 0x000fe20008000f00 */
[----:B------:R-:W-:Y:S02]  /*d5c0*/  ULDC.64 UR14, c[0x0][0x288] ;  /* 0x0000a200000e7ab9 */ /* 0x000fe40000000a00 */
[----:B------:R-:W3:Y:S01]  /*d5d0*/  LDL.LU R45, [R1] ;  /* 0x00000000012d7983 */ /* 0x000ee20000300800 */
        /* <DEDUP_REMOVED lines=17> */
.L_x_2338:
[----:B------:R-:W-:Y:S05]  /*d6f0*/  BSYNC B0 ;  /* 0x0000000000007941 */ /* 0x000fea0003800000 */
.L_x_2337:
[----:B------:R-:W-:Y:S05]  /*d700*/  @!P5 BRA `(.L_x_2339) ;  /* 0x000000000050d947 */ /* 0x000fea0003800000 */
[----:B0123--:R-:W2:Y:S04]  /*d710*/  LDL R44, [R1+0x14] ;  /* 0x00001400012c7983 */ /* 0x00fea80000100800 */
[----:B------:R-:W3:Y:S01]  /*d720*/  LDL R50, [R1+0x10] ;  /* 0x0000100001327983 */ /* 0x000ee20000100800 */
[----:B--2---:R-:W-:-:S04]  /*d730*/  FFMA.FTZ R44, R44, R76, R74 ;  /* 0x0000004c2c2c7223 */ /* 0x004fc8000001004a */
[----:B------:R-:W-:-:S06]  /*d740*/  FMUL.FTZ R45, R44, -1.4426950216293334961 ;  /* 0xbfb8aa3b2c2d7820 */ /* 0x000fcc0000410000 */
[----:B------:R-:W0:Y:S02]  /*d750*/  MUFU.EX2 R45, R45 ;  /* 0x0000002d002d7308 */ /* 0x000e240000000800 */
[----:B0-----:R-:W-:-:S06]  /*d760*/  FADD.FTZ R46, R45, 1 ;  /* 0x3f8000002d2e7421 */ /* 0x001fcc0000010000 */
[----:B-----5:R-:W0:Y:S02]  /*d770*/  MUFU.RCP R47, R46 ;  /* 0x0000002e002f7308 */ /* 0x020e240000001000 */
        /* <DEDUP_REMOVED lines=13> */
.L_x_2339:
[----:B------:R-:W-:Y:S04]  /*d850*/  BSSY B0, `(.L_x_2340) ;  /* 0x0000017000007945 */ /* 0x000fe80003800000 */
[----:B------:R-:W-:Y:S05]  /*d860*/  @P2 BRA `(.L_x_2341) ;  /* 0x0000000000542947 */ /* 0x000fea0003800000 */
[----:B0123--:R-:W2:Y:S01]  /*d870*/  LDL.LU R46, [R1+0x14] ;  /* 0x00001400012e7983 */ /* 0x00fea20000300800 */
[----:B------:R-:W-:Y:S01]  /*d880*/  MOV R45, UR5 ;  /* 0x00000005002d7c02 */ /* 0x000fe20008000f00 */
[----:B------:R-:W-:Y:S02]  /*d890*/  ULDC.64 UR14, c[0x0][0x288] ;  /* 0x0000a200000e7ab9 */ /* 0x000fe40000000a00 */
[----:B------:R-:W3:Y:S01]  /*d8a0*/  LDL.LU R44, [R1+0x10] ;  /* 0x00001000012c7983 */ /* 0x000ee20000300800 */
[----:B-----5:R-:W-:-:S04]  /*d8b0*/  IMAD R47, R52, UR14, RZ ;  /* 0x0000000e342f7c24 */ /* 0x020fc8000f8e02ff */
[----:B------:R-:W-:Y:S02]  /*d8c0*/  IMAD R47, R51, UR15, R47 ;  /* 0x0000000f332f7c24 */ /* 0x000fe4000f8e022f */
[----:B--2---:R-:W-:Y:S01]  /*d8d0*/  FFMA.FTZ R45, R46, R45, UR13 ;  /* 0x0000000d2e2d7e23 */ /* 0x004fe2000801002d */
[----:B------:R-:W-:-:S03]  /*d8e0*/  MOV R46, UR5 ;  /* 0x00000005002e7c02 */ /* 0x000fc60008000f00 */
[----:B------:R-:W-:Y:S01]  /*d8f0*/  FFMA.FTZ R70, R76, R70, -R45 ;  /* 0x000000464c467223 */ /* 0x000fe2000001082d */
[----:B------:R-:W-:Y:S01]  /*d900*/  MOV R45, R5 ;  /* 0x00000005002d7202 */ /* 0x000fe20000000f00 */
[----:B---3--:R-:W-:Y:S01]  /*d910*/  FFMA.FTZ R46, R44, R46, UR13 ;  /* 0x0000000d2c2e7e23 */ /* 0x008fe2000801002e */
[----:B------:R-:W-:-:S03]  /*d920*/  MOV R44, R2 ;  /* 0x00000002002c7202 */ /* 0x000fc60000000f00 */
[----:B------:R-:W-:Y:S02]  /*d930*/  FFMA.FTZ R71, R77, R71, -R46 ;  /* 0x000000474d477223 */ /* 0x000fe4000001082e */
        /* <DEDUP_REMOVED lines=8> */
.L_x_2341:
[----:B------:R-:W-:Y:S05]  /*d9c0*/  BSYNC B0 ;  /* 0x0000000000007941 */ /* 0x000fea0003800000 */
.L_x_2340:
[----:B------:R0:W5:Y:S04]  /*d9d0*/  LDL R59, [R1+0x1c] ;  /* 0x00001c00013b7983 */ /* 0x0001680000100800 */
[----:B------:R0:W5:Y:S01]  /*d9e0*/  LDL R58, [R1+0x18] ;  /* 0x00001800013a7983 */ /* 0x0001620000100800 */
[C---:B------:R-:W-:Y:S02]  /*d9f0*/  IADD3 R54, R80.reuse, 0xe0, RZ ;  /* 0x000000e050367810 */ /* 0x040fe40007ffe0ff */
[C---:B01234-:R-:W-:Y:S02]  /*da00*/  IADD3 R46, R80.reuse, 0xf0, RZ ;  /* 0x000000f0502e7810 */ /* 0x05ffe40007ffe0ff */
[----:B-----5:R-:W-:Y:S02]  /*da10*/  IADD3 R47, R80, 0x100, RZ ;  /* 0x00000100502f7810 */ /* 0x020fe40007ffe0ff */
[----:B------:R-:W-:-:S02]  /*da20*/  ISETP.GE.U32.AND P6, PT, R48, UR6, PT ;  /* 0x0000000630007c0c */ /* 0x000fc4000bfc6070 */
[----:B------:R-:W-:Y:S02]  /*da30*/  ISETP.GE.U32.AND P0, PT, R49, UR6, PT ;  /* 0x0000000631007c0c */ /* 0x000fe4000bf06070 */
[----:B------:R-:W-:Y:S02]  /*da40*/  ISETP.GE.U32.AND P2, PT, R54, UR6, PT ;  /* 0x0000000636007c0c */ /* 0x000fe4000bf46070 */
[----:B------:R-:W-:Y:S02]  /*da50*/  ISETP.GE.U32.AND P3, PT, R46, UR6, PT ;  /* 0x000000062e007c0c */ /* 0x000fe4000bf66070 */
[----:B------:R-:W-:Y:S02]  /*da60*/  ISETP.GE.U32.AND P4, PT, R47, UR6, PT ;  /* 0x000000062f007c0c */ /* 0x000fe4000bf86070 */
[----:B------:R-:W-:Y:S02]  /*da70*/  SHF.R.S32.HI R44, RZ, 0x1f, R48 ;  /* 0x0000001fff2c7819 */ /* 0x000fe40000011430 */
[----:B------:R-:W-:-:S02]  /*da80*/  SHF.R.S32.HI R56, RZ, 0x1f, R49 ;  /* 0x0000001fff387819 */ /* 0x000fc40000011431 */
[----:B------:R-:W-:Y:S02]  /*da90*/  SHF.R.S32.HI R55, RZ, 0x1f, R54 ;  /* 0x0000001fff377819 */ /* 0x000fe40000011436 */
[----:B------:R-:W-:Y:S02]  /*daa0*/  SHF.R.S32.HI R53, RZ, 0x1f, R46 ;  /* 0x0000001fff357819 */ /* 0x000fe4000001142e */
[----:B------:R-:W-:Y:S02]  /*dab0*/  SHF.R.S32.HI R50, RZ, 0x1f, R47 ;  /* 0x0000001fff327819 */ /* 0x000fe4000001142f */
[----:B------:R-:W-:Y:S02]  /*dac0*/  ISETP.GE.AND.EX P6, PT, R44, UR7, PT, P6 ;  /* 0x000000072c007c0c */ /* 0x000fe4000bfc6360 */
[----:B------:R-:W-:Y:S02]  /*dad0*/  ISETP.GE.AND.EX P0, PT, R56, UR7, PT, P0 ;  /* 0x0000000738007c0c */ /* 0x000fe4000bf06300 */
[----:B------:R-:W-:-:S02]  /*dae0*/  ISETP.GE.AND.EX P2, PT, R55, UR7, PT, P2 ;  /* 0x0000000737007c0c */ /* 0x000fc4000bf46320 */
[----:B------:R-:W-:Y:S02]  /*daf0*/  ISETP.GE.AND.EX P3, PT, R53, UR7, PT, P3 ;  /* 0x0000000735007c0c */ /* 0x000fe4000bf66330 */
[----:B------:R-:W-:Y:S02]  /*db00*/  ISETP.GE.AND.EX P4, PT, R50, UR7, PT, P4 ;  /* 0x0000000732007c0c */ /* 0x000fe4000bf86340 */
[C---:B------:R-:W-:Y:S02]  /*db10*/  ISETP.GT.U32.OR P6, PT, R0.reuse, 0x1bf, P6 ;  /* 0x000001bf0000780c */ /* 0x040fe400037c4470 */
[C---:B------:R-:W-:Y:S02]  /*db20*/  ISETP.GT.U32.OR P0, PT, R0.reuse, 0x1bf, P0 ;  /* 0x000001bf0000780c */ /* 0x040fe40000704470 */
[C---:B------:R-:W-:Y:S02]  /*db30*/  ISETP.GT.U32.OR P2, PT, R0.reuse, 0x1bf, P2 ;  /* 0x000001bf0000780c */ /* 0x040fe40001744470 */
[----:B------:R-:W-:-:S02]  /*db40*/  ISETP.GT.U32.OR P3, PT, R0, 0x1bf, P3 ;  /* 0x000001bf0000780c */ /* 0x000fc40001f64470 */
[----:B------:R-:W-:Y:S02]  /*db50*/  ISETP.GT.U32.OR P4, PT, R0, 0x1bf, P4 ;  /* 0x000001bf0000780c */ /* 0x000fe40002784470 */
[C---:B------:R-:W-:Y:S02]  /*db60*/  IADD3 R51, R80.reuse, 0x110, RZ ;  /* 0x0000011050337810 */ /* 0x040fe40007ffe0ff */
[----:B------:R-:W-:Y:S01]  /*db70*/  IADD3 R52, R80, 0x120, RZ ;  /* 0x0000012050347810 */ /* 0x000fe20007ffe0ff */
[----:B------:R-:W-:Y:S08]  /*db80*/  @!P5 BRA `(.L_x_2342) ;  /* 0x000000000048d947 */ /* 0x000ff00003800000 */
        /* <DEDUP_REMOVED lines=18> */
.L_x_2342:
[----:B------:R-:W-:Y:S04]  /*dcb0*/  BSSY B0, `(.L_x_2343) ;  /* 0x0000015000007945 */ /* 0x000fe80003800000 */
[----:B------:R-:W-:Y:S05]  /*dcc0*/  @P6 BRA `(.L_x_2344) ;  /* 0x00000000004c6947 */ /* 0x000fea0003800000 */
[----:B------:R-:W-:Y:S01]  /*dcd0*/  MOV R45, UR5 ;  /* 0x00000005002d7c02 */ /* 0x000fe20008000f00 */
[----:B------:R-:W-:-:S04]  /*dce0*/  ULDC.64 UR14, c[0x0][0x288] ;  /* 0x0000a200000e7ab9 */ /* 0x000fc80000000a00 */
[----:B------:R-:W-:Y:S01]  /*dcf0*/  FFMA.FTZ R45, R59, R45, UR13 ;  /* 0x0000000d3b2d7e23 */ /* 0x000fe2000801002d */
[----:B------:R-:W-:-:S03]  /*dd00*/  IMAD R59, R44, UR14, RZ ;  /* 0x0000000e2c3b7c24 */ /* 0x000fc6000f8e02ff */
[----:B------:R-:W-:Y:S01]  /*dd10*/  FFMA.FTZ R57, R76, R8, -R45 ;  /* 0x000000084c397223 */ /* 0x000fe2000001082d */
[----:B------:R-:W-:Y:S01]  /*dd20*/  MOV R8, UR5 ;  /* 0x0000000500087c02 */ /* 0x000fe20008000f00 */
[----:B------:R-:W-:-:S04]  /*dd30*/  IMAD R59, R48, UR15, R59 ;  /* 0x0000000f303b7c24 */ /* 0x000fc8000f8e023b */
[----:B------:R-:W-:-:S04]  /*dd40*/  FFMA.FTZ R8, R58, R8, UR13 ;  /* 0x0000000d3a087e23 */ /* 0x000fc80008010008 */
[----:B------:R-:W-:Y:S01]  /*dd50*/  FFMA.FTZ R58, R77, R9, -R8 ;  /* 0x000000094d3a7223 */ /* 0x000fe20000010808 */
[----:B------:R-:W-:Y:S02]  /*dd60*/  MOV R8, R2 ;  /* 0x0000000200087202 */ /* 0x000fe40000000f00 */
[----:B------:R-:W-:-:S03]  /*dd70*/  MOV R9, R5 ;  /* 0x0000000500097202 */ /* 0x000fc60000000f00 */
        /* <DEDUP_REMOVED lines=8> */
.L_x_2344:
[----:B------:R-:W-:Y:S05]  /*de00*/  BSYNC B0 ;  /* 0x0000000000007941 */ /* 0x000fea0003800000 */
.L_x_2343:
        /* <DEDUP_REMOVED lines=21> */
.L_x_2345:
[----:B------:R-:W-:Y:S04]  /*df60*/  BSSY B0, `(.L_x_2346) ;  /* 0x0000017000007945 */ /* 0x000fe80003800000 */
[----:B------:R-:W-:Y:S05]  /*df70*/  @P0 BRA `(.L_x_2347) ;  /* 0x0000000000540947 */ /* 0x000fea0003800000 */
[----:B0-----:R-:W2:Y:S01]  /*df80*/  LDL.LU R9, [R1+0x2c] ;  /* 0x00002c0001097983 */ /* 0x001ea20000300800 */
[----:B------:R-:W-:-:S03]  /*df90*/  ULDC.64 UR14, c[0x0][0x288] ;  /* 0x0000a200000e7ab9 */ /* 0x000fc60000000a00 */
[----:B------:R-:W3:Y:S01]  /*dfa0*/  LDL.LU R8, [R1+0x28] ;  /* 0x0000280001087983 */ /* 0x000ee20000300800 */
[----:B------:R-:W-:Y:S01]  /*dfb0*/  MOV R45, UR5 ;  /* 0x00000005002d7c02 */ /* 0x000fe20008000f00 */
[----:B------:R-:W-:Y:S01]  /*dfc0*/  IMAD R56, R56, UR14, RZ ;  /* 0x0000000e38387c24 */ /* 0x000fe2000f8e02ff */
[----:B------:R-:W-:-:S03]  /*dfd0*/  MOV R44, UR5 ;  /* 0x00000005002c7c02 */ /* 0x000fc60008000f00 */
[----:B------:R-:W-:Y:S02]  /*dfe0*/  IMAD R57, R49, UR15, R56 ;  /* 0x0000000f31397c24 */ /* 0x000fe4000f8e0238 */
[----:B--2---:R-:W-:Y:S01]  /*dff0*/  FFMA.FTZ R45, R9, R45, UR13 ;  /* 0x0000000d092d7e23 */ /* 0x004fe2000801002d */
[----:B------:R-:W-:Y:S01]  /*e000*/  MOV R9, R5 ;  /* 0x0000000500097202 */ /* 0x000fe20000000f00 */
[----:B---3--:R-:W-:Y:S01]  /*e010*/  FFMA.FTZ R44, R8, R44, UR13 ;  /* 0x0000000d082c7e23 */ /* 0x008fe2000801002c */
[----:B------:R-:W-:Y:S01]  /*e020*/  MOV R8, R2 ;  /* 0x0000000200087202 */ /* 0x000fe20000000f00 */
[----:B------:R-:W-:Y:S02]  /*e030*/  FFMA.FTZ R45, R76, R10, -R45 ;  /* 0x0000000a4c2d7223 */ /* 0x000fe4000001082d */
        /* <DEDUP_REMOVED lines=9> */
.L_x_2347:
[----:B------:R-:W-:Y:S05]  /*e0d0*/  BSYNC B0 ;  /* 0x0000000000007941 */ /* 0x000fea0003800000 */
.L_x_2346:
[----:B------:R-:W-:Y:S05]  /*e0e0*/  @!P5 BRA `(.L_x_2348) ;  /* 0x000000000050d947 */ /* 0x000fea0003800000 */
[----:B01----:R-:W2:Y:S04]  /*e0f0*/  LDL R8, [R1+0x24] ;  /* 0x0000240001087983 */ /* 0x003ea80000100800 */
[----:B------:R-:W3:Y:S01]  /*e100*/  LDL R9, [R1+0x20] ;  /* 0x0000200001097983 */ /* 0x000ee20000100800 */
[----:B--2---:R-:W-:Y:S01]  /*e110*/  FFMA.FTZ R8, R8, R76, R74 ;  /* 0x0000004c08087223 */ /* 0x004fe2000001004a */
[----:B---3--:R-:W-:-:S03]  /*e120*/  FFMA.FTZ R9, R9, R77, R75 ;  /* 0x0000004d09097223 */ /* 0x008fc6000001004b */
        /* <DEDUP_REMOVED lines=9> */
[----:B-1----:R-:W-:Y:S01]  /*e1c0*/  FMUL.FTZ R49, R13, R48 ;  /* 0x000000300d317220 */ /* 0x002fe20000410000 */
[----:B------:R-:W-:Y:S01]  /*e1d0*/  FADD.FTZ R13, -R11, 1 ;  /* 0x3f8000000b0d7421 */ /* 0x000fe20000010100 */
[----:B------:R-:W-:-:S03]  /*e1e0*/  FADD.FTZ R48, -R48, 1 ;  /* 0x3f80000030307421 */ /* 0x000fc60000010100 */
[----:B------:R-:W-:Y:S01]  /*e1f0*/  FFMA.FTZ R13, R8, R13, 1 ;  /* 0x3f800000080d7423 */ /* 0x000fe2000001000d */
[----:B------:R-:W-:-:S03]  /*e200*/  FFMA.FTZ R48, R9, R48, 1 ;  /* 0x3f80000009307423 */ /* 0x000fc60000010030 */
[----:B------:R-:W-:Y:S01]  /*e210*/  FMUL.FTZ R12, R12, R13 ;  /* 0x0000000d0c0c7220 */ /* 0x000fe20000410000 */
[----:B------:R-:W-:-:S07]  /*e220*/  FMUL.FTZ R13, R49, R48 ;  /* 0x00000030310d7220 */ /* 0x000fce0000410000 */
.L_x_2348:
[----:B------:R-:W-:Y:S04]  /*e230*/  BSSY B0, `(.L_x_2349) ;  /* 0x0000017000007945 */ /* 0x000fe80003800000 */
[----:B------:R-:W-:Y:S05]  /*e240*/  @P2 BRA `(.L_x_2350) ;  /* 0x0000000000542947 */ /* 0x000fea0003800000 */
[----:B01----:R-:W2:Y:S01]  /*e250*/  LDL.LU R9, [R1+0x24] ;  /* 0x0000240001097983 */ /* 0x003ea20000300800 */
[----:B------:R-:W-:Y:S01]  /*e260*/  MOV R11, UR5 ;  /* 0x00000005000b7c02 */ /* 0x000fe20008000f00 */
[----:B------:R-:W-:Y:S02]  /*e270*/  ULDC.64 UR14, c[0x0][0x288] ;  /* 0x0000a200000e7ab9 */ /* 0x000fe40000000a00 */
[----:B------:R-:W3:Y:S01]  /*e280*/  LDL.LU R8, [R1+0x20] ;  /* 0x0000200001087983 */ /* 0x000ee20000300800 */
[----:B------:R-:W-:Y:S01]  /*e290*/  MOV R10, UR5 ;  /* 0x00000005000a7c02 */ /* 0x000fe20008000f00 */
[----:B------:R-:W-:-:S04]  /*e2a0*/  IMAD R55, R55, UR14, RZ ;  /* 0x0000000e37377c24 */ /* 0x000fc8000f8e02ff */
        /* <DEDUP_REMOVED lines=8> */
[----:B------:R-:W-:-:S03]  /*e330*/  ULDC.64 UR14, c[0x0][0x210] ;  /* 0x00008400000e7ab9 */ /* 0x000fc60000000a00 */
[----:B------:R-:W-:Y:S01]  /*e340*/  FMUL.FTZ R12, R12, UR26 ;  /* 0x0000001a0c0c7c20 */ /* 0x000fe20008410000 */
[----:B------:R-:W-:Y:S01]  /*e350*/  FMUL.FTZ R13, R13, UR26 ;  /* 0x0000001a0d0d7c20 */ /* 0x000fe20008410000 */
[----:B------:R-:W-:Y:S02]  /*e360*/  LEA R10, P0, R8, UR14, 0x2 ;  /* 0x0000000e080a7c11 */ /* 0x000fe4000f8010ff */
[----:B------:R-:W-:-:S04]  /*e370*/  IADD3 R55, R9, R55, RZ ;  /* 0x0000003709377210 */ /* 0x000fc80007ffe0ff */
[----:B------:R-:W-:-:S05]  /*e380*/  LEA.HI.X R11, R8, UR15, R55, 0x2, P0 ;  /* 0x0000000f080b7c11 */ /* 0x000fca00080f1437 */
[----:B------:R2:W-:Y:S02]  /*e390*/  STG.E.64 desc[UR22][R10.64], R12 ;  /* 0x0000000c0a007986 */ /* 0x0005e4000c101b16 */
.L_x_2350:
[----:B------:R-:W-:Y:S05]  /*e3a0*/  BSYNC B0 ;  /* 0x0000000000007941 */ /* 0x000fea0003800000 */
.L_x_2349:
[----:B------:R-:W-:Y:S05]  /*e3b0*/  @!P5 BRA `(.L_x_2351) ;  /* 0x000000000050d947 */ /* 0x000fea0003800000 */
[----:B01----:R-:W3:Y:S04]  /*e3c0*/  LDL R8, [R1+0xc] ;  /* 0x00000c0001087983 */ /* 0x003ee80000100800 */
[----:B------:R-:W4:Y:S01]  /*e3d0*/  LDL R9, [R1+0x8] ;  /* 0x0000080001097983 */ /* 0x000f220000100800 */
[----:B---3--:R-:W-:Y:S01]  /*e3e0*/  FFMA.FTZ R8, R8, R76, R74 ;  /* 0x0000004c08087223 */ /* 0x008fe2000001004a */
[----:B----4-:R-:W-:-:S03]  /*e3f0*/  FFMA.FTZ R9, R9, R77, R75 ;  /* 0x0000004d09097223 */ /* 0x010fc6000001004b */
        /* <DEDUP_REMOVED lines=16> */
.L_x_2351:
[----:B------:R-:W-:Y:S04]  /*e500*/  BSSY B0, `(.L_x_2352) ;  /* 0x0000017000007945 */ /* 0x000fe80003800000 */
[----:B------:R-:W-:Y:S05]  /*e510*/  @P3 BRA `(.L_x_2353) ;  /* 0x0000000000543947 */ /* 0x000fea0003800000 */
[----:B01----:R-:W3:Y:S01]  /*e520*/  LDL.LU R8, [R1+0xc] ;  /* 0x00000c0001087983 */ /* 0x003ee20000300800 */
[----:B--2---:R-:W-:Y:S01]  /*e530*/  MOV R11, UR5 ;  /* 0x00000005000b7c02 */ /* 0x004fe20008000f00 */
[----:B------:R-:W-:Y:S02]  /*e540*/  ULDC.64 UR14, c[0x0][0x288] ;  /* 0x0000a200000e7ab9 */ /* 0x000fe40000000a00 */
[----:B------:R-:W2:Y:S01]  /*e550*/  LDL.LU R10, [R1+0x8] ;  /* 0x00000800010a7983 */ /* 0x000ea20000300800 */
[----:B------:R-:W-:Y:S01]  /*e560*/  MOV R9, R5 ;  /* 0x0000000500097202 */ /* 0x000fe20000000f00 */
[----:B------:R-:W-:Y:S01]  /*e570*/  IMAD R53, R53, UR14, RZ ;  /* 0x0000000e35357c24 */ /* 0x000fe2000f8e02ff */
[----:B------:R-:W-:-:S03]  /*e580*/  MOV R12, UR5 ;  /* 0x00000005000c7c02 */ /* 0x000fc60008000f00 */
[----:B------:R-:W-:Y:S02]  /*e590*/  IMAD R53, R46, UR15, R53 ;  /* 0x0000000f2e357c24 */ /* 0x000fe4000f8e0235 */
[----:B---3--:R-:W-:Y:S01]  /*e5a0*/  FFMA.FTZ R11, R8, R11, UR13 ;  /* 0x0000000d080b7e23 */ /* 0x008fe2000801000b */
[----:B------:R-:W-:Y:S01]  /*e5b0*/  MOV R8, R2 ;  /* 0x0000000200087202 */ /* 0x000fe20000000f00 */
[----:B--2---:R-:W-:Y:S02]  /*e5c0*/  FFMA.FTZ R12, R10, R12, UR13 ;  /* 0x0000000d0a0c7e23 */ /* 0x004fe4000801000c */
[----:B------:R-:W-:Y:S02]  /*e5d0*/  FFMA.FTZ R11, R76, R14, -R11 ;  /* 0x0000000e4c0b7223 */ /* 0x000fe4000001080b */
[----:B------:R-:W-:Y:S01]  /*e5e0*/  IMAD.WIDE.U32 R8, R46, UR14, R8 ;  /* 0x0000000e2e087c25 */ /* 0x000fe2000f8e0008 */
[----:B------:R-:W-:-:S03]  /*e5f0*/  ULDC.64 UR14, c[0x0][0x210] ;  /* 0x00008400000e7ab9 */ /* 0x000fc60000000a00 */
[----:B------:R-:W-:Y:S01]  /*e600*/  FFMA.FTZ R13, R77, R15, -R12 ;  /* 0x0000000f4d0d7223 */ /* 0x000fe2000001080c */
[----:B------:R-:W-:Y:S01]  /*e610*/  FMUL.FTZ R12, R11, UR26 ;  /* 0x0000001a0b0c7c20 */ /* 0x000fe20008410000 */
[----:B------:R-:W-:Y:S02]  /*e620*/  LEA R10, P0, R8, UR14, 0x2 ;  /* 0x0000000e080a7c11 */ /* 0x000fe4000f8010ff */
[----:B------:R-:W-:Y:S01]  /*e630*/  FMUL.FTZ R13, R13, UR26 ;  /* 0x0000001a0d0d7c20 */ /* 0x000fe20008410000 */
[----:B------:R-:W-:-:S04]  /*e640*/  IADD3 R53, R9, R53, RZ ;  /* 0x0000003509357210 */ /* 0x000fc80007ffe0ff */
[----:B------:R-:W-:-:S05]  /*e650*/  LEA.HI.X R11, R8, UR15, R53, 0x2, P0 ;  /* 0x0000000f080b7c11 */ /* 0x000fca00080f1435 */
[----:B------:R3:W-:Y:S02]  /*e660*/  STG.E.64 desc[UR22][R10.64], R12 ;  /* 0x0000000c0a007986 */ /* 0x0007e4000c101b16 */
.L_x_2353:
[----:B------:R-:W-:Y:S05]  /*e670*/  BSYNC B0 ;  /* 0x0000000000007941 */ /* 0x000fea0003800000 */
.L_x_2352:
[----:B------:R-:W-:Y:S05]  /*e680*/  @!P5 BRA `(.L_x_2354) ;  /* 0x000000000048d947 */ /* 0x000fea0003800000 */
[----:B01----:R-:W-:Y:S01]  /*e690*/  FFMA.FTZ R8, R118, R76, R74 ;  /* 0x0000004c76087223 */ /* 0x003fe2000001004a */
[----:B------:R-:W-:-:S03]  /*e6a0*/  FFMA.FTZ R9, R116, R77, R75 ;  /* 0x0000004d74097223 */ /* 0x000fc6000001004b */
[----:B--23--:R-:W-:Y:S01]  /*e6b0*/  FMUL.FTZ R10, R8, -1.4426950216293334961 ;  /* 0xbfb8aa3b080a7820 */ /* 0x00cfe20000410000 */
        /* <DEDUP_REMOVED lines=15> */
.L_x_2354:
[----:B------:R-:W-:Y:S04]  /*e7b0*/  BSSY B0, `(.L_x_2355) ;  /* 0x0000015000007945 */ /* 0x000fe80003800000 */
[----:B------:R-:W-:Y:S05]  /*e7c0*/  @P4 BRA `(.L_x_2356) ;  /* 0x00000000004c4947 */ /* 0x000fea0003800000 */
[----:B------:R-:W-:Y:S01]  /*e7d0*/  ULDC.64 UR14, c[0x0][0x288] ;  /* 0x0000a200000e7ab9 */ /* 0x000fe20000000a00 */
[----:B01----:R-:W-:Y:S01]  /*e7e0*/  MOV R8, R2 ;  /* 0x0000000200087202 */ /* 0x003fe20000000f00 */
[----:B------:R-:W-:Y:S01]  /*e7f0*/  IMAD R50, R50, UR14, RZ ;  /* 0x0000000e32327c24 */ /* 0x000fe2000f8e02ff */
[----:B------:R-:W-:Y:S02]  /*e800*/  MOV R9, R5 ;  /* 0x0000000500097202 */ /* 0x000fe40000000f00 */
[----:B--23--:R-:W-:Y:S02]  /*e810*/  MOV R11, UR5 ;  /* 0x00000005000b7c02 */ /* 0x00cfe40008000f00 */
[----:B------:R-:W-:Y:S01]  /*e820*/  MOV R13, UR5 ;  /* 0x00000005000d7c02 */ /* 0x000fe20008000f00 */
[----:B------:R-:W-:-:S04]  /*e830*/  IMAD.WIDE.U32 R8, R47, UR14, R8 ;  /* 0x0000000e2f087c25 */ /* 0x000fc8000f8e0008 */
[----:B------:R-:W-:Y:S01]  /*e840*/  FFMA.FTZ R11, R118, R11, UR13 ;  /* 0x0000000d760b7e23 */ /* 0x000fe2000801000b */
[----:B------:R-:W-:Y:S02]  /*e850*/  IMAD R47, R47, UR15, R50 ;  /* 0x0000000f2f2f7c24 */ /* 0x000fe4000f8e0232 */
[----:B------:R-:W-:Y:S01]  /*e860*/  FFMA.FTZ R116, R116, R13, UR13 ;  /* 0x0000000d74747e23 */ /* 0x000fe2000801000d */
[----:B------:R-:W-:Y:S01]  /*e870*/  ULDC.64 UR14, c[0x0][0x210] ;  /* 0x00008400000e7ab9 */ /* 0x000fe20000000a00 */
[----:B------:R-:W-:Y:S01]  /*e880*/  FFMA.FTZ R11, R76, R16, -R11 ;  /* 0x000000104c0b7223 */ /* 0x000fe2000001080b */
[C---:B------:R-:W-:Y:S01]  /*e890*/  LEA R10, P0, R8.reuse, UR14, 0x2 ;  /* 0x0000000e080a7c11 */ /* 0x040fe2000f8010ff */
[----:B------:R-:W-:Y:S01]  /*e8a0*/  FFMA.FTZ R13, R77, R17, -R116 ;  /* 0x000000114d0d7223 */ /* 0x000fe20000010874 */
[----:B------:R-:W-:Y:S01]  /*e8b0*/  IADD3 R47, R9, R47, RZ ;  /* 0x0000002f092f7210 */ /* 0x000fe20007ffe0ff */
[----:B------:R-:W-:Y:S02]  /*e8c0*/  FMUL.FTZ R12, R11, UR26 ;  /* 0x0000001a0b0c7c20 */ /* 0x000fe40008410000 */
[----:B------:R-:W-:Y:S01]  /*e8d0*/  FMUL.FTZ R13, R13, UR26 ;  /* 0x0000001a0d0d7c20 */ /* 0x000fe20008410000 */
[----:B------:R-:W-:-:S05]  /*e8e0*/  LEA.HI.X R11, R8, UR15, R47, 0x2, P0 ;  /* 0x0000000f080b7c11 */ /* 0x000fca00080f142f */
[----:B------:R4:W-:Y:S02]  /*e8f0*/  STG.E.64 desc[UR22][R10.64], R12 ;  /* 0x0000000c0a007986 */ /* 0x0009e4000c101b16 */
.L_x_2356:
[----:B------:R-:W-:Y:S05]  /*e900*/  BSYNC B0 ;  /* 0x0000000000007941 */ /* 0x000fea0003800000 */
.L_x_2355:
[C---:B------:R-:W-:Y:S02]  /*e910*/  IADD3 R47, R80.reuse, 0x130, RZ ;  /* 0x00000130502f7810 */ /* 0x040fe40007ffe0ff */
[C---:B0-----:R-:W-:Y:S02]  /*e920*/  IADD3 R44, R80.reuse, 0x140, RZ ;  /* 0x00000140502c7810 */ /* 0x041fe40007ffe0ff */
[----:B------:R-:W-:Y:S02]  /*e930*/  IADD3 R14, R80, 0x150, RZ ;  /* 0x00000150500e7810 */ /* 0x000fe40007ffe0ff */
        /* <DEDUP_REMOVED lines=19> */
[----:B------:R-:W-:Y:S02]  /*ea70*/  ISETP.GT.U32.OR P4, PT, R0, 0x1bf, P4 ;  /* 0x000001bf0000780c */ /* 0x000fe40002784470 */
[----:B------:R-:W-:-:S02]  /*ea80*/  IADD3 R16, R80, 0x160, RZ ;  /* 0x0000016050107810 */ /* 0x000fc40007ffe0ff */
[----:B------:R-:W-:Y:S01]  /*ea90*/  IADD3 R17, R80, 0x170, RZ ;  /* 0x0000017050117810 */ /* 0x000fe20007ffe0ff */
[----:B------:R-:W-:Y:S08]  /*eaa0*/  @!P5 BRA `(.L_x_2357) ;  /* 0x000000000048d947 */ /* 0x000ff00003800000 */
[----:B-1----:R-:W-:Y:S01]  /*eab0*/  FFMA.FTZ R8, R115, R76, R74 ;  /* 0x0000004c73087223 */ /* 0x002fe2000001004a */
[----:B------:R-:W-:-:S03]  /*eac0*/  FFMA.FTZ R9, R114, R77, R75 ;  /* 0x0000004d72097223 */ /* 0x000fc6000001004b */
[----:B--234-:R-:W-:Y:S01]  /*ead0*/  FMUL.FTZ R10, R8, -1.4426950216293334961 ;  /* 0xbfb8aa3b080a7820 */ /* 0x01cfe20000410000 */
        /* <DEDUP_REMOVED lines=15> */
.L_x_2357:
[----:B------:R-:W-:Y:S04]  /*ebd0*/  BSSY B0, `(.L_x_2358) ;  /* 0x0000015000007945 */ /* 0x000fe80003800000 */
[----:B------:R-:W-:Y:S05]  /*ebe0*/  @P6 BRA `(.L_x_2359) ;  /* 0x00000000004c6947 */ /* 0x000fea0003800000 */
[----:B-1----:R-:W-:Y:S01]  /*ebf0*/  MOV R8, UR5 ;  /* 0x0000000500087c02 */ /* 0x002fe20008000f00 */
[----:B------:R-:W-:Y:S01]  /*ec00*/  ULDC.64 UR14, c[0x0][0x288] ;  /* 0x0000a200000e7ab9 */ /* 0x000fe20000000a00 */
[----:B------:R-:W-:Y:S01]  /*ec10*/  MOV R9, R5 ;  /* 0x0000000500097202 */ /* 0x000fe20000000f00 */
[----:B--234-:R-:W-:Y:S01]  /*ec20*/  IMAD R10, R53, UR14, RZ ;  /* 0x0000000e350a7c24 */ /* 0x01cfe2000f8e02ff */
[----:B------:R-:W-:Y:S01]  /*ec30*/  MOV R11, UR5 ;  /* 0x00000005000b7c02 */ /* 0x000fe20008000f00 */
[----:B------:R-:W-:Y:S01]  /*ec40*/  FFMA.FTZ R115, R115, R8, UR13 ;  /* 0x0000000d73737e23 */ /* 0x000fe20008010008 */
[----:B------:R-:W-:-:S03]  /*ec50*/  MOV R8, R2 ;  /* 0x0000000200087202 */ /* 0x000fc60000000f00 */
[----:B------:R-:W-:Y:S01]  /*ec60*/  FFMA.FTZ R114, R114, R11, UR13 ;  /* 0x0000000d72727e23 */ /* 0x000fe2000801000b */
[----:B------:R-:W-:Y:S01]  /*ec70*/  FFMA.FTZ R12, R76, R18, -R115 ;  /* 0x000000124c0c7223 */ /* 0x000fe20000010873 */
[----:B------:R-:W-:-:S04]  /*ec80*/  IMAD.WIDE.U32 R8, R51, UR14, R8 ;  /* 0x0000000e33087c25 */ /* 0x000fc8000f8e0008 */
[----:B------:R-:W-:Y:S01]  /*ec90*/  FFMA.FTZ R13, R77, R19, -R114 ;  /* 0x000000134d0d7223 */ /* 0x000fe20000010872 */
[----:B------:R-:W-:Y:S01]  /*eca0*/  FMUL.FTZ R12, R12, UR26 ;  /* 0x0000001a0c0c7c20 */ /* 0x000fe20008410000 */
[----:B------:R-:W-:Y:S01]  /*ecb0*/  IMAD R51, R51, UR15, R10 ;  /* 0x0000000f33337c24 */ /* 0x000fe2000f8e020a */
[----:B------:R-:W-:Y:S01]  /*ecc0*/  ULDC.64 UR14, c[0x0][0x210] ;  /* 0x00008400000e7ab9 */ /* 0x000fe20000000a00 */
[----:B------:R-:W-:Y:S01]  /*ecd0*/  FMUL.FTZ R13, R13, UR26 ;  /* 0x0000001a0d0d7c20 */ /* 0x000fe20008410000 */
[----:B------:R-:W-:Y:S02]  /*ece0*/  LEA R10, P6, R8, UR14, 0x2 ;  /* 0x0000000e080a7c11 */ /* 0x000fe4000f8c10ff */
[----:B------:R-:W-:-:S04]  /*ecf0*/  IADD3 R51, R9, R51, RZ ;  /* 0x0000003309337210 */ /* 0x000fc80007ffe0ff */
[----:B------:R-:W-:-:S05]  /*ed00*/  LEA.HI.X R11, R8, UR15, R51, 0x2, P6 ;  /* 0x0000000f080b7c11 */ /* 0x000fca000b0f1433 */
[----:B------:R0:W-:Y:S02]  /*ed10*/  STG.E.64 desc[UR22][R10.64], R12 ;  /* 0x0000000c0a007986 */ /* 0x0001e4000c101b16 */
.L_x_2359:
[----:B------:R-:W-:Y:S05]  /*ed20*/  BSYNC B0 ;  /* 0x0000000000007941 */ /* 0x000fea0003800000 */
.L_x_2358:
[----:B------:R-:W-:Y:S05]  /*ed30*/  @!P5 BRA `(.L_x_2360) ;  /* 0x000000000048d947 */ /* 0x000fea0003800000 */
[----:B-1----:R-:W-:Y:S01]  /*ed40*/  FFMA.FTZ R8, R113, R76, R74 ;  /* 0x0000004c71087223 */ /* 0x002fe2000001004a */
        /* <DEDUP_REMOVED lines=17> */
.L_x_2360:
[----:B------:R-:W-:Y:S04]  /*ee60*/  BSSY B0, `(.L_x_2361) ;  /* 0x0000015000007945 */ /* 0x000fe80003800000 */
[----:B------:R-:W-:Y:S05]  /*ee70*/  @P0 BRA `(.L_x_2362) ;  /* 0x00000000004c0947 */ /* 0x000fea0003800000 */
[----:B-1----:R-:W-:Y:S01]  /*ee80*/  MOV R8, UR5 ;  /* 0x0000000500087c02 */ /* 0x002fe20008000f00 */
[----:B------:R-:W-:Y:S01]  /*ee90*/  ULDC.64 UR14, c[0x0][0x288] ;  /* 0x0000a200000e7ab9 */ /* 0x000fe20000000a00 */
[----:B------:R-:W-:Y:S01]  /*eea0*/  MOV R9, R5 ;  /* 0x0000000500097202 */ /* 0x000fe20000000f00 */
[----:B0-234-:R-:W-:Y:S01]  /*eeb0*/  IMAD R11, R48, UR14, RZ ;  /* 0x0000000e300b7c24 */ /* 0x01dfe2000f8e02ff */
[----:B------:R-:W-:Y:S01]  /*eec0*/  MOV R13, UR5 ;  /* 0x00000005000d7c02 */ /* 0x000fe20008000f00 */
[----:B------:R-:W-:Y:S01]  /*eed0*/  FFMA.FTZ R113, R113, R8, UR13 ;  /* 0x0000000d71717e23 */ /* 0x000fe20008010008 */
[----:B------:R-:W-:Y:S01]  /*eee0*/  MOV R8, R2 ;  /* 0x0000000200087202 */ /* 0x000fe20000000f00 */
[----:B------:R-:W-:Y:S02]  /*eef0*/  IMAD R11, R52, UR15, R11 ;  /* 0x0000000f340b7c24 */ /* 0x000fe4000f8e020b */
[----:B------:R-:W-:Y:S01]  /*ef00*/  FFMA.FTZ R112, R112, R13, UR13 ;  /* 0x0000000d70707e23 */ /* 0x000fe2000801000d */
[----:B------:R-:W-:Y:S01]  /*ef10*/  FFMA.FTZ R12, R76, R20, -R113 ;  /* 0x000000144c0c7223 */ /* 0x000fe20000010871 */
        /* <DEDUP_REMOVED lines=9> */
.L_x_2362:
[----:B------:R-:W-:Y:S05]  /*efb0*/  BSYNC B0 ;  /* 0x0000000000007941 */ /* 0x000fea0003800000 */
.L_x_2361:
        /* <DEDUP_REMOVED lines=19> */
.L_x_2363:
[----:B------:R-:W-:Y:S04]  /*f0f0*/  BSSY B0, `(.L_x_2364) ;  /* 0x0000015000007945 */ /* 0x000fe80003800000 */
[----:B------:R-:W-:Y:S05]  /*f100*/  @P2 BRA `(.L_x_2365) ;  /* 0x00000000004c2947 */ /* 0x000fea0003800000 */
[----:B-1----:R-:W-:Y:S01]  /*f110*/  MOV R8, UR5 ;  /* 0x0000000500087c02 */ /* 0x002fe20008000f00 */
[----:B------:R-:W-:Y:S01]  /*f120*/  ULDC.64 UR14, c[0x0][0x288] ;  /* 0x0000a200000e7ab9 */ /* 0x000fe20000000a00 */
[----:B------:R-:W-:Y:S01]  /*f130*/  MOV R9, R5 ;  /* 0x0000000500097202 */ /* 0x000fe20000000f00 */
[----:B------:R-:W-:Y:S01]  /*f140*/  IMAD R46, R46, UR14, RZ ;  /* 0x0000000e2e2e7c24 */ /* 0x000fe2000f8e02ff */
[----:B0-234-:R-:W-:Y:S01]  /*f150*/  MOV R11, UR5 ;  /* 0x00000005000b7c02 */ /* 0x01dfe20008000f00 */
        /* <DEDUP_REMOVED lines=14> */
.L_x_2365:
[----:B------:R-:W-:Y:S05]  /*f240*/  BSYNC B0 ;  /* 0x0000000000007941 */ /* 0x000fea0003800000 */
.L_x_2364:
        /* <DEDUP_REMOVED lines=19> */
.L_x_2366:
        /* <DEDUP_REMOVED lines=21> */
.L_x_2368:
[----:B------:R-:W-:Y:S05]  /*f4d0*/  BSYNC B0 ;  /* 0x0000000000007941 */ /* 0x000fea0003800000 */
.L_x_2367:
[----:B------:R-:W-:Y:S05]  /*f4e0*/  @!P5 BRA `(.L_x_2369) ;  /* 0x000000000048d947 */ /* 0x000fea0003800000 */
[----:B0-----:R-:W-:Y:S01]  /*f4f0*/  FFMA.FTZ R6, R107, R76, R74 ;  /* 0x0000004c6b067223 */ /* 0x001fe2000001004a */
[----:B------:R-:W-:-:S03]  /*f500*/  FFMA.FTZ R7, R106, R77, R75 ;  /* 0x0000004d6a077223 */ /* 0x000fc6000001004b */
[----:B-1----:R-:W-:Y:S01]  /*f510*/  FMUL.FTZ R8, R6, -1.4426950216293334961 ;  /* 0xbfb8aa3b06087820 */ /* 0x002fe20000410000 */
[----:B--234-:R-:W-:-:S05]  /*f520*/  FMUL.FTZ R10, R7, -1.4426950216293334961 ;  /* 0xbfb8aa3b070a7820 */ /* 0x01cfca0000410000 */
        /* <DEDUP_REMOVED lines=14> */
.L_x_2369:
[----:B------:R-:W-:Y:S04]  /*f610*/  BSSY B0, `(.L_x_2370) ;  /* 0x0000015000007945 */ /* 0x000fe80003800000 */
[----:B------:R-:W-:Y:S05]  /*f620*/  @P4 BRA `(.L_x_2371) ;  /* 0x00000000004c4947 */ /* 0x000fea0003800000 */
[----:B0-----:R-:W-:Y:S01]  /*f630*/  MOV R6, UR5 ;  /* 0x0000000500067c02 */ /* 0x001fe20008000f00 */
[----:B------:R-:W-:Y:S01]  /*f640*/  ULDC.64 UR14, c[0x0][0x288] ;  /* 0x0000a200000e7ab9 */ /* 0x000fe20000000a00 */
[----:B------:R-:W-:Y:S01]  /*f650*/  MOV R7, R5 ;  /* 0x0000000500077202 */ /* 0x000fe20000000f00 */
[----:B------:R-:W-:Y:S01]  /*f660*/  IMAD R15, R15, UR14, RZ ;  /* 0x0000000e0f0f7c24 */ /* 0x000fe2000f8e02ff */
[----:B-1----:R-:W-:Y:S01]  /*f670*/  MOV R9, UR5 ;  /* 0x0000000500097c02 */ /* 0x002fe20008000f00 */
[----:B------:R-:W-:Y:S01]  /*f680*/  FFMA.FTZ R107, R107, R6, UR13 ;  /* 0x0000000d6b6b7e23 */ /* 0x000fe20008010006 */
[----:B------:R-:W-:Y:S01]  /*f690*/  MOV R6, R2 ;  /* 0x0000000200067202 */ /* 0x000fe20000000f00 */
[----:B------:R-:W-:Y:S02]  /*f6a0*/  IMAD R15, R14, UR15, R15 ;  /* 0x0000000f0e0f7c24 */ /* 0x000fe4000f8e020f */
[----:B------:R-:W-:Y:S01]  /*f6b0*/  FFMA.FTZ R106, R106, R9, UR13 ;  /* 0x0000000d6a6a7e23 */ /* 0x000fe20008010009 */
[----:B--234-:R-:W-:Y:S01]  /*f6c0*/  FFMA.FTZ R10, R76, R24, -R107 ;  /* 0x000000184c0a7223 */ /* 0x01cfe2000001086b */
        /* <DEDUP_REMOVED lines=9> */
.L_x_2371:
[----:B------:R-:W-:Y:S05]  /*f760*/  BSYNC B0 ;  /* 0x0000000000007941 */ /* 0x000fea0003800000 */
.L_x_2370:
[C---:B------:R-:W-:Y:S02]  /*f770*/  IADD3 R18, R80.reuse, 0x180, RZ ;  /* 0x0000018050127810 */ /* 0x040fe40007ffe0ff */
[C---:B------:R-:W-:Y:S02]  /*f780*/  IADD3 R15, R80.reuse, 0x190, RZ ;  /* 0x00000190500f7810 */ /* 0x040fe40007ffe0ff */
[C---:B------:R-:W-:Y:S02]  /*f790*/  IADD3 R14, R80.reuse, 0x1a0, RZ ;  /* 0x000001a0500e7810 */ /* 0x040fe40007ffe0ff */
[C---:B------:R-:W-:Y:S02]  /*f7a0*/  IADD3 R44, R80.reuse, 0x160, RZ ;  /* 0x00000160502c7810 */ /* 0x040fe40007ffe0ff */
[C---:B------:R-:W-:Y:S02]  /*f7b0*/  IADD3 R21, R80.reuse, 0x1a0, RZ ;  /* 0x000001a050157810 */ /* 0x040fe40007ffe0ff */
[----:B------:R-:W-:-:S02]  /*f7c0*/  IADD3 R23, R80, 0x190, RZ ;  /* 0x0000019050177810 */ /* 0x000fc40007ffe0ff */
[C---:B------:R-:W-:Y:S02]  /*f7d0*/  IADD3 R24, R80.reuse, 0x180, RZ ;  /* 0x0000018050187810 */ /* 0x040fe40007ffe0ff */
[----:B------:R-:W-:Y:S02]  /*f7e0*/  IADD3 R25, R80, 0x170, RZ ;  /* 0x0000017050197810 */ /* 0x000fe40007ffe0ff */
[----:B------:R-:W-:Y:S02]  /*f7f0*/  ISETP.GE.U32.AND P6, PT, R16, UR6, PT ;  /* 0x0000000610007c0c */ /* 0x000fe4000bfc6070 */
[----:B------:R-:W-:Y:S02]  /*f800*/  ISETP.GE.U32.AND P0, PT, R17, UR6, PT ;  /* 0x0000000611007c0c */ /* 0x000fe4000bf06070 */
        /* <DEDUP_REMOVED lines=18> */
[C---:B0-234-:R-:W-:Y:S02]  /*f930*/  IADD3 R13, R80.reuse, 0x1b0, RZ ;  /* 0x000001b0500d7810 */ /* 0x05dfe40007ffe0ff */
[----:B------:R-:W-:Y:S01]  /*f940*/  IADD3 R12, R80, 0x1c0, RZ ;  /* 0x000001c0500c7810 */ /* 0x000fe20007ffe0ff */
[----:B------:R-:W-:Y:S08]  /*f950*/  @!P5 BRA `(.L_x_2372) ;  /* 0x000000000048d947 */ /* 0x000ff00003800000 */
[----:B------:R-:W-:Y:S01]  /*f960*/  FFMA.FTZ R6, R105, R76, R74 ;  /* 0x0000004c69067223 */ /* 0x000fe2000001004a */
        /* <DEDUP_REMOVED lines=17> */
.L_x_2372:
[----:B------:R-:W-:Y:S04]  /*fa80*/  BSSY B0, `(.L_x_2373) ;  /* 0x0000015000007945 */ /* 0x000fe80003800000 */
[----:B------:R-:W-:Y:S05]  /*fa90*/  @P6 BRA `(.L_x_2374) ;  /* 0x00000000004c6947 */ /* 0x000fea0003800000 */
[----:B------:R-:W-:Y:S01]  /*faa0*/  MOV R6, UR5 ;  /* 0x0000000500067c02 */ /* 0x000fe20008000f00 */
[----:B------:R-:W-:Y:S01]  /*fab0*/  ULDC.64 UR14, c[0x0][0x288] ;  /* 0x0000a200000e7ab9 */ /* 0x000fe20000000a00 */
[----:B------:R-:W-:Y:S01]  /*fac0*/  MOV R7, R5 ;  /* 0x0000000500077202 */ /* 0x000fe20000000f00 */
[----:B-1----:R-:W-:Y:S01]  /*fad0*/  IMAD R9, R44, UR14, RZ ;  /* 0x0000000e2c097c24 */ /* 0x002fe2000f8e02ff */
        /* <DEDUP_REMOVED lines=15> */
.L_x_2374:
[----:B------:R-:W-:Y:S05]  /*fbd0*/  BSYNC B0 ;  /* 0x0000000000007941 */ /* 0x000fea0003800000 */
.L_x_2373:
[----:B------:R-:W-:Y:S05]  /*fbe0*/  @!P5 BRA `(.L_x_2375) ;  /* 0x000000000048d947 */ /* 0x000fea0003800000 */
[----:B------:R-:W-:Y:S01]  /*fbf0*/  FFMA.FTZ R6, R103, R76, R74 ;  /* 0x0000004c67067223 */ /* 0x000fe2000001004a */
[----:B------:R-:W-:-:S03]  /*fc00*/  FFMA.FTZ R7, R102, R77, R75 ;  /* 0x0000004d66077223 */ /* 0x000fc6000001004b */
        /* <DEDUP_REMOVED lines=16> */
.L_x_2375:
[----:B------:R-:W-:Y:S04]  /*fd10*/  BSSY B0, `(.L_x_2376) ;  /* 0x0000015000007945 */ /* 0x000fe80003800000 */
[----:B------:R-:W-:Y:S05]  /*fd20*/  @P0 BRA `(.L_x_2377) ;  /* 0x00000000004c0947 */ /* 0x000fea0003800000 */
[----:B------:R-:W-:Y:S01]  /*fd30*/  MOV R6, UR5 ;  /* 0x0000000500067c02 */ /* 0x000fe20008000f00 */
[----:B------:R-:W-:Y:S01]  /*fd40*/  ULDC.64 UR14, c[0x0][0x288] ;  /* 0x0000a200000e7ab9 */ /* 0x000fe20000000a00 */
[----:B------:R-:W-:Y:S01]  /*fd50*/  MOV R7, R5 ;  /* 0x0000000500077202 */ /* 0x000fe20000000f00 */
[----:B01----:R-:W-:Y:S01]  /*fd60*/  IMAD R8, R25, UR14, RZ ;  /* 0x0000000e19087c24 */ /* 0x003fe2000f8e02ff */
        /* <DEDUP_REMOVED lines=15> */
.L_x_2377:
[----:B------:R-:W-:Y:S05]  /*fe60*/  BSYNC B0 ;  /* 0x0000000000007941 */ /* 0x000fea0003800000 */
.L_x_2376:
        /* <DEDUP_REMOVED lines=19> */
.L_x_2378:
[----:B------:R-:W-:Y:S04]  /*ffa0*/  BSSY B0, `(.L_x_2379) ;  /* 0x0000015000007945 */ /* 0x000fe80003800000 */
[----:B------:R-:W-:Y:S05]  /*ffb0*/  @P2 BRA `(.L_x_2380) ;  /* 0x00000000004c2947 */ /* 0x000fea0003800000 */
[----:B------:R-:W-:Y:S01]  /*ffc0*/  MOV R6, UR5 ;  /* 0x0000000500067c02 */ /* 0x000fe20008000f00 */
[----:B------:R-:W-:Y:S01]  /*ffd0*/  ULDC.64 UR14, c[0x0][0x288] ;  /* 0x0000a200000e7ab9 */ /* 0x000fe20000000a00 */
[----:B------:R-:W-:Y:S01]  /*ffe0*/  MOV R7, R5 ;  /* 0x0000000500077202 */ /* 0x000fe20000000f00 */
[----:B012---:R-:W-:Y:S01]  /*fff0*/  IMAD R9, R24, UR14, RZ ;  /* 0x0000000e18097c24 */ /* 0x007fe2000f8e02ff */
        /* <DEDUP_REMOVED lines=15> */
.L_x_2380:
[----:B------:R-:W-:Y:S05]  /*100f0*/  BSYNC B0 ;  /* 0x0000000000007941 */ /* 0x000fea0003800000 */
.L_x_2379:
[----:B------:R-:W-:Y:S05]  /*10100*/  @!P5 BRA `(.L_x_2381) ;  /* 0x000000000048d947 */ /* 0x000fea0003800000 */
[----:B------:R-:W-:Y:S01]  /*10110*/  FFMA.FTZ R6, R99, R76, R74 ;  /* 0x0000004c63067223 */ /* 0x000fe2000001004a */
[----:B------:R-:W-:-:S03]  /*10120*/  FFMA.FTZ R7, R98, R77, R75 ;  /* 0x0000004d62077223 */ /* 0x000fc6000001004b */
[----:B0123--:R-:W-:Y:S01]  /*10130*/  FMUL.FTZ R8, R6, -1.4426950216293334961 ;  /* 0xbfb8aa3b06087820 */ /* 0x00ffe20000410000 */
        /* <DEDUP_REMOVED lines=15> */
.L_x_2381:
[----:B------:R-:W-:Y:S04]  /*10230*/  BSSY B0, `(.L_x_2382) ;  /* 0x0000015000007945 */ /* 0x000fe80003800000 */
[----:B------:R-:W-:Y:S05]  /*10240*/  @P3 BRA `(.L_x_2383) ;  /* 0x00000000004c3947 */ /* 0x000fea0003800000 */
[----:B------:R-:W-:Y:S01]  /*10250*/  MOV R6, UR5 ;  /* 0x0000000500067c02 */ /* 0x000fe20008000f00 */
[----:B------:R-:W-:Y:S01]  /*10260*/  ULDC.64 UR14, c[0x0][0x288] ;  /* 0x0000a200000e7ab9 */ /* 0x000fe20000000a00 */
[----:B------:R-:W-:Y:S01]  /*10270*/  MOV R7, R5 ;  /* 0x0000000500077202 */ /* 0x000fe20000000f00 */
[----:B0123--:R-:W-:Y:S01]  /*10280*/  IMAD R10, R23, UR14, RZ ;  /* 0x0000000e170a7c24 */ /* 0x00ffe2000f8e02ff */
[----:B------:R-:W-:Y:S01]  /*10290*/  MOV R11, UR5 ;  /* 0x00000005000b7c02 */ /* 0x000fe20008000f00 */
[----:B------:R-:W-:Y:S01]  /*102a0*/  FFMA.FTZ R99, R99, R6, UR13 ;  /* 0x0000000d63637e23 */ /* 0x000fe20008010006 */
[----:B------:R-:W-:-:S03]  /*102b0*/  MOV R6, R2 ;  /* 0x0000000200067202 */ /* 0x000fc60000000f00 */
[----:B------:R-:W-:Y:S01]  /*102c0*/  FFMA.FTZ R98, R98, R11, UR13 ;  /* 0x0000000d62627e23 */ /* 0x000fe2000801000b */
[----:B------:R-:W-:Y:S01]  /*102d0*/  FFMA.FTZ R99, R76, R30, -R99 ;  /* 0x0000001e4c637223 */ /* 0x000fe20000010863 */
[----:B------:R-:W-:-:S04]  /*102e0*/  IMAD.WIDE.U32 R8, R15, UR14, R6 ;  /* 0x0000000e0f087c25 */ /* 0x000fc8000f8e0006 */
        /* <DEDUP_REMOVED lines=9> */
.L_x_2383:
[----:B------:R-:W-:Y:S05]  /*10380*/  BSYNC B0 ;  /* 0x0000000000007941 */ /* 0x000fea0003800000 */
.L_x_2382:
[----:B------:R-:W-:Y:S05]  /*10390*/  @!P5 BRA `(.L_x_2384) ;  /* 0x000000000048d947 */ /* 0x000fea0003800000 */
[----:B----4-:R-:W-:Y:S01]  /*103a0*/  FFMA.FTZ R6, R95, R76, R74 ;  /* 0x0000004c5f067223 */ /* 0x010fe2000001004a */
        /* <DEDUP_REMOVED lines=17> */
.L_x_2384:
[----:B------:R-:W-:Y:S04]  /*104c0*/  BSSY B0, `(.L_x_2385) ;  /* 0x0000015000007945 */ /* 0x000fe80003800000 */
[----:B------:R-:W-:Y:S05]  /*104d0*/  @P4 BRA `(.L_x_2386) ;  /* 0x00000000004c4947 */ /* 0x000fea0003800000 */
[----:B----4-:R-:W-:Y:S01]  /*104e0*/  MOV R6, UR5 ;  /* 0x0000000500067c02 */ /* 0x010fe20008000f00 */
[----:B------:R-:W-:Y:S01]  /*104f0*/  ULDC.64 UR14, c[0x0][0x288] ;  /* 0x0000a200000e7ab9 */ /* 0x000fe20000000a00 */
[----:B------:R-:W-:Y:S01]  /*10500*/  MOV R7, R5 ;  /* 0x0000000500077202 */ /* 0x000fe20000000f00 */
[----:B0123--:R-:W-:Y:S01]  /*10510*/  IMAD R11, R21, UR14, RZ ;  /* 0x0000000e150b7c24 */ /* 0x00ffe2000f8e02ff */
        /* <DEDUP_REMOVED lines=8> */
[----:B------:R-:W-:Y:S01]  /*105a0*/  FMUL.FTZ R10, R95, UR26 ;  /* 0x0000001a5f0a7c20 */ /* 0x000fe20008410000 */
[----:B------:R-:W-:Y:S01]  /*105b0*/  IADD3 R7, R9, R11, RZ ;  /* 0x0000000b09077210 */ /* 0x000fe20007ffe0ff */
[----:B------:R-:W-:Y:S01]  /*105c0*/  FFMA.FTZ R11, R77, R33, -R94 ;  /* 0x000000214d0b7223 */ /* 0x000fe2000001085e */
[----:B------:R-:W-:-:S03]  /*105d0*/  LEA R6, P0, R8, UR14, 0x2 ;  /* 0x0000000e08067c11 */ /* 0x000fc6000f8010ff */
[----:B------:R-:W-:Y:S01]  /*105e0*/  FMUL.FTZ R11, R11, UR26 ;  /* 0x0000001a0b0b7c20 */ /* 0x000fe20008410000 */
[----:B------:R-:W-:-:S05]  /*105f0*/  LEA.HI.X R7, R8, UR15, R7, 0x2, P0 ;  /* 0x0000000f08077c11 */ /* 0x000fca00080f1407 */
[----:B------:R0:W-:Y:S04]  /*10600*/  STG.E.64 desc[UR22][R6.64], R10 ;  /* 0x0000000a06007986 */ /* 0x0001e8000c101b16 */
.L_x_2386:
[----:B------:R-:W-:Y:S05]  /*10610*/  BSYNC B0 ;  /* 0x0000000000007941 */ /* 0x000fea0003800000 */
.L_x_2385:
[C---:B0123--:R-:W-:Y:S02]  /*10620*/  IADD3 R8, R80.reuse, 0x1d0, RZ ;  /* 0x000001d050087810 */ /* 0x04ffe40007ffe0ff */
[C---:B----4-:R-:W-:Y:S02]  /*10630*/  IADD3 R7, R80.reuse, 0x1e0, RZ ;  /* 0x000001e050077810 */ /* 0x050fe40007ffe0ff */
        /* <DEDUP_REMOVED lines=25> */
[----:B------:R-:W-:Y:S01]  /*107d0*/  ISETP.GT.U32.OR P4, PT, R0, 0x1bf, P4 ;  /* 0x000001bf0000780c */ /* 0x000fe20002784470 */
[----:B------:R-:W-:-:S12]  /*107e0*/  @!P5 BRA `(.L_x_2387) ;  /* 0x000000000048d947 */ /* 0x000fd80003800000 */
        /* <DEDUP_REMOVED lines=18> */
.L_x_2387:
[----:B------:R-:W-:Y:S04]  /*10910*/  BSSY B0, `(.L_x_2388) ;  /* 0x0000015000007945 */ /* 0x000fe80003800000 */
[----:B------:R-:W-:Y:S05]  /*10920*/  @P6 BRA `(.L_x_2389) ;  /* 0x00000000004c6947 */ /* 0x000fea0003800000 */
[----:B------:R-:W-:Y:S01]  /*10930*/  MOV R10, UR5 ;  /* 0x00000005000a7c02 */ /* 0x000fe20008000f00 */
[----:B------:R-:W-:Y:S01]  /*10940*/  ULDC.64 UR6, c[0x0][0x288] ;  /* 0x0000a20000067ab9 */ /* 0x000fe20000000a00 */
[----:B------:R-:W-:Y:S01]  /*10950*/  MOV R11, R5 ;  /* 0x00000005000b7202 */ /* 0x000fe20000000f00 */
[----:B------:R-:W-:Y:S01]  /*10960*/  IMAD R16, R25, UR6, RZ ;  /* 0x0000000619107c24 */ /* 0x000fe2000f8e02ff */
        /* <DEDUP_REMOVED lines=15> */
.L_x_2389:
[----:B------:R-:W-:Y:S05]  /*10a60*/  BSYNC B0 ;  /* 0x0000000000007941 */ /* 0x000fea0003800000 */
.L_x_2388:
        /* <DEDUP_REMOVED lines=19> */
.L_x_2390:
[----:B------:R-:W-:Y:S04]  /*10ba0*/  BSSY B0, `(.L_x_2391) ;  /* 0x0000015000007945 */ /* 0x000fe80003800000 */
[----:B------:R-:W-:Y:S05]  /*10bb0*/  @P0 BRA `(.L_x_2392) ;  /* 0x00000000004c0947 */ /* 0x000fea0003800000 */
[----:B0-----:R-:W-:Y:S01]  /*10bc0*/  MOV R10, UR5 ;  /* 0x00000005000a7c02 */ /* 0x001fe20008000f00 */
[----:B------:R-:W-:Y:S01]  /*10bd0*/  ULDC.64 UR6, c[0x0][0x288] ;  /* 0x0000a20000067ab9 */ /* 0x000fe20000000a00 */
[----:B------:R-:W-:Y:S01]  /*10be0*/  MOV R11, R5 ;  /* 0x00000005000b7202 */ /* 0x000fe20000000f00 */
[----:B------:R-:W-:Y:S01]  /*10bf0*/  IMAD R9, R24, UR6, RZ ;  /* 0x0000000618097c24 */ /* 0x000fe2000f8e02ff */
        /* <DEDUP_REMOVED lines=15> */
.L_x_2392:
[----:B------:R-:W-:Y:S05]  /*10cf0*/  BSYNC B0 ;  /* 0x0000000000007941 */ /* 0x000fea0003800000 */
.L_x_2391:
[----:B------:R-:W-:Y:S05]  /*10d00*/  @!P5 BRA `(.L_x_2393) ;  /* 0x000000000048d947 */ /* 0x000fea0003800000 */
        /* <DEDUP_REMOVED lines=18> */
.L_x_2393:
[----:B------:R-:W-:Y:S04]  /*10e30*/  BSSY B0, `(.L_x_2394) ;  /* 0x0000015000007945 */ /* 0x000fe80003800000 */
[----:B------:R-:W-:Y:S05]  /*10e40*/  @P2 BRA `(.L_x_2395) ;  /* 0x00000000004c2947 */ /* 0x000fea0003800000 */
[----:B01----:R-:W-:Y:S01]  /*10e50*/  MOV R10, UR5 ;  /* 0x00000005000a7c02 */ /* 0x003fe20008000f00 */
        /* <DEDUP_REMOVED lines=18> */
.L_x_2395:
[----:B------:R-:W-:Y:S05]  /*10f80*/  BSYNC B0 ;  /* 0x0000000000007941 */ /* 0x000fea0003800000 */
.L_x_2394:
[----:B------:R-:W-:Y:S05]  /*10f90*/  @!P5 BRA `(.L_x_2396) ;  /* 0x000000000048d947 */ /* 0x000fea0003800000 */
[----:B--2---:R-:W-:Y:S01]  /*10fa0*/  FFMA.FTZ R8, R83, R76, R74 ;  /* 0x0000004c53087223 */ /* 0x004fe2000001004a */
        /* <DEDUP_REMOVED lines=17> */
.L_x_2396:
[----:B------:R-:W-:Y:S04]  /*110c0*/  BSSY B0, `(.L_x_2397) ;  /* 0x0000015000007945 */ /* 0x000fe80003800000 */
[----:B------:R-:W-:Y:S05]  /*110d0*/  @P3 BRA `(.L_x_2398) ;  /* 0x00000000004c3947 */ /* 0x000fea0003800000 */
[----:B--2---:R-:W-:Y:S01]  /*110e0*/  MOV R8, UR5 ;  /* 0x0000000500087c02 */ /* 0x004fe20008000f00 */
[----:B------:R-:W-:Y:S01]  /*110f0*/  ULDC.64 UR6, c[0x0][0x288] ;  /* 0x0000a20000067ab9 */ /* 0x000fe20000000a00 */
[----:B------:R-:W-:Y:S01]  /*11100*/  MOV R9, R5 ;  /* 0x0000000500097202 */ /* 0x000fe20000000f00 */
[----:B-1----:R-:W-:Y:S01]  /*11110*/  IMAD R12, R22, UR6, RZ ;  /* 0x00000006160c7c24 */ /* 0x002fe2000f8e02ff */
[----:B------:R-:W-:Y:S01]  /*11120*/  MOV R13, UR5 ;  /* 0x00000005000d7c02 */ /* 0x000fe20008000f00 */
[----:B------:R-:W-:Y:S01]  /*11130*/  FFMA.FTZ R83, R83, R8, UR13 ;  /* 0x0000000d53537e23 */ /* 0x000fe20008010008 */
[----:B------:R-:W-:-:S03]  /*11140*/  MOV R8, R2 ;  /* 0x0000000200087202 */ /* 0x000fc60000000f00 */
[----:B------:R-:W-:Y:S01]  /*11150*/  FFMA.FTZ R82, R82, R13, UR13 ;  /* 0x0000000d52527e23 */ /* 0x000fe2000801000d */
[----:B------:R-:W-:Y:S01]  /*11160*/  FFMA.FTZ R83, R76, R40, -R83 ;  /* 0x000000284c537223 */ /* 0x000fe20000010853 */
[----:B0-----:R-:W-:-:S04]  /*11170*/  IMAD.WIDE.U32 R10, R7, UR6, R8 ;  /* 0x00000006070a7c25 */ /* 0x001fc8000f8e0008 */
        /* <DEDUP_REMOVED lines=9> */
.L_x_2398:
[----:B------:R-:W-:Y:S05]  /*11210*/  BSYNC B0 ;  /* 0x0000000000007941 */ /* 0x000fea0003800000 */
.L_x_2397:
[----:B------:R-:W-:Y:S05]  /*11220*/  @!P5 BRA `(.L_x_2399) ;  /* 0x000000000048d947 */ /* 0x000fea0003800000 */
[----:B------:R-:W-:Y:S01]  /*11230*/  FFMA.FTZ R74, R97, R76, R74 ;  /* 0x0000004c614a7223 */ /* 0x000fe2000001004a */
[----:B------:R-:W-:-:S03]  /*11240*/  FFMA.FTZ R75, R96, R77, R75 ;  /* 0x0000004d604b7223 */ /* 0x000fc6000001004b */
[----:B------:R-:W-:Y:S01]  /*11250*/  FMUL.FTZ R7, R74, -1.4426950216293334961 ;  /* 0xbfb8aa3b4a077820 */ /* 0x000fe20000410000 */
[----:B01----:R-:W-:-:S05]  /*11260*/  FMUL.FTZ R10, R75, -1.4426950216293334961 ;  /* 0xbfb8aa3b4b0a7820 */ /* 0x003fca0000410000 */
[----:B------:R-:W2:Y:S08]  /*11270*/  MUFU.EX2 R7, R7 ;  /* 0x0000000700077308 */ /* 0x000eb00000000800 */
[----:B------:R-:W0:Y:S01]  /*11280*/  MUFU.EX2 R10, R10 ;  /* 0x0000000a000a7308 */ /* 0x000e220000000800 */
[----:B--23--:R-:W-:-:S07]  /*11290*/  FADD.FTZ R8, R7, 1 ;  /* 0x3f80000007087421 */ /* 0x00cfce0000010000 */
        /* <DEDUP_REMOVED lines=11> */
.L_x_2399:
[----:B------:R-:W-:Y:S04]  /*11350*/  BSSY B0, `(.L_x_2400) ;  /* 0x0000014000007945 */ /* 0x000fe80003800000 */
[----:B------:R-:W-:Y:S05]  /*11360*/  @P4 BRA `(.L_x_2401) ;  /* 0x0000000000484947 */ /* 0x000fea0003800000 */
[----:B------:R-:W-:Y:S01]  /*11370*/  MOV R4, UR5 ;  /* 0x0000000500047c02 */ /* 0x000fe20008000f00 */
[----:B------:R-:W-:Y:S01]  /*11380*/  ULDC.64 UR6, c[0x0][0x288] ;  /* 0x0000a20000067ab9 */ /* 0x000fe20000000a00 */
[----:B------:R-:W-:Y:S01]  /*11390*/  MOV R3, R5 ;  /* 0x0000000500037202 */ /* 0x000fe20000000f00 */
[----:B------:R-:W-:Y:S01]  /*113a0*/  IMAD R7, R21, UR6, RZ ;  /* 0x0000000615077c24 */ /* 0x000fe2000f8e02ff */
[----:B--23--:R-:W-:Y:S01]  /*113b0*/  MOV R9, UR5 ;  /* 0x0000000500097c02 */ /* 0x00cfe20008000f00 */
[----:B------:R-:W-:Y:S01]  /*113c0*/  FFMA.FTZ R97, R97, R4, UR13 ;  /* 0x0000000d61617e23 */ /* 0x000fe20008010004 */
[----:B------:R-:W-:-:S04]  /*113d0*/  IMAD.WIDE.U32 R4, R6, UR6, R2 ;  /* 0x0000000606047c25 */ /* 0x000fc8000f8e0002 */
[----:B------:R-:W-:Y:S01]  /*113e0*/  FFMA.FTZ R96, R96, R9, UR13 ;  /* 0x0000000d60607e23 */ /* 0x000fe20008010009 */
[----:B------:R-:W-:Y:S01]  /*113f0*/  FFMA.FTZ R97, R76, R72, -R97 ;  /* 0x000000484c617223 */ /* 0x000fe20000010861 */
[----:B------:R-:W-:Y:S01]  /*11400*/  IMAD R7, R6, UR7, R7 ;  /* 0x0000000706077c24 */ /* 0x000fe2000f8e0207 */
[----:B------:R-:W-:Y:S01]  /*11410*/  ULDC.64 UR6, c[0x0][0x210] ;  /* 0x0000840000067ab9 */ /* 0x000fe20000000a00 */
[----:B------:R-:W-:Y:S01]  /*11420*/  FFMA.FTZ R96, R77, R73, -R96 ;  /* 0x000000494d607223 */ /* 0x000fe20000010860 */
[----:B------:R-:W-:Y:S01]  /*11430*/  LEA R2, P0, R4, UR6, 0x2 ;  /* 0x0000000604027c11 */ /* 0x000fe2000f8010ff */
[----:B------:R-:W-:Y:S01]  /*11440*/  FMUL.FTZ R6, R97, UR26 ;  /* 0x0000001a61067c20 */ /* 0x000fe20008410000 */
[----:B------:R-:W-:-:S04]  /*11450*/  IADD3 R7, R5, R7, RZ ;  /* 0x0000000705077210 */ /* 0x000fc80007ffe0ff */
[----:B------:R-:W-:Y:S01]  /*11460*/  LEA.HI.X R3, R4, UR7, R7, 0x2, P0 ;  /* 0x0000000704037c11 */ /* 0x000fe200080f1407 */
[----:B------:R-:W-:-:S05]  /*11470*/  FMUL.FTZ R7, R96, UR26 ;  /* 0x0000001a60077c20 */ /* 0x000fca0008410000 */
[----:B------:R4:W-:Y:S02]  /*11480*/  STG.E.64 desc[UR22][R2.64], R6 ;  /* 0x0000000602007986 */ /* 0x0009e4000c101b16 */
.L_x_2401:
[----:B------:R-:W-:Y:S05]  /*11490*/  BSYNC B0 ;  /* 0x0000000000007941 */ /* 0x000fea0003800000 */
.L_x_2400:
        /* <DEDUP_REMOVED lines=9> */
.L_x_2255:
[----:B----4-:R-:W4:Y:S01]  /*11530*/  LDC R6, c[0x0][0xc] ;  /* 0x00000300ff067b82 */ /* 0x010f220000000800 */
[----:B------:R-:W-:Y:S01]  /*11540*/  ISETP.NE.AND P1, PT, R0, RZ, PT ;  /* 0x000000ff0000720c */ /* 0x000fe20003f25270 */
[----:B------:R-:W-:Y:S06]  /*11550*/  BSSY B0, `(.L_x_2403) ;  /* 0x0000011000007945 */ /* 0x000fec0003800000 */
[----:B------:R-:W5:Y:S08]  /*11560*/  LDC R7, c[0x0][0x10] ;  /* 0x00000400ff077b82 */ /* 0x000f700000000800 */
[----:B------:R-:W0:Y:S01]  /*11570*/  LDC.64 R2, c[0x0][0x258] ;  /* 0x00009600ff027b82 */ /* 0x000e220000000a00 */
[----:B----4-:R-:W-:-:S02]  /*11580*/  ISETP.NE.AND P0, PT, R6, 0x1, PT ;  /* 0x000000010600780c */ /* 0x010fc40003f05270 */
[----:B-----5:R-:W-:-:S04]  /*11590*/  SHF.L.U32 R4, R7, 0x1, RZ ;  /* 0x0000000107047819 */ /* 0x020fc800000006ff */
        /* <DEDUP_REMOVED lines=12> */
.L_x_2404:
[----:B------:R-:W-:Y:S05]  /*11660*/  BSYNC B0 ;  /* 0x0000000000007941 */ /* 0x000fea0003800000 */
.L_x_2403:
[----:B------:R-:W4:Y:S01]  /*11670*/  S2UR UR4, SR_CTAID.X ;  /* 0x00000000000479c3 */ /* 0x000f220000002500 */
[----:B------:R-:W-:Y:S02]  /*11680*/  IADD3 R4, R6, -0x1, RZ ;  /* 0xffffffff06047810 */ /* 0x000fe40007ffe0ff */
[----:B0-----:R-:W-:-:S05]  /*11690*/  IADD3 R5, R7, -0x1, RZ ;  /* 0xffffffff07057810 */ /* 0x001fca0007ffe0ff */
[----:B------:R-:W0:Y:S01]  /*116a0*/  S2UR UR5, SR_CTAID.Y ;  /* 0x00000000000579c3 */ /* 0x000e220000002600 */
[----:B----4-:R-:W-:-:S04]  /*116b0*/  ISETP.NE.AND P0, PT, R4, UR4, PT ;  /* 0x0000000404007c0c */ /* 0x010fc8000bf05270 */
[----:B0-----:R-:W-:-:S13]  /*116c0*/  ISETP.NE.OR P0, PT, R5, UR5, P0 ;  /* 0x0000000505007c0c */ /* 0x001fda0008705670 */
[----:B------:R-:W-:Y:S05]  /*116d0*/  @P0 EXIT ;  /* 0x000000000000094d */ /* 0x000fea0003800000 */
[----:B------:R-:W-:Y:S05]  /*116e0*/  @P1 BRA `(.L_x_2405) ;  /* 0x0000000000201947 */ /* 0x000fea0003800000 */
[----:B------:R-:W-:-:S05]  /*116f0*/  IMAD R4, R6, R7, RZ ;  /* 0x0000000706047224 */ /* 0x000fca00078e02ff */
[----:B------:R-:W-:-:S13]  /*11700*/  ISETP.NE.AND P0, PT, R4, -0x1, PT ;  /* 0xffffffff0400780c */ /* 0x000fda0003f05270 */
[----:B------:R-:W-:Y:S05]  /*11710*/  @!P0 BRA `(.L_x_2405) ;  /* 0x0000000000148947 */ /* 0x000fea0003800000 */
.L_x_2406:
[----:B------:R-:W4:Y:S04]  /*11720*/  LDG.E.STRONG.GPU R5, desc[UR22][R2.64] ;  /* 0x0000001602057981 */ /* 0x000f28000c1ef900 */
[----:B----4-:R-:W-:Y:S01]  /*11730*/  CCTL.IVALL ;  /* 0x00000000ff00798f */ /* 0x010fe20002000000 */
[----:B------:R-:W-:Y:S05]  /*11740*/  YIELD ;  /* 0x0000000000007946 */ /* 0x000fea0003800000 */
[----:B------:R-:W-:-:S13]  /*11750*/  ISETP.NE.AND P0, PT, R5, R4, PT ;  /* 0x000000040500720c */ /* 0x000fda0003f05270 */
[----:B------:R-:W-:Y:S05]  /*11760*/  @P0 BRA `(.L_x_2406) ;  /* 0xfffffffc00ec0947 */ /* 0x000fea000383ffff */
.L_x_2405:
        /* <DEDUP_REMOVED lines=19> */
[----:B------:R-:W4:Y:S01]  /*118a0*/  LDC.64 R16, c[0x0][0x220] ;  /* 0x00008800ff107b82 */ /* 0x000f220000000a00 */
[----:B------:R-:W-:-:S02]  /*118b0*/  SHF.L.U64.HI R31, R25, 0x2, R24 ;  /* 0x00000002191f7819 */ /* 0x000fc40000010218 */
[----:B------:R-:W-:-:S04]  /*118c0*/  IADD3.X R5, RZ, R5, RZ, P0, !PT ;  /* 0x00000005ff057210 */ /* 0x000fc800007fe4ff */
[--C-:B------:R-:W-:Y:S02]  /*118d0*/  SHF.R.S64 R27, R2, 0x1, R5.reuse ;  /* 0x00000001021b7819 */ /* 0x100fe40000001005 */
[----:B------:R-:W-:-:S04]  /*118e0*/  SHF.R.S32.HI R2, RZ, 0x1, R5 ;  /* 0x00000001ff027819 */ /* 0x000fc80000011405 */
[----:B------:R-:W-:-:S07]  /*118f0*/  SHF.L.U64.HI R29, R27, 0x2, R2 ;  /* 0x000000021b1d7819 */ /* 0x000fce0000010202 */
.L_x_2407:
[----:B------:R-:W-:-:S04]  /*11900*/  LEA R6, P0, R0, UR4, 0x2 ;  /* 0x0000000400067c11 */ /* 0x000fc8000f8010ff */
[----:B------:R-:W-:Y:S02]  /*11910*/  LEA.HI.X R7, R0, UR5, R7, 0x2, P0 ;  /* 0x0000000500077c11 */ /* 0x000fe400080f1407 */
[-C--:B--23--:R-:W-:Y:S02]  /*11920*/  LEA R8, P0, R25, R6.reuse, 0x2 ;  /* 0x0000000619087211 */ /* 0x08cfe400078010ff */
[-C--:B-1----:R-:W-:Y:S01]  /*11930*/  LEA R12, P1, R22, R6.reuse, 0x2 ;  /* 0x00000006160c7211 */ /* 0x082fe200078210ff */
[----:B0-----:R1:W2:Y:S01]  /*11940*/  LDG.E R18, desc[UR22][R6.64] ;  /* 0x0000001606127981 */ /* 0x0012a2000c1e1900 */
        /* <DEDUP_REMOVED lines=10> */
[----:B----4-:R-:W-:Y:S01]  /*119f0*/  IMAD.WIDE R4, R5, 0x4, R16 ;  /* 0x0000000405047825 */ /* 0x010fe200078e0210 */
[----:B------:R-:W-:Y:S02]  /*11a00*/  ISETP.GT.U32.AND P0, PT, R25, R0, PT ;  /* 0x000000001900720c */ /* 0x000fe40003f04070 */
[----:B-1----:R-:W-:-:S04]  /*11a10*/  SHF.R.S32.HI R7, RZ, 0x1f, R0 ;  /* 0x0000001fff077819 */ /* 0x002fc80000011400 */
[----:B------:R-:W-:Y:S01]  /*11a20*/  ISETP.GT.AND.EX P0, PT, R24, R7, PT, P0 ;  /* 0x000000071800720c */ /* 0x000fe20003f04300 */
[----:B--2---:R0:W-:Y:S04]  /*11a30*/  STG.E.64 desc[UR22][R2.64], R18 ;  /* 0x0000001202007986 */ /* 0x0041e8000c101b16 */
[----:B---3--:R0:W-:Y:S08]  /*11a40*/  STG.E.64 desc[UR22][R4.64], R20 ;  /* 0x0000001404007986 */ /* 0x0081f0000c101b16 */
[----:B------:R-:W-:Y:S05]  /*11a50*/  @P0 BRA `(.L_x_2407) ;  /* 0xfffffffc00a80947 */ /* 0x000fea000383ffff */
[----:B------:R-:W-:Y:S05]  /*11a60*/  EXIT ;  /* 0x000000000000794d */ /* 0x000fea0003800000 */
.L_x_2408:
        /* <DEDUP_REMOVED lines=9> */
.L_x_5168:


//--------------------- .text._Z35group_norm_nhwc_bwd_one_pass_kernelI11Fp32IOBf16WLi64ELi56ELi448EEv26Group_norm_nhwc_bwd_params --------------------------
	.section	.text._Z35group_norm_nhwc_bwd_one_pass_kernelI11Fp32IOBf16WLi64ELi56ELi448EEv26Group_norm_nhwc_bwd_params,"ax",@progbits
	.align	128
        .global         _Z35group_norm_nhwc_bwd_one_pass_kernelI11Fp32IOBf16WLi64ELi56ELi448EEv26Group_norm_nhwc_bwd_params
        .type           _Z35group_norm_nhwc_bwd_one_pass_kernelI11Fp32IOBf16WLi64ELi56ELi448EEv26Group_norm_nhwc_bwd_params,@function
        .size           _Z35group_norm_nhwc_bwd_one_pass_kernelI11Fp32IOBf16WLi64ELi56ELi448EEv26Group_norm_nhwc_bwd_params,(.L_x_5169 - _Z35group_norm_nhwc_bwd_one_pass_kernelI11Fp32IOBf16WLi64ELi56ELi448EEv26Group_norm_nhwc_bwd_params)
        .other          _Z35group_norm_nhwc_bwd_one_pass_kernelI11Fp32IOBf16WLi64ELi56ELi448EEv26Group_norm_nhwc_bwd_params,@"STO_CUDA_ENTRY STV_DEFAULT"
_Z35group_norm_nhwc_bwd_one_pass_kernelI11Fp32IOBf16WLi64ELi56ELi448EEv26Group_norm_nhwc_bwd_params:
.text._Z35group_norm_nhwc_bwd_one_pass_kernelI11Fp32IOBf16WLi64ELi56ELi448EEv26Group_norm_nhwc_bwd_params:
        /* <DEDUP_REMOVED lines=59> */
.L_x_2444:
[----:B0---4-:R-:W0:Y:S01]  /*03b0*/  LDC R16, c[0x0][0x2a0] ;  /* 0x0000a800ff107b82 */ /* 0x011e220000000800 */
[----:B------:R-:W-:Y:S01]  /*03c0*/  ISETP.GE.AND P0, PT, R41, RZ, PT ;  /* 0x000000ff2900720c */ /* 0x000fe20003f06270 */
[----:B------:R-:W-:Y:S01]  /*03d0*/  ULDC.64 UR14, c[0x0][0x290] ;  /* 0x0000a400000e7ab9 */ /* 0x000fe20000000a00 */
[----:B------:R-:W-:-:S05]  /*03e0*/  ULDC.64 UR12, c[0x0][0x298] ;  /* 0x0000a600000c7ab9 */ /* 0x000fca0000000a00 */
[----:B-1----:R-:W1:Y:S08]  /*03f0*/  LDC.64 R24, c[0x0][0x248] ;  /* 0x00009200ff187b82 */ /* 0x002e700000000a00 */
[----:B--2---:R-:W2:Y:S01]  /*0400*/  @P2 LDC.64 R22, c[0x0][0x288] ;  /* 0x0000a200ff162b82 */ /* 0x004ea20000000a00 */
[----:B0-----:R-:W-:-:S07]  /*0410*/  IABS R13, R16 ;  /* 0x00000010000d7213 */ /* 0x001fce0000000000 */
[----:B------:R-:W0:Y:S01]  /*0420*/  @P1 LDC.64 R20, c[0x0][0x228] ;  /* 0x00008a00ff141b82 */ /* 0x000e220000000a00 */
[----:B---3--:R-:W3:Y:S01]  /*0430*/  I2F.RP R12, R13 ;  /* 0x0000000d000c7306 */ /* 0x008ee20000209400 */
[----:B-1----:R-:W-:-:S06]  /*0440*/  IMAD.WIDE R26, R41, 0x8, R24 ;  /* 0x00000008291a7825 */ /* 0x002fcc00078e0218 */
[----:B------:R-:W1:Y:S01]  /*0450*/  @P2 LDC.64 R18, c[0x0][0x228] ;  /* 0x00008a00ff122b82 */ /* 0x000e620000000a00 */
[----:B------:R-:W4:Y:S01]  /*0460*/  LDG.E.64 R26, desc[UR8][R26.64] ;  /* 0x000000081a1a7981 */ /* 0x000f22000c1e1b00 */
[----:B---3--:R-:W3:Y:S02]  /*0470*/  MUFU.RCP R12, R12 ;  /* 0x0000000c000c7308 */ /* 0x008ee40000001000 */
[----:B---3--:R-:W-:-:S06]  /*0480*/  IADD3 R10, R12, 0xffffffe, RZ ;  /* 0x0ffffffe0c0a7810 */ /* 0x008fcc0007ffe0ff */
[----:B------:R3:W2:Y:S02]  /*0490*/  F2I.FTZ.U32.TRUNC.NTZ R11, R10 ;  /* 0x0000000a000b7305 */ /* 0x0006a4000021f000 */
[----:B---3--:R-:W-:Y:S02]  /*04a0*/  MOV R10, RZ ;  /* 0x000000ff000a7202 */ /* 0x008fe40000000f00 */
[----:B--2---:R-:W-:-:S05]  /*04b0*/  IADD3 R14, RZ, -R11, RZ ;  /* 0x8000000bff0e7210 */ /* 0x004fca0007ffe0ff */
[----:B------:R-:W-:Y:S01]  /*04c0*/  IMAD R15, R14, R13, RZ ;  /* 0x0000000d0e0f7224 */ /* 0x000fe200078e02ff */
[----:B------:R-:W-:-:S03]  /*04d0*/  IABS R14, R41 ;  /* 0x00000029000e7213 */ /* 0x000fc60000000000 */
[----:B------:R-:W-:Y:S01]  /*04e0*/  IMAD.HI.U32 R11, R11, R15, R10 ;  /* 0x0000000f0b0b7227 */ /* 0x000fe200078e000a */
[----:B------:R-:W-:Y:S01]  /*04f0*/  LOP3.LUT R10, R41, R16, RZ, 0x3c, !PT ;  /* 0x00000010290a7212 */ /* 0x000fe200078e3cff */
[----:B------:R-:W2:Y:S03]  /*0500*/  LDC R15, c[0x0][0x2ac] ;  /* 0x0000ab00ff0f7b82 */ /* 0x000ea60000000800 */
        /* <DEDUP_REMOVED lines=17> */
[----:B------:R-:W-:Y:S01]  /*0620*/  IMAD.WIDE.U32 R10, R10, 0x24924925, RZ ;  /* 0x249249250a0a7825 */ /* 0x000fe200078e00ff */
[----:B------:R-:W-:Y:S01]  /*0630*/  SEL R64, R13, R12, !P4 ;  /* 0x0000000c0d407207 */ /* 0x000fe20006000000 */
[----:B------:R-:W3:Y:S01]  /*0640*/  @P1 LDC.64 R16, c[0x0][0x288] ;  /* 0x0000a200ff101b82 */ /* 0x000ee20000000a00 */
[----:B------:R-:W-:Y:S01]  /*0650*/  @!P3 IADD3 R14, -R14, RZ, RZ ;  /* 0x000000ff0e0eb210 */ /* 0x000fe20007ffe1ff */
[----:B--2---:R-:W-:-:S02]  /*0660*/  IMAD R10, R15, UR7, R11 ;  /* 0x000000070f0a7c24 */ /* 0x004fc4000f8e020b */
[----:B------:R-:W-:Y:S01]  /*0670*/  IMAD R31, R64, 0x38, RZ ;  /* 0x00000038401f7824 */ /* 0x000fe200078e02ff */
[----:B------:R-:W-:Y:S02]  /*0680*/  SEL R13, R13, R14, !P4 ;  /* 0x0000000e0d0d7207 */ /* 0x000fe40006000000 */
[----:B------:R-:W-:Y:S02]  /*0690*/  IADD3 R11, R10, 0x20, RZ ;  /* 0x000000200a0b7810 */ /* 0x000fe40007ffe0ff */
[----:B------:R-:W-:Y:S02]  /*06a0*/  SHF.R.S32.HI R12, RZ, 0x1f, R13 ;  /* 0x0000001fff0c7819 */ /* 0x000fe4000001140d */
[----:B------:R-:W-:Y:S02]  /*06b0*/  SHF.R.S32.HI R14, RZ, 0x1f, R50 ;  /* 0x0000001fff0e7819 */ /* 0x000fe40000011432 */
[----:B------:R-:W-:Y:S01]  /*06c0*/  IADD3 R66, P3, R50, R31, RZ ;  /* 0x0000001f32427210 */ /* 0x000fe20007f7e0ff */
[----:B------:R-:W-:Y:S01]  /*06d0*/  IMAD R12, R12, UR12, RZ ;  /* 0x0000000c0c0c7c24 */ /* 0x000fe2000f8e02ff */
[----:B------:R-:W-:-:S02]  /*06e0*/  ISETP.GE.U32.AND P0, PT, R11, UR14, PT ;  /* 0x0000000e0b007c0c */ /* 0x000fc4000bf06070 */
[----:B------:R-:W-:Y:S01]  /*06f0*/  LEA.HI.X.SX32 R67, R31, R14, 0x1, P3 ;  /* 0x0000000e1f437211 */ /* 0x000fe200018f0eff */
[C---:B------:R-:W-:Y:S01]  /*0700*/  IMAD R69, R13.reuse, UR13, R12 ;  /* 0x0000000d0d457c24 */ /* 0x040fe2000f8e020c */
[----:B------:R-:W-:Y:S02]  /*0710*/  SHF.R.S32.HI R11, RZ, 0x1f, R11 ;  /* 0x0000001fff0b7819 */ /* 0x000fe4000001140b */
[----:B------:R-:W-:Y:S01]  /*0720*/  IADD3 R10, R10, 0x30, RZ ;  /* 0x000000300a0a7810 */ /* 0x000fe20007ffe0ff */
[----:B------:R-:W-:Y:S01]  /*0730*/  IMAD.WIDE.U32 R66, R13, UR12, R66 ;  /* 0x0000000c0d427c25 */ /* 0x000fe2000f8e0042 */
[----:B------:R-:W-:Y:S01]  /*0740*/  ISETP.GE.AND.EX P0, PT, R11, UR15, PT, P0 ;  /* 0x0000000f0b007c0c */ /* 0x000fe2000bf06300 */
[----:B------:R-:W2:Y:S01]  /*0750*/  @P1 LDC.64 R12, c[0x0][0x230] ;  /* 0x00008c00ff0c1b82 */ /* 0x000ea20000000a00 */
[----:B------:R-:W-:Y:S02]  /*0760*/  ISETP.GE.U32.AND P3, PT, R10, UR14, PT ;  /* 0x0000000e0a007c0c */ /* 0x000fe4000bf66070 */
[----:B------:R-:W-:-:S02]  /*0770*/  SHF.R.S32.HI R10, RZ, 0x1f, R10 ;  /* 0x0000001fff0a7819 */ /* 0x000fc4000001140a */
[----:B------:R-:W-:Y:S02]  /*0780*/  ISETP.LT.U32.AND P0, PT, R49, 0x1c0, !P0 ;  /* 0x000001c03100780c */ /* 0x000fe40004701070 */
[----:B------:R-:W-:Y:S01]  /*0790*/  ISETP.GE.AND.EX P3, PT, R10, UR15, PT, P3 ;  /* 0x0000000f0a007c0c */ /* 0x000fe2000bf66330 */
[----:B---3--:R-:W-:Y:S01]  /*07a0*/  @P1 IMAD R10, R9, R16, RZ ;  /* 0x00000010090a1224 */ /* 0x008fe200078e02ff */
[----:B------:R-:W-:Y:S02]  /*07b0*/  IADD3 R69, R67, R69, RZ ;  /* 0x0000004543457210 */ /* 0x000fe40007ffe0ff */
[----:B------:R-:W-:Y:S01]  /*07c0*/  ISETP.LT.U32.AND P3, PT, R49, 0x1c0, !P3 ;  /* 0x000001c03100780c */ /* 0x000fe20005f61070 */
[----:B------:R-:W-:Y:S01]  /*07d0*/  @P1 IMAD R15, R48, R17, R10 ;  /* 0x00000011300f1224 */ /* 0x000fe200078e020a */
[-C--:B------:R-:W-:Y:S02]  /*07e0*/  @P1 MOV R68, R66.reuse ;  /* 0x0000004200441202 */ /* 0x080fe40000000f00 */
[----:B------:R-:W-:-:S02]  /*07f0*/  @P2 MOV R34, R66 ;  /* 0x0000004200222202 */ /* 0x000fc40000000f00 */
[----:B------:R-:W-:Y:S01]  /*0800*/  @P2 MOV R35, R69 ;  /* 0x0000004500232202 */ /* 0x000fe20000000f00 */
[----:B------:R-:W-:Y:S01]  /*0810*/  @P1 IMAD.WIDE.U32 R16, R48, R16, R68 ;  /* 0x0000001030101225 */ /* 0x000fe200078e0044 */
[----:B------:R-:W3:Y:S03]  /*0820*/  @P0 LDC.64 R10, c[0x0][0x288] ;  /* 0x0000a200ff0a0b82 */ /* 0x000ee60000000a00 */
[----:B------:R-:W-:Y:S01]  /*0830*/  @P2 IMAD.WIDE.U32 R34, R46, R22, R34 ;  /* 0x000000162e222225 */ /* 0x000fe200078e0022 */
[----:B------:R-:W-:Y:S02]  /*0840*/  @P1 IADD3 R17, R17, R15, RZ ;  /* 0x0000000f11111210 */ /* 0x000fe40007ffe0ff */
[C---:B------:R-:W-:Y:S02]  /*0850*/  @P1 SHF.L.U32 R29, R16.reuse, 0x2, RZ ;  /* 0x00000002101d1819 */ /* 0x040fe400000006ff */
[----:B------:R-:W1:Y:S01]  /*0860*/  @P3 LDC.64 R14, c[0x0][0x288] ;  /* 0x0000a200ff0e3b82 */ /* 0x000e620000000a00 */
[----:B------:R-:W-:-:S02]  /*0870*/  @P1 SHF.L.U64.HI R30, R16, 0x2, R17 ;  /* 0x00000002101e1819 */ /* 0x000fc40000010211 */
[----:B--2---:R-:W-:Y:S01]  /*0880*/  @P1 IADD3 R32, P4, R29, R12, RZ ;  /* 0x0000000c1d201210 */ /* 0x004fe20007f9e0ff */
[----:B------:R-:W-:Y:S01]  /*0890*/  @P2 IMAD R12, R3, R22, RZ ;  /* 0x00000016030c2224 */ /* 0x000fe200078e02ff */
[----:B0-----:R-:W-:Y:S02]  /*08a0*/  @P1 IADD3 R28, P5, R29, R20, RZ ;  /* 0x000000141d1c1210 */ /* 0x001fe40007fbe0ff */
[----:B------:R-:W-:Y:S01]  /*08b0*/  @P1 IADD3.X R33, R30, R13, RZ, P4, !PT ;  /* 0x0000000d1e211210 */ /* 0x000fe200027fe4ff */
[----:B------:R-:W-:Y:S01]  /*08c0*/  @P2 IMAD R13, R46, R23, R12 ;  /* 0x000000172e0d2224 */ /* 0x000fe200078e020c */
[----:B------:R-:W0:Y:S01]  /*08d0*/  @P2 LDC.64 R16, c[0x0][0x230] ;  /* 0x00008c00ff102b82 */ /* 0x000e220000000a00 */
[----:B------:R-:W-:-:S03]  /*08e0*/  @P1 IADD3.X R29, R30, R21, RZ, P5, !PT ;  /* 0x000000151e1d1210 */ /* 0x000fc60002ffe4ff */
[----:B------:R-:W-:-:S04]  /*08f0*/  @P2 IADD3 R35, R35, R13, RZ ;  /* 0x0000000d23232210 */ /* 0x000fc80007ffe0ff */
[----:B------:R-:W2:Y:S01]  /*0900*/  @P0 LDC.64 R20, c[0x0][0x230] ;  /* 0x00008c00ff140b82 */ /* 0x000ea20000000a00 */
[C---:B------:R-:W-:Y:S01]  /*0910*/  @P2 SHF.L.U32 R53, R34.reuse, 0x2, RZ ;  /* 0x0000000222352819 */ /* 0x040fe200000006ff */
[----:B---3--:R-:W-:Y:S01]  /*0920*/  @P0 IMAD R52, R5, R10, RZ ;  /* 0x0000000a05340224 */ /* 0x008fe200078e02ff */
[----:B------:R-:W-:Y:S02]  /*0930*/  @P2 SHF.L.U64.HI R30, R34, 0x2, R35 ;  /* 0x00000002221e2819 */ /* 0x000fe40000010223 */
[----:B------:R-:W-:-:S03]  /*0940*/  @P0 MOV R34, R66 ;  /* 0x0000004200220202 */ /* 0x000fc60000000f00 */
[----:B------:R-:W3:Y:S01]  /*0950*/  @P3 LDC.64 R24, c[0x0][0x230] ;  /* 0x00008c00ff183b82 */ /* 0x000ee20000000a00 */
[----:B------:R-:W-:Y:S01]  /*0960*/  @P0 MOV R35, R69 ;  /* 0x0000004500230202 */ /* 0x000fe20000000f00 */
[----:B------:R-:W-:-:S06]  /*0970*/  @P0 IMAD R51, R45, R11, R52 ;  /* 0x0000000b2d330224 */ /* 0x000fcc00078e0234 */
[----:B------:R-:W3:Y:S01]  /*0980*/  @P3 LDC.64 R12, c[0x0][0x228] ;  /* 0x00008a00ff0c3b82 */ /* 0x000ee20000000a00 */
[----:B------:R-:W-:Y:S01]  /*0990*/  @P0 IMAD.WIDE.U32 R10, R45, R10, R34 ;  /* 0x0000000a2d0a0225 */ /* 0x000fe200078e0022 */
[----:B------:R-:W-:Y:S02]  /*09a0*/  @P3 MOV R34, R66 ;  /* 0x0000004200223202 */ /* 0x000fe40000000f00 */
[----:B------:R-:W-:Y:S01]  /*09b0*/  @P3 MOV R35, R69 ;  /* 0x0000004500233202 */ /* 0x000fe20000000f00 */
[-C--:B-1----:R-:W-:Y:S01]  /*09c0*/  @P3 IMAD R56, R7, R14.reuse, RZ ;  /* 0x0000000e07383224 */ /* 0x082fe200078e02ff */
[----:B------:R-:W-:Y:S02]  /*09d0*/  @P0 IADD3 R11, R11, R51, RZ ;  /* 0x000000330b0b0210 */ /* 0x000fe40007ffe0ff */
[----:B------:R-:W1:Y:S01]  /*09e0*/  @P0 LDC.64 R22, c[0x0][0x228] ;  /* 0x00008a00ff160b82 */ /* 0x000e620000000a00 */
[C---:B------:R-:W-:Y:S02]  /*09f0*/  @P3 IMAD R59, R43.reuse, R15, R56 ;  /* 0x0000000f2b3b3224 */ /* 0x040fe400078e0238 */
[----:B------:R-:W-:Y:S01]  /*0a00*/  @P3 IMAD.WIDE.U32 R14, R43, R14, R34 ;  /* 0x0000000e2b0e3225 */ /* 0x000fe200078e0022 */
[----:B------:R-:W-:-:S02]  /*0a10*/  @P2 IADD3 R52, P5, R53, R18, RZ ;  /* 0x0000001235342210 */ /* 0x000fc40007fbe0ff */
[C---:B------:R-:W-:Y:S02]  /*0a20*/  @P0 SHF.L.U32 R57, R10.reuse, 0x2, RZ ;  /* 0x000000020a390819 */ /* 0x040fe400000006ff */
[----:B------:R-:W-:Y:S02]  /*0a30*/  @P0 SHF.L.U64.HI R10, R10, 0x2, R11 ;  /* 0x000000020a0a0819 */ /* 0x000fe4000001020b */
[----:B0-----:R-:W-:Y:S02]  /*0a40*/  @P2 IADD3 R54, P4, R53, R16, RZ ;  /* 0x0000001035362210 */ /* 0x001fe40007f9e0ff */
[----:B------:R-:W-:Y:S02]  /*0a50*/  @P3 IADD3 R11, R15, R59, RZ ;  /* 0x0000003b0f0b3210 */ /* 0x000fe40007ffe0ff */
[----:B------:R-:W-:Y:S02]  /*0a60*/  @P2 IADD3.X R53, R30, R19, RZ, P5, !PT ;  /* 0x000000131e352210 */ /* 0x000fe40002ffe4ff */
[----:B------:R-:W-:-:S02]  /*0a70*/  @P3 SHF.L.U32 R59, R14, 0x2, RZ ;  /* 0x000000020e3b3819 */ /* 0x000fc400000006ff */
[----:B--2---:R-:W-:Y:S02]  /*0a80*/  @P0 IADD3 R60, P5, R57, R20, RZ ;  /* 0x00000014393c0210 */ /* 0x004fe40007fbe0ff */
[----:B------:R-:W-:Y:S02]  /*0a90*/  @P2 IADD3.X R55, R30, R17, RZ, P4, !PT ;  /* 0x000000111e372210 */ /* 0x000fe400027fe4ff */
[----:B------:R-:W-:Y:S02]  /*0aa0*/  @P3 SHF.L.U64.HI R14, R14, 0x2, R11 ;  /* 0x000000020e0e3819 */ /* 0x000fe4000001020b */
[C---:B---3--:R-:W-:Y:S02]  /*0ab0*/  @P3 IADD3 R34, P4, R59.reuse, R24, RZ ;  /* 0x000000183b223210 */ /* 0x048fe40007f9e0ff */
[----:B------:R-:W-:Y:S02]  /*0ac0*/  @P0 IADD3.X R61, R10, R21, RZ, P5, !PT ;  /* 0x000000150a3d0210 */ /* 0x000fe40002ffe4ff */
[----:B------:R-:W-:-:S02]  /*0ad0*/  @P3 IADD3 R58, P5, R59, R12, RZ ;  /* 0x0000000c3b3a3210 */ /* 0x000fc40007fbe0ff */
[----:B------:R-:W-:Y:S02]  /*0ae0*/  CS2R R18, SRZ ;  /* 0x0000000000127805 */ /* 0x000fe4000001ff00 */
[C---:B------:R-:W-:Y:S02]  /*0af0*/  @P3 IADD3.X R35, R14.reuse, R25, RZ, P4, !PT ;  /* 0x000000190e233210 */ /* 0x040fe400027fe4ff */
[----:B------:R-:W-:Y:S02]  /*0b00*/  CS2R R24, SRZ ;  /* 0x0000000000187805 */ /* 0x000fe4000001ff00 */
[----:B------:R-:W-:Y:S02]  /*0b10*/  CS2R R16, SRZ ;  /* 0x0000000000107805 */ /* 0x000fe4000001ff00 */
[----:B------:R-:W-:Y:S01]  /*0b20*/  @P3 IADD3.X R59, R14, R13, RZ, P5, !PT ;  /* 0x0000000d0e3b3210 */ /* 0x000fe20002ffe4ff */
[----:B------:R-:W5:Y:S04]  /*0b30*/  @P3 LDG.E.64 R18, desc[UR8][R34.64] ;  /* 0x0000000822123981 */ /* 0x000f68000c1e1b00 */
[----:B------:R-:W5:Y:S04]  /*0b40*/  @P1 LDG.E.64 R24, desc[UR8][R32.64] ;  /* 0x0000000820181981 */ /* 0x000f68000c1e1b00 */
[----:B------:R-:W5:Y:S01]  /*0b50*/  @P3 LDG.E.64 R16, desc[UR8][R58.64] ;  /* 0x000000083a103981 */ /* 0x000f62000c1e1b00 */
[----:B-1----:R-:W-:-:S02]  /*0b60*/  @P0 IADD3 R56, P6, R57, R22, RZ ;  /* 0x0000001639380210 */ /* 0x002fc40007fde0ff */
[----:B------:R-:W-:Y:S02]  /*0b70*/  MOV R11, RZ ;  /* 0x000000ff000b7202 */ /* 0x000fe40000000f00 */
[----:B------:R-:W-:Y:S02]  /*0b80*/  @P0 IADD3.X R57, R10, R23, RZ, P6, !PT ;  /* 0x000000170a390210 */ /* 0x000fe400037fe4ff */
[----:B------:R-:W-:Y:S02]  /*0b90*/  MOV R10, RZ ;  /* 0x000000ff000a7202 */ /* 0x000fe40000000f00 */
[----:B------:R-:W-:Y:S02]  /*0ba0*/  CS2R R20, SRZ ;  /* 0x0000000000147805 */ /* 0x000fe4000001ff00 */
[----:B------:R-:W-:Y:S02]  /*0bb0*/  CS2R R14, SRZ ;  /* 0x00000000000e7805 */ /* 0x000fe4000001ff00 */
[----:B------:R4:W5:Y:S04]  /*0bc0*/  @P1 LDG.E.64 R10, desc[UR8][R28.64] ;  /* 0x000000081c0a1981 */ /* 0x000968000c1e1b00 */
[----:B------:R-:W5:Y:S04]  /*0bd0*/  @P0 LDG.E.64 R20, desc[UR8][R60.64] ;  /* 0x000000083c140981 */ /* 0x000f68000c1e1b00 */
[----:B------:R-:W5:Y:S01]  /*0be0*/  @P0 LDG.E.64 R14, desc[UR8][R56.64] ;  /* 0x00000008380e0981 */ /* 0x000f62000c1e1b00 */
[----:B------:R-:W-:-:S06]  /*0bf0*/  CS2R R12, SRZ ;  /* 0x00000000000c7805 */ /* 0x000fcc000001ff00 */
[----:B------:R0:W5:Y:S01]  /*0c00*/  @P2 LDG.E.64 R12, desc[UR8][R52.64] ;  /* 0x00000008340c2981 */ /* 0x000162000c1e1b00 */
[----:B----4-:R-:W-:-:S05]  /*0c10*/  FFMA.FTZ R28, -R26, R26, R27 ;  /* 0x0000001a1a1c7223 */ /* 0x010fca000001011b */
[----:B------:R-:W-:-:S13]  /*0c20*/  FSETP.GTU.FTZ.AND P0, PT, R28, RZ, PT ;  /* 0x000000ff1c00720b */ /* 0x000fda0003f1c000 */
[----:B------:R-:W1:Y:S01]  /*0c30*/  @P0 LDC R27, c[0x0][0x250] ;  /* 0x00009400ff1b0b82 */ /* 0x000e620000000800 */
[----:B0-----:R-:W-:Y:S02]  /*0c40*/  MOV R53, 0x3f800000 ;  /* 0x3f80000000357802 */ /* 0x001fe40000000f00 */
[----:B------:R-:W-:Y:S01]  /*0c50*/  CS2R R22, SRZ ;  /* 0x0000000000167805 */ /* 0x000fe2000001ff00 */
[----:B------:R-:W-:Y:S01]  /*0c60*/  BSSY B0, `(.L_x_2410) ;  /* 0x0000019000007945 */ /* 0x000fe20003800000 */
[----:B------:R-:W-:Y:S02]  /*0c70*/  MOV R52, RZ ;  /* 0x000000ff00347202 */ /* 0x000fe40000000f00 */
[----:B------:R-:W-:Y:S02]  /*0c80*/  MOV R51, RZ ;  /* 0x000000ff00337202 */ /* 0x000fe40000000f00 */
[----:B------:R0:W5:Y:S01]  /*0c90*/  @P2 LDG.E.64 R22, desc[UR8][R54.64] ;  /* 0x0000000836162981 */ /* 0x000162000c1e1b00 */
[----:B-1----:R-:W-:-:S04]  /*0ca0*/  @P0 FADD.FTZ R27, R28, R27 ;  /* 0x0000001b1c1b0221 */ /* 0x002fc80000010000 */
[----:B------:R1:W2:Y:S01]  /*0cb0*/  @P0 MUFU.RSQ R53, R27 ;  /* 0x0000001b00350308 */ /* 0x0002a20000001400 */
[----:B------:R-:W-:Y:S02]  /*0cc0*/  ISETP.GT.U32.AND P0, PT, R49, 0x1bf, PT ;  /* 0x000001bf3100780c */ /* 0x000fe40003f04070 */
[----:B0-----:R-:W-:-:S11]  /*0cd0*/  CS2R R54, SRZ ;  /* 0x0000000000367805 */ /* 0x001fd6000001ff00 */
[----:B-1----:R-:W-:Y:S05]  /*0ce0*/  @P0 BRA `(.L_x_2411) ;  /* 0x0000000000400947 */ /* 0x002fea0003800000 */
[----:B------:R-:W-:Y:S01]  /*0cf0*/  ISETP.NE.AND P0, PT, RZ, UR10, PT ;  /* 0x0000000aff007c0c */ /* 0x000fe2000bf05270 */
[----:B------:R-:W0:Y:S01]  /*0d00*/  LDC.64 R32, c[0x0][0x238] ;  /* 0x00008e00ff207b82 */ /* 0x000e220000000a00 */
[----:B------:R-:W-:-:S04]  /*0d10*/  IADD3 R31, R50, R31, RZ ;  /* 0x0000001f321f7210 */ /* 0x000fc80007ffe0ff */
[----:B------:R-:W-:-:S07]  /*0d20*/  SHF.R.S32.HI R30, RZ, 0x1f, R31 ;  /* 0x0000001fff1e7819 */ /* 0x000fce000001141f */
[----:B------:R-:W1:Y:S01]  /*0d30*/  @P0 LDC.64 R28, c[0x0][0x240] ;  /* 0x00009000ff1c0b82 */ /* 0x000e620000000a00 */
[----:B0-----:R-:W-:-:S05]  /*0d40*/  IMAD.WIDE R32, R31, 0x2, R32 ;  /* 0x000000021f207825 */ /* 0x001fca00078e0220 */
[----:B------:R-:W3:Y:S04]  /*0d50*/  LDG.E.U16 R55, desc[UR8][R32.64] ;  /* 0x0000000820377981 */ /* 0x000ee8000c1e1500 */
[----:B------:R-:W4:Y:S01]  /*0d60*/  LDG.E.U16 R54, desc[UR8][R32.64+0x2] ;  /* 0x0000020820367981 */ /* 0x000f22000c1e1500 */
[----:B-1----:R-:W-:-:S04]  /*0d70*/  @P0 LEA R28, P3, R31, R28, 0x1 ;  /* 0x0000001c1f1c0211 */ /* 0x002fc800078608ff */
[----:B------:R-:W-:-:S05]  /*0d80*/  @P0 LEA.HI.X R29, R31, R29, R30, 0x1, P3 ;  /* 0x0000001d1f1d0211 */ /* 0x000fca00018f0c1e */
[----:B------:R-:W2:Y:S04]  /*0d90*/  @P0 LDG.E.U16 R30, desc[UR8][R28.64] ;  /* 0x000000081c1e0981 */ /* 0x000ea8000c1e1500 */
[----:B------:R-:W2:Y:S01]  /*0da0*/  @P0 LDG.E.U16 R27, desc[UR8][R28.64+0x2] ;  /* 0x000002081c1b0981 */ /* 0x000ea2000c1e1500 */
[----:B---3--:R-:W-:Y:S02]  /*0db0*/  SHF.L.U32 R55, R55, 0x10, RZ ;  /* 0x0000001037377819 */ /* 0x008fe400000006ff */
[----:B----4-:R-:W-:Y:S02]  /*0dc0*/  SHF.L.U32 R54, R54, 0x10, RZ ;  /* 0x0000001036367819 */ /* 0x010fe400000006ff */
[----:B--2---:R-:W-:Y:S02]  /*0dd0*/  @P0 SHF.L.U32 R52, R30, 0x10, RZ ;  /* 0x000000101e340819 */ /* 0x004fe400000006ff */
[----:B------:R-:W-:-:S07]  /*0de0*/  @P0 SHF.L.U32 R51, R27, 0x10, RZ ;  /* 0x000000101b330819 */ /* 0x000fce00000006ff */
.L_x_2411:
[----:B------:R-:W-:Y:S05]  /*0df0*/  BSYNC B0 ;  /* 0x0000000000007941 */ /* 0x000fea0003800000 */
.L_x_2410:
[----:B------:R-:W-:Y:S01]  /*0e00*/  ISETP.NE.AND P4, PT, RZ, UR10, PT ;  /* 0x0000000aff007c0c */ /* 0x000fe2000bf85270 */
[C---:B-----5:R-:W-:Y:S01]  /*0e10*/  FADD.FTZ R30, -R26.reuse, R24 ;  /* 0x000000181a1e7221 */ /* 0x060fe20000010100 */
[C---:B------:R-:W-:Y:S01]  /*0e20*/  FADD.FTZ R60, -R26.reuse, R25 ;  /* 0x000000191a3c7221 */ /* 0x040fe20000010100 */
[C---:B------:R-:W-:Y:S01]  /*0e30*/  FADD.FTZ R28, -R26.reuse, R22 ;  /* 0x000000161a1c7221 */ /* 0x040fe20000010100 */
[----:B------:R-:W-:Y:S01]  /*0e40*/  FADD.FTZ R56, -R26, R23 ;  /* 0x000000171a387221 */ /* 0x000fe20000010100 */
[----:B------:R-:W-:Y:S01]  /*0e50*/  MOV R22, R10 ;  /* 0x0000000a00167202 */ /* 0x000fe20000000f00 */
[----:B--2---:R-:W-:Y:S01]  /*0e60*/  FMUL.FTZ R61, R30, R53 ;  /* 0x000000351e3d7220 */ /* 0x004fe20000410000 */
        /* <DEDUP_REMOVED lines=18> */
[----:B------:R-:W-:Y:S02]  /*0f90*/  FMUL.FTZ R31, R10, R27 ;  /* 0x0000001b0a1f7220 */ /* 0x000fe40000410000 */
[----:B------:R-:W-:Y:S01]  /*0fa0*/  FMUL.FTZ R23, R23, R32 ;  /* 0x0000002017177220 */ /* 0x000fe20000410000 */
[----:B------:R-:W-:-:S04]  /*0fb0*/  FFMA.FTZ R22, R22, R33, 1 ;  /* 0x3f80000016167423 */ /* 0x000fc80000010021 */
[----:B------:R-:W-:-:S07]  /*0fc0*/  FMUL.FTZ R22, R31, R22 ;  /* 0x000000161f167220 */ /* 0x000fce0000410000 */
.L_x_2412:
        /* <DEDUP_REMOVED lines=26> */
.L_x_2413:
        /* <DEDUP_REMOVED lines=31> */
.L_x_2414:
        /* <DEDUP_REMOVED lines=31> */
.L_x_2415:
        /* <DEDUP_REMOVED lines=12> */
[----:B------:R-:W-:Y:S01]  /*1610*/  FADD.FTZ R22, RZ, R23 ;  /* 0x00000017ff167221 */ /* 0x000fe20000010000 */
[----:B------:R-:W-:Y:S01]  /*1620*/  FFMA.FTZ R23, R60, R23, RZ ;  /* 0x000000173c177223 */ /* 0x000fe200000100ff */
[----:B------:R-:W1:Y:S01]  /*1630*/  SHFL.DOWN PT, R28, R27, 0x1, 0x1f ;  /* 0x08201f001b1c7f89 */ /* 0x000e6200000e0000 */
[----:B------:R-:W-:Y:S01]  /*1640*/  UMOV UR6, 0x400 ;  /* 0x0000040000067882 */ /* 0x000fe20000000000 */
[----:B------:R-:W-:Y:S01]  /*1650*/  FFMA.FTZ R30, R57, R24, R30 ;  /* 0x00000018391e7223 */ /* 0x000fe2000001001e */
[----:B------:R-:W-:Y:S01]  /*1660*/  UIADD3 UR5, UR6, 0x90, URZ ;  /* 0x0000009006057890 */ /* 0x000fe2000fffe03f */
[----:B------:R-:W2:Y:S01]  /*1670*/  SHFL.DOWN PT, R29, R26, 0x1, 0x1f ;  /* 0x08201f001a1d7f89 */ /* 0x000ea200000e0000 */
[----:B------:R-:W-:Y:S01]  /*1680*/  FFMA.FTZ R23, R56, R25, R23 ;  /* 0x0000001938177223 */ /* 0x000fe20000010017 */
[----:B------:R-:W-:Y:S01]  /*1690*/  FADD.FTZ R31, R31, R24 ;  /* 0x000000181f1f7221 */ /* 0x000fe20000010000 */
        /* <DEDUP_REMOVED lines=48> */
[----:B0-----:R-:W-:-:S03]  /*19a0*/  FADD.FTZ R18, R19, R33 ;  /* 0x0000002113127221 */ /* 0x001fc60000010000 */
[----:B--2---:R-:W-:Y:S01]  /*19b0*/  FADD.FTZ R35, R35, R28 ;  /* 0x0000001c23237221 */ /* 0x004fe20000010000 */
[----:B------:R-:W-:-:S03]  /*19c0*/  FADD.FTZ R18, R18, R29 ;  /* 0x0000001d12127221 */ /* 0x000fc60000010000 */
[----:B------:R-:W-:Y:S01]  /*19d0*/  FADD.FTZ R35, R35, R30 ;  /* 0x0000001e23237221 */ /* 0x000fe20000010000 */
[----:B------:R-:W-:Y:S02]  /*19e0*/  FADD.FTZ R18, R18, R31 ;  /* 0x0000001f12127221 */ /* 0x000fe40000010000 */
[----:B------:R-:W-:Y:S01]  /*19f0*/  LDS.128 R28, [UR5+0x50] ;  /* 0x00005005ff1c7984 */ /* 0x000fe20008000c00 */
[----:B---3--:R-:W-:Y:S01]  /*1a00*/  FADD.FTZ R19, R35, R24 ;  /* 0x0000001823137221 */ /* 0x008fe20000010000 */
[----:B------:R-:W-:Y:S02]  /*1a10*/  FADD.FTZ R18, R18, R25 ;  /* 0x0000001912127221 */ /* 0x000fe40000010000 */
[----:B------:R-:W0:Y:S01]  /*1a20*/  LDS.128 R32, [UR5+0x40] ;  /* 0x00004005ff207984 */ /* 0x000e220008000c00 */
        /* <DEDUP_REMOVED lines=11> */
[----:B------:R-:W-:-:S03]  /*1ae0*/  FADD.FTZ R18, R18, R31 ;  /* 0x0000001f12127221 */ /* 0x000fc60000010000 */
[----:B-1----:R-:W-:Y:S01]  /*1af0*/  FADD.FTZ R19, R19, R24 ;  /* 0x0000001813137221 */ /* 0x002fe20000010000 */
[----:B------:R-:W-:-:S03]  /*1b00*/  FADD.FTZ R18, R18, R25 ;  /* 0x0000001912127221 */ /* 0x000fc60000010000 */
[----:B------:R-:W-:Y:S01]  /*1b10*/  FADD.FTZ R19, R19, R26 ;  /* 0x0000001a13137221 */ /* 0x000fe20000010000 */
[----:B------:R-:W-:-:S03]  /*1b20*/  FADD.FTZ R18, R18, R27 ;  /* 0x0000001b12127221 */ /* 0x000fc60000010000 */
[----:B0-----:R-:W-:Y:S01]  /*1b30*/  FADD.FTZ R19, R19, R32 ;  /* 0x0000002013137221 */ /* 0x001fe20000010000 */
[----:B------:R-:W-:-:S03]  /*1b40*/  FADD.FTZ R24, R18, R33 ;  /* 0x0000002112187221 */ /* 0x000fc60000010000 */
[----:B------:R-:W-:Y:S01]  /*1b50*/  FADD.FTZ R18, R19, R34 ;  /* 0x0000002213127221 */ /* 0x000fe20000010000 */
[----:B------:R-:W-:-:S07]  /*1b60*/  FADD.FTZ R19, R24, R35 ;  /* 0x0000002318137221 */ /* 0x000fce0000010000 */
.L_x_2417:
[----:B------:R-:W-:Y:S05]  /*1b70*/  BSYNC B0 ;  /* 0x0000000000007941 */ /* 0x000fea0003800000 */
.L_x_2416:
        /* <DEDUP_REMOVED lines=17> */
[----:B------:R-:W-:Y:S01]  /*1c90*/  FADD.FTZ R31, R21, R34 ;  /* 0x00000022151f7221 */ /* 0x000fe20000010000 */
[----:B------:R-:W-:Y:S01]  /*1ca0*/  FADD.FTZ R28, R28, R35 ;  /* 0x000000231c1c7221 */ /* 0x000fe20000010000 */
[----:B------:R-:W2:Y:S01]  /*1cb0*/  LDS.128 R20, [R65+0x8c0] ;  /* 0x0008c00041147984 */ /* 0x000ea20000000c00 */
[----:B-1----:R-:W-:Y:S01]  /*1cc0*/  FADD.FTZ R29, R29, R24 ;  /* 0x000000181d1d7221 */ /* 0x002fe20000010000 */
[----:B------:R-:W-:Y:S01]  /*1cd0*/  FADD.FTZ R30, R30, R25 ;  /* 0x000000191e1e7221 */ /* 0x000fe20000010000 */
[----:B------:R-:W-:Y:S01]  /*1ce0*/  FADD.FTZ R31, R31, R26 ;  /* 0x0000001a1f1f7221 */ /* 0x000fe20000010000 */
[----:B------:R-:W-:-:S02]  /*1cf0*/  FADD.FTZ R32, R28, R27 ;  /* 0x0000001b1c207221 */ /* 0x000fc40000010000 */
[----:B------:R-:W-:Y:S01]  /*1d00*/  LDS.128 R24, [R65+0xc40] ;  /* 0x000c400041187984 */ /* 0x000fe20000000c00 */
[----:B--2---:R-:W-:Y:S01]  /*1d10*/  FADD.FTZ R33, R29, R20 ;  /* 0x000000141d217221 */ /* 0x004fe20000010000 */
[----:B------:R-:W-:Y:S01]  /*1d20*/  FADD.FTZ R20, R30, R21 ;  /* 0x000000151e147221 */ /* 0x000fe20000010000 */
[----:B------:R-:W-:Y:S01]  /*1d30*/  FADD.FTZ R21, R31, R22 ;  /* 0x000000161f157221 */ /* 0x000fe20000010000 */
[----:B------:R-:W-:Y:S01]  /*1d40*/  FADD.FTZ R32, R32, R23 ;  /* 0x0000001720207221 */ /* 0x000fe20000010000 */
[----:B------:R-:W1:Y:S02]  /*1d50*/  LDS.128 R28, [R65+0xa80] ;  /* 0x000a8000411c7984 */ /* 0x000e640000000c00 */
[----:B-1----:R-:W-:Y:S01]  /*1d60*/  FADD.FTZ R33, R33, R28 ;  /* 0x0000001c21217221 */ /* 0x002fe20000010000 */
[----:B------:R-:W-:Y:S01]  /*1d70*/  FADD.FTZ R20, R20, R29 ;  /* 0x0000001d14147221 */ /* 0x000fe20000010000 */
[----:B------:R-:W-:Y:S01]  /*1d80*/  FADD.FTZ R21, R21, R30 ;  /* 0x0000001e15157221 */ /* 0x000fe20000010000 */
[----:B------:R-:W-:Y:S01]  /*1d90*/  FADD.FTZ R32, R32, R31 ;  /* 0x0000001f20207221 */ /* 0x000fe20000010000 */
[----:B------:R-:W-:Y:S01]  /*1da0*/  FADD.FTZ R33, R33, R24 ;  /* 0x0000001821217221 */ /* 0x000fe20000010000 */
[----:B------:R-:W1:Y:S01]  /*1db0*/  LDS.128 R28, [R65+0xe00] ;  /* 0x000e0000411c7984 */ /* 0x000e620000000c00 */
[----:B------:R-:W-:Y:S01]  /*1dc0*/  FADD.FTZ R24, R20, R25 ;  /* 0x0000001914187221 */ /* 0x000fe20000010000 */
[----:B------:R-:W-:Y:S01]  /*1dd0*/  FADD.FTZ R25, R21, R26 ;  /* 0x0000001a15197221 */ /* 0x000fe20000010000 */
[----:B------:R-:W-:Y:S01]  /*1de0*/  FADD.FTZ R32, R32, R27 ;  /* 0x0000001b20207221 */ /* 0x000fe20000010000 */
[----:B------:R-:W2:Y:S01]  /*1df0*/  LDS.128 R20, [R65+0xfc0] ;  /* 0x000fc00041147984 */ /* 0x000ea20000000c00 */
        /* <DEDUP_REMOVED lines=28> */
[----:B------:R-:W-:-:S02]  /*1fc0*/  FADD.FTZ R32, R32, R23 ;  /* 0x0000001720207221 */ /* 0x000fc40000010000 */
[----:B------:R-:W1:Y:S02]  /*1fd0*/  LDS.128 R24, [R65+0x1880] ;  /* 0x0018800041187984 */ /* 0x000e640000000c00 */
[----:B-1----:R-:W-:Y:S01]  /*1fe0*/  FADD.FTZ R22, R20, R25 ;  /* 0x0000001914167221 */ /* 0x002fe20000010000 */
[----:B------:R-:W-:Y:S01]  /*1ff0*/  FADD.FTZ R35, R35, R24 ;  /* 0x0000001823237221 */ /* 0x000fe20000010000 */
[----:B------:R-:W-:Y:S01]  /*2000*/  FADD.FTZ R33, R33, R26 ;  /* 0x0000001a21217221 */ /* 0x000fe20000010000 */
[----:B------:R-:W-:Y:S01]  /*2010*/  FADD.FTZ R32, R32, R27 ;  /* 0x0000001b20207221 */ /* 0x000fe20000010000 */
[----:B------:R-:W-:Y:S01]  /*2020*/  FADD.FTZ R21, R22, R29 ;  /* 0x0000001d16157221 */ /* 0x000fe20000010000 */
[----:B------:R-:W-:Y:S01]  /*2030*/  FADD.FTZ R20, R35, R28 ;  /* 0x0000001c23147221 */ /* 0x000fe20000010000 */
[----:B------:R-:W-:Y:S01]  /*2040*/  FADD.FTZ R22, R33, R30 ;  /* 0x0000001e21167221 */ /* 0x000fe20000010000 */
[----:B------:R-:W-:-:S07]  /*2050*/  FADD.FTZ R23, R32, R31 ;  /* 0x0000001f20177221 */ /* 0x000fce0000010000 */
.L_x_2419:
[----:B------:R-:W-:Y:S05]  /*2060*/  BSYNC B0 ;  /* 0x0000000000007941 */ /* 0x000fea0003800000 */
.L_x_2418:
        /* <DEDUP_REMOVED lines=17> */
.L_x_2421:
[----:B------:R-:W-:Y:S05]  /*2180*/  BSYNC B0 ;  /* 0x0000000000007941 */ /* 0x000fea0003800000 */
.L_x_2420:
[----:B------:R-:W-:Y:S05]  /*2190*/  @!P0 BRA `(.L_x_2422) ;  /* 0x00000010007c8947 */ /* 0x000fea0003800000 */
[----:B--2---:R-:W1:Y:S01]  /*21a0*/  LDC.64 R20, c[0x0][0x258] ;  /* 0x00009600ff147b82 */ /* 0x004e620000000a00 */
        /* <DEDUP_REMOVED lines=28> */
.L_x_2424:
[----:B--2---:R-:W2:Y:S04]  /*2370*/  LDG.E.STRONG.GPU R22, desc[UR8][R20.64] ;  /* 0x0000000814167981 */ /* 0x004ea8000c1ef900 */
[----:B--2---:R-:W-:Y:S01]  /*2380*/  CCTL.IVALL ;  /* 0x00000000ff00798f */ /* 0x004fe20002000000 */
[----:B------:R-:W-:Y:S05]  /*2390*/  YIELD ;  /* 0x0000000000007946 */ /* 0x000fea0003800000 */
[----:B------:R-:W-:-:S13]  /*23a0*/  ISETP.NE.AND P0, PT, R22, R27, PT ;  /* 0x0000001b1600720c */ /* 0x000fda0003f05270 */
[----:B------:R-:W-:Y:S05]  /*23b0*/  @P0 BRA `(.L_x_2424) ;  /* 0xfffffffc00ec0947 */ /* 0x000fea000383ffff */
.L_x_2423:
        /* <DEDUP_REMOVED lines=16> */
.L_x_2428:
        /* <DEDUP_REMOVED lines=115> */
.L_x_2427:
        /* <DEDUP_REMOVED lines=61> */
.L_x_2429:
[----:B------:R-:W-:-:S13]  /*2fc0*/  ISETP.NE.OR P0, PT, R26, RZ, P0 ;  /* 0x000000ff1a00720c */ /* 0x000fda0000705670 */
[----:B------:R-:W-:Y:S05]  /*2fd0*/  @!P0 BRA `(.L_x_2425) ;  /* 0x00000000007c8947 */ /* 0x000fea0003800000 */
.L_x_2426:
        /* <DEDUP_REMOVED lines=31> */
.L_x_2425:
        /* <DEDUP_REMOVED lines=11> */
.L_x_2431:
[----:B------:R-:W-:Y:S05]  /*3280*/  BSYNC B0 ;  /* 0x0000000000007941 */ /* 0x000fea0003800000 */
.L_x_2430:
        /* <DEDUP_REMOVED lines=16> */
.L_x_2422:
[----:B------:R-:W1:Y:S01]  /*3390*/  S2UR UR6, SR_CgaCtaId ;  /* 0x00000000000679c3 */ /* 0x000e620000008800 */
[----:B------:R-:W-:Y:S01]  /*33a0*/  UMOV UR5, 0x400 ;  /* 0x0000040000057882 */ /* 0x000fe20000000000 */
[----:B--2---:R-:W-:Y:S01]  /*33b0*/  SHF.R.U32.HI R22, RZ, 0x2, R49 ;  /* 0x00000002ff167819 */ /* 0x004fe20000011631 */
[----:B------:R-:W-:-:S04]  /*33c0*/  ULDC.64 UR12, c[0x0][0x290] ;  /* 0x0000a400000c7ab9 */ /* 0x000fc80000000a00 */
[----:B------:R-:W-:Y:S01]  /*33d0*/  IMAD.WIDE.U32 R22, R22, 0x24924925, RZ ;  /* 0x2492492516167825 */ /* 0x000fe200078e00ff */
[----:B------:R-:W2:Y:S01]  /*33e0*/  LDC R25, c[0x0][0x2ac] ;  /* 0x0000ab00ff197b82 */ /* 0x000ea20000000800 */
[----:B-1----:R-:W-:Y:S02]  /*33f0*/  ULEA UR5, UR6, UR5, 0x18 ;  /* 0x0000000506057291 */ /* 0x002fe4000f8ec03f */
[----:B--2---:R-:W-:-:S07]  /*3400*/  IMAD R22, R25, UR7, R23 ;  /* 0x0000000719167c24 */ /* 0x004fce000f8e0217 */
        /* <DEDUP_REMOVED lines=12> */
[----:B------:R-:W1:Y:S01]  /*34d0*/  LDS.64 R20, [UR5+0x88] ;  /* 0x00008805ff147984 */ /* 0x000e620008000a00 */
[----:B------:R-:W-:-:S02]  /*34e0*/  ULDC UR5, c[0x0][0x2bc] ;  /* 0x0000af0000057ab9 */ /* 0x000fc40000000800 */
[----:B-1----:R-:W-:Y:S01]  /*34f0*/  FMUL.FTZ R22, R20, UR5 ;  /* 0x0000000514167c20 */ /* 0x002fe20008410000 */
[----:B------:R-:W-:Y:S01]  /*3500*/  FMUL.FTZ R23, R21, UR5 ;  /* 0x0000000515177c20 */ /* 0x000fe20008410000 */
[----:B------:R-:W-:Y:S07]  /*3510*/  @!P4 BRA `(.L_x_2432) ;  /* 0x000000000048c947 */ /* 0x000fee0003800000 */
        /* <DEDUP_REMOVED lines=18> */
.L_x_2432:
[----:B------:R-:W-:Y:S04]  /*3640*/  BSSY B0, `(.L_x_2433) ;  /* 0x0000013000007945 */ /* 0x000fe80003800000 */
[----:B------:R-:W-:Y:S05]  /*3650*/  @!P1 BRA `(.L_x_2434) ;  /* 0x0000000000449947 */ /* 0x000fea0003800000 */
[----:B------:R-:W-:Y:S01]  /*3660*/  ULDC.64 UR12, c[0x0][0x288] ;  /* 0x0000a200000c7ab9 */ /* 0x000fe20000000a00 */
[----:B0-----:R-:W-:Y:S01]  /*3670*/  MOV R18, R66 ;  /* 0x0000004200127202 */ /* 0x001fe20000000f00 */
[----:B------:R-:W-:Y:S01]  /*3680*/  IMAD R21, R9, UR12, RZ ;  /* 0x0000000c09157c24 */ /* 0x000fe2000f8e02ff */
[----:B------:R-:W-:Y:S01]  /*3690*/  MOV R19, R69 ;  /* 0x0000004500137202 */ /* 0x000fe20000000f00 */
[-C--:B------:R-:W-:Y:S02]  /*36a0*/  FFMA.FTZ R20, R61, R22.reuse, R23 ;  /* 0x000000163d147223 */ /* 0x080fe40000010017 */
[----:B------:R-:W-:Y:S02]  /*36b0*/  IMAD R25, R48, UR13, R21 ;  /* 0x0000000d30197c24 */ /* 0x000fe4000f8e0215 */
[----:B------:R-:W-:Y:S01]  /*36c0*/  FFMA.FTZ R21, R60, R22, R23 ;  /* 0x000000163c157223 */ /* 0x000fe20000010017 */
        /* <DEDUP_REMOVED lines=10> */
.L_x_2434:
[----:B------:R-:W-:Y:S05]  /*3770*/  BSYNC B0 ;  /* 0x0000000000007941 */ /* 0x000fea0003800000 */
.L_x_2433:
        /* <DEDUP_REMOVED lines=19> */
.L_x_2435:
[----:B------:R-:W-:Y:S04]  /*38b0*/  BSSY B0, `(.L_x_2436) ;  /* 0x0000013000007945 */ /* 0x000fe80003800000 */
[----:B------:R-:W-:Y:S05]  /*38c0*/  @!P2 BRA `(.L_x_2437) ;  /* 0x000000000044a947 */ /* 0x000fea0003800000 */
[----:B------:R-:W-:Y:S01]  /*38d0*/  ULDC.64 UR12, c[0x0][0x288] ;  /* 0x0000a200000c7ab9 */ /* 0x000fe20000000a00 */
[----:B0-----:R-:W-:Y:S01]  /*38e0*/  MOV R18, R66 ;  /* 0x0000004200127202 */ /* 0x001fe20000000f00 */
[----:B-1----:R-:W-:Y:S01]  /*38f0*/  IMAD R11, R3, UR12, RZ ;  /* 0x0000000c030b7c24 */ /* 0x002fe2000f8e02ff */
        /* <DEDUP_REMOVED lines=14> */
.L_x_2437:
[----:B------:R-:W-:Y:S05]  /*39e0*/  BSYNC B0 ;  /* 0x0000000000007941 */ /* 0x000fea0003800000 */
.L_x_2436:
[----:B------:R-:W-:Y:S05]  /*39f0*/  @!P4 BRA `(.L_x_2438) ;  /* 0x000000000048c947 */ /* 0x000fea0003800000 */
[----:B-12---:R-:W-:Y:S01]  /*3a00*/  FFMA.FTZ R10, R59, R55, R52 ;  /* 0x000000373b0a7223 */ /* 0x006fe20000010034 */
[----:B------:R-:W-:-:S03]  /*3a10*/  FFMA.FTZ R11, R58, R54, R51 ;  /* 0x000000363a0b7223 */ /* 0x000fc60000010033 */
[----:B------:R-:W-:Y:S01]  /*3a20*/  FMUL.FTZ R12, R10, -1.4426950216293334961 ;  /* 0xbfb8aa3b0a0c7820 */ /* 0x000fe20000410000 */
        /* <DEDUP_REMOVED lines=15> */
.L_x_2438:
[----:B------:R-:W-:Y:S04]  /*3b20*/  BSSY B0, `(.L_x_2439) ;  /* 0x0000013000007945 */ /* 0x000fe80003800000 */
[----:B------:R-:W-:Y:S05]  /*3b30*/  @!P0 BRA `(.L_x_2440) ;  /* 0x0000000000448947 */ /* 0x000fea0003800000 */
[----:B------:R-:W-:Y:S01]  /*3b40*/  ULDC.64 UR12, c[0x0][0x288] ;  /* 0x0000a200000c7ab9 */ /* 0x000fe20000000a00 */
[----:B--2---:R-:W-:Y:S01]  /*3b50*/  MOV R12, R66 ;  /* 0x00000042000c7202 */ /* 0x004fe20000000f00 */
[----:B0-----:R-:W-:Y:S01]  /*3b60*/  IMAD R18, R5, UR12, RZ ;  /* 0x0000000c05127c24 */ /* 0x001fe2000f8e02ff */
[----:B------:R-:W-:Y:S01]  /*3b70*/  MOV R13, R69 ;  /* 0x00000045000d7202 */ /* 0x000fe20000000f00 */
[-CC-:B-1----:R-:W-:Y:S01]  /*3b80*/  FFMA.FTZ R10, R59, R22.reuse, R23.reuse ;  /* 0x000000163b0a7223 */ /* 0x182fe20000010017 */
        /* <DEDUP_REMOVED lines=12> */
.L_x_2440:
[----:B------:R-:W-:Y:S05]  /*3c50*/  BSYNC B0 ;  /* 0x0000000000007941 */ /* 0x000fea0003800000 */
.L_x_2439:
[----:B------:R-:W-:Y:S05]  /*3c60*/  @!P4 BRA `(.L_x_2441) ;  /* 0x000000000048c947 */ /* 0x000fea0003800000 */
[----:B------:R-:W-:Y:S01]  /*3c70*/  FFMA.FTZ R52, R63, R55, R52 ;  /* 0x000000373f347223 */ /* 0x000fe20000010034 */
[----:B------:R-:W-:-:S03]  /*3c80*/  FFMA.FTZ R51, R62, R54, R51 ;  /* 0x000000363e337223 */ /* 0x000fc60000010033 */
[----:B-123--:R-:W-:Y:S01]  /*3c90*/  FMUL.FTZ R10, R52, -1.4426950216293334961 ;  /* 0xbfb8aa3b340a7820 */ /* 0x00efe20000410000 */
[----:B------:R-:W-:-:S05]  /*3ca0*/  FMUL.FTZ R12, R51, -1.4426950216293334961 ;  /* 0xbfb8aa3b330c7820 */ /* 0x000fca0000410000 */
[----:B------:R-:W1:Y:S08]  /*3cb0*/  MUFU.EX2 R10, R10 ;  /* 0x0000000a000a7308 */ /* 0x000e700000000800 */
[----:B------:R-:W2:Y:S01]  /*3cc0*/  MUFU.EX2 R12, R12 ;  /* 0x0000000c000c7308 */ /* 0x000ea20000000800 */
[----:B-1----:R-:W-:-:S07]  /*3cd0*/  FADD.FTZ R11, R10, 1 ;  /* 0x3f8000000a0b7421 */ /* 0x002fce0000010000 */
[----:B------:R-:W1:Y:S01]  /*3ce0*/  MUFU.RCP R11, R11 ;  /* 0x0000000b000b7308 */ /* 0x000e620000001000 */
[----:B--2---:R-:W-:-:S07]  /*3cf0*/  FADD.FTZ R13, R12, 1 ;  /* 0x3f8000000c0d7421 */ /* 0x004fce0000010000 */
        /* <DEDUP_REMOVED lines=9> */
.L_x_2441:
[----:B------:R-:W-:Y:S04]  /*3d90*/  BSSY B0, `(.L_x_2442) ;  /* 0x0000013000007945 */ /* 0x000fe80003800000 */
[----:B------:R-:W-:Y:S05]  /*3da0*/  @!P3 BRA `(.L_x_2443) ;  /* 0x000000000044b947 */ /* 0x000fea0003800000 */
[----:B------:R-:W-:Y:S01]  /*3db0*/  ULDC.64 UR12, c[0x0][0x288] ;  /* 0x0000a200000c7ab9 */ /* 0x000fe20000000a00 */
[----:B-123--:R-:W-:Y:S01]  /*3dc0*/  MOV R10, R66 ;  /* 0x00000042000a7202 */ /* 0x00efe20000000f00 */
        /* <DEDUP_REMOVED lines=15> */
.L_x_2443:
[----:B------:R-:W-:Y:S05]  /*3ec0*/  BSYNC B0 ;  /* 0x0000000000007941 */ /* 0x000fea0003800000 */
.L_x_2442:
[----:B------:R-:W-:Y:S02]  /*3ed0*/  IADD3 R41, R38, R41, RZ ;  /* 0x0000002926297210 */ /* 0x000fe40007ffe0ff */
[----:B------:R-:W-:Y:S02]  /*3ee0*/  IADD3 R40, R40, 0x1, RZ ;  /* 0x0000000128287810 */ /* 0x000fe40007ffe0ff */
[----:B------:R-:W-:-:S13]  /*3ef0*/  ISETP.GE.AND P0, PT, R41, UR4, PT ;  /* 0x0000000429007c0c */ /* 0x000fda000bf06270 */
[----:B------:R-:W-:Y:S05]  /*3f00*/  @!P0 BRA `(.L_x_2444) ;  /* 0xffffffc400288947 */ /* 0x000fea000383ffff */
.L_x_2409:
[----:B------:R-:W0:Y:S01]  /*3f10*/  LDC R6, c[0x0][0xc] ;  /* 0x00000300ff067b82 */ /* 0x000e220000000800 */
[----:B------:R-:W-:Y:S01]  /*3f20*/  ISETP.NE.AND P2, PT, R49, RZ, PT ;  /* 0x000000ff3100720c */ /* 0x000fe20003f45270 */
[----:B------:R-:W-:Y:S06]  /*3f30*/  BSSY B0, `(.L_x_2445) ;  /* 0x0000015000007945 */ /* 0x000fec0003800000 */
[----:B------:R-:W5:Y:S08]  /*3f40*/  LDC R7, c[0x0][0x10] ;  /* 0x00000400ff077b82 */ /* 0x000f700000000800 */
[----:B------:R-:W1:Y:S01]  /*3f50*/  LDC.64 R2, c[0x0][0x258] ;  /* 0x00009600ff027b82 */ /* 0x000e620000000a00 */
[----:B0-----:R-:W-:-:S02]  /*3f60*/  IADD3 R0, R6, -0x1, RZ ;  /* 0xffffffff06007810 */ /* 0x001fc40007ffe0ff */
[----:B------:R-:W-:Y:S02]  /*3f70*/  ISETP.NE.AND P1, PT, R6, 0x1, PT ;  /* 0x000000010600780c */ /* 0x000fe40003f25270 */
[----:B------:R-:W-:Y:S02]  /*3f80*/  ISETP.NE.AND P0, PT, R0, UR7, PT ;  /* 0x0000000700007c0c */ /* 0x000fe4000bf05270 */
[C---:B-----5:R-:W-:Y:S02]  /*3f90*/  SHF.L.U32 R0, R7.reuse, 0x1, RZ ;  /* 0x0000000107007819 */ /* 0x060fe400000006ff */
[----:B------:R-:W-:Y:S02]  /*3fa0*/  IADD3 R4, R7, -0x1, RZ ;  /* 0xffffffff07047810 */ /* 0x000fe40007ffe0ff */
[----:B------:R-:W-:Y:S02]  /*3fb0*/  SEL R5, R0, RZ, P1 ;  /* 0x000000ff00057207 */ /* 0x000fe40000800000 */
[----:B------:R-:W-:-:S03]  /*3fc0*/  ISETP.NE.OR P0, PT, R39, R4, P0 ;  /* 0x000000042700720c */ /* 0x000fc60000705670 */
[----:B-1----:R-:W-:Y:S01]  /*3fd0*/  IMAD.WIDE.U32 R2, R5, 0x4, R2 ;  /* 0x0000000405027825 */ /* 0x002fe200078e0002 */
        /* <DEDUP_REMOVED lines=10> */
.L_x_2446:
[----:B------:R-:W-:Y:S05]  /*4080*/  BSYNC B0 ;  /* 0x0000000000007941 */ /* 0x000fea0003800000 */
.L_x_2445:
[----:B------:R-:W-:Y:S05]  /*4090*/  @P0 EXIT ;  /* 0x000000000000094d */ /* 0x000fea0003800000 */
[----:B------:R-:W-:Y:S05]  /*40a0*/  @P2 BRA `(.L_x_2447) ;  /* 0x0000000000202947 */ /* 0x000fea0003800000 */
[----:B------:R-:W-:-:S05]  /*40b0*/  IMAD R0, R6, R7, RZ ;  /* 0x0000000706007224 */ /* 0x000fca00078e02ff */
[----:B------:R-:W-:-:S13]  /*40c0*/  ISETP.NE.AND P0, PT, R0, -0x1, PT ;  /* 0xffffffff0000780c */ /* 0x000fda0003f05270 */
[----:B------:R-:W-:Y:S05]  /*40d0*/  @!P0 BRA `(.L_x_2447) ;  /* 0x0000000000148947 */ /* 0x000fea0003800000 */
.L_x_2448:
[----:B0-----:R-:W5:Y:S04]  /*40e0*/  LDG.E.STRONG.GPU R5, desc[UR8][R2.64] ;  /* 0x0000000802057981 */ /* 0x001f68000c1ef900 */
[----:B-----5:R-:W-:Y:S01]  /*40f0*/  CCTL.IVALL ;  /* 0x00000000ff00798f */ /* 0x020fe20002000000 */
[----:B------:R-:W-:Y:S05]  /*4100*/  YIELD ;  /* 0x0000000000007946 */ /* 0x000fea0003800000 */
[----:B------:R-:W-:-:S13]  /*4110*/  ISETP.NE.AND P0, PT, R5, R0, PT ;  /* 0x000000000500720c */ /* 0x000fda0003f05270 */
[----:B------:R-:W-:Y:S05]  /*4120*/  @P0 BRA `(.L_x_2448) ;  /* 0xfffffffc00ec0947 */ /* 0x000fea000383ffff */
.L_x_2447:
        /* <DEDUP_REMOVED lines=19> */
[----:B----4-:R-:W1:Y:S03]  /*4260*/  LDC.64 R16, c[0x0][0x220] ;  /* 0x00008800ff107b82 */ /* 0x010e660000000a00 */
[----:B------:R-:W-:-:S04]  /*4270*/  IADD3.X R5, RZ, R5, RZ, P0, !PT ;  /* 0x00000005ff057210 */ /* 0x000fc800007fe4ff */
[--C-:B------:R-:W-:Y:S02]  /*4280*/  SHF.R.S64 R27, R2, 0x1, R5.reuse ;  /* 0x00000001021b7819 */ /* 0x100fe40000001005 */
[----:B------:R-:W-:-:S04]  /*4290*/  SHF.R.S32.HI R2, RZ, 0x1, R5 ;  /* 0x00000001ff027819 */ /* 0x000fc80000011405 */
[----:B------:R-:W-:-:S07]  /*42a0*/  SHF.L.U64.HI R29, R27, 0x2, R2 ;  /* 0x000000021b1d7819 */ /* 0x000fce0000010202 */
.L_x_2449:
[----:B------:R-:W-:-:S04]  /*42b0*/  LEA R6, P0, R49, UR4, 0x2 ;  /* 0x0000000431067c11 */ /* 0x000fc8000f8010ff */
[----:B------:R-:W-:Y:S02]  /*42c0*/  LEA.HI.X R7, R49, UR5, R0, 0x2, P0 ;  /* 0x0000000531077c11 */ /* 0x000fe400080f1400 */
[-C--:B------:R-:W-:Y:S02]  /*42d0*/  LEA R8, P0, R18, R6.reuse, 0x2 ;  /* 0x0000000612087211 */ /* 0x080fe400078010ff */
[-C--:B--2---:R-:W-:Y:S01]  /*42e0*/  LEA R12, P2, R27, R6.reuse, 0x2 ;  /* 0x000000061b0c7211 */ /* 0x084fe200078410ff */
        /* <DEDUP_REMOVED lines=19> */
[----:B---3--:R-:W-:Y:S05]  /*4420*/  @P0 BRA `(.L_x_2449) ;  /* 0xfffffffc00a00947 */ /* 0x008fea000383ffff */
[----:B------:R-:W-:Y:S05]  /*4430*/  EXIT ;  /* 0x000000000000794d */ /* 0x000fea0003800000 */
.L_x_2450:
        /* <DEDUP_REMOVED lines=12> */
.L_x_5169:


//--------------------- .text._Z35group_norm_nhwc_bwd_one_pass_kernelI11Fp32IOBf16WLi128ELi56ELi448EEv26Group_norm_nhwc_bwd_params --------------------------
	.section	.text._Z35group_norm_nhwc_bwd_one_pass_kernelI11Fp32IOBf16WLi128ELi56ELi448EEv26Group_norm_nhwc_bwd_params,"ax",@progbits
	.align	128
        .global         _Z35group_norm_nhwc_bwd_one_pass_kernelI11Fp32IOBf16WLi128ELi56ELi448EEv26Group_norm_nhwc_bwd_params
        .type           _Z35group_norm_nhwc_bwd_one_pass_kernelI11Fp32IOBf16WLi128ELi56ELi448EEv26Group_norm_nhwc_bwd_params,@function
        .size           _Z35group_norm_nhwc_bwd_one_pass_kernelI11Fp32IOBf16WLi128ELi56ELi448EEv26Group_norm_nhwc_bwd_params,(.L_x_5170 - _Z35group_norm_nhwc_bwd_one_pass_kernelI11Fp32IOBf16WLi128ELi56ELi448EEv26Group_norm_nhwc_bwd_params)
        .other          _Z35group_norm_nhwc_bwd_one_pass_kernelI11Fp32IOBf16WLi128ELi56ELi448EEv26Group_norm_nhwc_bwd_params,@"STO_CUDA_ENTRY STV_DEFAULT"
_Z35group_norm_nhwc_bwd_one_pass_kernelI11Fp32IOBf16WLi128ELi56ELi448EEv26Group_norm_nhwc_bwd_params:
.text._Z35group_norm_nhwc_bwd_one_pass_kernelI11Fp32IOBf16WLi128ELi56ELi448EEv26Group_norm_nhwc_bwd_params:
        /* <DEDUP_REMOVED lines=46> */
.L_x_2502:
[----:B0--3--:R-:W0:Y:S01]  /*02e0*/  LDC R6, c[0x0][0x2a0] ;  /* 0x0000a800ff067b82 */ /* 0x009e220000000800 */
[C---:B------:R-:W-:Y:S01]  /*02f0*/  IADD3 R25, R58.reuse, 0x40, RZ ;  /* 0x000000403a197810 */ /* 0x040fe20007ffe0ff */
[----:B------:R-:W-:Y:S01]  /*0300*/  ULDC.64 UR18, c[0x0][0x290] ;  /* 0x0000a40000127ab9 */ /* 0x000fe20000000a00 */
[----:B------:R-:W-:Y:S01]  /*0310*/  ISETP.LE.AND P4, PT, RZ, UR9, PT ;  /* 0x00000009ff007c0c */ /* 0x000fe2000bf83270 */
[----:B------:R-:W-:Y:S01]  /*0320*/  ULDC.64 UR10, c[0x0][0x298] ;  /* 0x0000a600000a7ab9 */ /* 0x000fe20000000a00 */
[----:B------:R-:W-:Y:S02]  /*0330*/  ISETP.GE.U32.AND P0, PT, R25, UR18, PT ;  /* 0x0000001219007c0c */ /* 0x000fe4000bf06070 */
[----:B--2---:R-:W-:Y:S01]  /*0340*/  SHF.R.S32.HI R9, RZ, 0x1f, R25 ;  /* 0x0000001fff097819 */ /* 0x004fe20000011419 */
[----:B-1----:R-:W1:Y:S01]  /*0350*/  @P1 LDC.64 R10, c[0x0][0x288] ;  /* 0x0000a200ff0a1b82 */ /* 0x002e620000000a00 */
[----:B------:R-:W-:Y:S02]  /*0360*/  IADD3 R14, R58, 0x10, RZ ;  /* 0x000000103a0e7810 */ /* 0x000fe40007ffe0ff */
[----:B------:R-:W-:-:S02]  /*0370*/  ISETP.GE.AND.EX P0, PT, R9, UR19, PT, P0 ;  /* 0x0000001309007c0c */ /* 0x000fc4000bf06300 */
[----:B----4-:R-:W-:Y:S02]  /*0380*/  SHF.R.S32.HI R23, RZ, 0x1f, R14 ;  /* 0x0000001fff177819 */ /* 0x010fe4000001140e */
[----:B------:R-:W-:Y:S01]  /*0390*/  ISETP.GT.U32.OR P0, PT, R59, 0x1bf, P0 ;  /* 0x000001bf3b00780c */ /* 0x000fe20000704470 */
        /* <DEDUP_REMOVED lines=12> */
[----:B------:R-:W-:-:S04]  /*0460*/  LOP3.LUT R2, R6, UR9, RZ, 0x3c, !PT ;  /* 0x0000000906027c12 */ /* 0x000fc8000f8e3cff */
[----:B------:R-:W-:Y:S01]  /*0470*/  ISETP.GE.AND P2, PT, R2, RZ, PT ;  /* 0x000000ff0200720c */ /* 0x000fe20003f46270 */
[----:B------:R-:W-:-:S05]  /*0480*/  IMAD.HI.U32 R3, R3, R4, RZ ;  /* 0x0000000403037227 */ /* 0x000fca00078e00ff */
[----:B------:R-:W-:-:S05]  /*0490*/  IADD3 R0, -R3, RZ, RZ ;  /* 0x000000ff03007210 */ /* 0x000fca0007ffe1ff */
[----:B------:R-:W-:Y:S01]  /*04a0*/  IMAD R0, R5, R0, R4 ;  /* 0x0000000005007224 */ /* 0x000fe200078e0204 */
[----:B------:R-:W-:-:S04]  /*04b0*/  SHF.R.S32.HI R4, RZ, 0x1f, R60 ;  /* 0x0000001fff047819 */ /* 0x000fc8000001143c */
        /* <DEDUP_REMOVED lines=8> */
[----:B------:R-:W-:Y:S02]  /*0540*/  LOP3.LUT R5, RZ, R6, RZ, 0x33, !PT ;  /* 0x00000006ff057212 */ /* 0x000fe400078e33ff */
[----:B------:R-:W-:Y:S01]  /*0550*/  @!P4 IADD3 R0, -R0, RZ, RZ ;  /* 0x000000ff0000c210 */ /* 0x000fe20007ffe1ff */
[----:B------:R-:W3:Y:S01]  /*0560*/  @!P0 LDC.64 R6, c[0x0][0x228] ;  /* 0x00008a00ff068b82 */ /* 0x000ee20000000a00 */
[----:B------:R-:W-:Y:S02]  /*0570*/  @P5 IADD3 R3, R3, 0x1, RZ ;  /* 0x0000000103035810 */ /* 0x000fe40007ffe0ff */
[----:B------:R-:W-:Y:S02]  /*0580*/  SEL R62, R5, R0, !P3 ;  /* 0x00000000053e7207 */ /* 0x000fe40005800000 */
[----:B------:R-:W-:-:S02]  /*0590*/  @!P2 IADD3 R3, -R3, RZ, RZ ;  /* 0x000000ff0303a210 */ /* 0x000fc40007ffe1ff */
[----:B------:R-:W-:Y:S01]  /*05a0*/  ISETP.GE.U32.AND P5, PT, R14, UR18, PT ;  /* 0x000000120e007c0c */ /* 0x000fe2000bfa6070 */
[----:B------:R-:W-:Y:S01]  /*05b0*/  IMAD R43, R62, 0x38, RZ ;  /* 0x000000383e2b7824 */ /* 0x000fe200078e02ff */
[----:B------:R-:W-:Y:S02]  /*05c0*/  SEL R5, R5, R3, !P3 ;  /* 0x0000000305057207 */ /* 0x000fe40005800000 */
[----:B------:R-:W-:Y:S01]  /*05d0*/  ISETP.GE.AND.EX P5, PT, R23, UR19, PT, P5 ;  /* 0x0000001317007c0c */ /* 0x000fe2000bfa6350 */
[----:B------:R-:W4:Y:S01]  /*05e0*/  @!P0 LDC.64 R2, c[0x0][0x288] ;  /* 0x0000a200ff028b82 */ /* 0x000f220000000a00 */
[----:B------:R-:W-:Y:S02]  /*05f0*/  IADD3 R64, P2, R60, R43, RZ ;  /* 0x0000002b3c407210 */ /* 0x000fe40007f5e0ff */
[----:B------:R-:W-:Y:S02]  /*0600*/  ISETP.GT.U32.OR P5, PT, R59, 0x1bf, P5 ;  /* 0x000001bf3b00780c */ /* 0x000fe40002fa4470 */
[----:B------:R-:W-:-:S02]  /*0610*/  SHF.R.S32.HI R0, RZ, 0x1f, R5 ;  /* 0x0000001fff007819 */ /* 0x000fc40000011405 */
[----:B------:R-:W-:-:S03]  /*0620*/  LEA.HI.X.SX32 R65, R43, R4, 0x1, P2 ;  /* 0x000000042b417211 */ /* 0x000fc600010f0eff */
[----:B------:R-:W-:Y:S01]  /*0630*/  IMAD R4, R0, UR10, RZ ;  /* 0x0000000a00047c24 */ /* 0x000fe2000f8e02ff */
[----:B------:R-:W-:Y:S01]  /*0640*/  IADD3 R0, R58, 0x20, RZ ;  /* 0x000000203a007810 */ /* 0x000fe20007ffe0ff */
[----:B------:R-:W-:-:S03]  /*0650*/  IMAD.WIDE.U32 R64, R5, UR10, R64 ;  /* 0x0000000a05407c25 */ /* 0x000fc6000f8e0040 */
[----:B------:R-:W-:Y:S01]  /*0660*/  ISETP.GE.U32.AND P4, PT, R0, UR18, PT ;  /* 0x0000001200007c0c */ /* 0x000fe2000bf86070 */
[----:B------:R-:W-:Y:S01]  /*0670*/  IMAD R67, R5, UR11, R4 ;  /* 0x0000000b05437c24 */ /* 0x000fe2000f8e0204 */
[----:B------:R-:W-:Y:S01]  /*0680*/  SHF.R.S32.HI R15, RZ, 0x1f, R0 ;  /* 0x0000001fff0f7819 */ /* 0x000fe20000011400 */
[----:B-1----:R-:W-:Y:S01]  /*0690*/  @P1 IMAD R4, R53, R10, RZ ;  /* 0x0000000a35041224 */ /* 0x002fe200078e02ff */
[----:B------:R-:W1:Y:S01]  /*06a0*/  @!P5 LDC.64 R12, c[0x0][0x288] ;  /* 0x0000a200ff0cdb82 */ /* 0x000e620000000a00 */
[----:B------:R-:W-:Y:S02]  /*06b0*/  @P1 MOV R66, R64 ;  /* 0x0000004000421202 */ /* 0x000fe40000000f00 */
[C---:B------:R-:W-:Y:S01]  /*06c0*/  IADD3 R28, R58.reuse, 0x60, RZ ;  /* 0x000000603a1c7810 */ /* 0x040fe20007ffe0ff */
[C---:B------:R-:W-:Y:S01]  /*06d0*/  @P1 IMAD R11, R58.reuse, R11, R4 ;  /* 0x0000000b3a0b1224 */ /* 0x040fe200078e0204 */
[----:B------:R-:W-:Y:S01]  /*06e0*/  IADD3 R67, R65, R67, RZ ;  /* 0x0000004341437210 */ /* 0x000fe20007ffe0ff */
[----:B----4-:R-:W-:Y:S01]  /*06f0*/  @!P0 IMAD R8, R9, R2, RZ ;  /* 0x0000000209088224 */ /* 0x010fe200078e02ff */
[----:B------:R-:W-:Y:S01]  /*0700*/  ISETP.GE.AND.EX P4, PT, R15, UR19, PT, P4 ;  /* 0x000000130f007c0c */ /* 0x000fe2000bf86340 */
[----:B------:R-:W4:Y:S01]  /*0710*/  @!P0 LDC.64 R4, c[0x0][0x230] ;  /* 0x00008c00ff048b82 */ /* 0x000f220000000a00 */
[----:B------:R-:W-:Y:S01]  /*0720*/  @!P0 MOV R18, R64 ;  /* 0x0000004000128202 */ /* 0x000fe20000000f00 */
[----:B------:R-:W-:Y:S01]  /*0730*/  @P1 IMAD.WIDE.U32 R16, R58, R10, R66 ;  /* 0x0000000a3a101225 */ /* 0x000fe200078e0042 */
[----:B------:R-:W-:-:S02]  /*0740*/  @!P0 MOV R19, R67 ;  /* 0x0000004300138202 */ /* 0x000fc40000000f00 */
[----:B------:R-:W-:Y:S02]  /*0750*/  CS2R R32, SRZ ;  /* 0x0000000000207805 */ /* 0x000fe4000001ff00 */
[----:B------:R-:W-:Y:S01]  /*0760*/  ISETP.GT.U32.OR P4, PT, R59, 0x1bf, P4 ;  /* 0x000001bf3b00780c */ /* 0x000fe20002784470 */
[----:B------:R-:W-:Y:S01]  /*0770*/  @!P0 IMAD R29, R25, R3, R8 ;  /* 0x00000003191d8224 */ /* 0x000fe200078e0208 */
[----:B------:R-:W-:Y:S01]  /*0780*/  @P1 IADD3 R3, R17, R11, RZ ;  /* 0x0000000b11031210 */ /* 0x000fe20007ffe0ff */
[----:B------:R-:W-:Y:S01]  /*0790*/  @!P0 IMAD.WIDE.U32 R18, R25, R2, R18 ;  /* 0x0000000219128225 */ /* 0x000fe200078e0012 */
[----:B------:R-:W0:Y:S01]  /*07a0*/  @!P5 LDC.64 R10, c[0x0][0x230] ;  /* 0x00008c00ff0adb82 */ /* 0x000e220000000a00 */
[C---:B------:R-:W-:Y:S01]  /*07b0*/  @P1 SHF.L.U32 R25, R16.reuse, 0x2, RZ ;  /* 0x0000000210191819 */ /* 0x040fe200000006ff */
[----:B------:R-:W-:Y:S01]  /*07c0*/  ULDC.64 UR10, c[0x0][0x248] ;  /* 0x00009200000a7ab9 */ /* 0x000fe20000000a00 */
[----:B------:R-:W-:Y:S02]  /*07d0*/  @P1 SHF.L.U64.HI R22, R16, 0x2, R3 ;  /* 0x0000000210161819 */ /* 0x000fe40000010203 */
[----:B------:R-:W-:-:S02]  /*07e0*/  @!P0 IADD3 R17, R19, R29, RZ ;  /* 0x0000001d13118210 */ /* 0x000fc40007ffe0ff */
[C---:B------:R-:W-:Y:S01]  /*07f0*/  @!P0 SHF.L.U32 R19, R18.reuse, 0x2, RZ ;  /* 0x0000000212138819 */ /* 0x040fe200000006ff */
[----:B------:R-:W0:Y:S01]  /*0800*/  @!P5 LDC.64 R8, c[0x0][0x228] ;  /* 0x00008a00ff08db82 */ /* 0x000e220000000a00 */
[----:B--2---:R-:W-:Y:S01]  /*0810*/  @P1 IADD3 R26, P3, R25, R26, RZ ;  /* 0x0000001a191a1210 */ /* 0x004fe20007f7e0ff */
[----:B-1----:R-:W-:Y:S01]  /*0820*/  @!P5 IMAD R23, R23, R12, RZ ;  /* 0x0000000c1717d224 */ /* 0x002fe200078e02ff */
[----:B------:R-:W-:Y:S02]  /*0830*/  @!P0 SHF.L.U64.HI R18, R18, 0x2, R17 ;  /* 0x0000000212128819 */ /* 0x000fe40000010211 */
[----:B------:R-:W-:Y:S01]  /*0840*/  @!P5 MOV R16, R64 ;  /* 0x000000400010d202 */ /* 0x000fe20000000f00 */
[----:B------:R-:W-:Y:S01]  /*0850*/  @!P5 IMAD R23, R14, R13, R23 ;  /* 0x0000000d0e17d224 */ /* 0x000fe200078e0217 */
[----:B------:R-:W-:Y:S01]  /*0860*/  @!P5 MOV R17, R67 ;  /* 0x000000430011d202 */ /* 0x000fe20000000f00 */
[----:B------:R-:W1:Y:S01]  /*0870*/  @!P4 LDC.64 R2, c[0x0][0x288] ;  /* 0x0000a200ff02cb82 */ /* 0x000e620000000a00 */
[----:B------:R-:W-:-:S02]  /*0880*/  @P1 IADD3.X R27, R22, R27, RZ, P3, !PT ;  /* 0x0000001b161b1210 */ /* 0x000fc40001ffe4ff */
[C---:B---3--:R-:W-:Y:S01]  /*0890*/  @!P0 IADD3 R6, P3, R19.reuse, R6, RZ ;  /* 0x0000000613068210 */ /* 0x048fe20007f7e0ff */
[----:B------:R-:W-:Y:S01]  /*08a0*/  @!P5 IMAD.WIDE.U32 R16, R14, R12, R16 ;  /* 0x0000000c0e10d225 */ /* 0x000fe200078e0010 */
[----:B------:R-:W-:Y:S02]  /*08b0*/  IADD3 R29, R58, 0x50, RZ ;  /* 0x000000503a1d7810 */ /* 0x000fe40007ffe0ff */
[----:B----4-:R-:W-:Y:S02]  /*08c0*/  @!P0 IADD3 R12, P2, R19, R4, RZ ;  /* 0x00000004130c8210 */ /* 0x010fe40007f5e0ff */
[----:B------:R-:W-:Y:S02]  /*08d0*/  @!P0 IADD3.X R7, R18, R7, RZ, P3, !PT ;  /* 0x0000000712078210 */ /* 0x000fe40001ffe4ff */
[----:B------:R-:W-:Y:S02]  /*08e0*/  ISETP.GE.U32.AND P3, PT, R29, UR18, PT ;  /* 0x000000121d007c0c */ /* 0x000fe4000bf66070 */
[----:B------:R-:W-:-:S02]  /*08f0*/  SHF.R.S32.HI R37, RZ, 0x1f, R29 ;  /* 0x0000001fff257819 */ /* 0x000fc4000001141d */
[----:B------:R-:W-:Y:S02]  /*0900*/  @!P0 IADD3.X R13, R18, R5, RZ, P2, !PT ;  /* 0x00000005120d8210 */ /* 0x000fe400017fe4ff */
[----:B------:R-:W-:Y:S01]  /*0910*/  @!P5 IADD3 R17, R17, R23, RZ ;  /* 0x000000171111d210 */ /* 0x000fe20007ffe0ff */
[----:B------:R-:W2:Y:S01]  /*0920*/  @!P4 LDC.64 R18, c[0x0][0x228] ;  /* 0x00008a00ff12cb82 */ /* 0x000ea20000000a00 */
[C---:B------:R-:W-:Y:S02]  /*0930*/  @!P5 SHF.L.U32 R5, R16.reuse, 0x2, RZ ;  /* 0x000000021005d819 */ /* 0x040fe400000006ff */
[----:B------:R-:W-:Y:S02]  /*0940*/  ISETP.GE.AND.EX P3, PT, R37, UR19, PT, P3 ;  /* 0x0000001325007c0c */ /* 0x000fe4000bf66330 */
[----:B------:R-:W-:Y:S01]  /*0950*/  @!P5 SHF.L.U64.HI R16, R16, 0x2, R17 ;  /* 0x000000021010d819 */ /* 0x000fe20000010211 */
[----:B-1----:R-:W-:Y:S01]  /*0960*/  @!P4 IMAD R15, R15, R2, RZ ;  /* 0x000000020f0fc224 */ /* 0x002fe200078e02ff */
[----:B0-----:R-:W-:-:S02]  /*0970*/  @!P5 IADD3 R10, P2, R5, R10, RZ ;  /* 0x0000000a050ad210 */ /* 0x001fc40007f5e0ff */
[----:B------:R-:W-:Y:S01]  /*0980*/  @P1 IADD3 R20, P6, R25, R20, RZ ;  /* 0x0000001419141210 */ /* 0x000fe20007fde0ff */
[----:B------:R-:W-:Y:S01]  /*0990*/  @!P4 IMAD R17, R0, R3, R15 ;  /* 0x000000030011c224 */ /* 0x000fe200078e020f */
[----:B------:R-:W-:Y:S02]  /*09a0*/  ISETP.GT.U32.OR P3, PT, R59, 0x1bf, P3 ;  /* 0x000001bf3b00780c */ /* 0x000fe40001f64470 */
[----:B------:R-:W-:Y:S02]  /*09b0*/  CS2R R24, SRZ ;  /* 0x0000000000187805 */ /* 0x000fe4000001ff00 */
[----:B------:R-:W-:Y:S01]  /*09c0*/  @!P5 IADD3.X R11, R16, R11, RZ, P2, !PT ;  /* 0x0000000b100bd210 */ /* 0x000fe200017fe4ff */
[----:B------:R-:W0:Y:S01]  /*09d0*/  @!P4 LDC.64 R14, c[0x0][0x230] ;  /* 0x00008c00ff0ecb82 */ /* 0x000e220000000a00 */
[----:B------:R-:W-:Y:S02]  /*09e0*/  ISETP.GE.U32.AND P2, PT, R28, UR18, PT ;  /* 0x000000121c007c0c */ /* 0x000fe4000bf46070 */
[----:B------:R-:W-:Y:S01]  /*09f0*/  SHF.R.S32.HI R35, RZ, 0x1f, R28 ;  /* 0x0000001fff237819 */ /* 0x000fe2000001141c */
[----:B------:R1:W5:Y:S01]  /*0a00*/  @!P0 LDG.E.64 R24, desc[UR12][R12.64] ;  /* 0x0000000c0c188981 */ /* 0x000362000c1e1b00 */
[----:B------:R-:W-:-:S02]  /*0a10*/  @P1 IADD3.X R21, R22, R21, RZ, P6, !PT ;  /* 0x0000001516151210 */ /* 0x000fc400037fe4ff */
[----:B------:R-:W-:Y:S01]  /*0a20*/  @!P5 IADD3 R8, P6, R5, R8, RZ ;  /* 0x000000080508d210 */ /* 0x000fe20007fde0ff */
[----:B------:R-:W5:Y:S01]  /*0a30*/  @!P5 LDG.E.64 R32, desc[UR12][R10.64] ;  /* 0x0000000c0a20d981 */ /* 0x000f62000c1e1b00 */
[----:B------:R-:W-:Y:S01]  /*0a40*/  @!P4 MOV R4, R64 ;  /* 0x000000400004c202 */ /* 0x000fe20000000f00 */
[----:B------:R-:W3:Y:S01]  /*0a50*/  @!P3 LDC.64 R30, c[0x0][0x288] ;  /* 0x0000a200ff1ebb82 */ /* 0x000ee20000000a00 */
[----:B------:R-:W-:Y:S02]  /*0a60*/  @!P4 MOV R5, R67 ;  /* 0x000000430005c202 */ /* 0x000fe40000000f00 */
[----:B------:R-:W-:Y:S02]  /*0a70*/  ISETP.GE.AND.EX P2, PT, R35, UR19, PT, P2 ;  /* 0x0000001323007c0c */ /* 0x000fe4000bf46320 */
[----:B------:R-:W-:Y:S01]  /*0a80*/  @!P5 IADD3.X R9, R16, R9, RZ, P6, !PT ;  /* 0x000000091009d210 */ /* 0x000fe200037fe4ff */
[----:B------:R-:W-:Y:S01]  /*0a90*/  @!P4 IMAD.WIDE.U32 R2, R0, R2, R4 ;  /* 0x000000020002c225 */ /* 0x000fe200078e0004 */
[----:B------:R-:W-:-:S02]  /*0aa0*/  ISETP.GT.U32.OR P2, PT, R59, 0x1bf, P2 ;  /* 0x000001bf3b00780c */ /* 0x000fc40001744470 */
[----:B------:R-:W-:Y:S02]  /*0ab0*/  CS2R R4, SRZ ;  /* 0x0000000000047805 */ /* 0x000fe4000001ff00 */
[----:B------:R-:W-:-:S04]  /*0ac0*/  IADD3 R0, R58, 0x70, RZ ;  /* 0x000000703a007810 */ /* 0x000fc80007ffe0ff */
[----:B-1----:R-:W-:Y:S01]  /*0ad0*/  SHF.R.S32.HI R12, RZ, 0x1f, R0 ;  /* 0x0000001fff0c7819 */ /* 0x002fe20000011400 */
[----:B------:R1:W5:Y:S01]  /*0ae0*/  @!P0 LDG.E.64 R4, desc[UR12][R6.64] ;  /* 0x0000000c06048981 */ /* 0x000362000c1e1b00 */
[----:B------:R-:W-:-:S04]  /*0af0*/  ISETP.GE.U32.AND P0, PT, R0, UR18, PT ;  /* 0x0000001200007c0c */ /* 0x000fc8000bf06070 */
[----:B------:R-:W-:Y:S01]  /*0b00*/  ISETP.GE.AND.EX P0, PT, R12, UR19, PT, P0 ;  /* 0x000000130c007c0c */ /* 0x000fe2000bf06300 */
[----:B------:R-:W-:Y:S01]  /*0b10*/  UIMAD.WIDE UR10, UR9, 0x8, UR10 ;  /* 0x00000008090a78a5 */ /* 0x000fe2000f8e020a */
[----:B------:R-:W4:Y:S01]  /*0b20*/  @!P2 LDC.64 R12, c[0x0][0x288] ;  /* 0x0000a200ff0cab82 */ /* 0x000f220000000a00 */
[----:B-1----:R-:W-:Y:S01]  /*0b30*/  CS2R R6, SRZ ;  /* 0x0000000000067805 */ /* 0x002fe2000001ff00 */
[----:B---3--:R-:W-:Y:S01]  /*0b40*/  @!P3 IMAD R36, R37, R30, RZ ;  /* 0x0000001e2524b224 */ /* 0x008fe200078e02ff */
[----:B------:R-:W-:Y:S02]  /*0b50*/  @!P4 IADD3 R3, R3, R17, RZ ;  /* 0x000000110303c210 */ /* 0x000fe40007ffe0ff */
[----:B------:R-:W-:-:S03]  /*0b60*/  @!P4 SHF.L.U32 R39, R2, 0x2, RZ ;  /* 0x000000020227c819 */ /* 0x000fc600000006ff */
[----:B------:R-:W1:Y:S01]  /*0b70*/  @!P2 LDC.64 R44, c[0x0][0x230] ;  /* 0x00008c00ff2cab82 */ /* 0x000e620000000a00 */
[----:B------:R3:W5:Y:S01]  /*0b80*/  @!P5 LDG.E.64 R6, desc[UR12][R8.64] ;  /* 0x0000000c0806d981 */ /* 0x000762000c1e1b00 */
[----:B------:R-:W-:Y:S01]  /*0b90*/  @!P3 IMAD R37, R29, R31, R36 ;  /* 0x0000001f1d25b224 */ /* 0x000fe200078e0224 */
[----:B------:R-:W-:Y:S02]  /*0ba0*/  @!P4 SHF.L.U64.HI R34, R2, 0x2, R3 ;  /* 0x000000020222c819 */ /* 0x000fe40000010203 */
[----:B0-----:R-:W-:Y:S02]  /*0bb0*/  @!P4 IADD3 R14, P5, R39, R14, RZ ;  /* 0x0000000e270ec210 */ /* 0x001fe40007fbe0ff */
[----:B------:R-:W-:Y:S01]  /*0bc0*/  IADD3 R22, R58, 0x30, RZ ;  /* 0x000000303a167810 */ /* 0x000fe20007ffe0ff */
[----:B------:R-:W0:Y:S01]  /*0bd0*/  @!P3 LDC.64 R16, c[0x0][0x230] ;  /* 0x00008c00ff10bb82 */ /* 0x000e220000000a00 */
[----:B---3--:R-:W-:Y:S02]  /*0be0*/  @!P3 MOV R8, R64 ;  /* 0x000000400008b202 */ /* 0x008fe40000000f00 */
[----:B------:R-:W-:Y:S01]  /*0bf0*/  @!P3 MOV R9, R67 ;  /* 0x000000430009b202 */ /* 0x000fe20000000f00 */
[----:B----4-:R-:W-:-:S04]  /*0c00*/  @!P2 IMAD R35, R35, R12, RZ ;  /* 0x0000000c2323a224 */ /* 0x010fc800078e02ff */
[----:B------:R-:W3:Y:S01]  /*0c10*/  @!P3 LDC.64 R2, c[0x0][0x228] ;  /* 0x00008a00ff02bb82 */ /* 0x000ee20000000a00 */
[----:B------:R-:W-:Y:S01]  /*0c20*/  @!P3 IMAD.WIDE.U32 R30, R29, R30, R8 ;  /* 0x0000001e1d1eb225 */ /* 0x000fe200078e0008 */
[----:B------:R-:W-:Y:S02]  /*0c30*/  @!P4 IADD3.X R15, R34, R15, RZ, P5, !PT ;  /* 0x0000000f220fc210 */ /* 0x000fe40002ffe4ff */
[----:B--2---:R-:W-:Y:S02]  /*0c40*/  @!P4 IADD3 R18, P5, R39, R18, RZ ;  /* 0x000000122712c210 */ /* 0x004fe40007fbe0ff */
[----:B------:R-:W-:Y:S02]  /*0c50*/  @!P3 IADD3 R29, R31, R37, RZ ;  /* 0x000000251f1db210 */ /* 0x000fe40007ffe0ff */
[----:B------:R-:W-:Y:S01]  /*0c60*/  ISETP.GE.U32.AND P6, PT, R22, UR18, PT ;  /* 0x0000001216007c0c */ /* 0x000fe2000bfc6070 */
[----:B------:R-:W2:Y:S01]  /*0c70*/  @!P2 LDC.64 R46, c[0x0][0x228] ;  /* 0x00008a00ff2eab82 */ /* 0x000ea20000000a00 */
[----:B------:R-:W-:Y:S01]  /*0c80*/  @!P3 SHF.L.U64.HI R36, R30, 0x2, R29 ;  /* 0x000000021e24b819 */ /* 0x000fe2000001021d */
[----:B------:R-:W-:Y:S01]  /*0c90*/  @!P2 IMAD R29, R28, R13, R35 ;  /* 0x0000000d1c1da224 */ /* 0x000fe200078e0223 */
[----:B------:R-:W-:-:S02]  /*0ca0*/  SHF.R.S32.HI R23, RZ, 0x1f, R22 ;  /* 0x0000001fff177819 */ /* 0x000fc40000011416 */
[----:B------:R-:W-:Y:S02]  /*0cb0*/  @!P4 IADD3.X R19, R34, R19, RZ, P5, !PT ;  /* 0x000000132213c210 */ /* 0x000fe40002ffe4ff */
[----:B------:R-:W-:Y:S02]  /*0cc0*/  MOV R34, UR10 ;  /* 0x0000000a00227c02 */ /* 0x000fe40008000f00 */
[----:B------:R-:W-:Y:S02]  /*0cd0*/  MOV R35, UR11 ;  /* 0x0000000b00237c02 */ /* 0x000fe40008000f00 */
[----:B------:R-:W-:-:S04]  /*0ce0*/  ISETP.GE.AND.EX P6, PT, R23, UR19, PT, P6 ;  /* 0x0000001317007c0c */ /* 0x000fc8000bfc6360 */
[----:B------:R-:W4:Y:S01]  /*0cf0*/  LDG.E.64 R34, desc[UR12][R34.64] ;  /* 0x0000000c22227981 */ /* 0x000f22000c1e1b00 */
[C---:B------:R-:W-:Y:S02]  /*0d00*/  ISETP.GT.U32.OR P6, PT, R59.reuse, 0x1bf, P6 ;  /* 0x000001bf3b00780c */ /* 0x040fe400037c4470 */
[----:B------:R-:W-:Y:S02]  /*0d10*/  ISETP.GT.U32.OR P0, PT, R59, 0x1bf, P0 ;  /* 0x000001bf3b00780c */ /* 0x000fe40000704470 */
[----:B------:R-:W-:-:S09]  /*0d20*/  @!P3 SHF.L.U32 R9, R30, 0x2, RZ ;  /* 0x000000021e09b819 */ /* 0x000fd200000006ff */
[----:B------:R-:W1:Y:S01]  /*0d30*/  @!P6 LDC.64 R10, c[0x0][0x288] ;  /* 0x0000a200ff0aeb82 */ /* 0x000e620000000a00 */
[C---:B0-----:R-:W-:Y:S02]  /*0d40*/  @!P3 IADD3 R16, P5, R9.reuse, R16, RZ ;  /* 0x000000100910b210 */ /* 0x041fe40007fbe0ff */
[----:B------:R-:W-:Y:S02]  /*0d50*/  @!P2 MOV R30, R64 ;  /* 0x00000040001ea202 */ /* 0x000fe40000000f00 */
[----:B------:R-:W-:Y:S02]  /*0d60*/  @!P2 MOV R31, R67 ;  /* 0x00000043001fa202 */ /* 0x000fe40000000f00 */
[----:B------:R-:W-:Y:S01]  /*0d70*/  @!P3 IADD3.X R17, R36, R17, RZ, P5, !PT ;  /* 0x000000112411b210 */ /* 0x000fe20002ffe4ff */
[----:B------:R-:W0:Y:S01]  /*0d80*/  @!P6 LDC.64 R48, c[0x0][0x230] ;  /* 0x00008c00ff30eb82 */ /* 0x000e220000000a00 */
[----:B---3--:R-:W-:Y:S01]  /*0d90*/  @!P3 IADD3 R2, P5, R9, R2, RZ ;  /* 0x000000020902b210 */ /* 0x008fe20007fbe0ff */
[----:B------:R-:W-:-:S06]  /*0da0*/  @!P2 IMAD.WIDE.U32 R12, R28, R12, R30 ;  /* 0x0000000c1c0ca225 */ /* 0x000fcc00078e001e */
[----:B------:R-:W3:Y:S01]  /*0db0*/  @!P0 LDC.64 R8, c[0x0][0x288] ;  /* 0x0000a200ff088b82 */ /* 0x000ee20000000a00 */
[----:B------:R-:W-:Y:S02]  /*0dc0*/  @!P2 IADD3 R13, R13, R29, RZ ;  /* 0x0000001d0d0da210 */ /* 0x000fe40007ffe0ff */
[----:B------:R-:W-:Y:S02]  /*0dd0*/  @!P3 IADD3.X R3, R36, R3, RZ, P5, !PT ;  /* 0x000000032403b210 */ /* 0x000fe40002ffe4ff */
[C---:B------:R-:W-:Y:S01]  /*0de0*/  @!P2 SHF.L.U64.HI R28, R12.reuse, 0x2, R13 ;  /* 0x000000020c1ca819 */ /* 0x040fe2000001020d */
[----:B-1----:R-:W-:Y:S01]  /*0df0*/  @!P6 IMAD R29, R23, R10, RZ ;  /* 0x0000000a171de224 */ /* 0x002fe200078e02ff */
[----:B------:R-:W-:Y:S01]  /*0e00*/  @!P2 SHF.L.U32 R23, R12, 0x2, RZ ;  /* 0x000000020c17a819 */ /* 0x000fe200000006ff */
[----:B------:R-:W1:Y:S01]  /*0e10*/  @!P6 LDC.64 R36, c[0x0][0x228] ;  /* 0x00008a00ff24eb82 */ /* 0x000e620000000a00 */
[----:B------:R-:W-:Y:S02]  /*0e20*/  @!P6 MOV R12, R64 ;  /* 0x00000040000ce202 */ /* 0x000fe40000000f00 */
[----:B------:R-:W-:Y:S01]  /*0e30*/  @!P6 MOV R13, R67 ;  /* 0x00000043000de202 */ /* 0x000fe20000000f00 */
[----:B------:R-:W-:-:S02]  /*0e40*/  @!P6 IMAD R29, R22, R11, R29 ;  /* 0x0000000b161de224 */ /* 0x000fc400078e021d */
[----:B------:R-:W-:Y:S02]  /*0e50*/  @!P6 IMAD.WIDE.U32 R10, R22, R10, R12 ;  /* 0x0000000a160ae225 */ /* 0x000fe400078e000c */
[----:B------:R-:W1:Y:S01]  /*0e60*/  @!P0 LDC.64 R38, c[0x0][0x230] ;  /* 0x00008c00ff268b82 */ /* 0x000e620000000a00 */
[----:B------:R-:W-:Y:S02]  /*0e70*/  SHF.R.S32.HI R13, RZ, 0x1f, R0 ;  /* 0x0000001fff0d7819 */ /* 0x000fe40000011400 */
[----:B------:R-:W-:Y:S02]  /*0e80*/  @!P2 IADD3 R44, P5, R23, R44, RZ ;  /* 0x0000002c172ca210 */ /* 0x000fe40007fbe0ff */
[----:B------:R-:W-:Y:S01]  /*0e90*/  @!P6 IADD3 R11, R11, R29, RZ ;  /* 0x0000001d0b0be210 */ /* 0x000fe20007ffe0ff */
[----:B---3--:R-:W-:Y:S02]  /*0ea0*/  @!P0 IMAD R22, R13, R8, RZ ;  /* 0x000000080d168224 */ /* 0x008fe400078e02ff */
[----:B------:R-:W3:Y:S01]  /*0eb0*/  @!P0 LDC.64 R40, c[0x0][0x228] ;  /* 0x00008a00ff288b82 */ /* 0x000ee20000000a00 */
[----:B------:R-:W-:-:S02]  /*0ec0*/  @!P2 IADD3.X R45, R28, R45, RZ, P5, !PT ;  /* 0x0000002d1c2da210 */ /* 0x000fc40002ffe4ff */
[C---:B------:R-:W-:Y:S02]  /*0ed0*/  @!P6 SHF.L.U32 R13, R10.reuse, 0x2, RZ ;  /* 0x000000020a0de819 */ /* 0x040fe400000006ff */
[----:B------:R-:W-:Y:S02]  /*0ee0*/  @!P6 SHF.L.U64.HI R12, R10, 0x2, R11 ;  /* 0x000000020a0ce819 */ /* 0x000fe4000001020b */
[----:B--2---:R-:W-:Y:S02]  /*0ef0*/  @!P2 IADD3 R46, P5, R23, R46, RZ ;  /* 0x0000002e172ea210 */ /* 0x004fe40007fbe0ff */
[----:B------:R-:W-:Y:S02]  /*0f00*/  @!P0 MOV R10, R64 ;  /* 0x00000040000a8202 */ /* 0x000fe40000000f00 */
[----:B------:R-:W-:Y:S01]  /*0f10*/  @!P0 MOV R11, R67 ;  /* 0x00000043000b8202 */ /* 0x000fe20000000f00 */
[----:B------:R-:W-:Y:S01]  /*0f20*/  @!P0 IMAD R23, R0, R9, R22 ;  /* 0x0000000900178224 */ /* 0x000fe200078e0216 */
[----:B------:R-:W-:-:S02]  /*0f30*/  @!P2 IADD3.X R47, R28, R47, RZ, P5, !PT ;  /* 0x0000002f1c2fa210 */ /* 0x000fc40002ffe4ff */
[----:B0-----:R-:W-:Y:S01]  /*0f40*/  @!P6 IADD3 R48, P5, R13, R48, RZ ;  /* 0x000000300d30e210 */ /* 0x001fe20007fbe0ff */
[----:B------:R-:W-:-:S03]  /*0f50*/  @!P0 IMAD.WIDE.U32 R8, R0, R8, R10 ;  /* 0x0000000800088225 */ /* 0x000fc600078e000a */
[----:B------:R-:W-:Y:S02]  /*0f60*/  @!P6 IADD3.X R49, R12, R49, RZ, P5, !PT ;  /* 0x000000310c31e210 */ /* 0x000fe40002ffe4ff */
[----:B-1----:R-:W-:Y:S02]  /*0f70*/  @!P6 IADD3 R36, P5, R13, R36, RZ ;  /* 0x000000240d24e210 */ /* 0x002fe40007fbe0ff */
[----:B------:R-:W-:Y:S02]  /*0f80*/  @!P0 IADD3 R11, R9, R23, RZ ;  /* 0x00000017090b8210 */ /* 0x000fe40007ffe0ff */
[----:B------:R-:W-:Y:S02]  /*0f90*/  @!P0 SHF.L.U32 R9, R8, 0x2, RZ ;  /* 0x0000000208098819 */ /* 0x000fe400000006ff */
[----:B------:R-:W-:Y:S02]  /*0fa0*/  @!P6 IADD3.X R37, R12, R37, RZ, P5, !PT ;  /* 0x000000250c25e210 */ /* 0x000fe40002ffe4ff */
[----:B------:R-:W-:-:S02]  /*0fb0*/  @!P0 SHF.L.U64.HI R8, R8, 0x2, R11 ;  /* 0x0000000208088819 */ /* 0x000fc4000001020b */
[----:B------:R-:W-:-:S04]  /*0fc0*/  @!P0 IADD3 R38, P5, R9, R38, RZ ;  /* 0x0000002609268210 */ /* 0x000fc80007fbe0ff */
[C---:B------:R-:W-:Y:S02]  /*0fd0*/  @!P0 IADD3.X R39, R8.reuse, R39, RZ, P5, !PT ;  /* 0x0000002708278210 */ /* 0x040fe40002ffe4ff */
[----:B---3--:R-:W-:Y:S02]  /*0fe0*/  @!P0 IADD3 R40, P5, R9, R40, RZ ;  /* 0x0000002809288210 */ /* 0x008fe40007fbe0ff */
[----:B------:R-:W-:Y:S02]  /*0ff0*/  CS2R R30, SRZ ;  /* 0x00000000001e7805 */ /* 0x000fe4000001ff00 */
[----:B------:R-:W-:Y:S02]  /*1000*/  CS2R R28, SRZ ;  /* 0x00000000001c7805 */ /* 0x000fe4000001ff00 */
[----:B------:R-:W-:Y:S02]  /*1010*/  CS2R R22, SRZ ;  /* 0x0000000000167805 */ /* 0x000fe4000001ff00 */
[----:B------:R-:W-:-:S02]  /*1020*/  @!P0 IADD3.X R41, R8, R41, RZ, P5, !PT ;  /* 0x0000002908298210 */ /* 0x000fc40002ffe4ff */
[----:B------:R-:W-:Y:S01]  /*1030*/  CS2R R8, SRZ ;  /* 0x0000000000087805 */ /* 0x000fe2000001ff00 */
[----:B------:R0:W5:Y:S05]  /*1040*/  @P1 LDG.E.64 R30, desc[UR12][R26.64] ;  /* 0x0000000c1a1e1981 */ /* 0x00016a000c1e1b00 */
[----:B------:R1:W5:Y:S04]  /*1050*/  @P1 LDG.E.64 R8, desc[UR12][R20.64] ;  /* 0x0000000c14081981 */ /* 0x000368000c1e1b00 */
[----:B------:R2:W5:Y:S01]  /*1060*/  @!P4 LDG.E.64 R28, desc[UR12][R14.64] ;  /* 0x0000000c0e1cc981 */ /* 0x000562000c1e1b00 */
[----:B0-----:R-:W-:-:S03]  /*1070*/  CS2R R26, SRZ ;  /* 0x00000000001a7805 */ /* 0x001fc6000001ff00 */
[----:B------:R0:W5:Y:S01]  /*1080*/  @!P3 LDG.E.64 R22, desc[UR12][R16.64] ;  /* 0x0000000c1016b981 */ /* 0x000162000c1e1b00 */
[----:B-1----:R-:W-:-:S03]  /*1090*/  CS2R R20, SRZ ;  /* 0x0000000000147805 */ /* 0x002fc6000001ff00 */
[----:B------:R-:W5:Y:S01]  /*10a0*/  @!P6 LDG.E.64 R26, desc[UR12][R48.64] ;  /* 0x0000000c301ae981 */ /* 0x000f62000c1e1b00 */
[----:B--2---:R-:W-:-:S03]  /*10b0*/  CS2R R14, SRZ ;  /* 0x00000000000e7805 */ /* 0x004fc6000001ff00 */
[----:B------:R-:W5:Y:S01]  /*10c0*/  @!P2 LDG.E.64 R20, desc[UR12][R44.64] ;  /* 0x0000000c2c14a981 */ /* 0x000f62000c1e1b00 */
[----:B0-----:R-:W-:-:S03]  /*10d0*/  CS2R R16, SRZ ;  /* 0x0000000000107805 */ /* 0x001fc6000001ff00 */
[----:B------:R-:W5:Y:S04]  /*10e0*/  @!P2 LDG.E.64 R14, desc[UR12][R46.64] ;  /* 0x0000000c2e0ea981 */ /* 0x000f68000c1e1b00 */
[----:B------:R-:W5:Y:S01]  /*10f0*/  @!P6 LDG.E.64 R16, desc[UR12][R36.64] ;  /* 0x0000000c2410e981 */ /* 0x000f62000c1e1b00 */
[----:B------:R-:W-:Y:S02]  /*1100*/  CS2R R12, SRZ ;  /* 0x00000000000c7805 */ /* 0x000fe4000001ff00 */
[----:B------:R-:W-:-:S04]  /*1110*/  CS2R R10, SRZ ;  /* 0x00000000000a7805 */ /* 0x000fc8000001ff00 */
[----:B------:R0:W5:Y:S04]  /*1120*/  @!P3 LDG.E.64 R12, desc[UR12][R2.64] ;  /* 0x0000000c020cb981 */ /* 0x000168000c1e1b00 */
[----:B------:R1:W5:Y:S01]  /*1130*/  @!P4 LDG.E.64 R10, desc[UR12][R18.64] ;  /* 0x0000000c120ac981 */ /* 0x000362000c1e1b00 */
[----:B0-----:R-:W-:Y:S01]  /*1140*/  HFMA2.MMA R3, -RZ, RZ, 0, 0 ;  /* 0x00000000ff037435 */ /* 0x001fe200000001ff */
[----:B------:R-:W-:Y:S02]  /*1150*/  MOV R2, RZ ;  /* 0x000000ff00027202 */ /* 0x000fe40000000f00 */
[----:B-1----:R-:W-:-:S07]  /*1160*/  CS2R R18, SRZ ;  /* 0x0000000000127805 */ /* 0x002fce000001ff00 */
[----:B------:R0:W5:Y:S04]  /*1170*/  @!P0 LDG.E.64 R2, desc[UR12][R38.64] ;  /* 0x0000000c26028981 */ /* 0x000168000c1e1b00 */
[----:B------:R0:W5:Y:S01]  /*1180*/  @!P0 LDG.E.64 R18, desc[UR12][R40.64] ;  /* 0x0000000c28128981 */ /* 0x000162000c1e1b00 */
[----:B------:R-:W-:Y:S01]  /*1190*/  UMOV UR14, 0x3f800000 ;  /* 0x3f800000000e7882 */ /* 0x000fe20000000000 */
[----:B------:R-:W-:Y:S01]  /*11a0*/  BSSY B0, `(.L_x_2452) ;  /* 0x0000020000007945 */ /* 0x000fe20003800000 */
[----:B------:R-:W-:Y:S02]  /*11b0*/  CS2R R56, SRZ ;  /* 0x0000000000387805 */ /* 0x000fe4000001ff00 */
[----:B------:R-:W-:Y:S02]  /*11c0*/  CS2R R54, SRZ ;  /* 0x0000000000367805 */ /* 0x000fe4000001ff00 */
        /* <DEDUP_REMOVED lines=8> */
[----:B------:R-:W1:Y:S02]  /*1250*/  @P0 MUFU.RSQ R0, R0 ;  /* 0x0000000000000308 */ /* 0x000e640000001400 */
[----:B-1----:R-:W-:Y:S02]  /*1260*/  @P0 R2UR UR10, R0 ;  /* 0x00000000000a02ca */ /* 0x002fe400000e0000 */
[----:B------:R-:W-:-:S11]  /*1270*/  ISETP.GT.U32.AND P0, PT, R59, 0x1bf, PT ;  /* 0x000001bf3b00780c */ /* 0x000fd60003f04070 */
[----:B------:R-:W-:Y:S02]  /*1280*/  @UP0 UMOV UR14, UR10 ;  /* 0x0000000a000e0c82 */ /* 0x000fe40008000000 */
[----:B0-----:R-:W-:Y:S05]  /*1290*/  @P0 BRA `(.L_x_2453) ;  /* 0x0000000000400947 */ /* 0x001fea0003800000 */
[----:B------:R-:W-:Y:S01]  /*12a0*/  ISETP.NE.AND P0, PT, RZ, UR15, PT ;  /* 0x0000000fff007c0c */ /* 0x000fe2000bf05270 */
[----:B------:R-:W0:Y:S01]  /*12b0*/  LDC.64 R34, c[0x0][0x238] ;  /* 0x00008e00ff227b82 */ /* 0x000e220000000a00 */
[----:B------:R-:W-:-:S04]  /*12c0*/  IADD3 R43, R60, R43, RZ ;  /* 0x0000002b3c2b7210 */ /* 0x000fc80007ffe0ff */
[----:B------:R-:W-:-:S07]  /*12d0*/  SHF.R.S32.HI R0, RZ, 0x1f, R43 ;  /* 0x0000001fff007819 */ /* 0x000fce000001142b */
[----:B------:R-:W1:Y:S01]  /*12e0*/  @P0 LDC.64 R36, c[0x0][0x240] ;  /* 0x00009000ff240b82 */ /* 0x000e620000000a00 */
[----:B0-----:R-:W-:-:S05]  /*12f0*/  IMAD.WIDE R34, R43, 0x2, R34 ;  /* 0x000000022b227825 */ /* 0x001fca00078e0222 */
[----:B------:R-:W2:Y:S04]  /*1300*/  LDG.E.U16 R57, desc[UR12][R34.64] ;  /* 0x0000000c22397981 */ /* 0x000ea8000c1e1500 */
[----:B------:R-:W3:Y:S01]  /*1310*/  LDG.E.U16 R54, desc[UR12][R34.64+0x2] ;  /* 0x0000020c22367981 */ /* 0x000ee2000c1e1500 */
[----:B-1----:R-:W-:-:S04]  /*1320*/  @P0 LEA R36, P2, R43, R36, 0x1 ;  /* 0x000000242b240211 */ /* 0x002fc800078408ff */
[----:B------:R-:W-:-:S05]  /*1330*/  @P0 LEA.HI.X R37, R43, R37, R0, 0x1, P2 ;  /* 0x000000252b250211 */ /* 0x000fca00010f0c00 */
[----:B------:R-:W4:Y:S04]  /*1340*/  @P0 LDG.E.U16 R38, desc[UR12][R36.64] ;  /* 0x0000000c24260981 */ /* 0x000f28000c1e1500 */
[----:B------:R-:W4:Y:S01]  /*1350*/  @P0 LDG.E.U16 R0, desc[UR12][R36.64+0x2] ;  /* 0x0000020c24000981 */ /* 0x000f22000c1e1500 */
[----:B--2---:R-:W-:Y:S02]  /*1360*/  SHF.L.U32 R57, R57, 0x10, RZ ;  /* 0x0000001039397819 */ /* 0x004fe400000006ff */
[----:B---3--:R-:W-:Y:S02]  /*1370*/  SHF.L.U32 R54, R54, 0x10, RZ ;  /* 0x0000001036367819 */ /* 0x008fe400000006ff */
[----:B----4-:R-:W-:Y:S02]  /*1380*/  @P0 SHF.L.U32 R55, R38, 0x10, RZ ;  /* 0x0000001026370819 */ /* 0x010fe400000006ff */
[----:B------:R-:W-:-:S07]  /*1390*/  @P0 SHF.L.U32 R56, R0, 0x10, RZ ;  /* 0x0000001000380819 */ /* 0x000fce00000006ff */
.L_x_2453:
[----:B------:R-:W-:Y:S05]  /*13a0*/  BSYNC B0 ;  /* 0x0000000000007941 */ /* 0x000fea0003800000 */
.L_x_2452:
        /* <DEDUP_REMOVED lines=29> */
.L_x_2454:
[----:B------:R-:W-:Y:S01]  /*1580*/  FMUL.FTZ R35, R32, R57 ;  /* 0x0000003920237220 */ /* 0x000fe20000410000 */
[----:B------:R-:W-:Y:S01]  /*1590*/  MOV R0, R7 ;  /* 0x0000000700007202 */ /* 0x000fe20000000f00 */
        /* <DEDUP_REMOVED lines=24> */
.L_x_2455:
        /* <DEDUP_REMOVED lines=31> */
.L_x_2456:
        /* <DEDUP_REMOVED lines=31> */
.L_x_2457:
        /* <DEDUP_REMOVED lines=11> */
[----:B------:R-:W-:Y:S01]  /*1bb0*/  FFMA.FTZ R35, R50, R32, RZ ;  /* 0x0000002032237223 */ /* 0x000fe200000100ff */
[----:B------:R-:W-:Y:S01]  /*1bc0*/  MOV R25, R5 ;  /* 0x0000000500197202 */ /* 0x000fe20000000f00 */
[----:B------:R-:W-:Y:S01]  /*1bd0*/  FMUL.FTZ R42, R42, UR14 ;  /* 0x0000000e2a2a7c20 */ /* 0x000fe20008410000 */
        /* <DEDUP_REMOVED lines=21> */
.L_x_2458:
[----:B------:R-:W-:Y:S01]  /*1d30*/  FMUL.FTZ R36, R24, R57 ;  /* 0x0000003918247220 */ /* 0x000fe20000410000 */
[----:B------:R-:W-:Y:S01]  /*1d40*/  FFMA.FTZ R35, R48, R31, R35 ;  /* 0x0000001f30237223 */ /* 0x000fe20000010023 */
[----:B------:R-:W-:Y:S01]  /*1d50*/  FADD.FTZ R31, R32, R31 ;  /* 0x0000001f201f7221 */ /* 0x000fe20000010000 */
[----:B------:R-:W-:Y:S01]  /*1d60*/  FFMA.FTZ R38, R49, R30, RZ ;  /* 0x0000001e31267223 */ /* 0x000fe200000100ff */
[----:B------:R-:W-:Y:S01]  /*1d70*/  FFMA.FTZ R32, R42, R36, R29 ;  /* 0x000000242a207223 */ /* 0x000fe2000001001d */
[----:B------:R-:W-:Y:S01]  /*1d80*/  FADD.FTZ R36, R33, R36 ;  /* 0x0000002421247221 */ /* 0x000fe20000010000 */
[----:B------:R-:W-:Y:S01]  /*1d90*/  FADD.FTZ R29, RZ, R30 ;  /* 0x0000001eff1d7221 */ /* 0x000fe20000010000 */
        /* <DEDUP_REMOVED lines=30> */
.L_x_2459:
[----:B------:R-:W-:Y:S01]  /*1f80*/  FMUL.FTZ R39, R33, R57 ;  /* 0x0000003921277220 */ /* 0x000fe20000410000 */
[----:B------:R-:W-:Y:S01]  /*1f90*/  FADD.FTZ R31, R31, R34 ;  /* 0x000000221f1f7221 */ /* 0x000fe20000010000 */
[----:B------:R-:W-:Y:S01]  /*1fa0*/  FFMA.FTZ R35, R46, R34, R35 ;  /* 0x000000222e237223 */ /* 0x000fe20000010023 */
[----:B------:R-:W-:Y:S01]  /*1fb0*/  FMUL.FTZ R34, R32, R54 ;  /* 0x0000003620227220 */ /* 0x000fe20000410000 */
[----:B------:R-:W-:Y:S01]  /*1fc0*/  FFMA.FTZ R22, R40, R39, R37 ;  /* 0x0000002728167223 */ /* 0x000fe20000010025 */
[----:B------:R-:W-:Y:S01]  /*1fd0*/  FADD.FTZ R39, R0, R39 ;  /* 0x0000002700277221 */ /* 0x000fe20000010000 */
[----:B------:R-:W-:Y:S01]  /*1fe0*/  FADD.FTZ R0, R20, -UR11 ;  /* 0x8000000b14007e21 */ /* 0x000fe20008010000 */
[----:B------:R-:W-:Y:S01]  /*1ff0*/  FADD.FTZ R36, R21, -UR11 ;  /* 0x8000000b15247e21 */ /* 0x000fe20008010000 */
[----:B------:R-:W-:Y:S01]  /*2000*/  FFMA.FTZ R21, R23, R34, R22 ;  /* 0x0000002217157223 */ /* 0x000fe20000010016 */
[----:B------:R-:W-:Y:S01]  /*2010*/  FADD.FTZ R34, R34, R39 ;  /* 0x0000002722227221 */ /* 0x000fe20000010000 */
[----:B------:R-:W-:Y:S01]  /*2020*/  FMUL.FTZ R22, R0, UR14 ;  /* 0x0000000e00167c20 */ /* 0x000fe20008410000 */
        /* <DEDUP_REMOVED lines=22> */
.L_x_2460:
[----:B------:R-:W-:Y:S01]  /*2190*/  FMUL.FTZ R39, R20, R57 ;  /* 0x0000003914277220 */ /* 0x000fe20000410000 */
[----:B------:R-:W-:Y:S01]  /*21a0*/  FADD.FTZ R2, R2, -UR11 ;  /* 0x8000000b02027e21 */ /* 0x000fe20008010000 */
[----:B------:R-:W-:Y:S01]  /*21b0*/  FADD.FTZ R3, R3, -UR11 ;  /* 0x8000000b03037e21 */ /* 0x000fe20008010000 */
[----:B------:R-:W-:Y:S01]  /*21c0*/  MOV R36, R18 ;  /* 0x0000001200247202 */ /* 0x000fe20000000f00 */
[----:B------:R-:W-:Y:S01]  /*21d0*/  FFMA.FTZ R21, R22, R39, R21 ;  /* 0x0000002716157223 */ /* 0x000fe20000010015 */
[----:B------:R-:W-:Y:S01]  /*21e0*/  FADD.FTZ R39, R34, R39 ;  /* 0x0000002722277221 */ /* 0x000fe20000010000 */
[----:B------:R-:W-:Y:S01]  /*21f0*/  FMUL.FTZ R34, R37, R54 ;  /* 0x0000003625227220 */ /* 0x000fe20000410000 */
[----:B------:R-:W-:Y:S01]  /*2200*/  FMUL.FTZ R2, R2, UR14 ;  /* 0x0000000e02027c20 */ /* 0x000fe20008410000 */
[----:B------:R-:W-:Y:S01]  /*2210*/  FMUL.FTZ R3, R3, UR14 ;  /* 0x0000000e03037c20 */ /* 0x000fe20008410000 */
[----:B------:R-:W-:Y:S01]  /*2220*/  MOV R38, R19 ;  /* 0x0000001300267202 */ /* 0x000fe20000000f00 */
[----:B------:R-:W-:Y:S01]  /*2230*/  FFMA.FTZ R21, R0, R34, R21 ;  /* 0x0000002200157223 */ /* 0x000fe20000010015 */
[----:B------:R-:W-:Y:S01]  /*2240*/  FADD.FTZ R34, R34, R39 ;  /* 0x0000002722227221 */ /* 0x000fe20000010000 */
[----:B------:R-:W-:Y:S06]  /*2250*/  @!P5 BRA `(.L_x_2461) ;  /* 0x000000000048d947 */ /* 0x000fec0003800000 */
[----:B------:R-:W-:Y:S01]  /*2260*/  FFMA.FTZ R36, R2, R57, R55 ;  /* 0x0000003902247223 */ /* 0x000fe20000010037 */
[----:B------:R-:W-:-:S03]  /*2270*/  FFMA.FTZ R38, R3, R54, R56 ;  /* 0x0000003603267223 */ /* 0x000fc60000010038 */
[----:B------:R-:W-:-:S06]  /*2280*/  FMUL.FTZ R61, R36, -1.4426950216293334961 ;  /* 0xbfb8aa3b243d7820 */ /* 0x000fcc0000410000 */
[----:B------:R-:W0:Y:S02]  /*2290*/  MUFU.EX2 R61, R61 ;  /* 0x0000003d003d7308 */ /* 0x000e240000000800 */
[----:B0-----:R-:W-:-:S06]  /*22a0*/  FADD.FTZ R39, R61, 1 ;  /* 0x3f8000003d277421 */ /* 0x001fcc0000010000 */
[----:B------:R-:W0:Y:S02]  /*22b0*/  MUFU.RCP R39, R39 ;  /* 0x0000002700277308 */ /* 0x000e240000001000 */
[----:B0-----:R-:W-:Y:S01]  /*22c0*/  FADD.FTZ R63, -R39, 1 ;  /* 0x3f800000273f7421 */ /* 0x001fe20000010100 */
[----:B------:R-:W-:-:S03]  /*22d0*/  FMUL.FTZ R69, R18, R39 ;  /* 0x0000002712457220 */ /* 0x000fc60000410000 */
[----:B------:R-:W-:Y:S01]  /*22e0*/  FFMA.FTZ R36, R36, R63, 1 ;  /* 0x3f80000024247423 */ /* 0x000fe2000001003f */
[----:B------:R-:W-:-:S03]  /*22f0*/  FMUL.FTZ R63, R38, -1.4426950216293334961 ;  /* 0xbfb8aa3b263f7820 */ /* 0x000fc60000410000 */
[----:B------:R-:W-:-:S03]  /*2300*/  FMUL.FTZ R36, R69, R36 ;  /* 0x0000002445247220 */ /* 0x000fc60000410000 */
[----:B------:R-:W0:Y:S02]  /*2310*/  MUFU.EX2 R63, R63 ;  /* 0x0000003f003f7308 */ /* 0x000e240000000800 */
[----:B0-----:R-:W-:-:S06]  /*2320*/  FADD.FTZ R68, R63, 1 ;  /* 0x3f8000003f447421 */ /* 0x001fcc0000010000 */
[----:B------:R-:W0:Y:S02]  /*2330*/  MUFU.RCP R68, R68 ;  /* 0x0000004400447308 */ /* 0x000e240000001000 */
[----:B0-----:R-:W-:-:S04]  /*2340*/  FADD.FTZ R61, -R68, 1 ;  /* 0x3f800000443d7421 */ /* 0x001fc80000010100 */
[----:B------:R-:W-:Y:S01]  /*2350*/  FFMA.FTZ R61, R38, R61, 1 ;  /* 0x3f800000263d7423 */ /* 0x000fe2000001003d */
[----:B------:R-:W-:-:S04]  /*2360*/  FMUL.FTZ R38, R19, R68 ;  /* 0x0000004413267220 */ /* 0x000fc80000410000 */
[----:B------:R-:W-:-:S07]  /*2370*/  FMUL.FTZ R38, R38, R61 ;  /* 0x0000003d26267220 */ /* 0x000fce0000410000 */
.L_x_2461:
[----:B------:R-:W-:Y:S01]  /*2380*/  FMUL.FTZ R39, R36, R57 ;  /* 0x0000003924277220 */ /* 0x000fe20000410000 */
[----:B------:R-:W-:Y:S01]  /*2390*/  ISETP.GT.AND P0, PT, R52, 0x1e, PT ;  /* 0x0000001e3400780c */ /* 0x000fe20003f04270 */
[----:B------:R-:W-:Y:S01]  /*23a0*/  FADD.FTZ R31, R31, R26 ;  /* 0x0000001a1f1f7221 */ /* 0x000fe20000010000 */
[----:B------:R-:W-:Y:S01]  /*23b0*/  FFMA.FTZ R35, R44, R26, R35 ;  /* 0x0000001a2c237223 */ /* 0x000fe20000010023 */
[----:B------:R-:W-:Y:S01]  /*23c0*/  FFMA.FTZ R68, R2, R39, R21 ;  /* 0x0000002702447223 */ /* 0x000fe20000010015 */
[----:B------:R-:W-:Y:S01]  /*23d0*/  FMUL.FTZ R21, R38, R54 ;  /* 0x0000003626157220 */ /* 0x000fe20000410000 */
[----:B------:R-:W-:Y:S01]  /*23e0*/  FADD.FTZ R39, R34, R39 ;  /* 0x0000002722277221 */ /* 0x000fe20000010000 */
[----:B------:R-:W0:Y:S01]  /*23f0*/  S2UR UR17, SR_CgaCtaId ;  /* 0x00000000001179c3 */ /* 0x000e220000008800 */
[----:B------:R-:W-:Y:S01]  /*2400*/  FFMA.FTZ R30, R45, R28, R30 ;  /* 0x0000001c2d1e7223 */ /* 0x000fe2000001001e */
[----:B------:R-:W-:Y:S01]  /*2410*/  FFMA.FTZ R34, R3, R21, R68 ;  /* 0x0000001503227223 */ /* 0x000fe20000010044 */
[----:B------:R-:W-:Y:S01]  /*2420*/  FADD.FTZ R21, R21, R39 ;  /* 0x0000002715157221 */ /* 0x000fe20000010000 */
[----:B------:R-:W-:Y:S01]  /*2430*/  FFMA.FTZ R35, R42, R24, R35 ;  /* 0x000000182a237223 */ /* 0x000fe20000010023 */
[----:B------:R-:W-:Y:S01]  /*2440*/  FFMA.FTZ R30, R43, R27, R30 ;  /* 0x0000001b2b1e7223 */ /* 0x000fe2000001001e */
[----:B------:R-:W-:Y:S01]  /*2450*/  UMOV UR11, 0x400 ;  /* 0x00000400000b7882 */ /* 0x000fe20000000000 */
[----:B------:R-:W1:Y:S01]  /*2460*/  SHFL.DOWN PT, R39, R34, 0x1, 0x1f ;  /* 0x08201f0022277f89 */ /* 0x000e6200000e0000 */
[----:B------:R-:W-:Y:S01]  /*2470*/  UIADD3 UR10, UR11, 0x90, URZ ;  /* 0x000000900b0a7890 */ /* 0x000fe2000fffe03f */
[----:B------:R-:W-:Y:S01]  /*2480*/  FFMA.FTZ R30, R41, R25, R30 ;  /* 0x00000019291e7223 */ /* 0x000fe2000001001e */
[----:B------:R-:W-:Y:S01]  /*2490*/  FFMA.FTZ R35, R40, R33, R35 ;  /* 0x0000002128237223 */ /* 0x000fe20000010023 */
[----:B------:R-:W2:Y:S01]  /*24a0*/  SHFL.DOWN PT, R68, R21, 0x1, 0x1f ;  /* 0x08201f0015447f89 */ /* 0x000ea200000e0000 */
[C---:B------:R-:W-:Y:S01]  /*24b0*/  ISETP.NE.AND P2, PT, R59.reuse, RZ, PT ;  /* 0x000000ff3b00720c */ /* 0x040fe20003f45270 */
[----:B------:R-:W-:Y:S01]  /*24c0*/  BSSY B0, `(.L_x_2462) ;  /* 0x0000051000007945 */ /* 0x000fe20003800000 */
[----:B------:R-:W-:Y:S01]  /*24d0*/  FFMA.FTZ R35, R22, R20, R35 ;  /* 0x0000001416237223 */ /* 0x000fe20000010023 */
[----:B------:R-:W-:Y:S01]  /*24e0*/  ISETP.GT.U32.AND P3, PT, R59, 0x1b, PT ;  /* 0x0000001b3b00780c */ /* 0x000fe20003f64070 */
[----:B0-----:R-:W-:Y:S01]  /*24f0*/  ULEA UR10, UR17, UR10, 0x18 ;  /* 0x0000000a110a7291 */ /* 0x001fe2000f8ec03f */
        /* <DEDUP_REMOVED lines=13> */
[----:B------:R-:W-:Y:S01]  /*25d0*/  ISETP.GT.AND P0, PT, R52, 0x17, PT ;  /* 0x000000173400780c */ /* 0x000fe20003f04270 */
[----:B------:R-:W-:Y:S01]  /*25e0*/  FADD.FTZ R68, R29, R28 ;  /* 0x0000001c1d447221 */ /* 0x000fe20000010000 */
[----:B------:R-:W-:Y:S01]  /*25f0*/  FADD.FTZ R28, R31, R24 ;  /* 0x000000181f1c7221 */ /* 0x000fe20000010000 */
[----:B------:R-:W1:Y:S02]  /*2600*/  SHFL.DOWN PT, R61, R21, 0x8, 0x1f ;  /* 0x09001f00153d7f89 */ /* 0x000e6400000e0000 */
[----:B------:R-:W-:-:S04]  /*2610*/  FADD.FTZ R68, R68, R27 ;  /* 0x0000001b44447221 */ /* 0x000fc80000010000 */
[----:B------:R-:W-:Y:S01]  /*2620*/  FADD.FTZ R27, R68, R25 ;  /* 0x00000019441b7221 */ /* 0x000fe20000010000 */
[----:B------:R-:W-:Y:S01]  /*2630*/  FADD.FTZ R25, R28, R33 ;  /* 0x000000211c197221 */ /* 0x000fe20000010000 */
[----:B------:R-:W-:Y:S02]  /*2640*/  FFMA.FTZ R28, R2, R36, R35 ;  /* 0x00000024021c7223 */ /* 0x000fe40000010023 */
[----:B------:R-:W-:Y:S01]  /*2650*/  FADD.FTZ R24, R27, R32 ;  /* 0x000000201b187221 */ /* 0x000fe20000010000 */
[----:B------:R-:W-:Y:S01]  /*2660*/  FFMA.FTZ R27, R23, R32, R30 ;  /* 0x00000020171b7223 */ /* 0x000fe2000001001e */
[----:B------:R-:W-:Y:S02]  /*2670*/  FADD.FTZ R25, R25, R20 ;  /* 0x0000001419197221 */ /* 0x000fe40000010000 */
[----:B------:R-:W-:Y:S01]  /*2680*/  FADD.FTZ R31, R24, R37 ;  /* 0x00000025181f7221 */ /* 0x000fe20000010000 */
[----:B------:R-:W-:Y:S01]  /*2690*/  FFMA.FTZ R20, R0, R37, R27 ;  /* 0x0000002500147223 */ /* 0x000fe2000001001b */
[----:B------:R-:W-:-:S02]  /*26a0*/  FADD.FTZ R30, R25, R36 ;  /* 0x00000024191e7221 */ /* 0x000fc40000010000 */
[----:B------:R-:W-:Y:S01]  /*26b0*/  FADD.FTZ R31, R31, R38 ;  /* 0x000000261f1f7221 */ /* 0x000fe20000010000 */
[----:B0-----:R-:W-:Y:S01]  /*26c0*/  @!P0 FADD.FTZ R34, R34, R39 ;  /* 0x0000002722228221 */ /* 0x001fe20000010000 */
[----:B-1----:R-:W-:-:S04]  /*26d0*/  @!P0 FADD.FTZ R21, R21, R61 ;  /* 0x0000003d15158221 */ /* 0x002fc80000010000 */
[----:B------:R-:W0:Y:S01]  /*26e0*/  SHFL.DOWN PT, R29, R34, 0x10, 0x1f ;  /* 0x0a001f00221d7f89 */ /* 0x000e2200000e0000 */
[----:B------:R-:W-:Y:S02]  /*26f0*/  ISETP.GT.AND P0, PT, R52, 0xf, PT ;  /* 0x0000000f3400780c */ /* 0x000fe40003f04270 */
[----:B------:R-:W-:Y:S01]  /*2700*/  LEA R61, R59, UR10, 0x4 ;  /* 0x0000000a3b3d7c11 */ /* 0x000fe2000f8e20ff */
[----:B------:R-:W1:Y:S10]  /*2710*/  SHFL.DOWN PT, R26, R21, 0x10, 0x1f ;  /* 0x0a001f00151a7f89 */ /* 0x000e7400000e0000 */
[----:B0-----:R-:W-:Y:S01]  /*2720*/  @!P0 FADD.FTZ R34, R34, R29 ;  /* 0x0000001d22228221 */ /* 0x001fe20000010000 */
[----:B------:R-:W-:Y:S01]  /*2730*/  FFMA.FTZ R29, R3, R38, R20 ;  /* 0x00000026031d7223 */ /* 0x000fe20000010014 */
        /* <DEDUP_REMOVED lines=41> */
.L_x_2463:
[----:B------:R-:W-:Y:S05]  /*29d0*/  BSYNC B0 ;  /* 0x0000000000007941 */ /* 0x000fea0003800000 */
.L_x_2462:
        /* <DEDUP_REMOVED lines=78> */
.L_x_2465:
[----:B------:R-:W-:Y:S05]  /*2ec0*/  BSYNC B0 ;  /* 0x0000000000007941 */ /* 0x000fea0003800000 */
.L_x_2464:
        /* <DEDUP_REMOVED lines=20> */
.L_x_2467:
[----:B------:R-:W-:Y:S05]  /*3010*/  BSYNC B0 ;  /* 0x0000000000007941 */ /* 0x000fea0003800000 */
.L_x_2466:
        /* <DEDUP_REMOVED lines=34> */
.L_x_2470:
[----:B------:R-:W2:Y:S04]  /*3240*/  LDG.E.STRONG.GPU R26, desc[UR12][R24.64] ;  /* 0x0000000c181a7981 */ /* 0x000ea8000c1ef900 */
[----:B--2---:R-:W-:Y:S01]  /*3250*/  CCTL.IVALL ;  /* 0x00000000ff00798f */ /* 0x004fe20002000000 */
[----:B------:R-:W-:Y:S05]  /*3260*/  YIELD ;  /* 0x0000000000007946 */ /* 0x000fea0003800000 */
[----:B------:R-:W-:-:S13]  /*3270*/  ISETP.NE.AND P0, PT, R26, R29, PT ;  /* 0x0000001d1a00720c */ /* 0x000fda0003f05270 */
[----:B------:R-:W-:Y:S05]  /*3280*/  @P0 BRA `(.L_x_2470) ;  /* 0xfffffffc00ec0947 */ /* 0x000fea000383ffff */
.L_x_2469:
        /* <DEDUP_REMOVED lines=17> */
.L_x_2474:
        /* <DEDUP_REMOVED lines=115> */
.L_x_2473:
        /* <DEDUP_REMOVED lines=61> */
.L_x_2475:
[----:B------:R-:W-:-:S13]  /*3ea0*/  ISETP.NE.OR P0, PT, R35, RZ, P0 ;  /* 0x000000ff2300720c */ /* 0x000fda0000705670 */
[----:B------:R-:W-:Y:S05]  /*3eb0*/  @!P0 BRA `(.L_x_2471) ;  /* 0x00000000007c8947 */ /* 0x000fea0003800000 */
.L_x_2472:
        /* <DEDUP_REMOVED lines=31> */
.L_x_2471:
        /* <DEDUP_REMOVED lines=11> */
.L_x_2477:
[----:B------:R-:W-:Y:S05]  /*4160*/  BSYNC B0 ;  /* 0x0000000000007941 */ /* 0x000fea0003800000 */
.L_x_2476:
        /* <DEDUP_REMOVED lines=16> */
.L_x_2468:
        /* <DEDUP_REMOVED lines=41> */
.L_x_2478:
        /* <DEDUP_REMOVED lines=14> */
[----:B------:R-:W-:Y:S01]  /*45e0*/  FMUL.FTZ R8, R8, UR14 ;  /* 0x0000000e08087c20 */ /* 0x000fe20008410000 */
[----:B------:R-:W-:Y:S01]  /*45f0*/  IADD3 R25, R21, R25, RZ ;  /* 0x0000001915197210 */ /* 0x000fe20007ffe0ff */
[----:B------:R-:W-:-:S03]  /*4600*/  FMUL.FTZ R9, R9, UR14 ;  /* 0x0000000e09097c20 */ /* 0x000fc60008410000 */
[----:B------:R-:W-:-:S05]  /*4610*/  LEA.HI.X R25, R20, UR11, R25, 0x2, P3 ;  /* 0x0000000b14197c11 */ /* 0x000fca00098f1419 */
[----:B------:R0:W-:Y:S02]  /*4620*/  STG.E.64 desc[UR12][R24.64], R8 ;  /* 0x0000000818007986 */ /* 0x0001e4000c101b0c */
.L_x_2480:
[----:B------:R-:W-:Y:S05]  /*4630*/  BSYNC B0 ;  /* 0x0000000000007941 */ /* 0x000fea0003800000 */
.L_x_2479:
        /* <DEDUP_REMOVED lines=19> */
.L_x_2481:
        /* <DEDUP_REMOVED lines=19> */
.L_x_2483:
[----:B------:R-:W-:Y:S05]  /*48a0*/  BSYNC B0 ;  /* 0x0000000000007941 */ /* 0x000fea0003800000 */
.L_x_2482:
        /* <DEDUP_REMOVED lines=19> */
.L_x_2484:
        /* <DEDUP_REMOVED lines=19> */
.L_x_2486:
[----:B------:R-:W-:Y:S05]  /*4b10*/  BSYNC B0 ;  /* 0x0000000000007941 */ /* 0x000fea0003800000 */
.L_x_2485:
        /* <DEDUP_REMOVED lines=42> */
.L_x_2487:
        /* <DEDUP_REMOVED lines=19> */
.L_x_2489:
[----:B------:R-:W-:Y:S05]  /*4ef0*/  BSYNC B0 ;  /* 0x0000000000007941 */ /* 0x000fea0003800000 */
.L_x_2488:
        /* <DEDUP_REMOVED lines=19> */
.L_x_2490:
        /* <DEDUP_REMOVED lines=19> */
.L_x_2492:
[----:B------:R-:W-:Y:S05]  /*5160*/  BSYNC B0 ;  /* 0x0000000000007941 */ /* 0x000fea0003800000 */
.L_x_2491:
        /* <DEDUP_REMOVED lines=19> */
.L_x_2493:
        /* <DEDUP_REMOVED lines=19> */
.L_x_2495:
[----:B------:R-:W-:Y:S05]  /*53d0*/  BSYNC B0 ;  /* 0x0000000000007941 */ /* 0x000fea0003800000 */
.L_x_2494:
        /* <DEDUP_REMOVED lines=19> */
.L_x_2496:
[----:B------:R-:W-:Y:S04]  /*5510*/  BSSY B0, `(.L_x_2497) ;  /* 0x0000013000007945 */ /* 0x000fe80003800000 */
[----:B------:R-:W-:Y:S05]  /*5520*/  @P3 BRA `(.L_x_2498) ;  /* 0x0000000000443947 */ /* 0x000fea0003800000 */
[----:B------:R-:W-:Y:S01]  /*5530*/  ULDC.64 UR10, c[0x0][0x288] ;  /* 0x0000a200000a7ab9 */ /* 0x000fe20000000a00 */
[----:B-1----:R-:W-:Y:S01]  /*5540*/  MOV R4, R64 ;  /* 0x0000004000047202 */ /* 0x002fe20000000f00 */
[----:B------:R-:W-:Y:S01]  /*5550*/  IMAD R25, R25, UR10, RZ ;  /* 0x0000000a19197c24 */ /* 0x000fe2000f8e02ff */
[----:B------:R-:W-:Y:S01]  /*5560*/  MOV R5, R67 ;  /* 0x0000004300057202 */ /* 0x000fe20000000f00 */
[----:B------:R-:W-:Y:S02]  /*5570*/  FFMA.FTZ R22, R22, R31, R30 ;  /* 0x0000001f16167223 */ /* 0x000fe4000001001e */
[C---:B------:R-:W-:Y:S02]  /*5580*/  IMAD R25, R24.reuse, UR11, R25 ;  /* 0x0000000b18197c24 */ /* 0x040fe4000f8e0219 */
[----:B---3--:R-:W-:-:S04]  /*5590*/  IMAD.WIDE.U32 R6, R24, UR10, R4 ;  /* 0x0000000a18067c25 */ /* 0x008fc8000f8e0004 */
[----:B------:R-:W-:Y:S01]  /*55a0*/  FFMA.FTZ R5, R0, R31, R30 ;  /* 0x0000001f00057223 */ /* 0x000fe2000001001e */
[----:B------:R-:W-:Y:S01]  /*55b0*/  ULDC.64 UR10, c[0x0][0x210] ;  /* 0x00008400000a7ab9 */ /* 0x000fe20000000a00 */
[----:B------:R-:W-:Y:S01]  /*55c0*/  FFMA.FTZ R22, R57, R14, -R22 ;  /* 0x0000000e39167223 */ /* 0x000fe20000010816 */
[----:B------:R-:W-:Y:S01]  /*55d0*/  LEA R4, P0, R6, UR10, 0x2 ;  /* 0x0000000a06047c11 */ /* 0x000fe2000f8010ff */
[----:B------:R-:W-:Y:S01]  /*55e0*/  FFMA.FTZ R23, R54, R15, -R5 ;  /* 0x0000000f36177223 */ /* 0x000fe20000010805 */
[----:B------:R-:W-:Y:S01]  /*55f0*/  IADD3 R25, R7, R25, RZ ;  /* 0x0000001907197210 */ /* 0x000fe20007ffe0ff */
[----:B------:R-:W-:Y:S02]  /*5600*/  FMUL.FTZ R22, R22, UR14 ;  /* 0x0000000e16167c20 */ /* 0x000fe40008410000 */
[----:B------:R-:W-:Y:S01]  /*5610*/  FMUL.FTZ R23, R23, UR14 ;  /* 0x0000000e17177c20 */ /* 0x000fe20008410000 */
[----:B------:R-:W-:-:S05]  /*5620*/  LEA.HI.X R5, R6, UR11, R25, 0x2, P0 ;  /* 0x0000000b06057c11 */ /* 0x000fca00080f1419 */
[----:B------:R4:W-:Y:S02]  /*5630*/  STG.E.64 desc[UR12][R4.64], R22 ;  /* 0x0000001604007986 */ /* 0x0009e4000c101b0c */
.L_x_2498:
[----:B------:R-:W-:Y:S05]  /*5640*/  BSYNC B0 ;  /* 0x0000000000007941 */ /* 0x000fea0003800000 */
.L_x_2497:
[----:B------:R-:W-:Y:S05]  /*5650*/  @!P5 BRA `(.L_x_2499) ;  /* 0x000000000048d947 */ /* 0x000fea0003800000 */
[----:B------:R-:W-:Y:S01]  /*5660*/  FFMA.FTZ R55, R2, R57, R55 ;  /* 0x0000003902377223 */ /* 0x000fe20000010037 */
[----:B------:R-:W-:-:S03]  /*5670*/  FFMA.FTZ R56, R3, R54, R56 ;  /* 0x0000003603387223 */ /* 0x000fc60000010038 */
[----:B------:R-:W-:Y:S01]  /*5680*/  FMUL.FTZ R0, R55, -1.4426950216293334961 ;  /* 0xbfb8aa3b37007820 */ /* 0x000fe20000410000 */
[----:B---3--:R-:W-:-:S05]  /*5690*/  FMUL.FTZ R6, R56, -1.4426950216293334961 ;  /* 0xbfb8aa3b38067820 */ /* 0x008fca0000410000 */
[----:B------:R-:W1:Y:S08]  /*56a0*/  MUFU.EX2 R0, R0 ;  /* 0x0000000000007308 */ /* 0x000e700000000800 */
[----:B------:R-:W3:Y:S01]  /*56b0*/  MUFU.EX2 R6, R6 ;  /* 0x0000000600067308 */ /* 0x000ee20000000800 */
[----:B-1--4-:R-:W-:-:S07]  /*56c0*/  FADD.FTZ R4, R0, 1 ;  /* 0x3f80000000047421 */ /* 0x012fce0000010000 */
        /* <DEDUP_REMOVED lines=11> */
.L_x_2499:
        /* <DEDUP_REMOVED lines=18> */
.L_x_2501:
[----:B------:R-:W-:Y:S05]  /*58a0*/  BSYNC B0 ;  /* 0x0000000000007941 */ /* 0x000fea0003800000 */
.L_x_2500:
        /* <DEDUP_REMOVED lines=9> */
.L_x_2451:
[----:B-1--4-:R-:W1:Y:S01]  /*5940*/  LDC R4, c[0x0][0xc] ;  /* 0x00000300ff047b82 */ /* 0x012e620000000800 */
[----:B------:R-:W-:Y:S01]  /*5950*/  ISETP.NE.AND P1, PT, R59, RZ, PT ;  /* 0x000000ff3b00720c */ /* 0x000fe20003f25270 */
[----:B------:R-:W-:Y:S06]  /*5960*/  BSSY B0, `(.L_x_2503) ;  /* 0x0000011000007945 */ /* 0x000fec0003800000 */
[----:B---3--:R-:W3:Y:S08]  /*5970*/  LDC R7, c[0x0][0x10] ;  /* 0x00000400ff077b82 */ /* 0x008ef00000000800 */
[----:B0-----:R-:W0:Y:S01]  /*5980*/  LDC.64 R2, c[0x0][0x258] ;  /* 0x00009600ff027b82 */ /* 0x001e220000000a00 */
[----:B-1----:R-:W-:-:S02]  /*5990*/  ISETP.NE.AND P0, PT, R4, 0x1, PT ;  /* 0x000000010400780c */ /* 0x002fc40003f05270 */
        /* <DEDUP_REMOVED lines=13> */
.L_x_2504:
[----:B------:R-:W-:Y:S05]  /*5a70*/  BSYNC B0 ;  /* 0x0000000000007941 */ /* 0x000fea0003800000 */
.L_x_2503:
        /* <DEDUP_REMOVED lines=11> */
.L_x_2506:
[----:B------:R-:W3:Y:S04]  /*5b30*/  LDG.E.STRONG.GPU R5, desc[UR12][R2.64] ;  /* 0x0000000c02057981 */ /* 0x000ee8000c1ef900 */
[----:B---3--:R-:W-:Y:S01]  /*5b40*/  CCTL.IVALL ;  /* 0x00000000ff00798f */ /* 0x008fe20002000000 */
[----:B------:R-:W-:Y:S05]  /*5b50*/  YIELD ;  /* 0x0000000000007946 */ /* 0x000fea0003800000 */
[----:B------:R-:W-:-:S13]  /*5b60*/  ISETP.NE.AND P0, PT, R5, R0, PT ;  /* 0x000000000500720c */ /* 0x000fda0003f05270 */
[----:B------:R-:W-:Y:S05]  /*5b70*/  @P0 BRA `(.L_x_2506) ;  /* 0xfffffffc00ec0947 */ /* 0x000fea000383ffff */
.L_x_2505:
        /* <DEDUP_REMOVED lines=24> */
.L_x_2507:
[----:B------:R-:W-:-:S04]  /*5d00*/  LEA R6, P0, R59, UR4, 0x2 ;  /* 0x000000043b067c11 */ /* 0x000fc8000f8010ff */
[----:B------:R-:W-:Y:S02]  /*5d10*/  LEA.HI.X R7, R59, UR5, R0, 0x2, P0 ;  /* 0x000000053b077c11 */ /* 0x000fe400080f1400 */
[-C--:B--2---:R-:W-:Y:S02]  /*5d20*/  LEA R8, P0, R18, R6.reuse, 0x2 ;  /* 0x0000000612087211 */ /* 0x084fe400078010ff */
        /* <DEDUP_REMOVED lines=22> */
.L_x_2508:
        /* <DEDUP_REMOVED lines=15> */
.L_x_5170:


//--------------------- .text._Z35group_norm_nhwc_bwd_one_pass_kernelI11Fp32IOBf16WLi256ELi56ELi448EEv26Group_norm_nhwc_bwd_params --------------------------
	.section	.text._Z35group_norm_nhwc_bwd_one_pass_kernelI11Fp32IOBf16WLi256ELi56ELi448EEv26Group_norm_nhwc_bwd_params,"ax",@progbits
	.align	128
        .global         _Z35group_norm_nhwc_bwd_one_pass_kernelI11Fp32IOBf16WLi256ELi56ELi448EEv26Group_norm_nhwc_bwd_params
        .type           _Z35group_norm_nhwc_bwd_one_pass_kernelI11Fp32IOBf16WLi256ELi56ELi448EEv26Group_norm_nhwc_bwd_params,@function
        .size           _Z35group_norm_nhwc_bwd_one_pass_kernelI11Fp32IOBf16WLi256ELi56ELi448EEv26Group_norm_nhwc_bwd_params,(.L_x_5171 - _Z35group_norm_nhwc_bwd_one_pass_kernelI11Fp32IOBf16WLi256ELi56ELi448EEv26Group_norm_nhwc_bwd_params)
        .other          _Z35group_norm_nhwc_bwd_one_pass_kernelI11Fp32IOBf16WLi256ELi56ELi448EEv26Group_norm_nhwc_bwd_params,@"STO_CUDA_ENTRY STV_DEFAULT"
_Z35group_norm_nhwc_bwd_one_pass_kernelI11Fp32IOBf16WLi256ELi56ELi448EEv26Group_norm_nhwc_bwd_params:
.text._Z35group_norm_nhwc_bwd_one_pass_kernelI11Fp32IOBf16WLi256ELi56ELi448EEv26Group_norm_nhwc_bwd_params:
        /* <DEDUP_REMOVED lines=26> */
[C---:B------:R-:W-:Y:S02]  /*01a0*/  IADD3 R0, R82.reuse, 0x30, RZ ;  /* 0x0000003052007810 */ /* 0x040fe40007ffe0ff */
[----:B------:R-:W-:Y:S02]  /*01b0*/  IADD3 R2, R82, 0x40, RZ ;  /* 0x0000004052027810 */ /* 0x000fe40007ffe0ff */
[----:B------:R-:W-:-:S03]  /*01c0*/  ISETP.LT.U32.AND P0, PT, R0, UR10, PT ;  /* 0x0000000a00007c0c */ /* 0x000fc6000bf01070 */
[----:B------:R-:W4:Y:S01]  /*01d0*/  LDC R67, c[0x0][0xc] ;  /* 0x00000300ff437b82 */ /* 0x000f220000000800 */
[----:B------:R-:W-:Y:S02]  /*01e0*/  SHF.R.S32.HI R0, RZ, 0x1f, R0 ;  /* 0x0000001fff007819 */ /* 0x000fe40000011400 */
[----:B------:R-:W-:Y:S02]  /*01f0*/  ISETP.LT.U32.AND P1, PT, R2, UR10, PT ;  /* 0x0000000a02007c0c */ /* 0x000fe4000bf21070 */
[----:B------:R-:W-:Y:S01]  /*0200*/  ISETP.LT.AND.EX P0, PT, R0, UR11, !P4, P0 ;  /* 0x0000000b00007c0c */ /* 0x000fe2000e701300 */
[----:B---3--:R-:W-:Y:S01]  /*0210*/  ULEA UR5, UR6, UR5, 0x18 ;  /* 0x0000000506057291 */ /* 0x008fe2000f8ec03f */
[----:B------:R-:W-:Y:S02]  /*0220*/  SHF.R.S32.HI R2, RZ, 0x1f, R2 ;  /* 0x0000001fff027819 */ /* 0x000fe40000011402 */
[----:B------:R-:W-:Y:S02]  /*0230*/  IADD3 R3, R82, 0x50, RZ ;  /* 0x0000005052037810 */ /* 0x000fe40007ffe0ff */
[----:B------:R-:W-:-:S02]  /*0240*/  ISETP.LT.AND.EX P1, PT, R2, UR11, !P4, P1 ;  /* 0x0000000b02007c0c */ /* 0x000fc4000e721310 */
[----:B------:R-:W-:Y:S02]  /*0250*/  ISETP.LT.U32.AND P2, PT, R3, UR10, PT ;  /* 0x0000000a03007c0c */ /* 0x000fe4000bf41070 */
[----:B------:R-:W-:Y:S01]  /*0260*/  SHF.R.S32.HI R3, RZ, 0x1f, R3 ;  /* 0x0000001fff037819 */ /* 0x000fe20000011403 */
[----:B0-----:R-:W-:Y:S01]  /*0270*/  IMAD R81, R68, UR7, R69 ;  /* 0x0000000744517c24 */ /* 0x001fe2000f8e0245 */
[----:B------:R-:W-:Y:S02]  /*0280*/  IADD3 R0, R82, 0x60, RZ ;  /* 0x0000006052007810 */ /* 0x000fe40007ffe0ff */
[----:B------:R-:W-:Y:S02]  /*0290*/  @P0 LOP3.LUT R85, R85, 0x100, RZ, 0xfc, !PT ;  /* 0x0000010055550812 */ /* 0x000fe400078efcff */
[----:B------:R-:W-:Y:S02]  /*02a0*/  ISETP.LT.AND.EX P0, PT, R3, UR11, !P4, P2 ;  /* 0x0000000b03007c0c */ /* 0x000fe4000e701320 */
[----:B------:R-:W-:-:S02]  /*02b0*/  LOP3.LUT R85, R85, 0xffffff7f, RZ, 0xc0, !PT ;  /* 0xffffff7f55557812 */ /* 0x000fc400078ec0ff */
[----:B------:R-:W-:Y:S02]  /*02c0*/  ISETP.LT.U32.AND P2, PT, R0, UR10, PT ;  /* 0x0000000a00007c0c */ /* 0x000fe4000bf41070 */
[----:B------:R-:W-:Y:S02]  /*02d0*/  SHF.R.S32.HI R0, RZ, 0x1f, R0 ;  /* 0x0000001fff007819 */ /* 0x000fe40000011400 */
[----:B------:R-:W-:Y:S02]  /*02e0*/  @P1 LOP3.LUT R85, R85, 0x80, RZ, 0xfc, !PT ;  /* 0x0000008055551812 */ /* 0x000fe400078efcff */
[----:B------:R-:W-:Y:S02]  /*02f0*/  IADD3 R2, R82, 0x70, RZ ;  /* 0x0000007052027810 */ /* 0x000fe40007ffe0ff */
        /* <DEDUP_REMOVED lines=11> */
[----:B------:R-:W-:Y:S02]  /*03b0*/  ISETP.LT.AND.EX P0, PT, R3, UR11, !P4, P0 ;  /* 0x0000000b03007c0c */ /* 0x000fe4000e701300 */
[----:B------:R-:W-:Y:S02]  /*03c0*/  LOP3.LUT R85, R85, 0xffffffef, RZ, 0xc0, !PT ;  /* 0xffffffef55557812 */ /* 0x000fe400078ec0ff */
[----:B------:R-:W-:-:S02]  /*03d0*/  IADD3 R0, R82, 0x90, RZ ;  /* 0x0000009052007810 */ /* 0x000fc40007ffe0ff */
[----:B------:R-:W-:Y:S02]  /*03e0*/  @P1 LOP3.LUT R85, R85, 0x10, RZ, 0xfc, !PT ;  /* 0x0000001055551812 */ /* 0x000fe400078efcff */
[----:B------:R-:W-:Y:S02]  /*03f0*/  SHF.R.S32.HI R3, RZ, 0x1f, R0 ;  /* 0x0000001fff037819 */ /* 0x000fe40000011400 */
[----:B------:R-:W-:Y:S02]  /*0400*/  LOP3.LUT R85, R85, 0xfffffff7, RZ, 0xc0, !PT ;  /* 0xfffffff755557812 */ /* 0x000fe400078ec0ff */
[----:B------:R-:W-:Y:S02]  /*0410*/  IADD3 R2, R82, 0xa0, RZ ;  /* 0x000000a052027810 */ /* 0x000fe40007ffe0ff */
[----:B------:R-:W-:Y:S02]  /*0420*/  @P0 LOP3.LUT R85, R85, 0x8, RZ, 0xfc, !PT ;  /* 0x0000000855550812 */ /* 0x000fe400078efcff */
[----:B------:R-:W-:-:S02]  /*0430*/  ISETP.LT.U32.AND P0, PT, R0, UR10, PT ;  /* 0x0000000a00007c0c */ /* 0x000fc4000bf01070 */
[----:B------:R-:W-:Y:S02]  /*0440*/  ISETP.LT.U32.AND P1, PT, R2, UR10, PT ;  /* 0x0000000a02007c0c */ /* 0x000fe4000bf21070 */
[----:B------:R-:W-:Y:S02]  /*0450*/  ISETP.LT.AND.EX P0, PT, R3, UR11, !P4, P0 ;  /* 0x0000000b03007c0c */ /* 0x000fe4000e701300 */
[----:B------:R-:W-:Y:S02]  /*0460*/  SHF.R.S32.HI R3, RZ, 0x1f, R2 ;  /* 0x0000001fff037819 */ /* 0x000fe40000011402 */
[----:B------:R-:W-:Y:S02]  /*0470*/  ISETP.LT.U32.AND P3, PT, R82, UR10, PT ;  /* 0x0000000a52007c0c */ /* 0x000fe4000bf61070 */
[----:B------:R-:W-:Y:S02]  /*0480*/  ISETP.LT.AND.EX P1, PT, R3, UR11, !P4, P1 ;  /* 0x0000000b03007c0c */ /* 0x000fe4000e721310 */
[----:B------:R-:W-:-:S02]  /*0490*/  SHF.R.S32.HI R3, RZ, 0x1f, R82 ;  /* 0x0000001fff037819 */ /* 0x000fc40000011452 */
[----:B------:R-:W-:Y:S02]  /*04a0*/  LOP3.LUT R85, R85, 0xfffffdff, RZ, 0xc0, !PT ;  /* 0xfffffdff55557812 */ /* 0x000fe400078ec0ff */
[----:B------:R-:W-:Y:S02]  /*04b0*/  ISETP.LT.AND.EX P3, PT, R3, UR11, !P4, P3 ;  /* 0x0000000b03007c0c */ /* 0x000fe4000e761330 */
[C---:B------:R-:W-:Y:S02]  /*04c0*/  IADD3 R0, R82.reuse, 0xb0, RZ ;  /* 0x000000b052007810 */ /* 0x040fe40007ffe0ff */
[C---:B------:R-:W-:Y:S02]  /*04d0*/  IADD3 R80, R82.reuse, 0x10, RZ ;  /* 0x0000001052507810 */ /* 0x040fe40007ffe0ff */
[----:B------:R-:W-:Y:S02]  /*04e0*/  IADD3 R79, R82, 0x20, RZ ;  /* 0x00000020524f7810 */ /* 0x000fe40007ffe0ff */
[----:B------:R-:W-:-:S02]  /*04f0*/  SHF.R.S32.HI R2, RZ, 0x1f, R0 ;  /* 0x0000001fff027819 */ /* 0x000fc40000011400 */
[----:B------:R-:W-:Y:S02]  /*0500*/  ISETP.LT.U32.AND P2, PT, R0, UR10, PT ;  /* 0x0000000a00007c0c */ /* 0x000fe4000bf41070 */
[----:B------:R-:W-:Y:S02]  /*0510*/  SHF.R.S32.HI R5, RZ, 0x1f, R80 ;  /* 0x0000001fff057819 */ /* 0x000fe40000011450 */
[----:B------:R-:W-:Y:S02]  /*0520*/  @P3 LOP3.LUT R85, R85, 0x200, RZ, 0xfc, !PT ;  /* 0x0000020055553812 */ /* 0x000fe400078efcff */
[----:B------:R-:W-:Y:S02]  /*0530*/  ISETP.LT.U32.AND P3, PT, R80, UR10, PT ;  /* 0x0000000a50007c0c */ /* 0x000fe4000bf61070 */
[----:B------:R-:W-:Y:S02]  /*0540*/  SHF.R.S32.HI R7, RZ, 0x1f, R79 ;  /* 0x0000001fff077819 */ /* 0x000fe4000001144f */
[----:B------:R-:W-:Y:S01]  /*0550*/  ISETP.LT.U32.AND P5, PT, R79, UR10, PT ;  /* 0x0000000a4f007c0c */ /* 0x000fe2000bfa1070 */
[----:B------:R-:W-:Y:S01]  /*0560*/  ULDC.U8 UR10, c[0x0][0x2a4] ;  /* 0x0000a900000a7ab9 */ /* 0x000fe20000000000 */
[----:B------:R-:W-:-:S02]  /*0570*/  ISETP.LT.AND.EX P2, PT, R2, UR11, !P4, P2 ;  /* 0x0000000b02007c0c */ /* 0x000fc4000e741320 */
[----:B------:R-:W-:Y:S02]  /*0580*/  ISETP.LT.AND.EX P3, PT, R5, UR11, !P4, P3 ;  /* 0x0000000b05007c0c */ /* 0x000fe4000e761330 */
[----:B------:R-:W-:Y:S02]  /*0590*/  ISETP.LT.AND.EX P4, PT, R7, UR11, !P4, P5 ;  /* 0x0000000b07007c0c */ /* 0x000fe4000e781350 */
[C---:B--2---:R-:W-:Y:S02]  /*05a0*/  LEA.HI R2, P5, R9.reuse, R8, RZ, 0x1 ;  /* 0x0000000809027211 */ /* 0x044fe400078b08ff */
[-C--:B------:R-:W-:Y:S02]  /*05b0*/  LEA R15, R9, R9.reuse, 0x1 ;  /* 0x00000009090f7211 */ /* 0x080fe400078e08ff */
[----:B------:R-:W-:Y:S01]  /*05c0*/  IADD3.X R13, RZ, R9, RZ, P5, !PT ;  /* 0x00000009ff0d7210 */ /* 0x000fe20002ffe4ff */
[----:B------:R-:W-:Y:S01]  /*05d0*/  IMAD.WIDE.U32 R8, R8, 0x3, RZ ;  /* 0x0000000308087825 */ /* 0x000fe200078e00ff */
[----:B------:R-:W-:-:S02]  /*05e0*/  SHF.R.S32.HI R0, RZ, 0x1f, R83 ;  /* 0x0000001fff007819 */ /* 0x000fc40000011453 */
[----:B------:R-:W-:Y:S02]  /*05f0*/  SHF.R.S64 R2, R2, 0x1, R13 ;  /* 0x0000000102027819 */ /* 0x000fe4000000100d */
[----:B------:R-:W-:Y:S02]  /*0600*/  IADD3 R9, R9, R15, RZ ;  /* 0x0000000f09097210 */ /* 0x000fe40007ffe0ff */
[----:B------:R-:W-:Y:S02]  /*0610*/  LEA.HI R0, R0, R83, RZ, 0x5 ;  /* 0x0000005300007211 */ /* 0x000fe400078f28ff */
[----:B------:R-:W-:Y:S02]  /*0620*/  LEA.HI R4, P5, R9, R8, RZ, 0x1 ;  /* 0x0000000809047211 */ /* 0x000fe400078b08ff */
[----:B------:R-:W-:Y:S02]  /*0630*/  SHF.R.S32.HI R0, RZ, 0x5, R0 ;  /* 0x00000005ff007819 */ /* 0x000fe40000011400 */
[----:B------:R-:W-:-:S02]  /*0640*/  IADD3.X R9, RZ, R9, RZ, P5, !PT ;  /* 0x00000009ff097210 */ /* 0x000fc40002ffe4ff */
[----:B----4-:R-:W-:Y:S02]  /*0650*/  LOP3.LUT R78, R67, 0x3, RZ, 0xc0, !PT ;  /* 0x00000003434e7812 */ /* 0x010fe400078ec0ff */
[----:B------:R-:W-:Y:S02]  /*0660*/  IADD3 R77, R82, 0xf0, RZ ;  /* 0x000000f0524d7810 */ /* 0x000fe40007ffe0ff */
[----:B------:R-:W-:Y:S02]  /*0670*/  SHF.R.S32.HI R13, RZ, 0x1, R13 ;  /* 0x00000001ff0d7819 */ /* 0x000fe4000001140d */
[--C-:B------:R-:W-:Y:S02]  /*0680*/  SHF.R.S64 R4, R4, 0x1, R9.reuse ;  /* 0x0000000104047819 */ /* 0x100fe40000001009 */
[----:B------:R-:W-:Y:S02]  /*0690*/  SHF.R.S32.HI R11, RZ, 0x1, R9 ;  /* 0x00000001ff0b7819 */ /* 0x000fe40000011409 */
[----:B------:R-:W-:-:S02]  /*06a0*/  LEA R0, R0, UR5, 0x3 ;  /* 0x0000000500007c11 */ /* 0x000fc4000f8e18ff */
[----:B------:R-:W-:Y:S02]  /*06b0*/  IADD3 R76, -R78, R67, RZ ;  /* 0x000000434e4c7210 */ /* 0x000fe40007ffe1ff */
[----:B------:R-:W-:Y:S02]  /*06c0*/  SHF.R.S32.HI R9, RZ, 0x1f, R77 ;  /* 0x0000001fff097819 */ /* 0x000fe4000001144d */
[----:B------:R-:W-:Y:S02]  /*06d0*/  SHF.L.U64.HI R6, R2, 0x2, R13 ;  /* 0x0000000202067819 */ /* 0x000fe4000001020d */
[----:B-1----:R-:W-:-:S07]  /*06e0*/  SHF.L.U64.HI R8, R4, 0x2, R11 ;  /* 0x0000000204087819 */ /* 0x002fce000001020b */
.L_x_2592:
[----:B0-----:R-:W0:Y:S01]  /*06f0*/  LDC R16, c[0x0][0x2a0] ;  /* 0x0000a800ff107b82 */ /* 0x001e220000000800 */
[----:B------:R-:W-:Y:S01]  /*0700*/  LOP3.LUT P6, RZ, R85, 0x200, RZ, 0xc0, !PT ;  /* 0x0000020055ff7812 */ /* 0x000fe200078cc0ff */
[----:B------:R-:W-:Y:S01]  /*0710*/  ULDC.64 UR12, c[0x0][0x298] ;  /* 0x0000a600000c7ab9 */ /* 0x000fe20000000a00 */
[----:B------:R-:W-:Y:S02]  /*0720*/  P2R R108, PR, RZ, 0x4 ;  /* 0x00000004ff6c7803 */ /* 0x000fe40000000000 */
[C---:B-1----:R-:W-:Y:S02]  /*0730*/  IADD3 R19, R82.reuse, 0xc0, RZ ;  /* 0x000000c052137810 */ /* 0x042fe40007ffe0ff */
[----:B------:R-:W-:Y:S01]  /*0740*/  P2R R107, PR, RZ, 0x2 ;  /* 0x00000002ff6b7803 */ /* 0x000fe20000000000 */
[----:B------:R-:W1:Y:S01]  /*0750*/  @P3 LDC.64 R24, c[0x0][0x230] ;  /* 0x00008c00ff183b82 */ /* 0x000e620000000a00 */
[----:B------:R-:W-:Y:S02]  /*0760*/  IADD3 R21, R82, 0xd0, RZ ;  /* 0x000000d052157810 */ /* 0x000fe40007ffe0ff */
[----:B------:R-:W-:-:S05]  /*0770*/  P2R R106, PR, RZ, 0x1 ;  /* 0x00000001ff6a7803 */ /* 0x000fca0000000000 */
[----:B--2---:R-:W2:Y:S01]  /*0780*/  @P6 LDC.64 R58, c[0x0][0x230] ;  /* 0x00008c00ff3a6b82 */ /* 0x004ea20000000a00 */
        /* <DEDUP_REMOVED lines=13> */
[----:B------:R-:W-:Y:S01]  /*0860*/  IMAD.HI.U32 R11, R11, R13, R10 ;  /* 0x0000000d0b0b7227 */ /* 0x000fe200078e000a */
[----:B------:R-:W-:-:S05]  /*0870*/  LOP3.LUT R10, R75, R16, RZ, 0x3c, !PT ;  /* 0x000000104b0a7212 */ /* 0x000fca00078e3cff */
[----:B------:R-:W-:-:S05]  /*0880*/  IMAD.HI.U32 R11, R11, R14, RZ ;  /* 0x0000000e0b0b7227 */ /* 0x000fca00078e00ff */
[----:B------:R-:W-:-:S05]  /*0890*/  IADD3 R12, -R11, RZ, RZ ;  /* 0x000000ff0b0c7210 */ /* 0x000fca0007ffe1ff */
[----:B------:R-:W-:Y:S01]  /*08a0*/  IMAD R12, R15, R12, R14 ;  /* 0x0000000c0f0c7224 */ /* 0x000fe200078e020e */
[----:B------:R-:W-:-:S04]  /*08b0*/  P2R R14, PR, RZ, 0x8 ;  /* 0x00000008ff0e7803 */ /* 0x000fc80000000000 */
        /* <DEDUP_REMOVED lines=42> */
[----:B------:R-:W-:-:S13]  /*0b60*/  LOP3.LUT P6, RZ, R85, 0x80, RZ, 0xc0, !PT ;  /* 0x0000008055ff7812 */ /* 0x000fda00078cc0ff */
[----:B------:R-:W2:Y:S01]  /*0b70*/  @P6 LDC.64 R30, c[0x0][0x230] ;  /* 0x00008c00ff1e6b82 */ /* 0x000ea20000000a00 */
[----:B-1----:R-:W-:-:S04]  /*0b80*/  @P3 IMAD R10, R5, R12, RZ ;  /* 0x0000000c050a3224 */ /* 0x002fc800078e02ff */
[----:B------:R-:W-:Y:S01]  /*0b90*/  @P3 IMAD R13, R80, R13, R10 ;  /* 0x0000000d500d3224 */ /* 0x000fe200078e020a */
[----:B------:R-:W-:-:S05]  /*0ba0*/  @P3 MOV R10, R122 ;  /* 0x0000007a000a3202 */ /* 0x000fca0000000f00 */
[----:B------:R-:W-:-:S05]  /*0bb0*/  @P3 IMAD.WIDE.U32 R10, R80, R12, R10 ;  /* 0x0000000c500a3225 */ /* 0x000fca00078e000a */
[----:B------:R-:W-:Y:S02]  /*0bc0*/  @P3 IADD3 R11, R11, R13, RZ ;  /* 0x0000000d0b0b3210 */ /* 0x000fe40007ffe0ff */
[----:B------:R-:W1:Y:S01]  /*0bd0*/  @P3 LDC.64 R12, c[0x0][0x228] ;  /* 0x00008a00ff0c3b82 */ /* 0x000e620000000a00 */
[C---:B------:R-:W-:Y:S02]  /*0be0*/  @P3 SHF.L.U32 R61, R10.reuse, 0x2, RZ ;  /* 0x000000020a3d3819 */ /* 0x040fe400000006ff */
[----:B------:R-:W-:Y:S02]  /*0bf0*/  @P3 SHF.L.U64.HI R10, R10, 0x2, R11 ;  /* 0x000000020a0a3819 */ /* 0x000fe4000001020b */
[----:B------:R-:W-:Y:S02]  /*0c00*/  @P3 IADD3 R24, P5, R61, R24, RZ ;  /* 0x000000183d183210 */ /* 0x000fe40007fbe0ff */
[----:B------:R-:W-:Y:S02]  /*0c10*/  @P4 MOV R11, R125 ;  /* 0x0000007d000b4202 */ /* 0x000fe40000000f00 */
[----:B------:R-:W-:-:S02]  /*0c20*/  @P3 IADD3.X R25, R10, R25, RZ, P5, !PT ;  /* 0x000000190a193210 */ /* 0x000fc40002ffe4ff */
[----:B-1----:R-:W-:-:S04]  /*0c30*/  @P3 IADD3 R60, P5, R61, R12, RZ ;  /* 0x0000000c3d3c3210 */ /* 0x002fc80007fbe0ff */
[----:B------:R-:W-:Y:S02]  /*0c40*/  @P3 IADD3.X R61, R10, R13, RZ, P5, !PT ;  /* 0x0000000d0a3d3210 */ /* 0x000fe40002ffe4ff */
[----:B------:R-:W1:Y:S01]  /*0c50*/  @P4 LDC.64 R12, c[0x0][0x288] ;  /* 0x0000a200ff0c4b82 */ /* 0x000e620000000a00 */
[----:B------:R-:W-:-:S13]  /*0c60*/  LOP3.LUT P3, RZ, R85, 0x100, RZ, 0xc0, !PT ;  /* 0x0000010055ff7812 */ /* 0x000fda000786c0ff */
[----:B------:R-:W3:Y:S01]  /*0c70*/  @P3 LDC.64 R86, c[0x0][0x230] ;  /* 0x00008c00ff563b82 */ /* 0x000ee20000000a00 */
        /* <DEDUP_REMOVED lines=8> */
[----:B0-----:R-:W-:Y:S02]  /*0d00*/  @P4 IADD3 R26, P5, R29, R26, RZ ;  /* 0x0000001a1d1a4210 */ /* 0x001fe40007fbe0ff */
[----:B------:R-:W-:Y:S02]  /*0d10*/  SHF.R.S32.HI R11, RZ, 0x1f, R15 ;  /* 0x0000001fff0b7819 */ /* 0x000fe4000001140f */
[----:B------:R-:W-:-:S02]  /*0d20*/  @P4 IADD3.X R27, R10, R27, RZ, P5, !PT ;  /* 0x0000001b0a1b4210 */ /* 0x000fc40002ffe4ff */
[----:B-1----:R-:W-:-:S04]  /*0d30*/  @P4 IADD3 R28, P5, R29, R12, RZ ;  /* 0x0000000c1d1c4210 */ /* 0x002fc80007fbe0ff */
        /* <DEDUP_REMOVED lines=19> */
[----:B------:R-:W1:Y:S01]  /*0e70*/  @P3 LDC.64 R32, c[0x0][0x230] ;  /* 0x00008c00ff203b82 */ /* 0x000e620000000a00 */
        /* <DEDUP_REMOVED lines=69> */
[----:B------:R-:W1:Y:S08]  /*12d0*/  @P3 LDC.64 R102, c[0x0][0x230] ;  /* 0x00008c00ff663b82 */ /* 0x000e700000000a00 */
        /* <DEDUP_REMOVED lines=27> */
[----:B------:R-:W-:Y:S02]  /*1490*/  @P1 IADD3 R104, P5, R73, R104, RZ ;  /* 0x0000006849681210 */ /* 0x000fe40007fbe0ff */
        /* <DEDUP_REMOVED lines=9> */
[----:B------:R-:W-:Y:S02]  /*1530*/  @P2 IMAD.WIDE.U32 R10, R15, R12, R10 ;  /* 0x0000000c0f0a2225 */ /* 0x000fe400078e000a */
[----:B------:R-:W0:Y:S03]  /*1540*/  LDC R15, c[0x0][0x2ac] ;  /* 0x0000ab00ff0f7b82 */ /* 0x000e260000000800 */
[----:B------:R-:W-:Y:S02]  /*1550*/  @P2 IADD3 R11, R11, R13, RZ ;  /* 0x0000000d0b0b2210 */ /* 0x000fe40007ffe0ff */
[C---:B------:R-:W-:Y:S02]  /*1560*/  @P2 SHF.L.U32 R99, R10.reuse, 0x2, RZ ;  /* 0x000000020a632819 */ /* 0x040fe400000006ff */
[----:B------:R-:W-:Y:S01]  /*1570*/  @P2 SHF.L.U64.HI R10, R10, 0x2, R11 ;  /* 0x000000020a0a2819 */ /* 0x000fe2000001020b */
[----:B------:R-:W3:Y:S01]  /*1580*/  @P2 LDC.64 R12, c[0x0][0x228] ;  /* 0x00008a00ff0c2b82 */ /* 0x000ee20000000a00 */
[----:B------:R-:W-:-:S04]  /*1590*/  @P2 IADD3 R70, P5, R99, R70, RZ ;  /* 0x0000004663462210 */ /* 0x000fc80007fbe0ff */
[----:B------:R-:W-:Y:S02]  /*15a0*/  @P2 IADD3.X R71, R10, R71, RZ, P5, !PT ;  /* 0x000000470a472210 */ /* 0x000fe40002ffe4ff */
[----:B---3--:R-:W-:-:S04]  /*15b0*/  @P2 IADD3 R98, P5, R99, R12, RZ ;  /* 0x0000000c63622210 */ /* 0x008fc80007fbe0ff */
[----:B------:R-:W-:Y:S02]  /*15c0*/  @P2 IADD3.X R99, R10, R13, RZ, P5, !PT ;  /* 0x0000000d0a632210 */ /* 0x000fe40002ffe4ff */
[----:B------:R-:W-:Y:S02]  /*15d0*/  SHF.R.U32.HI R10, RZ, 0x2, R83 ;  /* 0x00000002ff0a7819 */ /* 0x000fe40000011653 */
[----:B------:R-:W-:-:S03]  /*15e0*/  SHF.R.S32.HI R13, RZ, 0x1f, R19 ;  /* 0x0000001fff0d7819 */ /* 0x000fc60000011413 */
        /* <DEDUP_REMOVED lines=8> */
[----:B------:R-:W3:Y:S01]  /*1670*/  @P2 LDC.64 R48, c[0x0][0x230] ;  /* 0x00008c00ff302b82 */ /* 0x000ee20000000a00 */
        /* <DEDUP_REMOVED lines=9> */
[----:B---3--:R-:W-:-:S04]  /*1710*/  @P2 IADD3 R48, P5, R17, R48, RZ ;  /* 0x0000003011302210 */ /* 0x008fc80007fbe0ff */
[----:B------:R-:W-:Y:S02]  /*1720*/  @P2 IADD3.X R49, R10, R49, RZ, P5, !PT ;  /* 0x000000310a312210 */ /* 0x000fe40002ffe4ff */
[----:B0-----:R-:W-:-:S04]  /*1730*/  @P2 IADD3 R16, P5, R17, R12, RZ ;  /* 0x0000000c11102210 */ /* 0x001fc80007fbe0ff */
[----:B------:R-:W-:Y:S02]  /*1740*/  @P2 IADD3.X R17, R10, R13, RZ, P5, !PT ;  /* 0x0000000d0a112210 */ /* 0x000fe40002ffe4ff */
[----:B------:R-:W-:Y:S02]  /*1750*/  IADD3 R10, R15, 0xd0, RZ ;  /* 0x000000d00f0a7810 */ /* 0x000fe40007ffe0ff */
[----:B------:R-:W-:Y:S02]  /*1760*/  SHF.R.S32.HI R13, RZ, 0x1f, R21 ;  /* 0x0000001fff0d7819 */ /* 0x000fe40000011415 */
        /* <DEDUP_REMOVED lines=21> */
[C---:B------:R-:W-:Y:S02]  /*18c0*/  IADD3 R10, R15.reuse, 0xe0, RZ ;  /* 0x000000e00f0a7810 */ /* 0x040fe40007ffe0ff */
[----:B------:R-:W-:Y:S02]  /*18d0*/  IADD3 R15, R15, 0xf0, RZ ;  /* 0x000000f00f0f7810 */ /* 0x000fe40007ffe0ff */
[----:B------:R-:W-:Y:S02]  /*18e0*/  SHF.R.S32.HI R11, RZ, 0x1f, R10 ;  /* 0x0000001fff0b7819 */ /* 0x000fe4000001140a */
[----:B------:R-:W-:-:S04]  /*18f0*/  ISETP.GE.U32.AND P5, PT, R10, UR12, PT ;  /* 0x0000000c0a007c0c */ /* 0x000fc8000bfa6070 */
[----:B------:R-:W-:-:S04]  /*1900*/  ISETP.GE.AND.EX P5, PT, R11, UR13, PT, P5 ;  /* 0x0000000d0b007c0c */ /* 0x000fc8000bfa6350 */
[----:B------:R-:W-:-:S13]  /*1910*/  ISETP.LT.U32.AND P5, PT, R83, 0x1c0, !P5 ;  /* 0x000001c05300780c */ /* 0x000fda0006fa1070 */
[----:B------:R-:W0:Y:S08]  /*1920*/  @P5 LDC.64 R10, c[0x0][0x288] ;  /* 0x0000a200ff0a5b82 */ /* 0x000e300000000a00 */
[----:B------:R-:W3:Y:S08]  /*1930*/  @P5 LDC.64 R54, c[0x0][0x230] ;  /* 0x00008c00ff365b82 */ /* 0x000ef00000000a00 */
[----:B------:R-:W4:Y:S01]  /*1940*/  @P5 LDC.64 R52, c[0x0][0x228] ;  /* 0x00008a00ff345b82 */ /* 0x000f220000000a00 */
[----:B0-----:R-:W-:Y:S01]  /*1950*/  @P5 IMAD R12, R13, R10, RZ ;  /* 0x0000000a0d0c5224 */ /* 0x001fe200078e02ff */
        /* <DEDUP_REMOVED lines=16> */
[----:B------:R-:W0:Y:S01]  /*1a60*/  @P6 LDC.64 R10, c[0x0][0x288] ;  /* 0x0000a200ff0a6b82 */ /* 0x000e220000000a00 */
[----:B------:R-:W-:-:S07]  /*1a70*/  @P6 MOV R13, R125 ;  /* 0x0000007d000d6202 */ /* 0x000fce0000000f00 */
[----:B------:R-:W3:Y:S08]  /*1a80*/  @P6 LDC.64 R20, c[0x0][0x230] ;  /* 0x00008c00ff146b82 */ /* 0x000ef00000000a00 */
[----:B------:R-:W4:Y:S01]  /*1a90*/  @P6 LDC.64 R22, c[0x0][0x228] ;  /* 0x00008a00ff166b82 */ /* 0x000f220000000a00 */
[----:B0-----:R-:W-:-:S04]  /*1aa0*/  @P6 IMAD R12, R9, R10, RZ ;  /* 0x0000000a090c6224 */ /* 0x001fc800078e02ff */
        /* <DEDUP_REMOVED lines=10> */
[----:B------:R-:W0:Y:S02]  /*1b50*/  @P3 LDC.64 R10, c[0x0][0x288] ;  /* 0x0000a200ff0a3b82 */ /* 0x000e240000000a00 */
[----:B------:R-:W-:Y:S01]  /*1b60*/  @P6 IADD3.X R23, R12, R23, RZ, P0, !PT ;  /* 0x000000170c176210 */ /* 0x000fe200007fe4ff */
        /* <DEDUP_REMOVED lines=10> */
[----:B--2---:R-:W-:Y:S02]  /*1c10*/  @P3 IADD3 R100, P0, R11, R100, RZ ;  /* 0x000000640b643210 */ /* 0x004fe40007f1e0ff */
[----:B------:R-:W0:Y:S02]  /*1c20*/  LDC.64 R10, c[0x0][0x248] ;  /* 0x00009200ff0a7b82 */ /* 0x000e240000000a00 */
[----:B------:R-:W-:Y:S02]  /*1c30*/  @P3 IADD3.X R101, R12, R101, RZ, P0, !PT ;  /* 0x000000650c653210 */ /* 0x000fe400007fe4ff */
[----:B------:R-:W-:Y:S01]  /*1c40*/  ISETP.NE.AND P3, PT, R14, RZ, PT ;  /* 0x000000ff0e00720c */ /* 0x000fe20003f65270 */
[----:B0-----:R-:W-:-:S06]  /*1c50*/  IMAD.WIDE R40, R75, 0x8, R10 ;  /* 0x000000084b287825 */ /* 0x001fcc00078e020a */
[----:B------:R-:W2:Y:S01]  /*1c60*/  LDG.E.64 R40, desc[UR8][R40.64] ;  /* 0x0000000828287981 */ /* 0x000ea2000c1e1b00 */
[----:B------:R-:W-:Y:S02]  /*1c70*/  MOV R96, 0x3f800000 ;  /* 0x3f80000000607802 */ /* 0x000fe40000000f00 */
[----:B------:R-:W-:Y:S02]  /*1c80*/  CS2R R42, SRZ ;  /* 0x00000000002a7805 */ /* 0x000fe4000001ff00 */
[----:B------:R-:W-:Y:S02]  /*1c90*/  MOV R10, RZ ;  /* 0x000000ff000a7202 */ /* 0x000fe40000000f00 */
[----:B------:R-:W-:Y:S02]  /*1ca0*/  CS2R R44, SRZ ;  /* 0x00000000002c7805 */ /* 0x000fe4000001ff00 */
[----:B------:R-:W-:Y:S01]  /*1cb0*/  CS2R R12, SRZ ;  /* 0x00000000000c7805 */ /* 0x000fe2000001ff00 */
[----:B------:R-:W5:Y:S04]  /*1cc0*/  @P2 LDG.E.64 R42, desc[UR8][R48.64] ;  /* 0x00000008302a2981 */ /* 0x000f68000c1e1b00 */
[----:B------:R0:W5:Y:S04]  /*1cd0*/  @P1 LDG.E.64 R44, desc[UR8][R50.64] ;  /* 0x00000008322c1981 */ /* 0x000168000c1e1b00 */
[----:B------:R1:W5:Y:S01]  /*1ce0*/  @P1 LDG.E.64 R12, desc[UR8][R18.64] ;  /* 0x00000008120c1981 */ /* 0x000362000c1e1b00 */
[----:B------:R-:W-:-:S02]  /*1cf0*/  LOP3.LUT P1, RZ, R85, 0x80, RZ, 0xc0, !PT ;  /* 0x0000008055ff7812 */ /* 0x000fc4000782c0ff */
[----:B0-----:R-:W-:Y:S02]  /*1d00*/  CS2R R50, SRZ ;  /* 0x0000000000327805 */ /* 0x001fe4000001ff00 */
[----:B-1----:R-:W-:Y:S02]  /*1d10*/  CS2R R18, SRZ ;  /* 0x0000000000127805 */ /* 0x002fe4000001ff00 */
[----:B------:R-:W-:-:S06]  /*1d20*/  CS2R R46, SRZ ;  /* 0x00000000002e7805 */ /* 0x000fcc000001ff00 */
[----:B------:R0:W5:Y:S02]  /*1d30*/  @P5 LDG.E.64 R46, desc[UR8][R54.64] ;  /* 0x00000008362e5981 */ /* 0x000164000c1e1b00 */
[----:B0-----:R-:W-:-:S06]  /*1d40*/  CS2R R54, SRZ ;  /* 0x0000000000367805 */ /* 0x001fcc000001ff00 */
[----:B------:R0:W5:Y:S02]  /*1d50*/  @P4 LDG.E.64 R54, desc[UR8][R26.64] ;  /* 0x000000081a364981 */ /* 0x000164000c1e1b00 */
[----:B0-----:R-:W-:-:S06]  /*1d60*/  CS2R R26, SRZ ;  /* 0x00000000001a7805 */ /* 0x001fcc000001ff00 */
[----:B------:R0:W5:Y:S02]  /*1d70*/  @P1 LDG.E.64 R26, desc[UR8][R88.64] ;  /* 0x00000008581a1981 */ /* 0x000164000c1e1b00 */
[----:B0-----:R-:W-:Y:S01]  /*1d80*/  CS2R R88, SRZ ;  /* 0x0000000000587805 */ /* 0x001fe2000001ff00 */
[----:B--2---:R-:W-:-:S05]  /*1d90*/  FFMA.FTZ R11, -R40, R40, R41 ;  /* 0x00000028280b7223 */ /* 0x004fca0000010129 */
[----:B------:R-:W-:-:S13]  /*1da0*/  FSETP.GTU.FTZ.AND P0, PT, R11, RZ, PT ;  /* 0x000000ff0b00720b */ /* 0x000fda0003f1c000 */
[----:B------:R-:W0:Y:S02]  /*1db0*/  @P0 LDC R14, c[0x0][0x250] ;  /* 0x00009400ff0e0b82 */ /* 0x000e240000000800 */
[----:B0-----:R-:W-:Y:S01]  /*1dc0*/  @P0 FADD.FTZ R14, R11, R14 ;  /* 0x0000000e0b0e0221 */ /* 0x001fe20000010000 */
[----:B------:R-:W-:-:S03]  /*1dd0*/  MOV R11, RZ ;  /* 0x000000ff000b7202 */ /* 0x000fc60000000f00 */
[----:B------:R0:W1:Y:S01]  /*1de0*/  @P0 MUFU.RSQ R96, R14 ;  /* 0x0000000e00600308 */ /* 0x0000620000001400 */
[C---:B------:R-:W-:Y:S02]  /*1df0*/  LOP3.LUT P0, RZ, R85.reuse, 0x200, RZ, 0xc0, !PT ;  /* 0x0000020055ff7812 */ /* 0x040fe4000780c0ff */
[----:B------:R-:W5:Y:S01]  /*1e00*/  @P2 LDG.E.64 R10, desc[UR8][R16.64] ;  /* 0x00000008100a2981 */ /* 0x000f62000c1e1b00 */
[----:B0-----:R-:W-:Y:S02]  /*1e10*/  CS2R R14, SRZ ;  /* 0x00000000000e7805 */ /* 0x001fe4000001ff00 */
[----:B------:R-:W-:-:S08]  /*1e20*/  LOP3.LUT P2, RZ, R85, 0x100, RZ, 0xc0, !PT ;  /* 0x0000010055ff7812 */ /* 0x000fd0000784c0ff */
[----:B------:R-:W5:Y:S04]  /*1e30*/  @P0 LDG.E.64 R50, desc[UR8][R58.64] ;  /* 0x000000083a320981 */ /* 0x000f68000c1e1b00 */
[----:B------:R0:W5:Y:S04]  /*1e40*/  @P5 LDG.E.64 R14, desc[UR8][R52.64] ;  /* 0x00000008340e5981 */ /* 0x000168000c1e1b00 */
[----:B------:R-:W5:Y:S01]  /*1e50*/  @P0 LDG.E.64 R18, desc[UR8][R56.64] ;  /* 0x0000000838120981 */ /* 0x000f62000c1e1b00 */
[----:B0-----:R-:W-:Y:S02]  /*1e60*/  CS2R R52, SRZ ;  /* 0x0000000000347805 */ /* 0x001fe4000001ff00 */
[----:B------:R-:W-:-:S02]  /*1e70*/  LOP3.LUT P0, RZ, R85, 0x20, RZ, 0xc0, !PT ;  /* 0x0000002055ff7812 */ /* 0x000fc4000780c0ff */
[----:B------:R-:W-:Y:S02]  /*1e80*/  CS2R R58, SRZ ;  /* 0x00000000003a7805 */ /* 0x000fe4000001ff00 */
[----:B------:R0:W5:Y:S04]  /*1e90*/  @P3 LDG.E.64 R52, desc[UR8][R24.64] ;  /* 0x0000000818343981 */ /* 0x000168000c1e1b00 */
[----:B------:R2:W5:Y:S01]  /*1ea0*/  @P1 LDG.E.64 R58, desc[UR8][R30.64] ;  /* 0x000000081e3a1981 */ /* 0x000562000c1e1b00 */
[----:B0-----:R-:W-:Y:S02]  /*1eb0*/  CS2R R24, SRZ ;  /* 0x0000000000187805 */ /* 0x001fe4000001ff00 */
[----:B--2---:R-:W-:-:S04]  /*1ec0*/  CS2R R30, SRZ ;  /* 0x00000000001e7805 */ /* 0x004fc8000001ff00 */
[----:B------:R0:W5:Y:S01]  /*1ed0*/  @P2 LDG.E.64 R24, desc[UR8][R62.64] ;  /* 0x000000083e182981 */ /* 0x000162000c1e1b00 */
[----:B------:R-:W-:-:S03]  /*1ee0*/  CS2R R56, SRZ ;  /* 0x0000000000387805 */ /* 0x000fc6000001ff00 */
[----:B------:R2:W5:Y:S01]  /*1ef0*/  @P0 LDG.E.64 R30, desc[UR8][R90.64] ;  /* 0x000000085a1e0981 */ /* 0x000562000c1e1b00 */
[----:B------:R-:W-:-:S03]  /*1f00*/  ISETP.NE.AND P1, PT, R107, RZ, PT ;  /* 0x000000ff6b00720c */ /* 0x000fc60003f25270 */
[----:B------:R-:W5:Y:S01]  /*1f10*/  @P2 LDG.E.64 R56, desc[UR8][R86.64] ;  /* 0x0000000856382981 */ /* 0x000f62000c1e1b00 */
[----:B0-----:R-:W-:-:S06]  /*1f20*/  CS2R R62, SRZ ;  /* 0x00000000003e7805 */ /* 0x001fcc000001ff00 */
[----:B------:R-:W5:Y:S01]  /*1f30*/  @P0 LDG.E.64 R62, desc[UR8][R92.64] ;  /* 0x000000085c3e0981 */ /* 0x000f62000c1e1b00 */
[----:B------:R-:W-:Y:S02]  /*1f40*/  ISETP.NE.AND P0, PT, R106, RZ, PT ;  /* 0x000000ff6a00720c */ /* 0x000fe40003f05270 */
[----:B------:R-:W-:Y:S02]  /*1f50*/  ISETP.NE.AND P2, PT, R108, RZ, PT ;  /* 0x000000ff6c00720c */ /* 0x000fe40003f45270 */
[----:B--2---:R-:W-:-:S06]  /*1f60*/  CS2R R90, SRZ ;  /* 0x00000000005a7805 */ /* 0x004fcc000001ff00 */
        /* <DEDUP_REMOVED lines=38> */
[----:B------:R-:W-:Y:S01]  /*21d0*/  ISETP.NE.AND P5, PT, RZ, UR10, PT ;  /* 0x0000000aff007c0c */ /* 0x000fe2000bfa5270 */
[----:B------:R-:W0:Y:S01]  /*21e0*/  LDC.64 R100, c[0x0][0x238] ;  /* 0x00008e00ff647b82 */ /* 0x000e220000000a00 */
[----:B------:R-:W-:-:S04]  /*21f0*/  IADD3 R97, R84, R97, RZ ;  /* 0x0000006154617210 */ /* 0x000fc80007ffe0ff */
[----:B------:R-:W-:-:S07]  /*2200*/  SHF.R.S32.HI R70, RZ, 0x1f, R97 ;  /* 0x0000001fff467819 */ /* 0x000fce0000011461 */
[----:B------:R-:W1:Y:S02]  /*2210*/  @P5 LDC.64 R98, c[0x0][0x240] ;  /* 0x00009000ff625b82 */ /* 0x000e640000000a00 */
[----:B-1----:R-:W-:-:S04]  /*2220*/  @P5 LEA R98, P6, R97, R98, 0x1 ;  /* 0x0000006261625211 */ /* 0x002fc800078c08ff */
[----:B------:R-:W-:-:S05]  /*2230*/  @P5 LEA.HI.X R99, R97, R99, R70, 0x1, P6 ;  /* 0x0000006361635211 */ /* 0x000fca00030f0c46 */
[----:B------:R-:W2:Y:S01]  /*2240*/  @P5 LDG.E.U16 R70, desc[UR8][R98.64] ;  /* 0x0000000862465981 */ /* 0x000ea2000c1e1500 */
[----:B0-----:R-:W-:-:S03]  /*2250*/  IMAD.WIDE R100, R97, 0x2, R100 ;  /* 0x0000000261647825 */ /* 0x001fc600078e0264 */
[----:B------:R-:W3:Y:S04]  /*2260*/  @P5 LDG.E.U16 R41, desc[UR8][R98.64+0x2] ;  /* 0x0000020862295981 */ /* 0x000ee8000c1e1500 */
[----:B------:R-:W4:Y:S01]  /*2270*/  LDG.E.U16 R73, desc[UR8][R100.64] ;  /* 0x0000000864497981 */ /* 0x000f22000c1e1500 */
[----:B--2---:R-:W-:-:S03]  /*2280*/  @P5 SHF.L.U32 R72, R70, 0x10, RZ ;  /* 0x0000001046485819 */ /* 0x004fc600000006ff */
[----:B------:R-:W2:Y:S01]  /*2290*/  LDG.E.U16 R70, desc[UR8][R100.64+0x2] ;  /* 0x0000020864467981 */ /* 0x000ea2000c1e1500 */
[----:B---3--:R-:W-:Y:S02]  /*22a0*/  @P5 SHF.L.U32 R71, R41, 0x10, RZ ;  /* 0x0000001029475819 */ /* 0x008fe400000006ff */
[----:B----4-:R-:W-:Y:S02]  /*22b0*/  SHF.L.U32 R73, R73, 0x10, RZ ;  /* 0x0000001049497819 */ /* 0x010fe400000006ff */
[----:B--2---:R-:W-:-:S07]  /*22c0*/  SHF.L.U32 R70, R70, 0x10, RZ ;  /* 0x0000001046467819 */ /* 0x004fce00000006ff */
.L_x_2511:
[----:B------:R-:W-:Y:S05]  /*22d0*/  BSYNC B0 ;  /* 0x0000000000007941 */ /* 0x000fea0003800000 */
.L_x_2510:
        /* <DEDUP_REMOVED lines=31> */
.L_x_2512:
        /* <DEDUP_REMOVED lines=26> */
.L_x_2513:
        /* <DEDUP_REMOVED lines=31> */
.L_x_2514:
        /* <DEDUP_REMOVED lines=31> */
.L_x_2515:
        /* <DEDUP_REMOVED lines=31> */
.L_x_2516:
        /* <DEDUP_REMOVED lines=53> */
.L_x_2517:
[----:B------:R-:W-:Y:S01]  /*2f90*/  FMUL.FTZ R46, R42, R73 ;  /* 0x000000492a2e7220 */ /* 0x000fe20000410000 */
[----:B------:R-:W-:Y:S01]  /*2fa0*/  FMUL.FTZ R58, R40, R70 ;  /* 0x00000046283a7220 */ /* 0x000fe20000410000 */
[----:B------:R-:W-:Y:S01]  /*2fb0*/  FFMA.FTZ R60, R99, R110, RZ ;  /* 0x0000006e633c7223 */ /* 0x000fe200000100ff */
[----:B------:R-:W-:Y:S01]  /*2fc0*/  FADD.FTZ R55, RZ, R110 ;  /* 0x0000006eff377221 */ /* 0x000fe20000010000 */
        /* <DEDUP_REMOVED lines=31> */
.L_x_2518:
[----:B------:R-:W-:Y:S01]  /*31c0*/  FMUL.FTZ R86, R48, R73 ;  /* 0x0000004930567220 */ /* 0x000fe20000410000 */
[----:B------:R-:W-:Y:S01]  /*31d0*/  FFMA.FTZ R109, R98, R107, R60 ;  /* 0x0000006b626d7223 */ /* 0x000fe2000001003c */
[----:B------:R-:W-:Y:S01]  /*31e0*/  FMUL.FTZ R60, R44, R70 ;  /* 0x000000462c3c7220 */ /* 0x000fe20000410000 */
[----:B------:R-:W-:Y:S01]  /*31f0*/  FADD.FTZ R62, R62, R107 ;  /* 0x0000006b3e3e7221 */ /* 0x000fe20000010000 */
        /* <DEDUP_REMOVED lines=29> */
.L_x_2519:
        /* <DEDUP_REMOVED lines=33> */
.L_x_2520:
[----:B------:R-:W-:Y:S01]  /*35e0*/  FMUL.FTZ R62, R46, R73 ;  /* 0x000000492e3e7220 */ /* 0x000fe20000410000 */
[----:B------:R-:W-:Y:S01]  /*35f0*/  FFMA.FTZ R87, R104, R51, R109 ;  /* 0x0000003368577223 */ /* 0x000fe2000001006d */
[----:B------:R-:W-:Y:S01]  /*3600*/  FADD.FTZ R56, R56, R51 ;  /* 0x0000003338387221 */ /* 0x000fe20000010000 */
[----:B------:R-:W-:Y:S01]  /*3610*/  FADD.FTZ R107, R107, R50 ;  /* 0x000000326b6b7221 */ /* 0x000fe20000010000 */
[----:B------:R-:W-:Y:S01]  /*3620*/  FADD.FTZ R109, R60, R62 ;  /* 0x0000003e3c6d7221 */ /* 0x000fe20000010000 */
[----:B------:R-:W-:Y:S01]  /*3630*/  FFMA.FTZ R51, R111, R62, R58 ;  /* 0x0000003e6f337223 */ /* 0x000fe2000001003a */
        /* <DEDUP_REMOVED lines=27> */
.L_x_2521:
        /* <DEDUP_REMOVED lines=33> */
.L_x_2522:
        /* <DEDUP_REMOVED lines=33> */
.L_x_2523:
[----:B------:R-:W-:Y:S01]  /*3c10*/  FMUL.FTZ R91, R40, R73 ;  /* 0x00000049285b7220 */ /* 0x000fe20000410000 */
[----:B------:R-:W-:Y:S01]  /*3c20*/  FADD.FTZ R48, R59, R44 ;  /* 0x0000002c3b307221 */ /* 0x000fe20000010000 */
[----:B------:R-:W-:Y:S01]  /*3c30*/  FFMA.FTZ R44, R116, R44, R87 ;  /* 0x0000002c742c7223 */ /* 0x000fe20000010057 */
[----:B------:R-:W-:Y:S01]  /*3c40*/  FMUL.FTZ R60, R57, R70 ;  /* 0x00000046393c7220 */ /* 0x000fe20000410000 */
        /* <DEDUP_REMOVED lines=29> */
.L_x_2524:
[----:B------:R-:W-:Y:S01]  /*3e20*/  FMUL.FTZ R43, R54, R73 ;  /* 0x00000049362b7220 */ /* 0x000fe20000410000 */
[-C--:B------:R-:W-:Y:S01]  /*3e30*/  FMUL.FTZ R91, R63, R96.reuse ;  /* 0x000000603f5b7220 */ /* 0x080fe20000410000 */
[----:B------:R-:W-:Y:S02]  /*3e40*/  FMUL.FTZ R90, R45, R96 ;  /* 0x000000602d5a7220 */ /* 0x000fe40000410000 */
[----:B------:R-:W-:Y:S01]  /*3e50*/  FFMA.FTZ R61, R93, R43, R58 ;  /* 0x0000002b5d3d7223 */ /* 0x000fe2000001003a */
[----:B------:R-:W-:Y:S01]  /*3e60*/  FADD.FTZ R58, R60, R43 ;  /* 0x0000002b3c3a7221 */ /* 0x000fe20000010000 */
[----:B------:R-:W-:-:S04]  /*3e70*/  FMUL.FTZ R43, R52, R70 ;  /* 0x00000046342b7220 */ /* 0x000fc80000410000 */
[----:B------:R-:W-:Y:S01]  /*3e80*/  FFMA.FTZ R60, R92, R43, R61 ;  /* 0x0000002b5c3c7223 */ /* 0x000fe2000001003d */
[----:B------:R-:W-:Y:S01]  /*3e90*/  FADD.FTZ R61, R43, R58 ;  /* 0x0000003a2b3d7221 */ /* 0x000fe20000010000 */
[----:B------:R-:W-:Y:S02]  /*3ea0*/  MOV R58, R12 ;  /* 0x0000000c003a7202 */ /* 0x000fe40000000f00 */
        /* <DEDUP_REMOVED lines=20> */
.L_x_2525:
        /* <DEDUP_REMOVED lines=29> */
.L_x_2526:
[----:B------:R-:W-:Y:S01]  /*41c0*/  FMUL.FTZ R86, R60, R73 ;  /* 0x000000493c567220 */ /* 0x000fe20000410000 */
[----:B------:R-:W-:-:S03]  /*41d0*/  FMUL.FTZ R87, R121, R96 ;  /* 0x0000006079577220 */ /* 0x000fc60000410000 */
[----:B------:R-:W-:Y:S01]  /*41e0*/  FFMA.FTZ R47, R89, R86, R62 ;  /* 0x00000056592f7223 */ /* 0x000fe2000001003e */
[----:B------:R-:W-:Y:S01]  /*41f0*/  FADD.FTZ R86, R61, R86 ;  /* 0x000000563d567221 */ /* 0x000fe20000010000 */
[----:B------:R-:W-:-:S04]  /*4200*/  FMUL.FTZ R61, R45, R70 ;  /* 0x000000462d3d7220 */ /* 0x000fc80000410000 */
[----:B------:R-:W-:Y:S01]  /*4210*/  FFMA.FTZ R62, R88, R61, R47 ;  /* 0x0000003d583e7223 */ /* 0x000fe2000001002f */
[----:B------:R-:W-:Y:S01]  /*4220*/  FADD.FTZ R61, R61, R86 ;  /* 0x000000563d3d7221 */ /* 0x000fe20000010000 */
[----:B------:R-:W-:Y:S01]  /*4230*/  FMUL.FTZ R86, R49, R96 ;  /* 0x0000006031567220 */ /* 0x000fe20000410000 */
[----:B------:R-:W-:Y:S02]  /*4240*/  MOV R49, R16 ;  /* 0x0000001000317202 */ /* 0x000fe40000000f00 */
        /* <DEDUP_REMOVED lines=20> */
.L_x_2527:
        /* <DEDUP_REMOVED lines=8> */
[----:B------:R-:W-:Y:S01]  /*4410*/  FADD.FTZ R59, R59, R46 ;  /* 0x0000002e3b3b7221 */ /* 0x000fe20000010000 */
[----:B------:R-:W-:Y:S01]  /*4420*/  FFMA.FTZ R56, R111, R46, R56 ;  /* 0x0000002e6f387223 */ /* 0x000fe20000010038 */
[----:B------:R-:W-:Y:S01]  /*4430*/  FFMA.FTZ R62, R86, R63, R119 ;  /* 0x0000003f563e7223 */ /* 0x000fe20000010077 */
[----:B------:R-:W-:Y:S01]  /*4440*/  FADD.FTZ R63, R63, R61 ;  /* 0x0000003d3f3f7221 */ /* 0x000fe20000010000 */
[----:B------:R-:W-:Y:S01]  /*4450*/  FADD.FTZ R48, R48, R53 ;  /* 0x0000003530307221 */ /* 0x000fe20000010000 */
        /* <DEDUP_REMOVED lines=25> */
[----:B0-----:R-:W-:Y:S01]  /*45f0*/  ULEA UR5, UR11, UR5, 0x18 ;  /* 0x000000050b057291 */ /* 0x001fe2000f8ec03f */
[----:B-1----:R-:W-:Y:S01]  /*4600*/  @!P5 FADD.FTZ R62, R62, R61 ;  /* 0x0000003d3e3ed221 */ /* 0x002fe20000010000 */
[----:B------:R-:W-:Y:S01]  /*4610*/  FADD.FTZ R42, R59, R60 ;  /* 0x0000003c3b2a7221 */ /* 0x000fe20000010000 */
[----:B------:R-:W-:Y:S01]  /*4620*/  FFMA.FTZ R56, R89, R60, R56 ;  /* 0x0000003c59387223 */ /* 0x000fe20000010038 */
[----:B------:R-:W-:Y:S01]  /*4630*/  FFMA.FTZ R55, R88, R45, R55 ;  /* 0x0000002d58377223 */ /* 0x000fe20000010037 */
[----:B--2---:R-:W-:Y:S01]  /*4640*/  @!P5 FADD.FTZ R63, R63, R119 ;  /* 0x000000773f3fd221 */ /* 0x004fe20000010000 */
[----:B------:R-:W0:Y:S01]  /*4650*/  SHFL.DOWN PT, R61, R62, 0x2, 0x1f ;  /* 0x08401f003e3d7f89 */ /* 0x000e2200000e0000 */
[----:B------:R-:W-:Y:S01]  /*4660*/  ISETP.GT.AND P5, PT, R66, 0x1d, PT ;  /* 0x0000001d4200780c */ /* 0x000fe20003fa4270 */
[----:B------:R-:W-:Y:S01]  /*4670*/  FADD.FTZ R44, R40, R45 ;  /* 0x0000002d282c7221 */ /* 0x000fe20000010000 */
[----:B------:R-:W-:Y:S01]  /*4680*/  FFMA.FTZ R40, R87, R49, R56 ;  /* 0x0000003157287223 */ /* 0x000fe20000010038 */
[----:B------:R-:W1:Y:S01]  /*4690*/  SHFL.DOWN PT, R119, R63, 0x2, 0x1f ;  /* 0x08401f003f777f89 */ /* 0x000e6200000e0000 */
[----:B------:R-:W-:Y:S01]  /*46a0*/  FADD.FTZ R42, R42, R49 ;  /* 0x000000312a2a7221 */ /* 0x000fe20000010000 */
[----:B------:R-:W-:Y:S01]  /*46b0*/  FFMA.FTZ R41, R86, R47, R55 ;  /* 0x0000002f56297223 */ /* 0x000fe20000010037 */
[----:B------:R-:W-:Y:S01]  /*46c0*/  FADD.FTZ R43, R44, R47 ;  /* 0x0000002f2c2b7221 */ /* 0x000fe20000010000 */
[----:B------:R-:W-:Y:S06]  /*46d0*/  BSSY B0, `(.L_x_2528) ;  /* 0x000003b000007945 */ /* 0x000fec0003800000 */
        /* <DEDUP_REMOVED lines=17> */
[----:B------:R-:W-:-:S02]  /*47f0*/  ISETP.NE.AND P5, PT, R66, RZ, PT ;  /* 0x000000ff4200720c */ /* 0x000fc40003fa5270 */
[----:B------:R-:W-:-:S05]  /*4800*/  LEA R119, R83, UR5, 0x4 ;  /* 0x0000000553777c11 */ /* 0x000fca000f8e20ff */
[----:B------:R0:W-:Y:S06]  /*4810*/  STS.128 [R119], R40 ;  /* 0x0000002877007388 */ /* 0x0001ec0000000c00 */
        /* <DEDUP_REMOVED lines=38> */
.L_x_2529:
[----:B------:R-:W-:Y:S05]  /*4a80*/  BSYNC B0 ;  /* 0x0000000000007941 */ /* 0x000fea0003800000 */
.L_x_2528:
        /* <DEDUP_REMOVED lines=81> */
.L_x_2531:
[----:B------:R-:W-:Y:S05]  /*4fa0*/  BSYNC B0 ;  /* 0x0000000000007941 */ /* 0x000fea0003800000 */
.L_x_2530:
        /* <DEDUP_REMOVED lines=16> */
.L_x_2533:
[----:B------:R-:W-:Y:S05]  /*50b0*/  BSYNC B0 ;  /* 0x0000000000007941 */ /* 0x000fea0003800000 */
.L_x_2532:
        /* <DEDUP_REMOVED lines=33> */
.L_x_2536:
[----:B-1----:R-:W2:Y:S04]  /*52d0*/  LDG.E.STRONG.GPU R42, desc[UR8][R40.64] ;  /* 0x00000008282a7981 */ /* 0x002ea8000c1ef900 */
[----:B--2---:R-:W-:Y:S01]  /*52e0*/  CCTL.IVALL ;  /* 0x00000000ff00798f */ /* 0x004fe20002000000 */
[----:B------:R-:W-:Y:S05]  /*52f0*/  YIELD ;  /* 0x0000000000007946 */ /* 0x000fea0003800000 */
[----:B------:R-:W-:-:S13]  /*5300*/  ISETP.NE.AND P6, PT, R42, R49, PT ;  /* 0x000000312a00720c */ /* 0x000fda0003fc5270 */
[----:B------:R-:W-:Y:S05]  /*5310*/  @P6 BRA `(.L_x_2536) ;  /* 0xfffffffc00ec6947 */ /* 0x000fea000383ffff */
.L_x_2535:
        /* <DEDUP_REMOVED lines=22> */
.L_x_2540:
        /* <DEDUP_REMOVED lines=115> */
.L_x_2539:
        /* <DEDUP_REMOVED lines=63> */
.L_x_2541:
[----:B------:R-:W-:-:S04]  /*5fa0*/  LOP3.LUT P6, RZ, R85, 0x1, RZ, 0xc0, !PT ;  /* 0x0000000155ff7812 */ /* 0x000fc800078cc0ff */
[----:B------:R-:W-:-:S13]  /*5fb0*/  ISETP.NE.OR P6, PT, R42, RZ, P6 ;  /* 0x000000ff2a00720c */ /* 0x000fda00037c5670 */
[----:B------:R-:W-:Y:S05]  /*5fc0*/  @!P6 BRA `(.L_x_2537) ;  /* 0x00000000007ce947 */ /* 0x000fea0003800000 */
.L_x_2538:
        /* <DEDUP_REMOVED lines=31> */
.L_x_2537:
        /* <DEDUP_REMOVED lines=10> */
.L_x_2543:
[----:B------:R-:W-:Y:S05]  /*6260*/  BSYNC B0 ;  /* 0x0000000000007941 */ /* 0x000fea0003800000 */
.L_x_2542:
        /* <DEDUP_REMOVED lines=17> */
.L_x_2534:
[----:B------:R-:W0:Y:S01]  /*6380*/  S2UR UR6, SR_CgaCtaId ;  /* 0x00000000000679c3 */ /* 0x000e220000008800 */
[----:B------:R-:W-:Y:S01]  /*6390*/  UMOV UR5, 0x400 ;  /* 0x0000040000057882 */ /* 0x000fe20000000000 */
[----:B-1----:R-:W-:Y:S01]  /*63a0*/  SHF.R.U32.HI R46, RZ, 0x2, R83 ;  /* 0x00000002ff2e7819 */ /* 0x002fe20000011653 */
[----:B------:R-:W-:Y:S01]  /*63b0*/  ULDC.64 UR12, c[0x0][0x290] ;  /* 0x0000a400000c7ab9 */ /* 0x000fe20000000a00 */
[----:B------:R-:W-:-:S03]  /*63c0*/  ISETP.NE.AND P6, PT, RZ, UR10, PT ;  /* 0x0000000aff007c0c */ /* 0x000fc6000bfc5270 */
[----:B------:R-:W-:Y:S01]  /*63d0*/  IMAD.WIDE.U32 R46, R46, 0x24924925, RZ ;  /* 0x249249252e2e7825 */ /* 0x000fe200078e00ff */
[----:B------:R-:W1:Y:S01]  /*63e0*/  LDC R43, c[0x0][0x2ac] ;  /* 0x0000ab00ff2b7b82 */ /* 0x000e620000000800 */
        /* <DEDUP_REMOVED lines=29> */
.L_x_2544:
[----:B------:R-:W-:Y:S01]  /*65c0*/  LOP3.LUT P5, RZ, R85, 0x200, RZ, 0xc0, !PT ;  /* 0x0000020055ff7812 */ /* 0x000fe200078ac0ff */
[----:B------:R-:W-:-:S12]  /*65d0*/  BSSY B0, `(.L_x_2545) ;  /* 0x0000013000007945 */ /* 0x000fd80003800000 */
        /* <DEDUP_REMOVED lines=17> */
[----:B------:R0:W-:Y:S02]  /*66f0*/  STG.E.64 desc[UR8][R40.64], R18 ;  /* 0x0000001228007986 */ /* 0x0001e4000c101b08 */
.L_x_2546:
[----:B------:R-:W-:Y:S05]  /*6700*/  BSYNC B0 ;  /* 0x0000000000007941 */ /* 0x000fea0003800000 */
.L_x_2545:
[----:B------:R-:W-:-:S13]  /*6710*/  ISETP.NE.AND P6, PT, RZ, UR10, PT ;  /* 0x0000000aff007c0c */ /* 0x000fda000bfc5270 */
        /* <DEDUP_REMOVED lines=19> */
.L_x_2547:
[----:B------:R-:W-:Y:S04]  /*6850*/  BSSY B0, `(.L_x_2548) ;  /* 0x0000013000007945 */ /* 0x000fe80003800000 */
[----:B------:R-:W-:Y:S05]  /*6860*/  @!P3 BRA `(.L_x_2549) ;  /* 0x000000000044b947 */ /* 0x000fea0003800000 */
[----:B------:R-:W-:Y:S01]  /*6870*/  ULDC.64 UR14, c[0x0][0x288] ;  /* 0x0000a200000e7ab9 */ /* 0x000fe20000000a00 */
[----:B0-----:R-:W-:Y:S01]  /*6880*/  MOV R18, R122 ;  /* 0x0000007a00127202 */ /* 0x001fe20000000f00 */
[----:B------:R-:W-:Y:S01]  /*6890*/  IMAD R41, R5, UR14, RZ ;  /* 0x0000000e05297c24 */ /* 0x000fe2000f8e02ff */
[----:B------:R-:W-:Y:S01]  /*68a0*/  MOV R19, R125 ;  /* 0x0000007d00137202 */ /* 0x000fe20000000f00 */
[----:B------:R-:W-:Y:S02]  /*68b0*/  FFMA.FTZ R43, R98, R47, R48 ;  /* 0x0000002f622b7223 */ /* 0x000fe40000010030 */
[C---:B------:R-:W-:Y:S02]  /*68c0*/  IMAD R41, R80.reuse, UR15, R41 ;  /* 0x0000000f50297c24 */ /* 0x040fe4000f8e0229 */
[----:B------:R-:W-:Y:S01]  /*68d0*/  IMAD.WIDE.U32 R18, R80, UR14, R18 ;  /* 0x0000000e50127c25 */ /* 0x000fe2000f8e0012 */
[----:B------:R-:W-:-:S03]  /*68e0*/  ULDC.64 UR14, c[0x0][0x210] ;  /* 0x00008400000e7ab9 */ /* 0x000fc60000000a00 */
[----:B------:R-:W-:Y:S01]  /*68f0*/  FFMA.FTZ R43, R70, R21, -R43 ;  /* 0x00000015462b7223 */ /* 0x000fe2000001082b */
[----:B------:R-:W-:Y:S02]  /*6900*/  IADD3 R41, R19, R41, RZ ;  /* 0x0000002913297210 */ /* 0x000fe40007ffe0ff */
[----:B------:R-:W-:-:S04]  /*6910*/  LEA R40, P5, R18, UR14, 0x2 ;  /* 0x0000000e12287c11 */ /* 0x000fc8000f8a10ff */
[----:B------:R-:W-:Y:S01]  /*6920*/  LEA.HI.X R41, R18, UR15, R41, 0x2, P5 ;  /* 0x0000000f12297c11 */ /* 0x000fe2000a8f1429 */
[----:B------:R-:W-:-:S04]  /*6930*/  FFMA.FTZ R18, R97, R47, R48 ;  /* 0x0000002f61127223 */ /* 0x000fc80000010030 */
[----:B------:R-:W-:-:S04]  /*6940*/  FFMA.FTZ R19, R73, R20, -R18 ;  /* 0x0000001449137223 */ /* 0x000fc80000010812 */
[-C--:B------:R-:W-:Y:S01]  /*6950*/  FMUL.FTZ R18, R19, R96.reuse ;  /* 0x0000006013127220 */ /* 0x080fe20000410000 */
[----:B------:R-:W-:-:S05]  /*6960*/  FMUL.FTZ R19, R43, R96 ;  /* 0x000000602b137220 */ /* 0x000fca0000410000 */
[----:B------:R1:W-:Y:S02]  /*6970*/  STG.E.64 desc[UR8][R40.64], R18 ;  /* 0x0000001228007986 */ /* 0x0003e4000c101b08 */
.L_x_2549:
[----:B------:R-:W-:Y:S05]  /*6980*/  BSYNC B0 ;  /* 0x0000000000007941 */ /* 0x000fea0003800000 */
.L_x_2548:
        /* <DEDUP_REMOVED lines=19> */
.L_x_2550:
[----:B------:R-:W-:Y:S04]  /*6ac0*/  BSSY B0, `(.L_x_2551) ;  /* 0x0000013000007945 */ /* 0x000fe80003800000 */
[----:B------:R-:W-:Y:S05]  /*6ad0*/  @!P4 BRA `(.L_x_2552) ;  /* 0x000000000044c947 */ /* 0x000fea0003800000 */
[----:B------:R-:W-:Y:S01]  /*6ae0*/  ULDC.64 UR14, c[0x0][0x288] ;  /* 0x0000a200000e7ab9 */ /* 0x000fe20000000a00 */
[----:B01----:R-:W-:Y:S01]  /*6af0*/  MOV R18, R122 ;  /* 0x0000007a00127202 */ /* 0x003fe20000000f00 */
        /* <DEDUP_REMOVED lines=15> */
.L_x_2552:
[----:B------:R-:W-:Y:S05]  /*6bf0*/  BSYNC B0 ;  /* 0x0000000000007941 */ /* 0x000fea0003800000 */
.L_x_2551:
[----:B------:R-:W-:Y:S05]  /*6c00*/  @!P6 BRA `(.L_x_2553) ;  /* 0x000000000048e947 */ /* 0x000fea0003800000 */
        /* <DEDUP_REMOVED lines=18> */
.L_x_2553:
[----:B------:R-:W-:Y:S01]  /*6d30*/  LOP3.LUT P5, RZ, R85, 0x100, RZ, 0xc0, !PT ;  /* 0x0000010055ff7812 */ /* 0x000fe200078ac0ff */
[----:B------:R-:W-:-:S12]  /*6d40*/  BSSY B0, `(.L_x_2554) ;  /* 0x0000015000007945 */ /* 0x000fd80003800000 */
[----:B------:R-:W-:Y:S05]  /*6d50*/  @!P5 BRA `(.L_x_2555) ;  /* 0x00000000004cd947 */ /* 0x000fea0003800000 */
[----:B--2---:R-:W-:Y:S01]  /*6d60*/  IADD3 R21, R82, 0x30, RZ ;  /* 0x0000003052157810 */ /* 0x004fe20007ffe0ff */
[----:B------:R-:W-:Y:S01]  /*6d70*/  ULDC.64 UR14, c[0x0][0x288] ;  /* 0x0000a200000e7ab9 */ /* 0x000fe20000000a00 */
[----:B01----:R-:W-:Y:S01]  /*6d80*/  MOV R18, R122 ;  /* 0x0000007a00127202 */ /* 0x003fe20000000f00 */
        /* <DEDUP_REMOVED lines=9> */
[----:B------:R-:W-:-:S04]  /*6e20*/  IADD3 R21, R19, R21, RZ ;  /* 0x0000001513157210 */ /* 0x000fc80007ffe0ff */
[----:B------:R-:W-:Y:S01]  /*6e30*/  LEA.HI.X R21, R18, UR15, R21, 0x2, P5 ;  /* 0x0000000f12157c11 */ /* 0x000fe2000a8f1415 */
[----:B------:R-:W-:-:S04]  /*6e40*/  FFMA.FTZ R18, R103, R47, R48 ;  /* 0x0000002f67127223 */ /* 0x000fc80000010030 */
[----:B------:R-:W-:-:S04]  /*6e50*/  FFMA.FTZ R19, R73, R24, -R18 ;  /* 0x0000001849137223 */ /* 0x000fc80000010812 */
[-C--:B------:R-:W-:Y:S01]  /*6e60*/  FMUL.FTZ R18, R19, R96.reuse ;  /* 0x0000006013127220 */ /* 0x080fe20000410000 */
[----:B------:R-:W-:-:S05]  /*6e70*/  FMUL.FTZ R19, R23, R96 ;  /* 0x0000006017137220 */ /* 0x000fca0000410000 */
[----:B------:R3:W-:Y:S02]  /*6e80*/  STG.E.64 desc[UR8][R20.64], R18 ;  /* 0x0000001214007986 */ /* 0x0007e4000c101b08 */
.L_x_2555:
[----:B------:R-:W-:Y:S05]  /*6e90*/  BSYNC B0 ;  /* 0x0000000000007941 */ /* 0x000fea0003800000 */
.L_x_2554:
[----:B------:R-:W-:-:S13]  /*6ea0*/  ISETP.NE.AND P5, PT, RZ, UR10, PT ;  /* 0x0000000aff007c0c */ /* 0x000fda000bfa5270 */
[----:B------:R-:W-:Y:S05]  /*6eb0*/  @!P5 BRA `(.L_x_2556) ;  /* 0x000000000048d947 */ /* 0x000fea0003800000 */
        /* <DEDUP_REMOVED lines=18> */
.L_x_2556:
[----:B------:R-:W-:Y:S01]  /*6fe0*/  LOP3.LUT P5, RZ, R85, 0x80, RZ, 0xc0, !PT ;  /* 0x0000008055ff7812 */ /* 0x000fe200078ac0ff */
[----:B------:R-:W-:-:S12]  /*6ff0*/  BSSY B0, `(.L_x_2557) ;  /* 0x0000015000007945 */ /* 0x000fd80003800000 */
[----:B------:R-:W-:Y:S05]  /*7000*/  @!P5 BRA `(.L_x_2558) ;  /* 0x00000000004cd947 */ /* 0x000fea0003800000 */
[----:B--23--:R-:W-:Y:S01]  /*7010*/  IADD3 R21, R82, 0x40, RZ ;  /* 0x0000004052157810 */ /* 0x00cfe20007ffe0ff */
        /* <DEDUP_REMOVED lines=18> */
.L_x_2558:
[----:B------:R-:W-:Y:S05]  /*7140*/  BSYNC B0 ;  /* 0x0000000000007941 */ /* 0x000fea0003800000 */
.L_x_2557:
[----:B------:R-:W-:-:S13]  /*7150*/  ISETP.NE.AND P5, PT, RZ, UR10, PT ;  /* 0x0000000aff007c0c */ /* 0x000fda000bfa5270 */
[----:B------:R-:W-:Y:S05]  /*7160*/  @!P5 BRA `(.L_x_2559) ;  /* 0x000000000048d947 */ /* 0x000fea0003800000 */
[----:B01234-:R-:W-:Y:S01]  /*7170*/  FFMA.FTZ R18, R117, R73, R72 ;  /* 0x0000004975127223 */ /* 0x01ffe20000010048 */
        /* <DEDUP_REMOVED lines=17> */
.L_x_2559:
[----:B------:R-:W-:Y:S01]  /*7290*/  LOP3.LUT P5, RZ, R85, 0x40, RZ, 0xc0, !PT ;  /* 0x0000004055ff7812 */ /* 0x000fe200078ac0ff */
[----:B------:R-:W-:-:S12]  /*72a0*/  BSSY B0, `(.L_x_2560) ;  /* 0x0000015000007945 */ /* 0x000fd80003800000 */
[----:B------:R-:W-:Y:S05]  /*72b0*/  @!P5 BRA `(.L_x_2561) ;  /* 0x00000000004cd947 */ /* 0x000fea0003800000 */
[----:B--234-:R-:W-:Y:S01]  /*72c0*/  IADD3 R21, R82, 0x50, RZ ;  /* 0x0000005052157810 */ /* 0x01cfe20007ffe0ff */
        /* <DEDUP_REMOVED lines=18> */
.L_x_2561:
[----:B------:R-:W-:Y:S05]  /*73f0*/  BSYNC B0 ;  /* 0x0000000000007941 */ /* 0x000fea0003800000 */
.L_x_2560:
        /* <DEDUP_REMOVED lines=20> */
.L_x_2562:
[----:B------:R-:W-:Y:S01]  /*7540*/  LOP3.LUT P5, RZ, R85, 0x20, RZ, 0xc0, !PT ;  /* 0x0000002055ff7812 */ /* 0x000fe200078ac0ff */
[----:B------:R-:W-:-:S12]  /*7550*/  BSSY B0, `(.L_x_2563) ;  /* 0x0000015000007945 */ /* 0x000fd80003800000 */
[----:B------:R-:W-:Y:S05]  /*7560*/  @!P5 BRA `(.L_x_2564) ;  /* 0x00000000004cd947 */ /* 0x000fea0003800000 */
[----:B0-234-:R-:W-:Y:S01]  /*7570*/  IADD3 R21, R82, 0x60, RZ ;  /* 0x0000006052157810 */ /* 0x01dfe20007ffe0ff */
[----:B------:R-:W-:Y:S01]  /*7580*/  ULDC.64 UR14, c[0x0][0x288] ;  /* 0x0000a200000e7ab9 */ /* 0x000fe20000000a00 */
[----:B-1----:R-:W-:Y:S01]  /*7590*/  MOV R18, R122 ;  /* 0x0000007a00127202 */ /* 0x002fe20000000f00 */
        /* <DEDUP_REMOVED lines=16> */
.L_x_2564:
[----:B------:R-:W-:Y:S05]  /*76a0*/  BSYNC B0 ;  /* 0x0000000000007941 */ /* 0x000fea0003800000 */
.L_x_2563:
        /* <DEDUP_REMOVED lines=20> */
.L_x_2565:
        /* <DEDUP_REMOVED lines=22> */
.L_x_2567:
[----:B------:R-:W-:Y:S05]  /*7950*/  BSYNC B0 ;  /* 0x0000000000007941 */ /* 0x000fea0003800000 */
.L_x_2566:
        /* <DEDUP_REMOVED lines=20> */
.L_x_2568:
        /* <DEDUP_REMOVED lines=22> */
.L_x_2570:
[----:B------:R-:W-:Y:S05]  /*7c00*/  BSYNC B0 ;  /* 0x0000000000007941 */ /* 0x000fea0003800000 */
.L_x_2569:
        /* <DEDUP_REMOVED lines=20> */
.L_x_2571:
[----:B------:R-:W-:Y:S04]  /*7d50*/  BSSY B0, `(.L_x_2572) ;  /* 0x0000015000007945 */ /* 0x000fe80003800000 */
[----:B------:R-:W-:Y:S05]  /*7d60*/  @!P0 BRA `(.L_x_2573) ;  /* 0x00000000004c8947 */ /* 0x000fea0003800000 */
[----:B01234-:R-:W-:Y:S01]  /*7d70*/  IADD3 R19, R82, 0x90, RZ ;  /* 0x0000009052137810 */ /* 0x01ffe20007ffe0ff */
        /* <DEDUP_REMOVED lines=18> */
.L_x_2573:
[----:B------:R-:W-:Y:S05]  /*7ea0*/  BSYNC B0 ;  /* 0x0000000000007941 */ /* 0x000fea0003800000 */
.L_x_2572:
        /* <DEDUP_REMOVED lines=19> */
.L_x_2574:
[----:B------:R-:W-:Y:S04]  /*7fe0*/  BSSY B0, `(.L_x_2575) ;  /* 0x0000015000007945 */ /* 0x000fe80003800000 */
[----:B------:R-:W-:Y:S05]  /*7ff0*/  @!P1 BRA `(.L_x_2576) ;  /* 0x00000000004c9947 */ /* 0x000fea0003800000 */
[----:B------:R-:W-:Y:S01]  /*8000*/  IADD3 R23, R82, 0xa0, RZ ;  /* 0x000000a052177810 */ /* 0x000fe20007ffe0ff */
[----:B------:R-:W-:Y:S01]  /*8010*/  ULDC.64 UR14, c[0x0][0x288] ;  /* 0x0000a200000e7ab9 */ /* 0x000fe20000000a00 */
[----:B01234-:R-:W-:Y:S02]  /*8020*/  MOV R18, R122 ;  /* 0x0000007a00127202 */ /* 0x01ffe40000000f00 */
        /* <DEDUP_REMOVED lines=12> */
[----:B------:R-:W-:-:S04]  /*80f0*/  FFMA.FTZ R21, R73, R36, -R20 ;  /* 0x0000002449157223 */ /* 0x000fc80000010814 */
[-C--:B------:R-:W-:Y:S01]  /*8100*/  FMUL.FTZ R20, R21, R96.reuse ;  /* 0x0000006015147220 */ /* 0x080fe20000410000 */
[----:B------:R-:W-:-:S05]  /*8110*/  FMUL.FTZ R21, R23, R96 ;  /* 0x0000006017157220 */ /* 0x000fca0000410000 */
[----:B------:R0:W-:Y:S02]  /*8120*/  STG.E.64 desc[UR8][R18.64], R20 ;  /* 0x0000001412007986 */ /* 0x0001e4000c101b08 */
.L_x_2576:
[----:B------:R-:W-:Y:S05]  /*8130*/  BSYNC B0 ;  /* 0x0000000000007941 */ /* 0x000fea0003800000 */
.L_x_2575:
        /* <DEDUP_REMOVED lines=19> */
.L_x_2577:
        /* <DEDUP_REMOVED lines=21> */
.L_x_2579:
[----:B------:R-:W-:Y:S05]  /*83c0*/  BSYNC B0 ;  /* 0x0000000000007941 */ /* 0x000fea0003800000 */
.L_x_2578:
        /* <DEDUP_REMOVED lines=19> */
.L_x_2580:
        /* <DEDUP_REMOVED lines=21> */
[----:B------:R-:W-:Y:S01]  /*8650*/  FFMA.FTZ R20, R93, R47, R48 ;  /* 0x0000002f5d147223 */ /* 0x000fe20000010030 */
[----:B------:R-:W-:-:S03]  /*8660*/  FMUL.FTZ R11, R11, R96 ;  /* 0x000000600b0b7220 */ /* 0x000fc60000410000 */
[----:B------:R-:W-:-:S04]  /*8670*/  FFMA.FTZ R21, R73, R10, -R20 ;  /* 0x0000000a49157223 */ /* 0x000fc80000010814 */
[----:B------:R-:W-:-:S05]  /*8680*/  FMUL.FTZ R10, R21, R96 ;  /* 0x00000060150a7220 */ /* 0x000fca0000410000 */
[----:B------:R0:W-:Y:S02]  /*8690*/  STG.E.64 desc[UR8][R18.64], R10 ;  /* 0x0000000a12007986 */ /* 0x0001e4000c101b08 */
.L_x_2582:
[----:B------:R-:W-:Y:S05]  /*86a0*/  BSYNC B0 ;  /* 0x0000000000007941 */ /* 0x000fea0003800000 */
.L_x_2581:
[----:B------:R-:W-:Y:S05]  /*86b0*/  @!P6 BRA `(.L_x_2583) ;  /* 0x000000000048e947 */ /* 0x000fea0003800000 */
[----:B0-----:R-:W-:Y:S01]  /*86c0*/  FFMA.FTZ R10, R91, R73, R72 ;  /* 0x000000495b0a7223 */ /* 0x001fe20000010048 */
[----:B------:R-:W-:-:S03]  /*86d0*/  FFMA.FTZ R11, R90, R70, R71 ;  /* 0x000000465a0b7223 */ /* 0x000fc60000010047 */
[----:B-1234-:R-:W-:Y:S01]  /*86e0*/  FMUL.FTZ R18, R10, -1.4426950216293334961 ;  /* 0xbfb8aa3b0a127820 */ /* 0x01efe20000410000 */
        /* <DEDUP_REMOVED lines=15> */
.L_x_2583:
[----:B------:R-:W-:Y:S01]  /*87e0*/  ISETP.GE.U32.AND P5, PT, R25, UR12, PT ;  /* 0x0000000c19007c0c */ /* 0x000fe2000bfa6070 */
[----:B------:R-:W-:Y:S01]  /*87f0*/  BSSY B0, `(.L_x_2584) ;  /* 0x0000019000007945 */ /* 0x000fe20003800000 */
[----:B------:R-:W-:Y:S02]  /*8800*/  IADD3 R23, R46, 0xe0, RZ ;  /* 0x000000e02e177810 */ /* 0x000fe40007ffe0ff */
[----:B------:R-:W-:Y:S02]  /*8810*/  ISETP.GE.AND.EX P5, PT, R26, UR13, PT, P5 ;  /* 0x0000000d1a007c0c */ /* 0x000fe4000bfa6350 */
[----:B------:R-:W-:Y:S02]  /*8820*/  SHF.R.S32.HI R24, RZ, 0x1f, R23 ;  /* 0x0000001fff187819 */ /* 0x000fe40000011417 */
[----:B------:R-:W-:-:S13]  /*8830*/  ISETP.LT.U32.AND P5, PT, R83, 0x1c0, !P5 ;  /* 0x000001c05300780c */ /* 0x000fda0006fa1070 */
[----:B------:R-:W-:Y:S05]  /*8840*/  @!P5 BRA `(.L_x_2585) ;  /* 0x00000000004cd947 */ /* 0x000fea0003800000 */
[----:B0-234-:R-:W-:Y:S01]  /*8850*/  IADD3 R21, R82, 0xd0, RZ ;  /* 0x000000d052157810 */ /* 0x01dfe20007ffe0ff */
[----:B------:R-:W-:Y:S01]  /*8860*/  ULDC.64 UR14, c[0x0][0x288] ;  /* 0x0000a200000e7ab9 */ /* 0x000fe20000000a00 */
[----:B------:R-:W-:Y:S02]  /*8870*/  MOV R10, R122 ;  /* 0x0000007a000a7202 */ /* 0x000fe40000000f00 */
[----:B------:R-:W-:Y:S02]  /*8880*/  SHF.R.S32.HI R20, RZ, 0x1f, R21 ;  /* 0x0000001fff147819 */ /* 0x000fe40000011415 */
[----:B------:R-:W-:-:S03]  /*8890*/  MOV R11, R125 ;  /* 0x0000007d000b7202 */ /* 0x000fc60000000f00 */
[----:B------:R-:W-:Y:S02]  /*88a0*/  IMAD R20, R20, UR14, RZ ;  /* 0x0000000e14147c24 */ /* 0x000fe4000f8e02ff */
[----:B-1----:R-:W-:-:S04]  /*88b0*/  IMAD.WIDE.U32 R18, R21, UR14, R10 ;  /* 0x0000000e15127c25 */ /* 0x002fc8000f8e000a */
        /* <DEDUP_REMOVED lines=12> */
.L_x_2585:
[----:B------:R-:W-:Y:S05]  /*8980*/  BSYNC B0 ;  /* 0x0000000000007941 */ /* 0x000fea0003800000 */
.L_x_2584:
[----:B------:R-:W-:Y:S05]  /*8990*/  @!P6 BRA `(.L_x_2586) ;  /* 0x000000000048e947 */ /* 0x000fea0003800000 */
[----:B0-----:R-:W-:Y:S01]  /*89a0*/  FFMA.FTZ R10, R89, R73, R72 ;  /* 0x00000049590a7223 */ /* 0x001fe20000010048 */
[----:B------:R-:W-:-:S03]  /*89b0*/  FFMA.FTZ R11, R88, R70, R71 ;  /* 0x00000046580b7223 */ /* 0x000fc60000010047 */
[----:B------:R-:W-:Y:S01]  /*89c0*/  FMUL.FTZ R12, R10, -1.4426950216293334961 ;  /* 0xbfb8aa3b0a0c7820 */ /* 0x000fe20000410000 */
[----:B-1234-:R-:W-:-:S05]  /*89d0*/  FMUL.FTZ R18, R11, -1.4426950216293334961 ;  /* 0xbfb8aa3b0b127820 */ /* 0x01efca0000410000 */
        /* <DEDUP_REMOVED lines=14> */
.L_x_2586:
[----:B------:R-:W-:Y:S01]  /*8ac0*/  ISETP.GE.U32.AND P5, PT, R23, UR12, PT ;  /* 0x0000000c17007c0c */ /* 0x000fe2000bfa6070 */
[----:B------:R-:W-:Y:S01]  /*8ad0*/  BSSY B0, `(.L_x_2587) ;  /* 0x0000019000007945 */ /* 0x000fe20003800000 */
[----:B------:R-:W-:Y:S02]  /*8ae0*/  IADD3 R46, R46, 0xf0, RZ ;  /* 0x000000f02e2e7810 */ /* 0x000fe40007ffe0ff */
[----:B------:R-:W-:Y:S02]  /*8af0*/  ISETP.GE.AND.EX P5, PT, R24, UR13, PT, P5 ;  /* 0x0000000d18007c0c */ /* 0x000fe4000bfa6350 */
[----:B0-234-:R-:W-:Y:S02]  /*8b00*/  SHF.R.S32.HI R20, RZ, 0x1f, R46 ;  /* 0x0000001fff147819 */ /* 0x01dfe4000001142e */
[----:B------:R-:W-:-:S13]  /*8b10*/  ISETP.LT.U32.AND P5, PT, R83, 0x1c0, !P5 ;  /* 0x000001c05300780c */ /* 0x000fda0006fa1070 */
[----:B------:R-:W-:Y:S05]  /*8b20*/  @!P5 BRA `(.L_x_2588) ;  /* 0x00000000004cd947 */ /* 0x000fea0003800000 */
[----:B-1----:R-:W-:Y:S01]  /*8b30*/  IADD3 R19, R82, 0xe0, RZ ;  /* 0x000000e052137810 */ /* 0x002fe20007ffe0ff */
        /* <DEDUP_REMOVED lines=18> */
.L_x_2588:
[----:B------:R-:W-:Y:S05]  /*8c60*/  BSYNC B0 ;  /* 0x0000000000007941 */ /* 0x000fea0003800000 */
.L_x_2587:
[----:B------:R-:W-:Y:S05]  /*8c70*/  @!P6 BRA `(.L_x_2589) ;  /* 0x000000000048e947 */ /* 0x000fea0003800000 */
[----:B------:R-:W-:Y:S01]  /*8c80*/  FFMA.FTZ R72, R87, R73, R72 ;  /* 0x0000004957487223 */ /* 0x000fe20000010048 */
[----:B------:R-:W-:-:S03]  /*8c90*/  FFMA.FTZ R71, R86, R70, R71 ;  /* 0x0000004656477223 */ /* 0x000fc60000010047 */
[----:B0-----:R-:W-:Y:S01]  /*8ca0*/  FMUL.FTZ R10, R72, -1.4426950216293334961 ;  /* 0xbfb8aa3b480a7820 */ /* 0x001fe20000410000 */
[----:B------:R-:W-:-:S05]  /*8cb0*/  FMUL.FTZ R12, R71, -1.4426950216293334961 ;  /* 0xbfb8aa3b470c7820 */ /* 0x000fca0000410000 */
[----:B------:R-:W0:Y:S08]  /*8cc0*/  MUFU.EX2 R10, R10 ;  /* 0x0000000a000a7308 */ /* 0x000e300000000800 */
[----:B------:R-:W2:Y:S01]  /*8cd0*/  MUFU.EX2 R12, R12 ;  /* 0x0000000c000c7308 */ /* 0x000ea20000000800 */
[----:B0-----:R-:W-:-:S07]  /*8ce0*/  FADD.FTZ R11, R10, 1 ;  /* 0x3f8000000a0b7421 */ /* 0x001fce0000010000 */
[----:B------:R-:W0:Y:S01]  /*8cf0*/  MUFU.RCP R11, R11 ;  /* 0x0000000b000b7308 */ /* 0x000e220000001000 */
[----:B--2---:R-:W-:-:S07]  /*8d00*/  FADD.FTZ R13, R12, 1 ;  /* 0x3f8000000c0d7421 */ /* 0x004fce0000010000 */
        /* <DEDUP_REMOVED lines=9> */
.L_x_2589:
[----:B------:R-:W-:Y:S01]  /*8da0*/  ISETP.GE.U32.AND P5, PT, R46, UR12, PT ;  /* 0x0000000c2e007c0c */ /* 0x000fe2000bfa6070 */
[----:B------:R-:W-:Y:S03]  /*8db0*/  BSSY B0, `(.L_x_2590) ;  /* 0x0000014000007945 */ /* 0x000fe60003800000 */
[----:B------:R-:W-:-:S04]  /*8dc0*/  ISETP.GE.AND.EX P5, PT, R20, UR13, PT, P5 ;  /* 0x0000000d14007c0c */ /* 0x000fc8000bfa6350 */
[----:B------:R-:W-:-:S13]  /*8dd0*/  ISETP.LT.U32.AND P5, PT, R83, 0x1c0, !P5 ;  /* 0x000001c05300780c */ /* 0x000fda0006fa1070 */
[----:B------:R-:W-:Y:S05]  /*8de0*/  @!P5 BRA `(.L_x_2591) ;  /* 0x000000000040d947 */ /* 0x000fea0003800000 */
[----:B------:R-:W-:Y:S01]  /*8df0*/  ULDC.64 UR12, c[0x0][0x288] ;  /* 0x0000a200000c7ab9 */ /* 0x000fe20000000a00 */
[----:B------:R-:W-:Y:S01]  /*8e00*/  MOV R123, R125 ;  /* 0x0000007d007b7202 */ /* 0x000fe20000000f00 */
[----:B0-----:R-:W-:Y:S02]  /*8e10*/  IMAD R10, R9, UR12, RZ ;  /* 0x0000000c090a7c24 */ /* 0x001fe4000f8e02ff */
        /* <DEDUP_REMOVED lines=8> */
[----:B------:R-:W-:Y:S01]  /*8ea0*/  LEA R10, P5, R122, UR12, 0x2 ;  /* 0x0000000c7a0a7c11 */ /* 0x000fe2000f8a10ff */
[----:B------:R-:W-:Y:S01]  /*8eb0*/  FMUL.FTZ R47, R47, R96 ;  /* 0x000000602f2f7220 */ /* 0x000fe20000410000 */
[----:B------:R-:W-:-:S04]  /*8ec0*/  IADD3 R11, R123, R11, RZ ;  /* 0x0000000b7b0b7210 */ /* 0x000fc80007ffe0ff */
[----:B------:R-:W-:-:S05]  /*8ed0*/  LEA.HI.X R11, R122, UR13, R11, 0x2, P5 ;  /* 0x0000000d7a0b7c11 */ /* 0x000fca000a8f140b */
[----:B------:R2:W-:Y:S02]  /*8ee0*/  STG.E.64 desc[UR8][R10.64], R46 ;  /* 0x0000002e0a007986 */ /* 0x0005e4000c101b08 */
.L_x_2591:
[----:B------:R-:W-:Y:S05]  /*8ef0*/  BSYNC B0 ;  /* 0x0000000000007941 */ /* 0x000fea0003800000 */
.L_x_2590:
[----:B------:R-:W-:Y:S02]  /*8f00*/  IADD3 R75, R68, R75, RZ ;  /* 0x0000004b444b7210 */ /* 0x000fe40007ffe0ff */
[----:B------:R-:W-:Y:S02]  /*8f10*/  IADD3 R74, R74, 0x1, RZ ;  /* 0x000000014a4a7810 */ /* 0x000fe40007ffe0ff */
[----:B------:R-:W-:-:S13]  /*8f20*/  ISETP.GE.AND P5, PT, R75, UR4, PT ;  /* 0x000000044b007c0c */ /* 0x000fda000bfa6270 */
[----:B------:R-:W-:Y:S05]  /*8f30*/  @!P5 BRA `(.L_x_2592) ;  /* 0xffffff7400ecd947 */ /* 0x000fea000383ffff */
.L_x_2509:
[----:B------:R-:W3:Y:S01]  /*8f40*/  LDC R6, c[0x0][0xc] ;  /* 0x00000300ff067b82 */ /* 0x000ee20000000800 */
[----:B------:R-:W-:Y:S01]  /*8f50*/  ISETP.NE.AND P2, PT, R83, RZ, PT ;  /* 0x000000ff5300720c */ /* 0x000fe20003f45270 */
[----:B------:R-:W-:Y:S06]  /*8f60*/  BSSY B0, `(.L_x_2593) ;  /* 0x0000015000007945 */ /* 0x000fec0003800000 */
[----:B------:R-:W4:Y:S08]  /*8f70*/  LDC R7, c[0x0][0x10] ;  /* 0x00000400ff077b82 */ /* 0x000f300000000800 */
[----:B------:R-:W5:Y:S01]  /*8f80*/  LDC.64 R2, c[0x0][0x258] ;  /* 0x00009600ff027b82 */ /* 0x000f620000000a00 */
[----:B---3--:R-:W-:-:S02]  /*8f90*/  IADD3 R0, R6, -0x1, RZ ;  /* 0xffffffff06007810 */ /* 0x008fc40007ffe0ff */
[----:B------:R-:W-:Y:S02]  /*8fa0*/  ISETP.NE.AND P1, PT, R6, 0x1, PT ;  /* 0x000000010600780c */ /* 0x000fe40003f25270 */
[----:B------:R-:W-:Y:S02]  /*8fb0*/  ISETP.NE.AND P0, PT, R0, UR7, PT ;  /* 0x0000000700007c0c */ /* 0x000fe4000bf05270 */
[C---:B----4-:R-:W-:Y:S02]  /*8fc0*/  SHF.L.U32 R0, R7.reuse, 0x1, RZ ;  /* 0x0000000107007819 */ /* 0x050fe400000006ff */
[----:B------:R-:W-:Y:S02]  /*8fd0*/  IADD3 R4, R7, -0x1, RZ ;  /* 0xffffffff07047810 */ /* 0x000fe40007ffe0ff */
[----:B------:R-:W-:Y:S02]  /*8fe0*/  SEL R5, R0, RZ, P1 ;  /* 0x000000ff00057207 */ /* 0x000fe40000800000 */
[----:B------:R-:W-:-:S03]  /*8ff0*/  ISETP.NE.OR P0, PT, R69, R4, P0 ;  /* 0x000000044500720c */ /* 0x000fc60000705670 */
[----:B-----5:R-:W-:Y:S01]  /*9000*/  IMAD.WIDE.U32 R2, R5, 0x4, R2 ;  /* 0x0000000405027825 */ /* 0x020fe200078e0002 */
[----:B------:R-:W-:Y:S09]  /*9010*/  @P2 BRA `(.L_x_2594) ;  /* 0x0000000000242947 */ /* 0x000ff20003800000 */
[----:B------:R-:W3:Y:S01]  /*9020*/  S2R R0, SR_LANEID ;  /* 0x0000000000007919 */ /* 0x000ee20000000000 */
[----:B------:R-:W-:Y:S02]  /*9030*/  VOTEU.ANY UR4, UPT, PT ;  /* 0x0000000000047886 */ /* 0x000fe400038e0100 */
[----:B------:R-:W-:Y:S02]  /*9040*/  UFLO.U32 UR5, UR4 ;  /* 0x00000004000572bd */ /* 0x000fe400080e0000 */
[----:B------:R-:W4:Y:S04]  /*9050*/  POPC R5, UR4 ;  /* 0x0000000400057d09 */ /* 0x000f280008000000 */
[----:B---3--:R-:W-:-:S13]  /*9060*/  ISETP.EQ.U32.AND P1, PT, R0, UR5, PT ;  /* 0x0000000500007c0c */ /* 0x008fda000bf22070 */
[----:B------:R-:W-:Y:S06]  /*9070*/  @P1 MEMBAR.ALL.GPU ;  /* 0x0000000000001992 */ /* 0x000fec000000a000 */
[----:B------:R-:W-:-:S00]  /*9080*/  @P1 ERRBAR ;  /* 0x00000000000019ab */ /* 0x000fc00000000000 */
[----:B------:R-:W-:Y:S06]  /*9090*/  @P1 CGAERRBAR ;  /* 0x00000000000015ab */ /* 0x000fec0000000000 */
[----:B----4-:R3:W-:Y:S02]  /*90a0*/  @P1 REDG.E.ADD.S32.STRONG.GPU desc[UR8][R2.64], R5 ;  /* 0x000000050200198e */ /* 0x0107e4000c10e388 */
.L_x_2594:
[----:B------:R-:W-:Y:S05]  /*90b0*/  BSYNC B0 ;  /* 0x0000000000007941 */ /* 0x000fea0003800000 */
.L_x_2593:
[----:B------:R-:W-:Y:S05]  /*90c0*/  @P0 EXIT ;  /* 0x000000000000094d */ /* 0x000fea0003800000 */
[----:B------:R-:W-:Y:S05]  /*90d0*/  @P2 BRA `(.L_x_2595) ;  /* 0x0000000000202947 */ /* 0x000fea0003800000 */
[----:B------:R-:W-:-:S05]  /*90e0*/  IMAD R0, R6, R7, RZ ;  /* 0x0000000706007224 */ /* 0x000fca00078e02ff */
[----:B------:R-:W-:-:S13]  /*90f0*/  ISETP.NE.AND P0, PT, R0, -0x1, PT ;  /* 0xffffffff0000780c */ /* 0x000fda0003f05270 */
[----:B------:R-:W-:Y:S05]  /*9100*/  @!P0 BRA `(.L_x_2595) ;  /* 0x0000000000148947 */ /* 0x000fea0003800000 */
.L_x_2596:
[----:B---3--:R-:W3:Y:S04]  /*9110*/  LDG.E.STRONG.GPU R5, desc[UR8][R2.64] ;  /* 0x0000000802057981 */ /* 0x008ee8000c1ef900 */
[----:B---3--:R-:W-:Y:S01]  /*9120*/  CCTL.IVALL ;  /* 0x00000000ff00798f */ /* 0x008fe20002000000 */
[----:B------:R-:W-:Y:S05]  /*9130*/  YIELD ;  /* 0x0000000000007946 */ /* 0x000fea0003800000 */
[----:B------:R-:W-:-:S13]  /*9140*/  ISETP.NE.AND P0, PT, R5, R0, PT ;  /* 0x000000000500720c */ /* 0x000fda0003f05270 */
[----:B------:R-:W-:Y:S05]  /*9150*/  @P0 BRA `(.L_x_2596) ;  /* 0xfffffffc00ec0947 */ /* 0x000fea000383ffff */
.L_x_2595:
[----:B------:R-:W-:Y:S05]  /*9160*/  WARPSYNC.ALL ;  /* 0x0000000000007948 */ /* 0x000fea0003800000 */
[----:B------:R-:W4:Y:S08]  /*9170*/  LDC.64 R22, c[0x0][0x288] ;  /* 0x0000a200ff167b82 */ /* 0x000f300000000a00 */
[----:B------:R-:W-:Y:S01]  /*9180*/  BAR.SYNC.DEFER_BLOCKING 0x0 ;  /* 0x0000000000007b1d */ /* 0x000fe20000010000 */
[----:B----4-:R-:W-:-:S04]  /*9190*/  LEA.HI R0, P0, R23, R22, RZ, 0x1 ;  /* 0x0000001617007211 */ /* 0x010fc800078108ff */
[----:B---3--:R-:W-:-:S04]  /*91a0*/  IADD3.X R3, RZ, R23, RZ, P0, !PT ;  /* 0x00000017ff037210 */ /* 0x008fc800007fe4ff */
[----:B-1----:R-:W-:Y:S02]  /*91b0*/  SHF.R.S64 R18, R0, 0x1, R3 ;  /* 0x0000000100127819 */ /* 0x002fe40000001003 */
        /* <DEDUP_REMOVED lines=18> */
.L_x_2597:
[----:B------:R-:W-:-:S04]  /*92e0*/  LEA R6, P0, R83, UR4, 0x2 ;  /* 0x0000000453067c11 */ /* 0x000fc8000f8010ff */
[----:B------:R-:W-:Y:S02]  /*92f0*/  LEA.HI.X R7, R83, UR5, R0, 0x2, P0 ;  /* 0x0000000553077c11 */ /* 0x000fe400080f1400 */
[-C--:B------:R-:W-:Y:S02]  /*9300*/  LEA R8, P0, R18, R6.reuse, 0x2 ;  /* 0x0000000612087211 */ /* 0x080fe400078010ff */
[-C--:B0-----:R-:W-:Y:S01]  /*9310*/  LEA R12, P2, R27, R6.reuse, 0x2 ;  /* 0x000000061b0c7211 */ /* 0x081fe200078410ff */
[----:B------:R-:W4:Y:S01]  /*9320*/  LDG.E R0, desc[UR8][R6.64] ;  /* 0x0000000806007981 */ /* 0x000f22000c1e1900 */
[----:B--2---:R-:W-:Y:S02]  /*9330*/  LEA R10, P1, R22, R6, 0x2 ;  /* 0x00000006160a7211 */ /* 0x004fe400078210ff */
[C---:B------:R-:W-:Y:S02]  /*9340*/  IADD3.X R9, R7.reuse, R31, RZ, P0, !PT ;  /* 0x0000001f07097210 */ /* 0x040fe400007fe4ff */
[----:B------:R-:W-:-:S02]  /*9350*/  IADD3.X R13, R7, R29, RZ, P2, !PT ;  /* 0x0000001d070d7210 */ /* 0x000fc400017fe4ff */
[----:B------:R-:W-:Y:S02]  /*9360*/  IADD3.X R11, R23, R7, RZ, P1, !PT ;  /* 0x00000007170b7210 */ /* 0x000fe40000ffe4ff */
[----:B------:R-:W4:Y:S04]  /*9370*/  LDG.E R9, desc[UR8][R8.64] ;  /* 0x0000000808097981 */ /* 0x000f28000c1e1900 */
[----:B------:R-:W2:Y:S04]  /*9380*/  LDG.E R10, desc[UR8][R10.64] ;  /* 0x000000080a0a7981 */ /* 0x000ea8000c1e1900 */
[----:B------:R-:W2:Y:S01]  /*9390*/  LDG.E R13, desc[UR8][R12.64] ;  /* 0x000000080c0d7981 */ /* 0x000ea2000c1e1900 */
[----:B------:R-:W-:-:S02]  /*93a0*/  SHF.L.U32 R5, R83, 0x1, RZ ;  /* 0x0000000153057819 */ /* 0x000fc400000006ff */
[----:B------:R-:W-:-:S03]  /*93b0*/  IADD3 R83, R83, 0x1c0, RZ ;  /* 0x000001c053537810 */ /* 0x000fc60007ffe0ff */
[----:B-1----:R-:W-:-:S04]  /*93c0*/  IMAD.WIDE R2, R5, 0x2, R14 ;  /* 0x0000000205027825 */ /* 0x002fc800078e020e */
[----:B---3--:R-:W-:Y:S01]  /*93d0*/  IMAD.WIDE R4, R5, 0x2, R16 ;  /* 0x0000000205047825 */ /* 0x008fe200078e0210 */
[----:B------:R-:W-:Y:S02]  /*93e0*/  ISETP.GT.U32.AND P0, PT, R18, R83, PT ;  /* 0x000000531200720c */ /* 0x000fe40003f04070 */
[----:B----4-:R-:W-:Y:S02]  /*93f0*/  F2FP.BF16.F32.PACK_AB R19, R9, R0 ;  /* 0x000000000913723e */ /* 0x010fe400000010ff */
[----:B------:R-:W-:Y:S02]  /*9400*/  SHF.R.S32.HI R0, RZ, 0x1f, R83 ;  /* 0x0000001fff007819 */ /* 0x000fe40000011453 */
[----:B--2---:R-:W-:Y:S01]  /*9410*/  F2FP.BF16.F32.PACK_AB R21, R13, R10 ;  /* 0x0000000a0d15723e */ /* 0x004fe200000010ff */
[----:B------:R4:W-:Y:S04]  /*9420*/  STG.E desc[UR8][R2.64], R19 ;  /* 0x0000001302007986 */ /* 0x0009e8000c101908 */
[----:B------:R4:W-:Y:S01]  /*9430*/  STG.E desc[UR8][R4.64], R21 ;  /* 0x0000001504007986 */ /* 0x0009e2000c101908 */
[----:B------:R-:W-:-:S13]  /*9440*/  ISETP.GT.AND.EX P0, PT, R25, R0, PT, P0 ;  /* 0x000000001900720c */ /* 0x000fda0003f04300 */
[----:B----4-:R-:W-:Y:S05]  /*9450*/  @P0 BRA `(.L_x_2597) ;  /* 0xfffffffc00a00947 */ /* 0x010fea000383ffff */
[----:B------:R-:W-:Y:S05]  /*9460*/  EXIT ;  /* 0x000000000000794d */ /* 0x000fea0003800000 */
.L_x_2598:
        /* <DEDUP_REMOVED lines=9> */
.L_x_5171:


//--------------------- .text._Z35group_norm_nhwc_bwd_one_pass_kernelI11Fp32IOBf16WLi512ELi56ELi448EEv26Group_norm_nhwc_bwd_params --------------------------
	.section	.text._Z35group_norm_nhwc_bwd_one_pass_kernelI11Fp32IOBf16WLi512ELi56ELi448EEv26Group_norm_nhwc_bwd_params,"ax",@progbits
	.align	128
        .global         _Z35group_norm_nhwc_bwd_one_pass_kernelI11Fp32IOBf16WLi512ELi56ELi448EEv26Group_norm_nhwc_bwd_params
        .type           _Z35group_norm_nhwc_bwd_one_pass_kernelI11Fp32IOBf16WLi512ELi56ELi448EEv26Group_norm_nhwc_bwd_params,@function
        .size           _Z35group_norm_nhwc_bwd_one_pass_kernelI11Fp32IOBf16WLi512ELi56ELi448EEv26Group_norm_nhwc_bwd_params,(.L_x_5172 - _Z35group_norm_nhwc_bwd_one_pass_kernelI11Fp32IOBf16WLi512ELi56ELi448EEv26Group_norm_nhwc_bwd_params)
        .other          _Z35group_norm_nhwc_bwd_one_pass_kernelI11Fp32IOBf16WLi512ELi56ELi448EEv26Group_norm_nhwc_bwd_params,@"STO_CUDA_ENTRY STV_DEFAULT"
_Z35group_norm_nhwc_bwd_one_pass_kernelI11Fp32IOBf16WLi512ELi56ELi448EEv26Group_norm_nhwc_bwd_params:
.text._Z35group_norm_nhwc_bwd_one_pass_kernelI11Fp32IOBf16WLi512ELi56ELi448EEv26Group_norm_nhwc_bwd_params:
        /* <DEDUP_REMOVED lines=20> */
[----:B------:R-:W-:Y:S01]  /*0140*/  IMAD R4, R3, -0x1c, R0 ;  /* 0xffffffe403047824 */ /* 0x000fe200078e0200 */
[----:B------:R-:W-:-:S02]  /*0150*/  ULEA.HI UR9, UP0, UR11, UR10, URZ, 0x1 ;  /* 0x0000000a0b097291 */ /* 0x000fc4000f81083f */
[----:B------:R-:W-:Y:S02]  /*0160*/  UIADD3 UR12, UR5, UR12, URZ ;  /* 0x0000000c050c7290 */ /* 0x000fe4000fffe03f */
[----:B------:R-:W-:Y:S01]  /*0170*/  UIADD3.X UR11, URZ, UR11, URZ, UP0, !UPT ;  /* 0x0000000b3f0b7290 */ /* 0x000fe200087fe43f */
[----:B------:R-:W1:Y:S01]  /*0180*/  S2UR UR7, SR_CgaCtaId ;  /* 0x00000000000779c3 */ /* 0x000e620000008800 */
[----:B------:R-:W-:Y:S02]  /*0190*/  ULEA.HI UR10, UP0, UR12, UR4, URZ, 0x1 ;  /* 0x000000040c0a7291 */ /* 0x000fe4000f81083f */
[----:B------:R-:W-:Y:S02]  /*01a0*/  USHF.R.S64 UR9, UR9, 0x1, UR11 ;  /* 0x0000000109097899 */ /* 0x000fe4000800100b */
[----:B------:R-:W-:Y:S02]  /*01b0*/  UIADD3.X UR12, URZ, UR12, URZ, UP0, !UPT ;  /* 0x0000000c3f0c7290 */ /* 0x000fe400087fe43f */
[----:B------:R-:W-:-:S02]  /*01c0*/  USHF.R.S32.HI UR11, URZ, 0x1, UR11 ;  /* 0x000000013f0b7899 */ /* 0x000fc4000801140b */
[----:B------:R-:W-:Y:S02]  /*01d0*/  USHF.R.S64 UR10, UR10, 0x1, UR12 ;  /* 0x000000010a0a7899 */ /* 0x000fe4000800100c */
[----:B------:R-:W-:Y:S02]  /*01e0*/  USHF.R.S32.HI UR12, URZ, 0x1, UR12 ;  /* 0x000000013f0c7899 */ /* 0x000fe4000801140c */
[----:B------:R-:W-:Y:S02]  /*01f0*/  USHF.L.U64.HI UR11, UR9, 0x2, UR11 ;  /* 0x00000002090b7899 */ /* 0x000fe4000801020b */
[----:B------:R-:W-:Y:S01]  /*0200*/  USHF.L.U64.HI UR12, UR10, 0x2, UR12 ;  /* 0x000000020a0c7899 */ /* 0x000fe2000801020c */
[----:B0-----:R-:W-:Y:S01]  /*0210*/  IMAD R2, R5, UR24, R3 ;  /* 0x0000001805027c24 */ /* 0x001fe2000f8e0203 */
[----:B------:R-:W-:Y:S01]  /*0220*/  SHF.R.S32.HI R3, RZ, 0x1f, R0 ;  /* 0x0000001fff037819 */ /* 0x000fe20000011400 */
[----:B------:R-:W-:Y:S01]  /*0230*/  ULDC.U8 UR25, c[0x0][0x2a4] ;  /* 0x0000a90000197ab9 */ /* 0x000fe20000000000 */
[----:B------:R-:W-:-:S02]  /*0240*/  UMOV UR4, URZ ;  /* 0x0000003f00047c82 */ /* 0x000fc40008000000 */
[----:B------:R-:W-:Y:S02]  /*0250*/  LEA.HI R3, R3, R0, RZ, 0x5 ;  /* 0x0000000003037211 */ /* 0x000fe400078f28ff */
[----:B------:R-:W-:Y:S01]  /*0260*/  ISETP.GE.U32.AND P1, PT, R2, UR14, PT ;  /* 0x0000000e02007c0c */ /* 0x000fe2000bf26070 */
[----:B-1----:R-:W-:Y:S01]  /*0270*/  ULEA UR6, UR7, UR6, 0x18 ;  /* 0x0000000607067291 */ /* 0x002fe2000f8ec03f */
[----:B------:R-:W-:Y:S02]  /*0280*/  SHF.R.S32.HI R5, RZ, 0x1f, R2 ;  /* 0x0000001fff057819 */ /* 0x000fe40000011402 */
[----:B------:R-:W-:Y:S02]  /*0290*/  SHF.R.S32.HI R3, RZ, 0x5, R3 ;  /* 0x00000005ff037819 */ /* 0x000fe40000011403 */
[----:B------:R-:W-:Y:S02]  /*02a0*/  ISETP.GE.AND.EX P1, PT, R5, UR15, PT, P1 ;  /* 0x0000000f05007c0c */ /* 0x000fe4000bf26310 */
[----:B------:R-:W-:-:S02]  /*02b0*/  SHF.L.U32 R5, R4, 0x1, RZ ;  /* 0x0000000104057819 */ /* 0x000fc400000006ff */
[----:B------:R-:W-:Y:S02]  /*02c0*/  LEA R4, R3, UR6, 0x3 ;  /* 0x0000000603047c11 */ /* 0x000fe4000f8e18ff */
[C---:B------:R-:W-:Y:S01]  /*02d0*/  IADD3 R3, R2.reuse, 0x10, RZ ;  /* 0x0000001002037810 */ /* 0x040fe20007ffe0ff */
[----:B------:R0:W-:Y:S01]  /*02e0*/  STL [R1+0x8c], R5 ;  /* 0x00008c0501007387 */ /* 0x0001e20000100800 */
[C---:B------:R-:W-:Y:S02]  /*02f0*/  IADD3 R3, R2.reuse, 0x40, RZ ;  /* 0x0000004002037810 */ /* 0x040fe40007ffe0ff */
[C---:B------:R-:W-:Y:S01]  /*0300*/  IADD3 R3, R2.reuse, 0x60, RZ ;  /* 0x0000006002037810 */ /* 0x040fe20007ffe0ff */
[----:B------:R1:W-:Y:S01]  /*0310*/  STL [R1+0x98], R4 ;  /* 0x0000980401007387 */ /* 0x0003e20000100800 */
[----:B------:R-:W-:Y:S02]  /*0320*/  IADD3 R3, R2, 0x80, RZ ;  /* 0x0000008002037810 */ /* 0x000fe40007ffe0ff */
[----:B------:R-:W-:-:S02]  /*0330*/  ISETP.LT.U32.AND P1, PT, R0, 0x1c0, !P1 ;  /* 0x000001c00000780c */ /* 0x000fc40004f21070 */
[C---:B------:R-:W-:Y:S02]  /*0340*/  IADD3 R3, R2.reuse, 0xb0, RZ ;  /* 0x000000b002037810 */ /* 0x040fe40007ffe0ff */
[C---:B0-----:R-:W-:Y:S02]  /*0350*/  IADD3 R5, R2.reuse, 0x20, RZ ;  /* 0x0000002002057810 */ /* 0x041fe40007ffe0ff */
[C---:B------:R-:W-:Y:S02]  /*0360*/  IADD3 R5, R2.reuse, 0x90, RZ ;  /* 0x0000009002057810 */ /* 0x040fe40007ffe0ff */
[C---:B-1----:R-:W-:Y:S02]  /*0370*/  IADD3 R4, R2.reuse, 0x30, RZ ;  /* 0x0000003002047810 */ /* 0x042fe40007ffe0ff */
[C---:B------:R-:W-:Y:S02]  /*0380*/  IADD3 R4, R2.reuse, 0x50, RZ ;  /* 0x0000005002047810 */ /* 0x040fe40007ffe0ff */
[----:B------:R-:W-:-:S02]  /*0390*/  IADD3 R4, R2, 0x70, RZ ;  /* 0x0000007002047810 */ /* 0x000fc40007ffe0ff */
[----:B------:R-:W-:-:S07]  /*03a0*/  IADD3 R4, R2, 0xa0, RZ ;  /* 0x000000a002047810 */ /* 0x000fce0007ffe0ff */
.L_x_2746:
[----:B--2-4-:R-:W2:Y:S01]  /*03b0*/  LDL R6, [R1+0x8c] ;  /* 0x00008c0001067983 */ /* 0x014ea20000100800 */
[----:B------:R-:W-:Y:S01]  /*03c0*/  ULDC UR14, c[0x0][0x2a0] ;  /* 0x0000a800000e7ab9 */ /* 0x000fe20000000800 */
[----:B------:R-:W-:Y:S01]  /*03d0*/  IABS R5, UR8 ;  /* 0x0000000800057c13 */ /* 0x000fe20008000000 */
[----:B------:R-:W-:Y:S01]  /*03e0*/  UMOV UR6, URZ ;  /* 0x0000003f00067c82 */ /* 0x000fe20008000000 */
[----:B------:R-:W-:Y:S01]  /*03f0*/  MOV R3, UR14 ;  /* 0x0000000e00037c02 */ /* 0x000fe20008000f00 */
[----:B------:R-:W-:Y:S01]  /*0400*/  UISETP.GE.AND UP4, UPT, UR8, URZ, UPT ;  /* 0x0000003f0800728c */ /* 0x000fe2000bf86270 */
[----:B------:R-:W-:Y:S01]  /*0410*/  R2UR UR13, R5 ;  /* 0x00000000050d72ca */ /* 0x000fe200000e0000 */
[----:B------:R-:W-:Y:S01]  /*0420*/  ULOP3.LUT UR15, UR8, UR14, URZ, 0x3c, !UPT ;  /* 0x0000000e080f7292 */ /* 0x000fe2000f8e3c3f */
[----:B------:R-:W-:Y:S01]  /*0430*/  IABS R3, R3 ;  /* 0x0000000300037213 */ /* 0x000fe20000000000 */
[----:B------:R-:W-:Y:S01]  /*0440*/  ULDC.64 UR18, c[0x0][0x290] ;  /* 0x0000a40000127ab9 */ /* 0x000fe20000000a00 */
[C---:B------:R-:W-:Y:S01]  /*0450*/  IADD3 R19, R2.reuse, 0x140, RZ ;  /* 0x0000014002137810 */ /* 0x040fe20007ffe0ff */
[----:B------:R-:W-:Y:S01]  /*0460*/  UISETP.GE.AND UP5, UPT, UR15, URZ, UPT ;  /* 0x0000003f0f00728c */ /* 0x000fe2000bfa6270 */
[----:B------:R-:W-:Y:S01]  /*0470*/  R2UR UR16, R3 ;  /* 0x00000000031072ca */ /* 0x000fe200000e0000 */
[----:B------:R-:W-:Y:S01]  /*0480*/  UISETP.NE.AND UP0, UPT, UR14, URZ, UPT ;  /* 0x0000003f0e00728c */ /* 0x000fe2000bf05270 */
[----:B------:R-:W-:Y:S01]  /*0490*/  ISETP.GE.U32.AND P3, PT, R19, UR18, PT ;  /* 0x0000001213007c0c */ /* 0x000fe2000bf66070 */
[----:B0--3--:R-:W0:Y:S01]  /*04a0*/  @P1 LDC.64 R8, c[0x0][0x288] ;  /* 0x0000a200ff081b82 */ /* 0x009e220000000a00 */
[----:B------:R-:W-:-:S02]  /*04b0*/  IADD3 R29, R2, 0xc0, RZ ;  /* 0x000000c0021d7810 */ /* 0x000fc40007ffe0ff */
[----:B------:R-:W-:Y:S02]  /*04c0*/  CS2R R106, SRZ ;  /* 0x00000000006a7805 */ /* 0x000fe4000001ff00 */
[----:B------:R-:W-:Y:S02]  /*04d0*/  IADD3 R31, R2, 0xd0, RZ ;  /* 0x000000d0021f7810 */ /* 0x000fe40007ffe0ff */
[----:B------:R-:W-:Y:S02]  /*04e0*/  CS2R R70, SRZ ;  /* 0x0000000000467805 */ /* 0x000fe4000001ff00 */
[----:B------:R-:W-:Y:S02]  /*04f0*/  ISETP.GE.U32.AND P2, PT, R29, UR18, PT ;  /* 0x000000121d007c0c */ /* 0x000fe4000bf46070 */
[----:B------:R-:W-:Y:S01]  /*0500*/  SHF.R.S32.HI R7, RZ, 0x1f, R29 ;  /* 0x0000001fff077819 */ /* 0x000fe2000001141d */
[----:B-1----:R-:W1:Y:S01]  /*0510*/  @P1 LDC.64 R12, c[0x0][0x230] ;  /* 0x00008c00ff0c1b82 */ /* 0x002e620000000a00 */
[----:B------:R-:W-:Y:S01]  /*0520*/  ISETP.GE.U32.AND P4, PT, R31, UR18, PT ;  /* 0x000000121f007c0c */ /* 0x000fe2000bf86070 */
[----:B------:R-:W3:Y:S01]  /*0530*/  I2F.RP R3, UR16 ;  /* 0x0000001000037d06 */ /* 0x000ee20008209400 */
[----:B------:R-:W-:-:S02]  /*0540*/  ISETP.GE.AND.EX P2, PT, R7, UR19, PT, P2 ;  /* 0x0000001307007c0c */ /* 0x000fc4000bf46320 */
[----:B------:R-:W-:Y:S02]  /*0550*/  SHF.R.S32.HI R21, RZ, 0x1f, R19 ;  /* 0x0000001fff157819 */ /* 0x000fe40000011413 */
[----:B------:R-:W-:Y:S01]  /*0560*/  ISETP.GT.U32.OR P2, PT, R0, 0x1bf, P2 ;  /* 0x000001bf0000780c */ /* 0x000fe20001744470 */
[----:B------:R-:W4:Y:S02]  /*0570*/  @P1 LDC.64 R14, c[0x0][0x228] ;  /* 0x00008a00ff0e1b82 */ /* 0x000f240000000a00 */
[----:B---3--:R-:W3:Y:S10]  /*0580*/  MUFU.RCP R3, R3 ;  /* 0x0000000300037308 */ /* 0x008ef40000001000 */
[----:B------:R-:W1:Y:S01]  /*0590*/  @!P2 LDC.64 R16, c[0x0][0x288] ;  /* 0x0000a200ff10ab82 */ /* 0x000e620000000a00 */
[----:B---3--:R-:W-:-:S02]  /*05a0*/  IADD3 R4, R3, 0xffffffe, RZ ;  /* 0x0ffffffe03047810 */ /* 0x008fc40007ffe0ff */
        /* <DEDUP_REMOVED lines=11> */
[----:B------:R-:W-:-:S04]  /*0660*/  UIMAD.WIDE.U32 UR6, UR7, UR13, URZ ;  /* 0x0000000d070672a5 */ /* 0x000fc8000f8e003f */
[----:B------:R-:W-:-:S04]  /*0670*/  UIADD3 UR5, -UR7, URZ, URZ ;  /* 0x0000003f07057290 */ /* 0x000fc8000fffe13f */
[----:B------:R-:W-:Y:S02]  /*0680*/  UIMAD UR5, UR16, UR5, UR13 ;  /* 0x00000005100572a4 */ /* 0x000fe4000f8e020d */
[----:B------:R-:W-:Y:S02]  /*0690*/  ULOP3.LUT UR13, URZ, UR14, URZ, 0x33, !UPT ;  /* 0x0000000e3f0d7292 */ /* 0x000fe4000f8e333f */
[----:B------:R-:W-:Y:S01]  /*06a0*/  UISETP.GT.U32.AND UP2, UPT, UR16, UR5, UPT ;  /* 0x000000051000728c */ /* 0x000fe2000bf44070 */
[----:B------:R-:W-:-:S10]  /*06b0*/  ULDC.64 UR14, c[0x0][0x298] ;  /* 0x0000a600000e7ab9 */ /* 0x000fd40000000a00 */
[----:B------:R-:W-:Y:S02]  /*06c0*/  @!UP2 UIADD3 UR5, UR5, -UR16, URZ ;  /* 0x800000100505a290 */ /* 0x000fe4000fffe03f */
[----:B------:R-:W-:Y:S02]  /*06d0*/  @!UP2 UIADD3 UR7, UR7, 0x1, URZ ;  /* 0x000000010707a890 */ /* 0x000fe4000fffe03f */
[----:B------:R-:W-:Y:S02]  /*06e0*/  UIADD3 UR6, UR5, -UR16, URZ ;  /* 0x8000001005067290 */ /* 0x000fe4000fffe03f */
[----:B------:R-:W-:Y:S02]  /*06f0*/  UISETP.GE.U32.AND UP1, UPT, UR5, UR16, UPT ;  /* 0x000000100500728c */ /* 0x000fe4000bf26070 */
[----:B------:R-:W-:-:S04]  /*0700*/  UISETP.GT.U32.AND UP3, UPT, UR16, UR5, UPT ;  /* 0x000000051000728c */ /* 0x000fc8000bf64070 */
[----:B------:R-:W-:-:S04]  /*0710*/  USEL UR5, UR6, UR5, !UP3 ;  /* 0x0000000506057287 */ /* 0x000fc8000d800000 */
[----:B------:R-:W-:Y:S02]  /*0720*/  @!UP4 UIADD3 UR5, -UR5, URZ, URZ ;  /* 0x0000003f0505c290 */ /* 0x000fe4000fffe13f */
[----:B------:R-:W-:Y:S02]  /*0730*/  @UP1 UIADD3 UR7, UR7, 0x1, URZ ;  /* 0x0000000107071890 */ /* 0x000fe4000fffe03f */
[----:B------:R-:W-:Y:S02]  /*0740*/  USEL UR16, UR13, UR5, !UP0 ;  /* 0x000000050d107287 */ /* 0x000fe4000c000000 */
[----:B------:R-:W-:Y:S02]  /*0750*/  @!UP5 UIADD3 UR7, -UR7, URZ, URZ ;  /* 0x0000003f0707d290 */ /* 0x000fe4000fffe13f */
[----:B------:R-:W-:Y:S02]  /*0760*/  UIMAD UR17, UR16, 0x38, URZ ;  /* 0x00000038101178a4 */ /* 0x000fe4000f8e023f */
[----:B------:R-:W-:-:S04]  /*0770*/  USEL UR7, UR13, UR7, !UP0 ;  /* 0x000000070d077287 */ /* 0x000fc8000c000000 */
[----:B------:R-:W-:Y:S01]  /*0780*/  MOV R4, UR17 ;  /* 0x0000001100047c02 */ /* 0x000fe20008000f00 */
[----:B------:R-:W-:-:S04]  /*0790*/  USHF.R.S32.HI UR5, URZ, 0x1f, UR7 ;  /* 0x0000001f3f057899 */ /* 0x000fc80008011407 */
[----:B------:R-:W-:-:S04]  /*07a0*/  UIMAD UR5, UR5, UR14, URZ ;  /* 0x0000000e050572a4 */ /* 0x000fc8000f8e023f */
[----:B------:R-:W-:Y:S01]  /*07b0*/  UIMAD UR5, UR7, UR15, UR5 ;  /* 0x0000000f070572a4 */ /* 0x000fe2000f8e0205 */
[----:B------:R-:W-:Y:S02]  /*07c0*/  CS2R R104, SRZ ;  /* 0x0000000000687805 */ /* 0x000fe4000001ff00 */
[----:B------:R-:W-:Y:S02]  /*07d0*/  CS2R R68, SRZ ;  /* 0x0000000000447805 */ /* 0x000fe4000001ff00 */
[----:B--2---:R-:W-:Y:S02]  /*07e0*/  SHF.R.S32.HI R3, RZ, 0x1f, R6 ;  /* 0x0000001fff037819 */ /* 0x004fe40000011406 */
[----:B------:R-:W-:Y:S02]  /*07f0*/  IADD3 R74, P0, R6, UR17, RZ ;  /* 0x00000011064a7c10 */ /* 0x000fe4000ff1e0ff */
[----:B------:R-:W-:Y:S02]  /*0800*/  SHF.R.S32.HI R6, RZ, 0x1f, R2 ;  /* 0x0000001fff067819 */ /* 0x000fe40000011402 */
[----:B------:R-:W-:-:S02]  /*0810*/  LEA.HI.X.SX32 R75, R4, R3, 0x1, P0 ;  /* 0x00000003044b7211 */ /* 0x000fc400000f0eff */
[----:B------:R-:W-:Y:S01]  /*0820*/  MOV R3, UR14 ;  /* 0x0000000e00037c02 */ /* 0x000fe20008000f00 */
[----:B0-----:R-:W-:-:S04]  /*0830*/  @P1 IMAD R4, R6, R8, RZ ;  /* 0x0000000806041224 */ /* 0x001fc800078e02ff */
[----:B------:R-:W-:Y:S01]  /*0840*/  IMAD.WIDE.U32 R74, R3, UR7, R74 ;  /* 0x00000007034a7c25 */ /* 0x000fe2000f8e004a */
[----:B------:R-:W-:Y:S02]  /*0850*/  SHF.R.S32.HI R3, RZ, 0x1f, R31 ;  /* 0x0000001fff037819 */ /* 0x000fe4000001141f */
[----:B------:R-:W-:Y:S02]  /*0860*/  CS2R R102, SRZ ;  /* 0x0000000000667805 */ /* 0x000fe4000001ff00 */
[----:B------:R-:W-:Y:S01]  /*0870*/  CS2R R66, SRZ ;  /* 0x0000000000427805 */ /* 0x000fe2000001ff00 */
[----:B------:R-:W-:Y:S01]  /*0880*/  @P1 IMAD R9, R2, R9, R4 ;  /* 0x0000000902091224 */ /* 0x000fe200078e0204 */
[----:B------:R-:W-:Y:S02]  /*0890*/  IADD3 R73, R75, UR5, RZ ;  /* 0x000000054b497c10 */ /* 0x000fe4000fffe0ff */
[----:B------:R-:W-:Y:S02]  /*08a0*/  CS2R R100, SRZ ;  /* 0x0000000000647805 */ /* 0x000fe4000001ff00 */
[----:B------:R-:W-:-:S02]  /*08b0*/  @P1 MOV R72, R74 ;  /* 0x0000004a00481202 */ /* 0x000fc40000000f00 */
[----:B------:R-:W-:Y:S02]  /*08c0*/  CS2R R64, SRZ ;  /* 0x0000000000407805 */ /* 0x000fe4000001ff00 */
[----:B------:R-:W-:Y:S02]  /*08d0*/  ISETP.GE.AND.EX P4, PT, R3, UR19, PT, P4 ;  /* 0x0000001303007c0c */ /* 0x000fe4000bf86340 */
[----:B------:R-:W-:Y:S02]  /*08e0*/  CS2R R98, SRZ ;  /* 0x0000000000627805 */ /* 0x000fe4000001ff00 */
[----:B------:R-:W-:Y:S01]  /*08f0*/  CS2R R62, SRZ ;  /* 0x00000000003e7805 */ /* 0x000fe2000001ff00 */
[----:B------:R-:W-:Y:S01]  /*0900*/  @P1 IMAD.WIDE.U32 R4, R2, R8, R72 ;  /* 0x0000000802041225 */ /* 0x000fe200078e0048 */
[----:B------:R-:W-:Y:S02]  /*0910*/  ISETP.GT.U32.OR P4, PT, R0, 0x1bf, P4 ;  /* 0x000001bf0000780c */ /* 0x000fe40002784470 */
[----:B------:R-:W-:-:S02]  /*0920*/  CS2R R96, SRZ ;  /* 0x0000000000607805 */ /* 0x000fc4000001ff00 */
[----:B------:R-:W-:Y:S01]  /*0930*/  CS2R R60, SRZ ;  /* 0x00000000003c7805 */ /* 0x000fe2000001ff00 */
[----:B---3--:R-:W-:Y:S01]  /*0940*/  @!P3 IMAD R8, R21, R10, RZ ;  /* 0x0000000a1508b224 */ /* 0x008fe200078e02ff */
[----:B------:R-:W-:Y:S01]  /*0950*/  @P1 IADD3 R5, R5, R9, RZ ;  /* 0x0000000905051210 */ /* 0x000fe20007ffe0ff */
[----:B------:R-:W0:Y:S01]  /*0960*/  @!P2 LDC.64 R20, c[0x0][0x228] ;  /* 0x00008a00ff14ab82 */ /* 0x000e220000000a00 */
[C---:B------:R-:W-:Y:S01]  /*0970*/  @P1 SHF.L.U32 R9, R4.reuse, 0x2, RZ ;  /* 0x0000000204091819 */ /* 0x040fe200000006ff */
[----:B------:R-:W-:Y:S01]  /*0980*/  @!P3 IMAD R11, R19, R11, R8 ;  /* 0x0000000b130bb224 */ /* 0x000fe200078e0208 */
[----:B------:R-:W-:Y:S01]  /*0990*/  @P1 SHF.L.U64.HI R6, R4, 0x2, R5 ;  /* 0x0000000204061819 */ /* 0x000fe20000010205 */
[----:B-1----:R-:W-:Y:S01]  /*09a0*/  @!P2 IMAD R8, R7, R16, RZ ;  /* 0x000000100708a224 */ /* 0x002fe200078e02ff */
[----:B------:R-:W-:Y:S02]  /*09b0*/  @!P3 MOV R4, R74 ;  /* 0x0000004a0004b202 */ /* 0x000fe40000000f00 */
[----:B------:R-:W-:-:S02]  /*09c0*/  CS2R R94, SRZ ;  /* 0x00000000005e7805 */ /* 0x000fc4000001ff00 */
[----:B------:R-:W-:Y:S01]  /*09d0*/  @!P3 MOV R5, R73 ;  /* 0x000000490005b202 */ /* 0x000fe20000000f00 */
[----:B------:R-:W1:Y:S01]  /*09e0*/  @!P4 LDC.64 R22, c[0x0][0x288] ;  /* 0x0000a200ff16cb82 */ /* 0x000e620000000a00 */
[C---:B------:R-:W-:Y:S02]  /*09f0*/  @P1 IADD3 R34, P0, R9.reuse, R12, RZ ;  /* 0x0000000c09221210 */ /* 0x040fe40007f1e0ff */
[----:B------:R-:W-:Y:S02]  /*0a00*/  CS2R R54, SRZ ;  /* 0x0000000000367805 */ /* 0x000fe4000001ff00 */
[----:B----4-:R-:W-:Y:S01]  /*0a10*/  @P1 IADD3 R32, P5, R9, R14, RZ ;  /* 0x0000000e09201210 */ /* 0x010fe20007fbe0ff */
[----:B------:R-:W-:Y:S01]  /*0a20*/  @!P3 IMAD.WIDE.U32 R4, R19, R10, R4 ;  /* 0x0000000a1304b225 */ /* 0x000fe200078e0004 */
[----:B------:R-:W-:Y:S02]  /*0a30*/  @P1 IADD3.X R35, R6, R13, RZ, P0, !PT ;  /* 0x0000000d06231210 */ /* 0x000fe400007fe4ff */
[----:B------:R-:W-:-:S02]  /*0a40*/  CS2R R90, SRZ ;  /* 0x00000000005a7805 */ /* 0x000fc4000001ff00 */
[----:B------:R-:W-:Y:S01]  /*0a50*/  @P1 IADD3.X R33, R6, R15, RZ, P5, !PT ;  /* 0x0000000f06211210 */ /* 0x000fe20002ffe4ff */
[----:B------:R-:W2:Y:S01]  /*0a60*/  @!P2 LDC.64 R18, c[0x0][0x230] ;  /* 0x00008c00ff12ab82 */ /* 0x000ea20000000a00 */
[----:B------:R-:W-:Y:S01]  /*0a70*/  @!P3 IADD3 R5, R5, R11, RZ ;  /* 0x0000000b0505b210 */ /* 0x000fe20007ffe0ff */
[----:B------:R-:W-:Y:S01]  /*0a80*/  @!P2 IMAD R9, R29, R17, R8 ;  /* 0x000000111d09a224 */ /* 0x000fe200078e0208 */
[C---:B------:R-:W-:Y:S01]  /*0a90*/  @!P3 SHF.L.U32 R15, R4.reuse, 0x2, RZ ;  /* 0x00000002040fb819 */ /* 0x040fe200000006ff */
[----:B------:R-:W-:Y:S01]  /*0aa0*/  @P1 STL.64 [R1+0x38], R34 ;  /* 0x0000382201001387 */ /* 0x000fe20000100a00 */
[----:B------:R-:W-:Y:S02]  /*0ab0*/  @!P3 SHF.L.U64.HI R6, R4, 0x2, R5 ;  /* 0x000000020406b819 */ /* 0x000fe40000010205 */
[----:B------:R-:W-:Y:S02]  /*0ac0*/  CS2R R50, SRZ ;  /* 0x0000000000327805 */ /* 0x000fe4000001ff00 */
[----:B------:R-:W-:Y:S01]  /*0ad0*/  @!P2 MOV R4, R74 ;  /* 0x0000004a0004a202 */ /* 0x000fe20000000f00 */
[----:B------:R3:W-:Y:S01]  /*0ae0*/  @P1 STL.64 [R1+0x30], R32 ;  /* 0x0000302001001387 */ /* 0x0007e20000100a00 */
[----:B------:R-:W-:-:S02]  /*0af0*/  @!P2 MOV R5, R73 ;  /* 0x000000490005a202 */ /* 0x000fc40000000f00 */
[----:B------:R-:W-:Y:S02]  /*0b00*/  CS2R R92, SRZ ;  /* 0x00000000005c7805 */ /* 0x000fe4000001ff00 */
[C---:B------:R-:W-:Y:S02]  /*0b10*/  @!P3 IADD3 R12, P5, R15.reuse, R24, RZ ;  /* 0x000000180f0cb210 */ /* 0x040fe40007fbe0ff */
[----:B------:R-:W-:Y:S02]  /*0b20*/  CS2R R52, SRZ ;  /* 0x0000000000347805 */ /* 0x000fe4000001ff00 */
[----:B------:R-:W-:Y:S01]  /*0b30*/  @!P3 IADD3 R14, P6, R15, R26, RZ ;  /* 0x0000001a0f0eb210 */ /* 0x000fe20007fde0ff */
[----:B------:R-:W-:Y:S01]  /*0b40*/  @!P2 IMAD.WIDE.U32 R4, R29, R16, R4 ;  /* 0x000000101d04a225 */ /* 0x000fe200078e0004 */
[----:B------:R-:W-:Y:S02]  /*0b50*/  @!P3 IADD3.X R13, R6, R25, RZ, P5, !PT ;  /* 0x00000019060db210 */ /* 0x000fe40002ffe4ff */
[----:B------:R-:W-:-:S02]  /*0b60*/  CS2R R48, SRZ ;  /* 0x0000000000307805 */ /* 0x000fc4000001ff00 */
[----:B------:R-:W-:Y:S01]  /*0b70*/  @!P3 IADD3.X R15, R6, R27, RZ, P6, !PT ;  /* 0x0000001b060fb210 */ /* 0x000fe200037fe4ff */
[----:B------:R-:W4:Y:S01]  /*0b80*/  @!P4 LDC.64 R24, c[0x0][0x230] ;  /* 0x00008c00ff18cb82 */ /* 0x000f220000000a00 */
[----:B------:R-:W-:Y:S01]  /*0b90*/  @!P2 IADD3 R5, R5, R9, RZ ;  /* 0x000000090505a210 */ /* 0x000fe20007ffe0ff */
[----:B------:R-:W4:Y:S01]  /*0ba0*/  @!P3 LDG.E.64 R106, desc[UR22][R12.64] ;  /* 0x000000160c6ab981 */ /* 0x000f22000c1e1b00 */
[----:B---3--:R-:W-:Y:S02]  /*0bb0*/  IADD3 R33, R2, 0xe0, RZ ;  /* 0x000000e002217810 */ /* 0x008fe40007ffe0ff */
[----:B------:R-:W-:Y:S02]  /*0bc0*/  CS2R R88, SRZ ;  /* 0x0000000000587805 */ /* 0x000fe4000001ff00 */
[----:B------:R-:W-:Y:S01]  /*0bd0*/  @!P2 SHF.L.U32 R11, R4, 0x2, RZ ;  /* 0x00000002040ba819 */ /* 0x000fe200000006ff */
[----:B------:R3:W3:Y:S01]  /*0be0*/  @!P3 LDG.E.64 R70, desc[UR22][R14.64] ;  /* 0x000000160e46b981 */ /* 0x0006e2000c1e1b00 */
[----:B------:R-:W-:-:S02]  /*0bf0*/  ISETP.GE.U32.AND P0, PT, R33, UR18, PT ;  /* 0x0000001221007c0c */ /* 0x000fc4000bf06070 */
[----:B------:R-:W-:Y:S02]  /*0c00*/  CS2R R86, SRZ ;  /* 0x0000000000567805 */ /* 0x000fe4000001ff00 */
[----:B------:R-:W-:Y:S02]  /*0c10*/  SHF.R.S32.HI R7, RZ, 0x1f, R33 ;  /* 0x0000001fff077819 */ /* 0x000fe40000011421 */
[----:B------:R-:W-:Y:S02]  /*0c20*/  CS2R R46, SRZ ;  /* 0x00000000002e7805 */ /* 0x000fe4000001ff00 */
[----:B------:R-:W-:Y:S01]  /*0c30*/  @!P2 SHF.L.U64.HI R6, R4, 0x2, R5 ;  /* 0x000000020406a819 */ /* 0x000fe20000010205 */
[----:B-1----:R-:W-:Y:S01]  /*0c40*/  @!P4 IMAD R4, R3, R22, RZ ;  /* 0x000000160304c224 */ /* 0x002fe200078e02ff */
[----:B------:R-:W-:Y:S02]  /*0c50*/  ISETP.GE.AND.EX P0, PT, R7, UR19, PT, P0 ;  /* 0x0000001307007c0c */ /* 0x000fe4000bf06300 */
[----:B------:R-:W-:-:S02]  /*0c60*/  CS2R R84, SRZ ;  /* 0x0000000000547805 */ /* 0x000fc4000001ff00 */
[----:B------:R-:W-:Y:S01]  /*0c70*/  @!P4 MOV R5, R73 ;  /* 0x000000490005c202 */ /* 0x000fe20000000f00 */
[----:B------:R-:W-:Y:S01]  /*0c80*/  @!P4 IMAD R3, R31, R23, R4 ;  /* 0x000000171f03c224 */ /* 0x000fe200078e0204 */
[----:B------:R-:W-:Y:S02]  /*0c90*/  @!P4 MOV R4, R74 ;  /* 0x0000004a0004c202 */ /* 0x000fe40000000f00 */
[----:B------:R-:W-:Y:S02]  /*0ca0*/  CS2R R44, SRZ ;  /* 0x00000000002c7805 */ /* 0x000fe4000001ff00 */
[----:B------:R-:W-:Y:S02]  /*0cb0*/  ISETP.GT.U32.OR P0, PT, R0, 0x1bf, P0 ;  /* 0x000001bf0000780c */ /* 0x000fe40000704470 */
[----:B------:R-:W-:Y:S02]  /*0cc0*/  CS2R R42, SRZ ;  /* 0x00000000002a7805 */ /* 0x000fe4000001ff00 */
[----:B--2---:R-:W-:Y:S01]  /*0cd0*/  @!P2 IADD3 R8, P5, R11, R18, RZ ;  /* 0x000000120b08a210 */ /* 0x004fe20007fbe0ff */
[----:B------:R-:W-:Y:S01]  /*0ce0*/  @!P4 IMAD.WIDE.U32 R4, R31, R22, R4 ;  /* 0x000000161f04c225 */ /* 0x000fe200078e0004 */
[----:B------:R-:W-:-:S02]  /*0cf0*/  IADD3 R35, R2, 0xf0, RZ ;  /* 0x000000f002237810 */ /* 0x000fc40007ffe0ff */
[----:B------:R-:W-:Y:S02]  /*0d00*/  CS2R R76, SRZ ;  /* 0x00000000004c7805 */ /* 0x000fe4000001ff00 */
[----:B------:R-:W-:Y:S02]  /*0d10*/  @!P2 IADD3.X R9, R6, R19, RZ, P5, !PT ;  /* 0x000000130609a210 */ /* 0x000fe40002ffe4ff */
[----:B------:R-:W-:Y:S02]  /*0d20*/  CS2R R40, SRZ ;  /* 0x0000000000287805 */ /* 0x000fe4000001ff00 */
[----:B------:R-:W-:Y:S02]  /*0d30*/  @!P4 IADD3 R5, R5, R3, RZ ;  /* 0x000000030505c210 */ /* 0x000fe40007ffe0ff */
[----:B------:R-:W-:Y:S02]  /*0d40*/  CS2R R82, SRZ ;  /* 0x0000000000527805 */ /* 0x000fe4000001ff00 */
[----:B------:R-:W-:Y:S01]  /*0d50*/  ISETP.GE.U32.AND P5, PT, R35, UR18, PT ;  /* 0x0000001223007c0c */ /* 0x000fe2000bfa6070 */
[----:B------:R-:W2:Y:S01]  /*0d60*/  @!P2 LDG.E.64 R104, desc[UR22][R8.64] ;  /* 0x000000160868a981 */ /* 0x000ea2000c1e1b00 */
[----:B------:R-:W-:Y:S01]  /*0d70*/  SHF.R.S32.HI R3, RZ, 0x1f, R35 ;  /* 0x0000001fff037819 */ /* 0x000fe20000011423 */
[----:B------:R-:W1:Y:S01]  /*0d80*/  @!P0 LDC.64 R22, c[0x0][0x288] ;  /* 0x0000a200ff168b82 */ /* 0x000e620000000a00 */
[----:B0-----:R-:W-:-:S02]  /*0d90*/  @!P2 IADD3 R10, P6, R11, R20, RZ ;  /* 0x000000140b0aa210 */ /* 0x001fc40007fde0ff */
[----:B------:R-:W-:Y:S02]  /*0da0*/  CS2R R38, SRZ ;  /* 0x0000000000267805 */ /* 0x000fe4000001ff00 */
[----:B------:R-:W-:Y:S02]  /*0db0*/  ISETP.GE.AND.EX P5, PT, R3, UR19, PT, P5 ;  /* 0x0000001303007c0c */ /* 0x000fe4000bfa6350 */
[----:B------:R-:W-:Y:S02]  /*0dc0*/  CS2R R36, SRZ ;  /* 0x0000000000247805 */ /* 0x000fe4000001ff00 */
[----:B------:R-:W-:Y:S02]  /*0dd0*/  @!P2 IADD3.X R11, R6, R21, RZ, P6, !PT ;  /* 0x00000015060ba210 */ /* 0x000fe400037fe4ff */
[----:B------:R-:W-:Y:S02]  /*0de0*/  CS2R R58, SRZ ;  /* 0x00000000003a7805 */ /* 0x000fe4000001ff00 */
[----:B------:R-:W-:Y:S01]  /*0df0*/  ISETP.GT.U32.OR P5, PT, R0, 0x1bf, P5 ;  /* 0x000001bf0000780c */ /* 0x000fe20002fa4470 */
[----:B------:R-:W0:Y:S01]  /*0e00*/  @!P4 LDC.64 R20, c[0x0][0x228] ;  /* 0x00008a00ff14cb82 */ /* 0x000e220000000a00 */
[----:B------:R-:W-:Y:S01]  /*0e10*/  IADD3 R31, R2, 0x100, RZ ;  /* 0x00000100021f7810 */ /* 0x000fe20007ffe0ff */
[----:B------:R0:W2:Y:S01]  /*0e20*/  @!P2 LDG.E.64 R68, desc[UR22][R10.64] ;  /* 0x000000160a44a981 */ /* 0x0000a2000c1e1b00 */
[----:B------:R-:W-:-:S02]  /*0e30*/  @!P4 SHF.L.U32 R19, R4, 0x2, RZ ;  /* 0x000000020413c819 */ /* 0x000fc400000006ff */
[----:B------:R-:W-:Y:S02]  /*0e40*/  CS2R R56, SRZ ;  /* 0x0000000000387805 */ /* 0x000fe4000001ff00 */
[----:B------:R-:W-:Y:S02]  /*0e50*/  ISETP.GE.U32.AND P3, PT, R31, UR18, PT ;  /* 0x000000121f007c0c */ /* 0x000fe4000bf66070 */
[----:B------:R-:W-:Y:S02]  /*0e60*/  IADD3 R81, R2, 0x60, RZ ;  /* 0x0000006002517810 */ /* 0x000fe40007ffe0ff */
[----:B------:R-:W-:Y:S02]  /*0e70*/  CS2R R124, SRZ ;  /* 0x00000000007c7805 */ /* 0x000fe4000001ff00 */
[----:B------:R-:W-:Y:S02]  /*0e80*/  SHF.R.S32.HI R17, RZ, 0x1f, R31 ;  /* 0x0000001fff117819 */ /* 0x000fe4000001141f */
[----:B------:R-:W-:-:S02]  /*0e90*/  CS2R R122, SRZ ;  /* 0x00000000007a7805 */ /* 0x000fc4000001ff00 */
[----:B------:R-:W-:Y:S01]  /*0ea0*/  @!P4 SHF.L.U64.HI R16, R4, 0x2, R5 ;  /* 0x000000020410c819 */ /* 0x000fe20000010205 */
[----:B------:R-:W0:Y:S01]  /*0eb0*/  @!P5 LDC.64 R26, c[0x0][0x288] ;  /* 0x0000a200ff1adb82 */ /* 0x000e220000000a00 */
[----:B------:R-:W-:Y:S02]  /*0ec0*/  ISETP.GE.AND.EX P3, PT, R17, UR19, PT, P3 ;  /* 0x0000001311007c0c */ /* 0x000fe4000bf66330 */
[----:B------:R-:W-:Y:S02]  /*0ed0*/  CS2R R120, SRZ ;  /* 0x0000000000787805 */ /* 0x000fe4000001ff00 */
[----:B----4-:R-:W-:Y:S02]  /*0ee0*/  @!P4 IADD3 R4, P6, R19, R24, RZ ;  /* 0x000000181304c210 */ /* 0x010fe40007fde0ff */
[----:B------:R-:W-:Y:S02]  /*0ef0*/  CS2R R108, SRZ ;  /* 0x00000000006c7805 */ /* 0x000fe4000001ff00 */
[----:B------:R-:W-:Y:S01]  /*0f00*/  ISETP.GT.U32.OR P3, PT, R0, 0x1bf, P3 ;  /* 0x000001bf0000780c */ /* 0x000fe20001f64470 */
[----:B-1----:R-:W-:Y:S01]  /*0f10*/  @!P0 IMAD R18, R7, R22, RZ ;  /* 0x0000001607128224 */ /* 0x002fe200078e02ff */
[----:B------:R-:W-:-:S02]  /*0f20*/  @!P4 IADD3.X R5, R16, R25, RZ, P6, !PT ;  /* 0x000000191005c210 */ /* 0x000fc400037fe4ff */
[----:B------:R-:W-:Y:S01]  /*0f30*/  CS2R R110, SRZ ;  /* 0x00000000006e7805 */ /* 0x000fe2000001ff00 */
[----:B------:R-:W1:Y:S01]  /*0f40*/  @!P0 LDC.64 R24, c[0x0][0x230] ;  /* 0x00008c00ff188b82 */ /* 0x000e620000000a00 */
[----:B---3--:R-:W-:Y:S01]  /*0f50*/  @!P0 IMAD R15, R33, R23, R18 ;  /* 0x00000017210f8224 */ /* 0x008fe200078e0212 */
[----:B------:R-:W-:Y:S01]  /*0f60*/  @!P0 MOV R12, R74 ;  /* 0x0000004a000c8202 */ /* 0x000fe20000000f00 */
[----:B------:R-:W5:Y:S01]  /*0f70*/  @!P4 LDG.E.64 R102, desc[UR22][R4.64] ;  /* 0x000000160466c981 */ /* 0x000f62000c1e1b00 */
[----:B0-----:R-:W-:Y:S01]  /*0f80*/  @!P4 IADD3 R6, P6, R19, R20, RZ ;  /* 0x000000141306c210 */ /* 0x001fe20007fde0ff */
[----:B------:R-:W-:Y:S01]  /*0f90*/  ULDC.64 UR6, c[0x0][0x248] ;  /* 0x0000920000067ab9 */ /* 0x000fe20000000a00 */
[----:B------:R-:W-:Y:S02]  /*0fa0*/  @!P0 MOV R13, R73 ;  /* 0x00000049000d8202 */ /* 0x000fe40000000f00 */
[----:B------:R-:W0:Y:S01]  /*0fb0*/  @!P0 LDC.64 R18, c[0x0][0x228] ;  /* 0x00008a00ff128b82 */ /* 0x000e220000000a00 */
[----:B------:R-:W-:Y:S01]  /*0fc0*/  @!P0 IMAD.WIDE.U32 R12, R33, R22, R12 ;  /* 0x00000016210c8225 */ /* 0x000fe200078e000c */
[----:B------:R-:W-:-:S06]  /*0fd0*/  IADD3 R33, R2, 0x110, RZ ;  /* 0x0000011002217810 */ /* 0x000fcc0007ffe0ff */
[----:B------:R-:W3:Y:S01]  /*0fe0*/  @!P3 LDC.64 R28, c[0x0][0x288] ;  /* 0x0000a200ff1cbb82 */ /* 0x000ee20000000a00 */
[----:B------:R-:W-:-:S07]  /*0ff0*/  @!P4 IADD3.X R7, R16, R21, RZ, P6, !PT ;  /* 0x000000151007c210 */ /* 0x000fce00037fe4ff */
[----:B------:R-:W4:Y:S01]  /*1000*/  @!P5 LDC.64 R22, c[0x0][0x230] ;  /* 0x00008c00ff16db82 */ /* 0x000f220000000a00 */
[----:B------:R-:W-:Y:S01]  /*1010*/  @!P5 IMAD R16, R3, R26, RZ ;  /* 0x0000001a0310d224 */ /* 0x000fe200078e02ff */
[----:B------:R-:W-:Y:S01]  /*1020*/  ISETP.GE.U32.AND P2, PT, R33, UR18, PT ;  /* 0x0000001221007c0c */ /* 0x000fe2000bf46070 */
[----:B------:R4:W5:Y:S01]  /*1030*/  @!P4 LDG.E.64 R66, desc[UR22][R6.64] ;  /* 0x000000160642c981 */ /* 0x000962000c1e1b00 */
[----:B------:R-:W-:Y:S02]  /*1040*/  @!P0 IADD3 R15, R13, R15, RZ ;  /* 0x0000000f0d0f8210 */ /* 0x000fe40007ffe0ff */
[----:B------:R-:W-:Y:S02]  /*1050*/  SHF.R.S32.HI R3, RZ, 0x1f, R33 ;  /* 0x0000001fff037819 */ /* 0x000fe40000011421 */
[----:B------:R-:W-:Y:S02]  /*1060*/  @!P5 MOV R10, R74 ;  /* 0x0000004a000ad202 */ /* 0x000fe40000000f00 */
[----:B------:R-:W-:-:S02]  /*1070*/  @!P5 MOV R11, R73 ;  /* 0x00000049000bd202 */ /* 0x000fc40000000f00 */
[C---:B------:R-:W-:Y:S02]  /*1080*/  @!P0 SHF.L.U32 R13, R12.reuse, 0x2, RZ ;  /* 0x000000020c0d8819 */ /* 0x040fe400000006ff */
[----:B------:R-:W-:Y:S01]  /*1090*/  @!P0 SHF.L.U64.HI R14, R12, 0x2, R15 ;  /* 0x000000020c0e8819 */ /* 0x000fe2000001020f */
[----:B------:R-:W-:Y:S01]  /*10a0*/  @!P5 IMAD R15, R35, R27, R16 ;  /* 0x0000001b230fd224 */ /* 0x000fe200078e0210 */
[----:B------:R-:W-:Y:S01]  /*10b0*/  ISETP.GE.AND.EX P2, PT, R3, UR19, PT, P2 ;  /* 0x0000001303007c0c */ /* 0x000fe2000bf46320 */
[----:B------:R-:W-:Y:S01]  /*10c0*/  @!P5 IMAD.WIDE.U32 R10, R35, R26, R10 ;  /* 0x0000001a230ad225 */ /* 0x000fe200078e000a */
[----:B-1----:R-:W-:Y:S01]  /*10d0*/  @!P0 IADD3 R8, P6, R13, R24, RZ ;  /* 0x000000180d088210 */ /* 0x002fe20007fde0ff */
[----:B------:R-:W1:Y:S01]  /*10e0*/  @!P3 LDC.64 R26, c[0x0][0x230] ;  /* 0x00008c00ff1abb82 */ /* 0x000e620000000a00 */
[----:B------:R-:W-:Y:S02]  /*10f0*/  ISETP.GT.U32.OR P2, PT, R0, 0x1bf, P2 ;  /* 0x000001bf0000780c */ /* 0x000fe40001744470 */
[----:B------:R-:W-:-:S02]  /*1100*/  @!P0 IADD3.X R9, R14, R25, RZ, P6, !PT ;  /* 0x000000190e098210 */ /* 0x000fc400037fe4ff */
[----:B------:R-:W-:Y:S02]  /*1110*/  @!P5 IADD3 R11, R11, R15, RZ ;  /* 0x0000000f0b0bd210 */ /* 0x000fe40007ffe0ff */
[----:B0-----:R-:W-:Y:S01]  /*1120*/  @!P0 IADD3 R12, P6, R13, R18, RZ ;  /* 0x000000120d0c8210 */ /* 0x001fe20007fde0ff */
[----:B------:R-:W0:Y:S01]  /*1130*/  @!P5 LDC.64 R24, c[0x0][0x228] ;  /* 0x00008a00ff18db82 */ /* 0x000e220000000a00 */
[C---:B------:R-:W-:Y:S01]  /*1140*/  @!P5 SHF.L.U32 R21, R10.reuse, 0x2, RZ ;  /* 0x000000020a15d819 */ /* 0x040fe200000006ff */
[----:B---3--:R-:W-:Y:S01]  /*1150*/  @!P3 IMAD R16, R17, R28, RZ ;  /* 0x0000001c1110b224 */ /* 0x008fe200078e02ff */
[----:B------:R-:W-:Y:S01]  /*1160*/  @!P5 SHF.L.U64.HI R18, R10, 0x2, R11 ;  /* 0x000000020a12d819 */ /* 0x000fe2000001020b */
[----:B------:R-:W5:Y:S01]  /*1170*/  @!P0 LDG.E.64 R100, desc[UR22][R8.64] ;  /* 0x0000001608648981 */ /* 0x000f62000c1e1b00 */
[----:B------:R-:W-:Y:S02]  /*1180*/  @!P0 IADD3.X R13, R14, R19, RZ, P6, !PT ;  /* 0x000000130e0d8210 */ /* 0x000fe400037fe4ff */
[----:B------:R-:W-:-:S02]  /*1190*/  @!P3 MOV R10, R74 ;  /* 0x0000004a000ab202 */ /* 0x000fc40000000f00 */
[----:B------:R-:W-:Y:S01]  /*11a0*/  @!P3 MOV R11, R73 ;  /* 0x00000049000bb202 */ /* 0x000fe20000000f00 */
[----:B------:R-:W-:Y:S01]  /*11b0*/  @!P3 IMAD R17, R31, R29, R16 ;  /* 0x0000001d1f11b224 */ /* 0x000fe200078e0210 */
[----:B----4-:R-:W-:Y:S01]  /*11c0*/  @!P5 IADD3 R14, P6, R21, R22, RZ ;  /* 0x00000016150ed210 */ /* 0x010fe20007fde0ff */
[----:B------:R3:W5:Y:S01]  /*11d0*/  @!P0 LDG.E.64 R64, desc[UR22][R12.64] ;  /* 0x000000160c408981 */ /* 0x000762000c1e1b00 */
[----:B------:R-:W-:Y:S02]  /*11e0*/  @!P3 IMAD.WIDE.U32 R10, R31, R28, R10 ;  /* 0x0000001c1f0ab225 */ /* 0x000fe400078e000a */
[----:B------:R-:W-:Y:S01]  /*11f0*/  @!P5 IADD3.X R15, R18, R23, RZ, P6, !PT ;  /* 0x00000017120fd210 */ /* 0x000fe200037fe4ff */
[----:B------:R-:W4:Y:S01]  /*1200*/  @!P2 LDC.64 R28, c[0x0][0x288] ;  /* 0x0000a200ff1cab82 */ /* 0x000f220000000a00 */
[----:B------:R-:W-:Y:S02]  /*1210*/  IADD3 R31, R2, 0x120, RZ ;  /* 0x00000120021f7810 */ /* 0x000fe40007ffe0ff */
[----:B------:R-:W-:Y:S01]  /*1220*/  @!P3 IADD3 R11, R11, R17, RZ ;  /* 0x000000110b0bb210 */ /* 0x000fe20007ffe0ff */
[----:B------:R3:W5:Y:S04]  /*1230*/  @!P5 LDG.E.64 R98, desc[UR22][R14.64] ;  /* 0x000000160e62d981 */ /* 0x000768000c1e1b00 */
[----:B------:R-:W1:Y:S01]  /*1240*/  @!P3 LDC.64 R22, c[0x0][0x228] ;  /* 0x00008a00ff16bb82 */ /* 0x000e620000000a00 */
[----:B------:R-:W-:-:S02]  /*1250*/  ISETP.GE.U32.AND P4, PT, R31, UR18, PT ;  /* 0x000000121f007c0c */ /* 0x000fc4000bf86070 */
[----:B------:R-:W-:-:S04]  /*1260*/  SHF.R.S32.HI R19, RZ, 0x1f, R31 ;  /* 0x0000001fff137819 */ /* 0x000fc8000001141f */
[----:B------:R-:W-:Y:S02]  /*1270*/  ISETP.GE.AND.EX P4, PT, R19, UR19, PT, P4 ;  /* 0x0000001313007c0c */ /* 0x000fe4000bf86340 */
[----:B0-----:R-:W-:Y:S02]  /*1280*/  @!P5 IADD3 R16, P6, R21, R24, RZ ;  /* 0x000000181510d210 */ /* 0x001fe40007fde0ff */
[----:B------:R-:W-:Y:S02]  /*1290*/  ISETP.GT.U32.OR P4, PT, R0, 0x1bf, P4 ;  /* 0x000001bf0000780c */ /* 0x000fe40002784470 */
[----:B------:R-:W-:Y:S02]  /*12a0*/  @!P3 SHF.L.U32 R21, R10, 0x2, RZ ;  /* 0x000000020a15b819 */ /* 0x000fe400000006ff */
[----:B------:R-:W-:Y:S02]  /*12b0*/  @!P5 IADD3.X R17, R18, R25, RZ, P6, !PT ;  /* 0x000000191211d210 */ /* 0x000fe400037fe4ff */
[----:B------:R-:W-:Y:S01]  /*12c0*/  @!P3 SHF.L.U64.HI R18, R10, 0x2, R11 ;  /* 0x000000020a12b819 */ /* 0x000fe2000001020b */
[----:B----4-:R-:W-:Y:S01]  /*12d0*/  @!P2 IMAD R6, R3, R28, RZ ;  /* 0x0000001c0306a224 */ /* 0x010fe200078e02ff */
[----:B-1----:R-:W-:Y:S01]  /*12e0*/  @!P3 IADD3 R10, P6, R21, R26, RZ ;  /* 0x0000001a150ab210 */ /* 0x002fe20007fde0ff */
[----:B------:R-:W3:Y:S01]  /*12f0*/  @!P2 LDC.64 R24, c[0x0][0x228] ;  /* 0x00008a00ff18ab82 */ /* 0x000ee20000000a00 */
[----:B------:R-:W-:Y:S01]  /*1300*/  @!P2 MOV R7, R73 ;  /* 0x000000490007a202 */ /* 0x000fe20000000f00 */
[----:B------:R0:W5:Y:S01]  /*1310*/  @!P5 LDG.E.64 R62, desc[UR22][R16.64] ;  /* 0x00000016103ed981 */ /* 0x000162000c1e1b00 */
[----:B------:R-:W-:-:S02]  /*1320*/  @!P3 IADD3.X R11, R18, R27, RZ, P6, !PT ;  /* 0x0000001b120bb210 */ /* 0x000fc400037fe4ff */
[----:B------:R-:W-:-:S03]  /*1330*/  @!P3 IADD3 R4, P6, R21, R22, RZ ;  /* 0x000000161504b210 */ /* 0x000fc60007fde0ff */
[----:B------:R-:W1:Y:S01]  /*1340*/  @!P4 LDC.64 R26, c[0x0][0x288] ;  /* 0x0000a200ff1acb82 */ /* 0x000e620000000a00 */
[----:B------:R-:W-:Y:S01]  /*1350*/  @!P3 IADD3.X R5, R18, R23, RZ, P6, !PT ;  /* 0x000000171205b210 */ /* 0x000fe200037fe4ff */
[C---:B------:R-:W-:Y:S01]  /*1360*/  @!P2 IMAD R21, R33.reuse, R29, R6 ;  /* 0x0000001d2115a224 */ /* 0x040fe200078e0206 */
[----:B------:R-:W-:Y:S01]  /*1370*/  @!P2 MOV R6, R74 ;  /* 0x0000004a0006a202 */ /* 0x000fe20000000f00 */
[----:B------:R-:W5:Y:S04]  /*1380*/  @!P3 LDG.E.64 R96, desc[UR22][R10.64] ;  /* 0x000000160a60b981 */ /* 0x000f68000c1e1b00 */
[----:B------:R-:W4:Y:S01]  /*1390*/  @!P2 LDC.64 R22, c[0x0][0x230] ;  /* 0x00008c00ff16ab82 */ /* 0x000f220000000a00 */
[----:B------:R-:W-:Y:S01]  /*13a0*/  @!P2 IMAD.WIDE.U32 R6, R33, R28, R6 ;  /* 0x0000001c2106a225 */ /* 0x000fe200078e0006 */
[----:B------:R-:W-:Y:S01]  /*13b0*/  IADD3 R33, R2, 0x130, RZ ;  /* 0x0000013002217810 */ /* 0x000fe20007ffe0ff */
[----:B------:R0:W5:Y:S03]  /*13c0*/  @!P3 LDG.E.64 R60, desc[UR22][R4.64] ;  /* 0x00000016043cb981 */ /* 0x000166000c1e1b00 */
[----:B------:R-:W-:-:S02]  /*13d0*/  ISETP.GE.U32.AND P0, PT, R33, UR18, PT ;  /* 0x0000001221007c0c */ /* 0x000fc4000bf06070 */
[----:B------:R-:W-:Y:S01]  /*13e0*/  SHF.R.S32.HI R3, RZ, 0x1f, R33 ;  /* 0x0000001fff037819 */ /* 0x000fe20000011421 */
[----:B------:R-:W0:Y:S01]  /*13f0*/  @!P4 LDC.64 R28, c[0x0][0x228] ;  /* 0x00008a00ff1ccb82 */ /* 0x000e220000000a00 */
[----:B------:R-:W-:Y:S02]  /*1400*/  @!P2 IADD3 R21, R7, R21, RZ ;  /* 0x000000150715a210 */ /* 0x000fe40007ffe0ff */
[----:B------:R-:W-:Y:S02]  /*1410*/  ISETP.GE.AND.EX P0, PT, R3, UR19, PT, P0 ;  /* 0x0000001303007c0c */ /* 0x000fe4000bf06300 */
[----:B------:R-:W-:Y:S02]  /*1420*/  @!P2 SHF.L.U32 R7, R6, 0x2, RZ ;  /* 0x000000020607a819 */ /* 0x000fe400000006ff */
[----:B------:R-:W-:Y:S02]  /*1430*/  ISETP.GT.U32.OR P0, PT, R0, 0x1bf, P0 ;  /* 0x000001bf0000780c */ /* 0x000fe40000704470 */
[----:B------:R-:W-:Y:S01]  /*1440*/  @!P2 SHF.L.U64.HI R18, R6, 0x2, R21 ;  /* 0x000000020612a819 */ /* 0x000fe20000010215 */
[----:B-1----:R-:W-:Y:S01]  /*1450*/  @!P4 IMAD R6, R19, R26, RZ ;  /* 0x0000001a1306c224 */ /* 0x002fe200078e02ff */
[----:B---3--:R-:W-:Y:S01]  /*1460*/  @!P2 IADD3 R12, P6, R7, R24, RZ ;  /* 0x00000018070ca210 */ /* 0x008fe20007fde0ff */
[----:B------:R-:W1:Y:S02]  /*1470*/  @!P4 LDC.64 R20, c[0x0][0x230] ;  /* 0x00008c00ff14cb82 */ /* 0x000e640000000a00 */
[----:B------:R-:W-:Y:S01]  /*1480*/  @!P4 IMAD R13, R31, R27, R6 ;  /* 0x0000001b1f0dc224 */ /* 0x000fe200078e0206 */
[----:B----4-:R-:W-:-:S02]  /*1490*/  @!P2 IADD3 R8, P5, R7, R22, RZ ;  /* 0x000000160708a210 */ /* 0x010fc40007fbe0ff */
[----:B------:R-:W-:Y:S02]  /*14a0*/  @!P4 MOV R6, R74 ;  /* 0x0000004a0006c202 */ /* 0x000fe40000000f00 */
[----:B------:R-:W-:Y:S01]  /*14b0*/  @!P4 MOV R7, R73 ;  /* 0x000000490007c202 */ /* 0x000fe20000000f00 */
[----:B------:R-:W3:Y:S01]  /*14c0*/  @!P0 LDC.64 R14, c[0x0][0x228] ;  /* 0x00008a00ff0e8b82 */ /* 0x000ee20000000a00 */
[----:B------:R-:W-:Y:S01]  /*14d0*/  IADD3 R35, R2, 0x150, RZ ;  /* 0x0000015002237810 */ /* 0x000fe20007ffe0ff */
[----:B------:R-:W-:Y:S01]  /*14e0*/  @!P4 IMAD.WIDE.U32 R6, R31, R26, R6 ;  /* 0x0000001a1f06c225 */ /* 0x000fe200078e0006 */
[----:B------:R-:W-:-:S05]  /*14f0*/  @!P2 IADD3.X R9, R18, R23, RZ, P5, !PT ;  /* 0x000000171209a210 */ /* 0x000fca0002ffe4ff */
[----:B------:R-:W4:Y:S01]  /*1500*/  @!P0 LDC.64 R30, c[0x0][0x288] ;  /* 0x0000a200ff1e8b82 */ /* 0x000f220000000a00 */
[----:B------:R-:W-:Y:S01]  /*1510*/  ISETP.GE.U32.AND P5, PT, R35, UR18, PT ;  /* 0x0000001223007c0c */ /* 0x000fe2000bfa6070 */
[----:B------:R-:W5:Y:S01]  /*1520*/  @!P2 LDG.E.64 R94, desc[UR22][R8.64] ;  /* 0x00000016085ea981 */ /* 0x000f62000c1e1b00 */
[----:B------:R-:W-:Y:S02]  /*1530*/  SHF.R.S32.HI R27, RZ, 0x1f, R35 ;  /* 0x0000001fff1b7819 */ /* 0x000fe40000011423 */
[----:B0-----:R-:W-:Y:S02]  /*1540*/  IADD3 R17, R2, 0x170, RZ ;  /* 0x0000017002117810 */ /* 0x001fe40007ffe0ff */
[----:B------:R-:W-:Y:S02]  /*1550*/  ISETP.GE.AND.EX P5, PT, R27, UR19, PT, P5 ;  /* 0x000000131b007c0c */ /* 0x000fe4000bfa6350 */
[----:B------:R-:W-:Y:S02]  /*1560*/  @!P4 IADD3 R7, R7, R13, RZ ;  /* 0x0000000d0707c210 */ /* 0x000fe40007ffe0ff */
[----:B------:R-:W-:-:S02]  /*1570*/  ISETP.GT.U32.OR P5, PT, R0, 0x1bf, P5 ;  /* 0x000001bf0000780c */ /* 0x000fc40002fa4470 */
[----:B------:R-:W-:Y:S02]  /*1580*/  @!P2 IADD3.X R13, R18, R25, RZ, P6, !PT ;  /* 0x00000019120da210 */ /* 0x000fe400037fe4ff */
[----:B------:R-:W-:Y:S01]  /*1590*/  ISETP.GE.U32.AND P3, PT, R17, UR18, PT ;  /* 0x0000001211007c0c */ /* 0x000fe2000bf66070 */
[----:B------:R-:W0:Y:S01]  /*15a0*/  @!P0 LDC.64 R18, c[0x0][0x230] ;  /* 0x00008c00ff128b82 */ /* 0x000e220000000a00 */
[----:B------:R-:W-:Y:S01]  /*15b0*/  SHF.R.S32.HI R34, RZ, 0x1f, R17 ;  /* 0x0000001fff227819 */ /* 0x000fe20000011411 */
[----:B------:R-:W5:Y:S03]  /*15c0*/  @!P2 LDG.E.64 R54, desc[UR22][R12.64] ;  /* 0x000000160c36a981 */ /* 0x000f66000c1e1b00 */
[----:B------:R-:W-:Y:S02]  /*15d0*/  ISETP.GE.AND.EX P3, PT, R34, UR19, PT, P3 ;  /* 0x0000001322007c0c */ /* 0x000fe4000bf66330 */
[----:B------:R-:W-:Y:S01]  /*15e0*/  @!P4 SHF.L.U32 R23, R6, 0x2, RZ ;  /* 0x000000020617c819 */ /* 0x000fe200000006ff */
[----:B------:R-:W3:Y:S01]  /*15f0*/  @!P5 LDC.64 R24, c[0x0][0x288] ;  /* 0x0000a200ff18db82 */ /* 0x000ee20000000a00 */
[----:B------:R-:W-:Y:S01]  /*1600*/  ISETP.GT.U32.OR P3, PT, R0, 0x1bf, P3 ;  /* 0x000001bf0000780c */ /* 0x000fe20001f64470 */
[----:B----4-:R-:W-:Y:S01]  /*1610*/  @!P0 IMAD R16, R3, R30, RZ ;  /* 0x0000001e03108224 */ /* 0x010fe200078e02ff */
[----:B------:R-:W-:-:S02]  /*1620*/  @!P0 MOV R4, R74 ;  /* 0x0000004a00048202 */ /* 0x000fc40000000f00 */
[----:B------:R-:W-:Y:S02]  /*1630*/  @!P0 MOV R5, R73 ;  /* 0x0000004900058202 */ /* 0x000fe40000000f00 */
[----:B------:R-:W-:Y:S01]  /*1640*/  @!P4 SHF.L.U64.HI R6, R6, 0x2, R7 ;  /* 0x000000020606c819 */ /* 0x000fe20000010207 */
[----:B------:R-:W4:Y:S01]  /*1650*/  @!P5 LDC.64 R10, c[0x0][0x228] ;  /* 0x00008a00ff0adb82 */ /* 0x000f220000000a00 */
[----:B-1----:R-:W-:Y:S01]  /*1660*/  @!P4 IADD3 R20, P6, R23, R20, RZ ;  /* 0x000000141714c210 */ /* 0x002fe20007fde0ff */
[C---:B------:R-:W-:Y:S02]  /*1670*/  @!P0 IMAD R3, R33.reuse, R31, R16 ;  /* 0x0000001f21038224 */ /* 0x040fe400078e0210 */
[----:B------:R-:W-:Y:S01]  /*1680*/  @!P0 IMAD.WIDE.U32 R4, R33, R30, R4 ;  /* 0x0000001e21048225 */ /* 0x000fe200078e0004 */
[----:B------:R-:W-:Y:S02]  /*1690*/  @!P4 IADD3.X R21, R6, R21, RZ, P6, !PT ;  /* 0x000000150615c210 */ /* 0x000fe400037fe4ff */
[----:B------:R-:W-:-:S02]  /*16a0*/  @!P4 IADD3 R22, P6, R23, R28, RZ ;  /* 0x0000001c1716c210 */ /* 0x000fc40007fde0ff */
[----:B------:R-:W-:Y:S01]  /*16b0*/  @!P0 IADD3 R5, R5, R3, RZ ;  /* 0x0000000305058210 */ /* 0x000fe20007ffe0ff */
[----:B------:R-:W5:Y:S01]  /*16c0*/  @!P4 LDG.E.64 R92, desc[UR22][R20.64] ;  /* 0x00000016145cc981 */ /* 0x000f62000c1e1b00 */
[----:B------:R-:W-:Y:S02]  /*16d0*/  @!P4 IADD3.X R23, R6, R29, RZ, P6, !PT ;  /* 0x0000001d0617c210 */ /* 0x000fe400037fe4ff */
[C---:B------:R-:W-:Y:S01]  /*16e0*/  @!P0 SHF.L.U32 R3, R4.reuse, 0x2, RZ ;  /* 0x0000000204038819 */ /* 0x040fe200000006ff */
[----:B------:R-:W1:Y:S01]  /*16f0*/  @!P3 LDC.64 R6, c[0x0][0x288] ;  /* 0x0000a200ff06bb82 */ /* 0x000e620000000a00 */
[----:B------:R-:W-:Y:S02]  /*1700*/  @!P0 SHF.L.U64.HI R26, R4, 0x2, R5 ;  /* 0x00000002041a8819 */ /* 0x000fe40000010205 */
[----:B------:R-:W-:Y:S01]  /*1710*/  IADD3 R16, R2, 0x190, RZ ;  /* 0x0000019002107810 */ /* 0x000fe20007ffe0ff */
[----:B---3--:R-:W-:Y:S01]  /*1720*/  @!P5 IMAD R28, R27, R24, RZ ;  /* 0x000000181b1cd224 */ /* 0x008fe200078e02ff */
[----:B0-----:R-:W-:Y:S01]  /*1730*/  @!P0 IADD3 R18, P2, R3, R18, RZ ;  /* 0x0000001203128210 */ /* 0x001fe20007f5e0ff */
[----:B------:R0:W5:Y:S02]  /*1740*/  @!P4 LDG.E.64 R52, desc[UR22][R22.64] ;  /* 0x000000161634c981 */ /* 0x000164000c1e1b00 */
[----:B------:R-:W3:Y:S01]  /*1750*/  @!P5 LDC.64 R4, c[0x0][0x230] ;  /* 0x00008c00ff04db82 */ /* 0x000ee20000000a00 */
[----:B------:R-:W-:-:S02]  /*1760*/  @!P0 IADD3.X R19, R26, R19, RZ, P2, !PT ;  /* 0x000000131a138210 */ /* 0x000fc400017fe4ff */
[----:B------:R-:W-:Y:S02]  /*1770*/  @!P0 IADD3 R14, P6, R3, R14, RZ ;  /* 0x0000000e030e8210 */ /* 0x000fe40007fde0ff */
[----:B------:R-:W-:Y:S01]  /*1780*/  ISETP.GE.U32.AND P2, PT, R16, UR18, PT ;  /* 0x0000001210007c0c */ /* 0x000fe2000bf46070 */
[----:B------:R-:W5:Y:S01]  /*1790*/  @!P0 LDG.E.64 R90, desc[UR22][R18.64] ;  /* 0x00000016125a8981 */ /* 0x000f62000c1e1b00 */
[----:B------:R-:W-:Y:S01]  /*17a0*/  SHF.R.S32.HI R32, RZ, 0x1f, R16 ;  /* 0x0000001fff207819 */ /* 0x000fe20000011410 */
[----:B0-----:R-:W0:Y:S01]  /*17b0*/  @!P3 LDC.64 R22, c[0x0][0x230] ;  /* 0x00008c00ff16bb82 */ /* 0x001e220000000a00 */
[----:B------:R-:W-:Y:S02]  /*17c0*/  @!P0 IADD3.X R15, R26, R15, RZ, P6, !PT ;  /* 0x0000000f1a0f8210 */ /* 0x000fe400037fe4ff */
[----:B------:R-:W-:Y:S02]  /*17d0*/  ISETP.GE.AND.EX P2, PT, R32, UR19, PT, P2 ;  /* 0x0000001320007c0c */ /* 0x000fe4000bf46320 */
[----:B------:R-:W-:-:S02]  /*17e0*/  @!P5 MOV R8, R74 ;  /* 0x0000004a0008d202 */ /* 0x000fc40000000f00 */
[----:B------:R-:W-:Y:S01]  /*17f0*/  @!P5 MOV R9, R73 ;  /* 0x000000490009d202 */ /* 0x000fe20000000f00 */
[C---:B------:R-:W-:Y:S01]  /*1800*/  @!P5 IMAD R3, R35.reuse, R25, R28 ;  /* 0x000000192303d224 */ /* 0x040fe200078e021c */
[----:B------:R-:W-:Y:S01]  /*1810*/  IADD3 R26, R2, 0x1a0, RZ ;  /* 0x000001a0021a7810 */ /* 0x000fe20007ffe0ff */
[----:B------:R2:W5:Y:S01]  /*1820*/  @!P0 LDG.E.64 R50, desc[UR22][R14.64] ;  /* 0x000000160e328981 */ /* 0x000562000c1e1b00 */
[----:B------:R-:W-:Y:S01]  /*1830*/  ISETP.GT.U32.OR P2, PT, R0, 0x1bf, P2 ;  /* 0x000001bf0000780c */ /* 0x000fe20001744470 */
[----:B------:R-:W-:Y:S01]  /*1840*/  @!P5 IMAD.WIDE.U32 R24, R35, R24, R8 ;  /* 0x000000182318d225 */ /* 0x000fe200078e0008 */
[----:B------:R-:W-:Y:S01]  /*1850*/  ISETP.GE.U32.AND P0, PT, R26, UR18, PT ;  /* 0x000000121a007c0c */ /* 0x000fe2000bf06070 */
[----:B------:R-:W0:Y:S01]  /*1860*/  @!P3 LDC.64 R20, c[0x0][0x228] ;  /* 0x00008a00ff14bb82 */ /* 0x000e220000000a00 */
[----:B------:R-:W-:Y:S01]  /*1870*/  SHF.R.S32.HI R27, RZ, 0x1f, R26 ;  /* 0x0000001fff1b7819 */ /* 0x000fe2000001141a */
[----:B-1----:R-:W-:Y:S01]  /*1880*/  @!P3 IMAD R8, R34, R6, RZ ;  /* 0x000000062208b224 */ /* 0x002fe200078e02ff */
[----:B------:R-:W-:-:S02]  /*1890*/  @!P5 IADD3 R9, R25, R3, RZ ;  /* 0x000000031909d210 */ /* 0x000fc40007ffe0ff */
[----:B------:R-:W-:Y:S02]  /*18a0*/  ISETP.GE.AND.EX P0, PT, R27, UR19, PT, P0 ;  /* 0x000000131b007c0c */ /* 0x000fe4000bf06300 */
[----:B--2---:R-:W-:Y:S02]  /*18b0*/  @!P3 MOV R14, R74 ;  /* 0x0000004a000eb202 */ /* 0x004fe40000000f00 */
[----:B------:R-:W-:Y:S01]  /*18c0*/  @!P3 MOV R15, R73 ;  /* 0x00000049000fb202 */ /* 0x000fe20000000f00 */
[----:B------:R-:W1:Y:S01]  /*18d0*/  @!P2 LDC.64 R18, c[0x0][0x230] ;  /* 0x00008c00ff12ab82 */ /* 0x000e620000000a00 */
[----:B------:R-:W-:Y:S02]  /*18e0*/  @!P5 SHF.L.U32 R3, R24, 0x2, RZ ;  /* 0x000000021803d819 */ /* 0x000fe400000006ff */
[----:B------:R-:W-:Y:S01]  /*18f0*/  ISETP.GT.U32.OR P0, PT, R0, 0x1bf, P0 ;  /* 0x000001bf0000780c */ /* 0x000fe20000704470 */
[C---:B------:R-:W-:Y:S01]  /*1900*/  @!P3 IMAD R25, R17.reuse, R7, R8 ;  /* 0x000000071119b224 */ /* 0x040fe200078e0208 */
[----:B------:R-:W-:Y:S01]  /*1910*/  @!P5 SHF.L.U64.HI R24, R24, 0x2, R9 ;  /* 0x000000021818d819 */ /* 0x000fe20000010209 */
[----:B------:R-:W-:Y:S01]  /*1920*/  @!P3 IMAD.WIDE.U32 R6, R17, R6, R14 ;  /* 0x000000061106b225 */ /* 0x000fe200078e000e */
[C---:B---3--:R-:W-:Y:S01]  /*1930*/  @!P5 IADD3 R12, P4, R3.reuse, R4, RZ ;  /* 0x00000004030cd210 */ /* 0x048fe20007f9e0ff */
[----:B------:R-:W2:Y:S01]  /*1940*/  @!P2 LDC.64 R8, c[0x0][0x288] ;  /* 0x0000a200ff08ab82 */ /* 0x000ea20000000a00 */
[----:B----4-:R-:W-:-:S02]  /*1950*/  @!P5 IADD3 R10, P6, R3, R10, RZ ;  /* 0x0000000a030ad210 */ /* 0x010fc40007fde0ff */
[----:B------:R-:W-:Y:S02]  /*1960*/  @!P5 IADD3.X R13, R24, R5, RZ, P4, !PT ;  /* 0x00000005180dd210 */ /* 0x000fe400027fe4ff */
[----:B------:R-:W-:Y:S02]  /*1970*/  IADD3 R3, R2, 0x1b0, RZ ;  /* 0x000001b002037810 */ /* 0x000fe40007ffe0ff */
[----:B------:R-:W-:Y:S01]  /*1980*/  @!P3 IADD3 R5, R7, R25, RZ ;  /* 0x000000190705b210 */ /* 0x000fe20007ffe0ff */
[----:B------:R-:W3:Y:S01]  /*1990*/  @!P2 LDC.64 R14, c[0x0][0x228] ;  /* 0x00008a00ff0eab82 */ /* 0x000ee20000000a00 */
[----:B------:R-:W-:Y:S01]  /*19a0*/  ISETP.GE.U32.AND P4, PT, R3, UR18, PT ;  /* 0x0000001203007c0c */ /* 0x000fe2000bf86070 */
[----:B------:R4:W5:Y:S01]  /*19b0*/  @!P5 LDG.E.64 R88, desc[UR22][R12.64] ;  /* 0x000000160c58d981 */ /* 0x000962000c1e1b00 */
[----:B------:R-:W-:Y:S02]  /*19c0*/  SHF.R.S32.HI R30, RZ, 0x1f, R3 ;  /* 0x0000001fff1e7819 */ /* 0x000fe40000011403 */
[----:B------:R-:W-:-:S02]  /*19d0*/  @!P3 SHF.L.U32 R17, R6, 0x2, RZ ;  /* 0x000000020611b819 */ /* 0x000fc400000006ff */
[----:B------:R-:W-:Y:S02]  /*19e0*/  @!P3 SHF.L.U64.HI R28, R6, 0x2, R5 ;  /* 0x00000002061cb819 */ /* 0x000fe40000010205 */
[----:B------:R-:W1:Y:S01]  /*19f0*/  @!P0 LDC.64 R6, c[0x0][0x288] ;  /* 0x0000a200ff068b82 */ /* 0x000e620000000a00 */
[----:B------:R-:W-:-:S04]  /*1a00*/  ISETP.GE.AND.EX P4, PT, R30, UR19, PT, P4 ;  /* 0x000000131e007c0c */ /* 0x000fc8000bf86340 */
[----:B------:R-:W-:Y:S02]  /*1a10*/  ISETP.GT.U32.OR P4, PT, R0, 0x1bf, P4 ;  /* 0x000001bf0000780c */ /* 0x000fe40002784470 */
[----:B------:R-:W-:Y:S01]  /*1a20*/  @!P5 IADD3.X R11, R24, R11, RZ, P6, !PT ;  /* 0x0000000b180bd210 */ /* 0x000fe200037fe4ff */
[----:B--2---:R-:W-:Y:S01]  /*1a30*/  @!P2 IMAD R4, R32, R8, RZ ;  /* 0x000000082004a224 */ /* 0x004fe200078e02ff */
[----:B------:R-:W-:Y:S01]  /*1a40*/  IADD3 R24, R2, 0x1c0, RZ ;  /* 0x000001c002187810 */ /* 0x000fe20007ffe0ff */
[----:B----4-:R-:W2:Y:S02]  /*1a50*/  @!P0 LDC.64 R12, c[0x0][0x228] ;  /* 0x00008a00ff0c8b82 */ /* 0x010ea40000000a00 */
[----:B------:R4:W5:Y:S01]  /*1a60*/  @!P5 LDG.E.64 R48, desc[UR22][R10.64] ;  /* 0x000000160a30d981 */ /* 0x000962000c1e1b00 */
[----:B------:R-:W-:Y:S01]  /*1a70*/  @!P2 IMAD R25, R16, R9, R4 ;  /* 0x000000091019a224 */ /* 0x000fe200078e0204 */
[----:B------:R-:W-:Y:S02]  /*1a80*/  ISETP.GE.U32.AND P5, PT, R24, UR18, PT ;  /* 0x0000001218007c0c */ /* 0x000fe4000bfa6070 */
[----:B------:R-:W-:-:S02]  /*1a90*/  SHF.R.S32.HI R31, RZ, 0x1f, R24 ;  /* 0x0000001fff1f7819 */ /* 0x000fc40000011418 */
[----:B------:R-:W2:Y:S01]  /*1aa0*/  @!P4 LDC.64 R4, c[0x0][0x288] ;  /* 0x0000a200ff04cb82 */ /* 0x000ea20000000a00 */
[----:B----4-:R-:W-:Y:S02]  /*1ab0*/  @!P2 MOV R10, R74 ;  /* 0x0000004a000aa202 */ /* 0x010fe40000000f00 */
[----:B------:R-:W-:Y:S02]  /*1ac0*/  @!P2 MOV R11, R73 ;  /* 0x00000049000ba202 */ /* 0x000fe40000000f00 */
[----:B0-----:R-:W-:Y:S02]  /*1ad0*/  @!P3 IADD3 R22, P6, R17, R22, RZ ;  /* 0x000000161116b210 */ /* 0x001fe40007fde0ff */
[----:B------:R-:W-:Y:S01]  /*1ae0*/  ISETP.GE.AND.EX P5, PT, R31, UR19, PT, P5 ;  /* 0x000000131f007c0c */ /* 0x000fe2000bfa6350 */
[----:B------:R-:W-:Y:S02]  /*1af0*/  @!P2 IMAD.WIDE.U32 R8, R16, R8, R10 ;  /* 0x000000081008a225 */ /* 0x000fe400078e000a */
[----:B------:R-:W0:Y:S02]  /*1b00*/  @!P0 LDC.64 R10, c[0x0][0x230] ;  /* 0x00008c00ff0a8b82 */ /* 0x000e240000000a00 */
[----:B-1----:R-:W-:Y:S01]  /*1b10*/  @!P0 IMAD R16, R27, R6, RZ ;  /* 0x000000061b108224 */ /* 0x002fe200078e02ff */
[----:B------:R-:W-:-:S02]  /*1b20*/  @!P3 IADD3.X R23, R28, R23, RZ, P6, !PT ;  /* 0x000000171c17b210 */ /* 0x000fc400037fe4ff */
[----:B------:R-:W-:Y:S01]  /*1b30*/  ISETP.GT.U32.OR P5, PT, R0, 0x1bf, P5 ;  /* 0x000001bf0000780c */ /* 0x000fe20002fa4470 */
[----:B------:R-:W-:Y:S01]  /*1b40*/  @!P0 IMAD R29, R26, R7, R16 ;  /* 0x000000071a1d8224 */ /* 0x000fe200078e0210 */
[----:B------:R-:W-:Y:S01]  /*1b50*/  @!P3 IADD3 R20, P6, R17, R20, RZ ;  /* 0x000000141114b210 */ /* 0x000fe20007fde0ff */
[----:B------:R-:W5:Y:S01]  /*1b60*/  @!P3 LDG.E.64 R86, desc[UR22][R22.64] ;  /* 0x000000161656b981 */ /* 0x000f62000c1e1b00 */
[----:B------:R-:W-:Y:S02]  /*1b70*/  @!P2 IADD3 R9, R9, R25, RZ ;  /* 0x000000190909a210 */ /* 0x000fe40007ffe0ff */
[----:B------:R-:W-:Y:S02]  /*1b80*/  @!P2 SHF.L.U32 R25, R8, 0x2, RZ ;  /* 0x000000020819a819 */ /* 0x000fe400000006ff */
[----:B------:R-:W-:Y:S02]  /*1b90*/  @!P0 MOV R16, R74 ;  /* 0x0000004a00108202 */ /* 0x000fe40000000f00 */
[----:B------:R-:W-:-:S02]  /*1ba0*/  @!P0 MOV R17, R73 ;  /* 0x0000004900118202 */ /* 0x000fc40000000f00 */
[----:B------:R-:W-:Y:S02]  /*1bb0*/  @!P3 IADD3.X R21, R28, R21, RZ, P6, !PT ;  /* 0x000000151c15b210 */ /* 0x000fe400037fe4ff */
[----:B------:R-:W-:Y:S01]  /*1bc0*/  @!P2 SHF.L.U64.HI R28, R8, 0x2, R9 ;  /* 0x00000002081ca819 */ /* 0x000fe20000010209 */
[----:B------:R-:W-:Y:S01]  /*1bd0*/  @!P0 IMAD.WIDE.U32 R26, R26, R6, R16 ;  /* 0x000000061a1a8225 */ /* 0x000fe200078e0010 */
[C---:B------:R-:W-:Y:S01]  /*1be0*/  @!P2 IADD3 R18, P6, R25.reuse, R18, RZ ;  /* 0x000000121912a210 */ /* 0x040fe20007fde0ff */
[----:B------:R-:W1:Y:S01]  /*1bf0*/  @!P4 LDC.64 R8, c[0x0][0x230] ;  /* 0x00008c00ff08cb82 */ /* 0x000e620000000a00 */
[----:B------:R-:W5:Y:S02]  /*1c00*/  @!P3 LDG.E.64 R46, desc[UR22][R20.64] ;  /* 0x00000016142eb981 */ /* 0x000f64000c1e1b00 */
[----:B------:R-:W-:Y:S02]  /*1c10*/  @!P2 IADD3.X R19, R28, R19, RZ, P6, !PT ;  /* 0x000000131c13a210 */ /* 0x000fe400037fe4ff */
[----:B---3--:R-:W-:-:S02]  /*1c20*/  @!P2 IADD3 R14, P6, R25, R14, RZ ;  /* 0x0000000e190ea210 */ /* 0x008fc40007fde0ff */
[----:B------:R-:W-:Y:S01]  /*1c30*/  @!P0 IADD3 R27, R27, R29, RZ ;  /* 0x0000001d1b1b8210 */ /* 0x000fe20007ffe0ff */
[----:B------:R-:W3:Y:S01]  /*1c40*/  @!P4 LDC.64 R6, c[0x0][0x228] ;  /* 0x00008a00ff06cb82 */ /* 0x000ee20000000a00 */
[----:B------:R-:W-:Y:S01]  /*1c50*/  @!P2 IADD3.X R15, R28, R15, RZ, P6, !PT ;  /* 0x0000000f1c0fa210 */ /* 0x000fe200037fe4ff */
[----:B--2---:R-:W-:Y:S01]  /*1c60*/  @!P4 IMAD R30, R30, R4, RZ ;  /* 0x000000041e1ec224 */ /* 0x004fe200078e02ff */
[C---:B------:R-:W-:Y:S01]  /*1c70*/  @!P0 SHF.L.U32 R25, R26.reuse, 0x2, RZ ;  /* 0x000000021a198819 */ /* 0x040fe200000006ff */
[----:B------:R2:W5:Y:S01]  /*1c80*/  @!P2 LDG.E.64 R84, desc[UR22][R18.64] ;  /* 0x000000161254a981 */ /* 0x000562000c1e1b00 */
[----:B------:R-:W-:-:S03]  /*1c90*/  @!P0 SHF.L.U64.HI R28, R26, 0x2, R27 ;  /* 0x000000021a1c8819 */ /* 0x000fc6000001021b */
[----:B------:R-:W4:Y:S01]  /*1ca0*/  @!P5 LDC.64 R16, c[0x0][0x288] ;  /* 0x0000a200ff10db82 */ /* 0x000f220000000a00 */
[----:B------:R-:W-:Y:S01]  /*1cb0*/  @!P4 MOV R26, R74 ;  /* 0x0000004a001ac202 */ /* 0x000fe20000000f00 */
[----:B------:R2:W5:Y:S01]  /*1cc0*/  @!P2 LDG.E.64 R44, desc[UR22][R14.64] ;  /* 0x000000160e2ca981 */ /* 0x000562000c1e1b00 */
[----:B------:R-:W-:Y:S01]  /*1cd0*/  @!P4 MOV R27, R73 ;  /* 0x00000049001bc202 */ /* 0x000fe20000000f00 */
[----:B------:R-:W-:Y:S01]  /*1ce0*/  @!P4 IMAD R29, R3, R5, R30 ;  /* 0x00000005031dc224 */ /* 0x000fe200078e021e */
[----:B0-----:R-:W-:Y:S01]  /*1cf0*/  @!P0 IADD3 R10, P6, R25, R10, RZ ;  /* 0x0000000a190a8210 */ /* 0x001fe20007fde0ff */
[----:B------:R-:W-:-:S03]  /*1d00*/  @!P4 IMAD.WIDE.U32 R4, R3, R4, R26 ;  /* 0x000000040304c225 */ /* 0x000fc600078e001a */
[----:B------:R-:W-:Y:S01]  /*1d10*/  @!P0 IADD3.X R11, R28, R11, RZ, P6, !PT ;  /* 0x0000000b1c0b8210 */ /* 0x000fe200037fe4ff */
[----:B--2---:R-:W0:Y:S01]  /*1d20*/  @!P5 LDC.64 R18, c[0x0][0x228] ;  /* 0x00008a00ff12db82 */ /* 0x004e220000000a00 */
[----:B------:R-:W-:Y:S02]  /*1d30*/  @!P0 IADD3 R12, P6, R25, R12, RZ ;  /* 0x0000000c190c8210 */ /* 0x000fe40007fde0ff */
[----:B------:R-:W-:Y:S01]  /*1d40*/  @!P4 IADD3 R3, R5, R29, RZ ;  /* 0x0000001d0503c210 */ /* 0x000fe20007ffe0ff */
[----:B------:R-:W5:Y:S01]  /*1d50*/  @!P0 LDG.E.64 R82, desc[UR22][R10.64] ;  /* 0x000000160a528981 */ /* 0x000f62000c1e1b00 */
[----:B------:R-:W-:Y:S02]  /*1d60*/  @!P4 SHF.L.U32 R5, R4, 0x2, RZ ;  /* 0x000000020405c819 */ /* 0x000fe400000006ff */
[----:B------:R-:W-:Y:S01]  /*1d70*/  @!P0 IADD3.X R13, R28, R13, RZ, P6, !PT ;  /* 0x0000000d1c0d8210 */ /* 0x000fe200037fe4ff */
[----:B------:R-:W2:Y:S01]  /*1d80*/  @!P5 LDC.64 R14, c[0x0][0x230] ;  /* 0x00008c00ff0edb82 */ /* 0x000ea20000000a00 */
[----:B------:R-:W-:-:S02]  /*1d90*/  @!P4 SHF.L.U64.HI R26, R4, 0x2, R3 ;  /* 0x00000002041ac819 */ /* 0x000fc40000010203 */
[----:B-1----:R-:W-:Y:S01]  /*1da0*/  @!P4 IADD3 R8, P6, R5, R8, RZ ;  /* 0x000000080508c210 */ /* 0x002fe20007fde0ff */
[----:B------:R-:W5:Y:S01]  /*1db0*/  @!P0 LDG.E.64 R42, desc[UR22][R12.64] ;  /* 0x000000160c2a8981 */ /* 0x000f62000c1e1b00 */
[----:B----4-:R-:W-:Y:S02]  /*1dc0*/  @!P5 IMAD R3, R31, R16, RZ ;  /* 0x000000101f03d224 */ /* 0x010fe400078e02ff */
[----:B------:R-:W-:Y:S02]  /*1dd0*/  @!P4 IADD3.X R9, R26, R9, RZ, P6, !PT ;  /* 0x000000091a09c210 */ /* 0x000fe400037fe4ff */
[----:B---3--:R-:W-:Y:S01]  /*1de0*/  @!P4 IADD3 R4, P6, R5, R6, RZ ;  /* 0x000000060504c210 */ /* 0x008fe20007fde0ff */
[----:B------:R-:W-:Y:S01]  /*1df0*/  @!P5 IMAD R3, R24, R17, R3 ;  /* 0x000000111803d224 */ /* 0x000fe200078e0203 */
[----:B------:R-:W-:Y:S01]  /*1e00*/  @!P5 MOV R6, R74 ;  /* 0x0000004a0006d202 */ /* 0x000fe20000000f00 */
[----:B------:R1:W5:Y:S01]  /*1e10*/  @!P4 LDG.E.64 R76, desc[UR22][R8.64] ;  /* 0x00000016084cc981 */ /* 0x000362000c1e1b00 */
[----:B------:R-:W-:-:S02]  /*1e20*/  @!P4 IADD3.X R5, R26, R7, RZ, P6, !PT ;  /* 0x000000071a05c210 */ /* 0x000fc400037fe4ff */
[----:B------:R-:W-:Y:S02]  /*1e30*/  @!P5 MOV R7, R73 ;  /* 0x000000490007d202 */ /* 0x000fe40000000f00 */
[----:B------:R-:W-:Y:S01]  /*1e40*/  IADD3 R17, R2, 0x1d0, RZ ;  /* 0x000001d002117810 */ /* 0x000fe20007ffe0ff */
[----:B------:R3:W5:Y:S01]  /*1e50*/  @!P4 LDG.E.64 R40, desc[UR22][R4.64] ;  /* 0x000000160428c981 */ /* 0x000762000c1e1b00 */
[----:B------:R-:W-:Y:S02]  /*1e60*/  @!P5 IMAD.WIDE.U32 R6, R24, R16, R6 ;  /* 0x000000101806d225 */ /* 0x000fe400078e0006 */
[----:B------:R-:W-:Y:S02]  /*1e70*/  ISETP.GE.U32.AND P3, PT, R17, UR18, PT ;  /* 0x0000001211007c0c */ /* 0x000fe4000bf66070 */
[----:B------:R-:W-:Y:S02]  /*1e80*/  SHF.R.S32.HI R25, RZ, 0x1f, R17 ;  /* 0x0000001fff197819 */ /* 0x000fe40000011411 */
[----:B------:R-:W-:-:S02]  /*1e90*/  IADD3 R16, R2, 0x1e0, RZ ;  /* 0x000001e002107810 */ /* 0x000fc40007ffe0ff */
[----:B------:R-:W-:Y:S02]  /*1ea0*/  ISETP.GE.AND.EX P3, PT, R25, UR19, PT, P3 ;  /* 0x0000001319007c0c */ /* 0x000fe4000bf66330 */
[----:B------:R-:W-:Y:S02]  /*1eb0*/  ISETP.GE.U32.AND P2, PT, R16, UR18, PT ;  /* 0x0000001210007c0c */ /* 0x000fe4000bf46070 */
[----:B------:R-:W-:Y:S02]  /*1ec0*/  SHF.R.S32.HI R28, RZ, 0x1f, R16 ;  /* 0x0000001fff1c7819 */ /* 0x000fe40000011410 */
[----:B------:R-:W-:Y:S02]  /*1ed0*/  ISETP.GT.U32.OR P3, PT, R0, 0x1bf, P3 ;  /* 0x000001bf0000780c */ /* 0x000fe40001f64470 */
[----:B------:R-:W-:Y:S02]  /*1ee0*/  ISETP.GE.AND.EX P2, PT, R28, UR19, PT, P2 ;  /* 0x000000131c007c0c */ /* 0x000fe4000bf46320 */
[----:B------:R-:W-:-:S02]  /*1ef0*/  @!P5 IADD3 R3, R7, R3, RZ ;  /* 0x000000030703d210 */ /* 0x000fc40007ffe0ff */
[----:B------:R-:W-:Y:S02]  /*1f00*/  ISETP.GT.U32.OR P2, PT, R0, 0x1bf, P2 ;  /* 0x000001bf0000780c */ /* 0x000fe40001744470 */
[C---:B------:R-:W-:Y:S02]  /*1f10*/  @!P5 SHF.L.U32 R23, R6.reuse, 0x2, RZ ;  /* 0x000000020617d819 */ /* 0x040fe400000006ff */
[----:B------:R-:W-:-:S03]  /*1f20*/  @!P5 SHF.L.U64.HI R24, R6, 0x2, R3 ;  /* 0x000000020618d819 */ /* 0x000fc60000010203 */
[----:B------:R-:W4:Y:S08]  /*1f30*/  @!P3 LDC.64 R6, c[0x0][0x288] ;  /* 0x0000a200ff06bb82 */ /* 0x000f300000000a00 */
[----:B------:R-:W3:Y:S01]  /*1f40*/  @!P2 LDC.64 R20, c[0x0][0x288] ;  /* 0x0000a200ff14ab82 */ /* 0x000ee20000000a00 */
[----:B-1----:R-:W-:Y:S02]  /*1f50*/  @!P3 MOV R8, R74 ;  /* 0x0000004a0008b202 */ /* 0x002fe40000000f00 */
[----:B------:R-:W-:-:S02]  /*1f60*/  @!P3 MOV R9, R73 ;  /* 0x000000490009b202 */ /* 0x000fc40000000f00 */
[C---:B--2---:R-:W-:Y:S02]  /*1f70*/  @!P5 IADD3 R14, P4, R23.reuse, R14, RZ ;  /* 0x0000000e170ed210 */ /* 0x044fe40007f9e0ff */
[----:B0-----:R-:W-:Y:S01]  /*1f80*/  @!P5 IADD3 R18, P6, R23, R18, RZ ;  /* 0x000000121712d210 */ /* 0x001fe20007fde0ff */
[----:B------:R-:W0:Y:S01]  /*1f90*/  @!P3 LDC.64 R10, c[0x0][0x230] ;  /* 0x00008c00ff0abb82 */ /* 0x000e220000000a00 */
[----:B----4-:R-:W-:Y:S01]  /*1fa0*/  @!P3 IMAD R12, R25, R6, RZ ;  /* 0x00000006190cb224 */ /* 0x010fe200078e02ff */
[----:B------:R-:W-:Y:S06]  /*1fb0*/  STL [R1+0xa0], R106 ;  /* 0x0000a06a01007387 */ /* 0x000fec0000100800 */
[----:B---3--:R-:W1:Y:S01]  /*1fc0*/  @!P3 LDC.64 R4, c[0x0][0x228] ;  /* 0x00008a00ff04bb82 */ /* 0x008e620000000a00 */
[----:B------:R-:W-:-:S02]  /*1fd0*/  @!P3 IMAD R23, R17, R7, R12 ;  /* 0x000000071117b224 */ /* 0x000fc400078e020c */
[----:B------:R-:W-:Y:S01]  /*1fe0*/  @!P3 IMAD.WIDE.U32 R6, R17, R6, R8 ;  /* 0x000000061106b225 */ /* 0x000fe200078e0008 */
[----:B------:R-:W-:-:S03]  /*1ff0*/  @!P5 IADD3.X R15, R24, R15, RZ, P4, !PT ;  /* 0x0000000f180fd210 */ /* 0x000fc600027fe4ff */
[----:B------:R-:W-:Y:S01]  /*2000*/  @!P2 IMAD R8, R28, R20, RZ ;  /* 0x000000141c08a224 */ /* 0x000fe200078e02ff */
[----:B------:R-:W-:-:S06]  /*2010*/  CS2R R28, SRZ ;  /* 0x00000000001c7805 */ /* 0x000fcc000001ff00 */
[----:B------:R-:W2:Y:S01]  /*2020*/  @!P5 LDG.E.64 R28, desc[UR22][R14.64] ;  /* 0x000000160e1cd981 */ /* 0x000ea2000c1e1b00 */
[----:B------:R-:W-:Y:S02]  /*2030*/  @!P3 IADD3 R7, R7, R23, RZ ;  /* 0x000000170707b210 */ /* 0x000fe40007ffe0ff */
[----:B------:R-:W-:Y:S01]  /*2040*/  @!P3 SHF.L.U32 R17, R6, 0x2, RZ ;  /* 0x000000020611b819 */ /* 0x000fe200000006ff */
[----:B------:R-:W-:Y:S01]  /*2050*/  STL [R1+0x9c], R107 ;  /* 0x00009c6b01007387 */ /* 0x000fe20000100800 */
[----:B------:R-:W-:Y:S02]  /*2060*/  @!P5 IADD3.X R19, R24, R19, RZ, P6, !PT ;  /* 0x000000131813d210 */ /* 0x000fe400037fe4ff */
[----:B------:R-:W-:Y:S01]  /*2070*/  @!P3 SHF.L.U64.HI R24, R6, 0x2, R7 ;  /* 0x000000020618b819 */ /* 0x000fe20000010207 */
[----:B------:R-:W-:Y:S01]  /*2080*/  STL.64 [R1+0xa8], R70 ;  /* 0x0000a84601007387 */ /* 0x000fe20000100a00 */
[----:B0-----:R-:W-:Y:S02]  /*2090*/  @!P3 IADD3 R10, P6, R17, R10, RZ ;  /* 0x0000000a110ab210 */ /* 0x001fe40007fde0ff */
[----:B------:R-:W-:Y:S01]  /*20a0*/  IADD3 R3, R2, 0x160, RZ ;  /* 0x0000016002037810 */ /* 0x000fe20007ffe0ff */
[----:B------:R-:W-:Y:S01]  /*20b0*/  STL.64 [R1+0xb0], R104 ;  /* 0x0000b06801007387 */ /* 0x000fe20000100a00 */
[----:B------:R-:W-:-:S02]  /*20c0*/  @!P3 IADD3.X R11, R24, R11, RZ, P6, !PT ;  /* 0x0000000b180bb210 */ /* 0x000fc400037fe4ff */
[----:B------:R-:W-:Y:S01]  /*20d0*/  IADD3 R22, R2, 0x180, RZ ;  /* 0x0000018002167810 */ /* 0x000fe20007ffe0ff */
[----:B------:R-:W-:Y:S01]  /*20e0*/  STL.64 [R1+0xb8], R68 ;  /* 0x0000b84401007387 */ /* 0x000fe20000100a00 */
[----:B------:R-:W-:Y:S01]  /*20f0*/  ISETP.GE.U32.AND P0, PT, R3, UR18, PT ;  /* 0x0000001203007c0c */ /* 0x000fe2000bf06070 */
[----:B------:R-:W-:Y:S01]  /*2100*/  @!P2 IMAD R23, R16, R21, R8 ;  /* 0x000000151017a224 */ /* 0x000fe200078e0208 */
[----:B------:R-:W-:Y:S01]  /*2110*/  SHF.R.S32.HI R27, RZ, 0x1f, R3 ;  /* 0x0000001fff1b7819 */ /* 0x000fe20000011403 */
[----:B------:R-:W0:Y:S01]  /*2120*/  @!P2 LDC.64 R6, c[0x0][0x230] ;  /* 0x00008c00ff06ab82 */ /* 0x000e220000000a00 */
[----:B------:R-:W-:Y:S01]  /*2130*/  @!P2 MOV R9, R73 ;  /* 0x000000490009a202 */ /* 0x000fe20000000f00 */
[----:B------:R-:W5:Y:S01]  /*2140*/  @!P5 LDG.E.64 R38, desc[UR22][R18.64] ;  /* 0x000000161226d981 */ /* 0x000f62000c1e1b00 */
[----:B------:R-:W-:-:S04]  /*2150*/  ISETP.GE.AND.EX P0, PT, R27, UR19, PT, P0 ;  /* 0x000000131b007c0c */ /* 0x000fc8000bf06300 */
[----:B------:R-:W-:Y:S02]  /*2160*/  ISETP.GT.U32.OR P0, PT, R0, 0x1bf, P0 ;  /* 0x000001bf0000780c */ /* 0x000fe40000704470 */
[----:B------:R-:W-:Y:S02]  /*2170*/  ISETP.GE.U32.AND P4, PT, R22, UR18, PT ;  /* 0x0000001216007c0c */ /* 0x000fe4000bf86070 */
[----:B------:R-:W-:-:S09]  /*2180*/  SHF.R.S32.HI R25, RZ, 0x1f, R22 ;  /* 0x0000001fff197819 */ /* 0x000fd20000011416 */
[----:B------:R-:W3:Y:S01]  /*2190*/  @!P0 LDC.64 R12, c[0x0][0x288] ;  /* 0x0000a200ff0c8b82 */ /* 0x000ee20000000a00 */
[----:B------:R-:W-:Y:S02]  /*21a0*/  ISETP.GE.AND.EX P4, PT, R25, UR19, PT, P4 ;  /* 0x0000001319007c0c */ /* 0x000fe4000bf86340 */
[----:B------:R-:W-:Y:S02]  /*21b0*/  @!P2 MOV R8, R74 ;  /* 0x0000004a0008a202 */ /* 0x000fe40000000f00 */
[----:B------:R-:W-:Y:S01]  /*21c0*/  ISETP.GT.U32.OR P4, PT, R0, 0x1bf, P4 ;  /* 0x000001bf0000780c */ /* 0x000fe20002784470 */
[----:B--2---:R2:W-:Y:S02]  /*21d0*/  STL.64 [R1+0x48], R28 ;  /* 0x0000481c01007387 */ /* 0x0045e40000100a00 */
[----:B--2---:R-:W-:-:S06]  /*21e0*/  CS2R R28, SRZ ;  /* 0x00000000001c7805 */ /* 0x004fcc000001ff00 */
[----:B------:R2:W4:Y:S01]  /*21f0*/  @!P3 LDG.E.64 R28, desc[UR22][R10.64] ;  /* 0x000000160a1cb981 */ /* 0x000522000c1e1b00 */
[----:B------:R-:W-:Y:S01]  /*2200*/  @!P2 IMAD.WIDE.U32 R20, R16, R20, R8 ;  /* 0x000000141014a225 */ /* 0x000fe200078e0008 */
[----:B-1----:R-:W-:Y:S01]  /*2210*/  @!P3 IADD3 R4, P6, R17, R4, RZ ;  /* 0x000000041104b210 */ /* 0x002fe20007fde0ff */
[----:B------:R-:W1:Y:S01]  /*2220*/  @!P2 LDC.64 R8, c[0x0][0x228] ;  /* 0x00008a00ff08ab82 */ /* 0x000e620000000a00 */
[----:B------:R-:W-:Y:S02]  /*2230*/  IADD3 R26, R2, 0x10, RZ ;  /* 0x00000010021a7810 */ /* 0x000fe40007ffe0ff */
[----:B------:R-:W-:Y:S01]  /*2240*/  @!P3 IADD3.X R5, R24, R5, RZ, P6, !PT ;  /* 0x000000051805b210 */ /* 0x000fe200037fe4ff */
[----:B---3--:R-:W-:Y:S01]  /*2250*/  @!P0 IMAD R24, R27, R12, RZ ;  /* 0x0000000c1b188224 */ /* 0x008fe200078e02ff */
[----:B------:R-:W-:Y:S02]  /*2260*/  SHF.R.S32.HI R27, RZ, 0x1f, R26 ;  /* 0x0000001fff1b7819 */ /* 0x000fe4000001141a */
[----:B------:R-:W-:Y:S01]  /*2270*/  ISETP.GE.U32.AND P5, PT, R26, UR18, PT ;  /* 0x000000121a007c0c */ /* 0x000fe2000bfa6070 */
[----:B------:R-:W3:Y:S01]  /*2280*/  @!P4 LDC.64 R16, c[0x0][0x288] ;  /* 0x0000a200ff10cb82 */ /* 0x000ee20000000a00 */
[----:B------:R-:W-:Y:S01]  /*2290*/  @!P2 IADD3 R23, R21, R23, RZ ;  /* 0x000000171517a210 */ /* 0x000fe20007ffe0ff */
[----:B------:R3:W5:Y:S01]  /*22a0*/  @!P3 LDG.E.64 R36, desc[UR22][R4.64] ;  /* 0x000000160424b981 */ /* 0x000762000c1e1b00 */
[----:B------:R-:W-:-:S02]  /*22b0*/  ISETP.GE.AND.EX P5, PT, R27, UR19, PT, P5 ;  /* 0x000000131b007c0c */ /* 0x000fc4000bfa6350 */
[----:B------:R-:W-:Y:S02]  /*22c0*/  @!P0 MOV R14, R74 ;  /* 0x0000004a000e8202 */ /* 0x000fe40000000f00 */
[----:B------:R-:W-:Y:S02]  /*22d0*/  @!P0 MOV R15, R73 ;  /* 0x00000049000f8202 */ /* 0x000fe40000000f00 */
[----:B------:R-:W-:Y:S02]  /*22e0*/  CS2R R34, SRZ ;  /* 0x0000000000227805 */ /* 0x000fe4000001ff00 */
[----:B------:R-:W-:Y:S01]  /*22f0*/  @!P2 SHF.L.U32 R21, R20, 0x2, RZ ;  /* 0x000000021415a819 */ /* 0x000fe200000006ff */
[----:B--2---:R-:W2:Y:S01]  /*2300*/  @!P4 LDC.64 R10, c[0x0][0x228] ;  /* 0x00008a00ff0acb82 */ /* 0x004ea20000000a00 */
[----:B------:R-:W-:Y:S02]  /*2310*/  ISETP.GT.U32.OR P5, PT, R0, 0x1bf, P5 ;  /* 0x000001bf0000780c */ /* 0x000fe40002fa4470 */
[----:B------:R-:W-:Y:S01]  /*2320*/  @!P2 SHF.L.U64.HI R20, R20, 0x2, R23 ;  /* 0x000000021414a819 */ /* 0x000fe20000010217 */
[----:B------:R-:W-:-:S02]  /*2330*/  @!P0 IMAD R23, R3, R13, R24 ;  /* 0x0000000d03178224 */ /* 0x000fc400078e0218 */
[----:B------:R-:W-:Y:S01]  /*2340*/  @!P0 IMAD.WIDE.U32 R12, R3, R12, R14 ;  /* 0x0000000c030c8225 */ /* 0x000fe200078e000e */
[----:B0-----:R-:W-:Y:S01]  /*2350*/  @!P2 IADD3 R6, P6, R21, R6, RZ ;  /* 0x000000061506a210 */ /* 0x001fe20007fde0ff */
[----:B------:R-:W0:Y:S03]  /*2360*/  @!P0 LDC.64 R14, c[0x0][0x228] ;  /* 0x00008a00ff0e8b82 */ /* 0x000e260000000a00 */
[----:B------:R-:W-:Y:S02]  /*2370*/  @!P0 IADD3 R3, R13, R23, RZ ;  /* 0x000000170d038210 */ /* 0x000fe40007ffe0ff */
[----:B------:R-:W-:Y:S02]  /*2380*/  @!P2 IADD3.X R7, R20, R7, RZ, P6, !PT ;  /* 0x000000071407a210 */ /* 0x000fe400037fe4ff */
[----:B-1----:R-:W-:Y:S02]  /*2390*/  @!P2 IADD3 R8, P6, R21, R8, RZ ;  /* 0x000000081508a210 */ /* 0x002fe40007fde0ff */
[----:B------:R-:W-:-:S02]  /*23a0*/  @!P0 SHF.L.U32 R19, R12, 0x2, RZ ;  /* 0x000000020c138819 */ /* 0x000fc400000006ff */
[----:B------:R-:W-:Y:S02]  /*23b0*/  @!P0 SHF.L.U64.HI R3, R12, 0x2, R3 ;  /* 0x000000020c038819 */ /* 0x000fe40000010203 */
[----:B------:R-:W1:Y:S01]  /*23c0*/  @!P5 LDC.64 R12, c[0x0][0x288] ;  /* 0x0000a200ff0cdb82 */ /* 0x000e620000000a00 */
[----:B------:R-:W-:Y:S01]  /*23d0*/  @!P2 IADD3.X R9, R20, R9, RZ, P6, !PT ;  /* 0x000000091409a210 */ /* 0x000fe200037fe4ff */
[----:B---3--:R-:W-:Y:S01]  /*23e0*/  @!P4 IMAD R18, R25, R16, RZ ;  /* 0x000000101912c224 */ /* 0x008fe200078e02ff */
[----:B------:R-:W-:Y:S02]  /*23f0*/  IADD3 R25, R2, 0x20, RZ ;  /* 0x0000002002197810 */ /* 0x000fe40007ffe0ff */
[----:B------:R-:W-:Y:S02]  /*2400*/  @!P4 MOV R4, R74 ;  /* 0x0000004a0004c202 */ /* 0x000fe40000000f00 */
[----:B------:R-:W-:Y:S01]  /*2410*/  @!P4 MOV R5, R73 ;  /* 0x000000490005c202 */ /* 0x000fe20000000f00 */
[----:B------:R-:W3:Y:S01]  /*2420*/  @!P0 LDC.64 R20, c[0x0][0x230] ;  /* 0x00008c00ff148b82 */ /* 0x000ee20000000a00 */
[C---:B------:R-:W-:Y:S01]  /*2430*/  @!P4 IMAD R18, R22.reuse, R17, R18 ;  /* 0x000000111612c224 */ /* 0x040fe200078e0212 */
[----:B------:R-:W-:Y:S01]  /*2440*/  SHF.R.S32.HI R24, RZ, 0x1f, R25 ;  /* 0x0000001fff187819 */ /* 0x000fe20000011419 */
[----:B------:R2:W5:Y:S01]  /*2450*/  @!P2 LDG.E.64 R34, desc[UR22][R8.64] ;  /* 0x000000160822a981 */ /* 0x000562000c1e1b00 */
[----:B------:R-:W-:Y:S01]  /*2460*/  ISETP.GE.U32.AND P3, PT, R25, UR18, PT ;  /* 0x0000001219007c0c */ /* 0x000fe2000bf66070 */
[----:B------:R-:W-:-:S03]  /*2470*/  @!P4 IMAD.WIDE.U32 R16, R22, R16, R4 ;  /* 0x000000101610c225 */ /* 0x000fc600078e0004 */
[----:B------:R-:W3:Y:S01]  /*2480*/  @!P4 LDC.64 R4, c[0x0][0x230] ;  /* 0x00008c00ff04cb82 */ /* 0x000ee20000000a00 */
[----:B------:R-:W-:-:S04]  /*2490*/  ISETP.GE.AND.EX P3, PT, R24, UR19, PT, P3 ;  /* 0x0000001318007c0c */ /* 0x000fc8000bf66330 */
[----:B------:R-:W-:Y:S02]  /*24a0*/  ISETP.GT.U32.OR P3, PT, R0, 0x1bf, P3 ;  /* 0x000001bf0000780c */ /* 0x000fe40001f64470 */
[----:B------:R-:W-:Y:S01]  /*24b0*/  @!P4 IADD3 R18, R17, R18, RZ ;  /* 0x000000121112c210 */ /* 0x000fe20007ffe0ff */
[----:B-1----:R-:W-:Y:S01]  /*24c0*/  @!P5 IMAD R17, R27, R12, RZ ;  /* 0x0000000c1b11d224 */ /* 0x002fe200078e02ff */
[----:B0-----:R-:W-:Y:S01]  /*24d0*/  @!P0 IADD3 R14, P6, R19, R14, RZ ;  /* 0x0000000e130e8210 */ /* 0x001fe20007fde0ff */
[----:B--2---:R-:W0:Y:S01]  /*24e0*/  @!P5 LDC.64 R8, c[0x0][0x228] ;  /* 0x00008a00ff08db82 */ /* 0x004e220000000a00 */
[----:B------:R-:W-:Y:S01]  /*24f0*/  @!P4 SHF.L.U64.HI R18, R16, 0x2, R18 ;  /* 0x000000021012c819 */ /* 0x000fe20000010212 */
[----:B------:R-:W-:Y:S01]  /*2500*/  @!P5 IMAD R13, R26, R13, R17 ;  /* 0x0000000d1a0dd224 */ /* 0x000fe200078e0211 */
[----:B------:R-:W-:-:S05]  /*2510*/  @!P5 MOV R17, R73 ;  /* 0x000000490011d202 */ /* 0x000fca0000000f00 */
[----:B------:R-:W1:Y:S01]  /*2520*/  @!P3 LDC.64 R22, c[0x0][0x288] ;  /* 0x0000a200ff16bb82 */ /* 0x000e620000000a00 */
[----:B------:R-:W-:Y:S01]  /*2530*/  @!P0 IADD3.X R15, R3, R15, RZ, P6, !PT ;  /* 0x0000000f030f8210 */ /* 0x000fe200037fe4ff */
[----:B----4-:R2:W-:Y:S02]  /*2540*/  STL.64 [R1+0x60], R28 ;  /* 0x0000601c01007387 */ /* 0x0105e40000100a00 */
[----:B--2---:R-:W-:-:S06]  /*2550*/  CS2R R28, SRZ ;  /* 0x00000000001c7805 */ /* 0x004fcc000001ff00 */
[----:B------:R2:W4:Y:S01]  /*2560*/  @!P2 LDG.E.64 R28, desc[UR22][R6.64] ;  /* 0x00000016061ca981 */ /* 0x000522000c1e1b00 */
[----:B---3--:R-:W-:Y:S02]  /*2570*/  @!P0 IADD3 R20, P2, R19, R20, RZ ;  /* 0x0000001413148210 */ /* 0x008fe40007f5e0ff */
[----:B------:R-:W-:Y:S02]  /*2580*/  @!P4 SHF.L.U32 R19, R16, 0x2, RZ ;  /* 0x000000021013c819 */ /* 0x000fe400000006ff */
[----:B------:R-:W-:Y:S01]  /*2590*/  @!P5 MOV R16, R74 ;  /* 0x0000004a0010d202 */ /* 0x000fe20000000f00 */
[----:B--2---:R-:W2:Y:S01]  /*25a0*/  @!P5 LDC.64 R6, c[0x0][0x230] ;  /* 0x00008c00ff06db82 */ /* 0x004ea20000000a00 */
[----:B------:R-:W-:-:S03]  /*25b0*/  @!P0 IADD3.X R21, R3, R21, RZ, P2, !PT ;  /* 0x0000001503158210 */ /* 0x000fc600017fe4ff */
[----:B------:R-:W-:Y:S01]  /*25c0*/  @!P5 IMAD.WIDE.U32 R16, R26, R12, R16 ;  /* 0x0000000c1a10d225 */ /* 0x000fe200078e0010 */
[C---:B------:R-:W-:Y:S02]  /*25d0*/  @!P4 IADD3 R4, P2, R19.reuse, R4, RZ ;  /* 0x000000041304c210 */ /* 0x040fe40007f5e0ff */
[----:B------:R-:W-:Y:S01]  /*25e0*/  IADD3 R26, R2, 0x30, RZ ;  /* 0x00000030021a7810 */ /* 0x000fe20007ffe0ff */
[----:B------:R-:W5:Y:S01]  /*25f0*/  @!P0 LDG.E.64 R58, desc[UR22][R20.64] ;  /* 0x00000016143a8981 */ /* 0x000f62000c1e1b00 */
[----:B------:R-:W-:Y:S02]  /*2600*/  @!P4 IADD3.X R5, R18, R5, RZ, P2, !PT ;  /* 0x000000051205c210 */ /* 0x000fe400017fe4ff */
[----:B------:R-:W-:Y:S02]  /*2610*/  SHF.R.S32.HI R27, RZ, 0x1f, R26 ;  /* 0x0000001fff1b7819 */ /* 0x000fe4000001141a */
[----:B------:R-:W-:Y:S02]  /*2620*/  ISETP.GE.U32.AND P2, PT, R26, UR18, PT ;  /* 0x000000121a007c0c */ /* 0x000fe4000bf46070 */
[----:B------:R-:W-:Y:S01]  /*2630*/  @!P4 IADD3 R10, P6, R19, R10, RZ ;  /* 0x0000000a130ac210 */ /* 0x000fe20007fde0ff */
[----:B-1----:R-:W-:Y:S01]  /*2640*/  @!P3 IMAD R12, R24, R22, RZ ;  /* 0x00000016180cb224 */ /* 0x002fe200078e02ff */
[----:B------:R-:W-:Y:S01]  /*2650*/  ISETP.GE.AND.EX P2, PT, R27, UR19, PT, P2 ;  /* 0x000000131b007c0c */ /* 0x000fe2000bf46320 */
[----:B------:R1:W5:Y:S01]  /*2660*/  @!P4 LDG.E.64 R56, desc[UR22][R4.64] ;  /* 0x000000160438c981 */ /* 0x000362000c1e1b00 */
[----:B------:R-:W-:-:S02]  /*2670*/  @!P5 IADD3 R13, R17, R13, RZ ;  /* 0x0000000d110dd210 */ /* 0x000fc40007ffe0ff */
[----:B------:R-:W-:Y:S02]  /*2680*/  @!P5 SHF.L.U32 R3, R16, 0x2, RZ ;  /* 0x000000021003d819 */ /* 0x000fe400000006ff */
[----:B------:R-:W-:Y:S02]  /*2690*/  ISETP.GT.U32.OR P2, PT, R0, 0x1bf, P2 ;  /* 0x000001bf0000780c */ /* 0x000fe40001744470 */
[----:B------:R-:W-:Y:S02]  /*26a0*/  @!P4 IADD3.X R11, R18, R11, RZ, P6, !PT ;  /* 0x0000000b120bc210 */ /* 0x000fe400037fe4ff */
[----:B------:R-:W-:Y:S02]  /*26b0*/  @!P5 SHF.L.U64.HI R16, R16, 0x2, R13 ;  /* 0x000000021010d819 */ /* 0x000fe4000001020d */
[----:B--2---:R-:W-:-:S04]  /*26c0*/  @!P5 IADD3 R6, P6, R3, R6, RZ ;  /* 0x000000060306d210 */ /* 0x004fc80007fde0ff */
[----:B------:R-:W-:Y:S02]  /*26d0*/  @!P5 IADD3.X R7, R16, R7, RZ, P6, !PT ;  /* 0x000000071007d210 */ /* 0x000fe400037fe4ff */
[----:B0-----:R-:W-:Y:S01]  /*26e0*/  @!P5 IADD3 R8, P6, R3, R8, RZ ;  /* 0x000000080308d210 */ /* 0x001fe20007fde0ff */
[----:B------:R-:W-:Y:S01]  /*26f0*/  @!P3 IMAD R3, R25, R23, R12 ;  /* 0x000000171903b224 */ /* 0x000fe200078e020c */
[----:B------:R-:W-:Y:S01]  /*2700*/  @!P3 MOV R12, R74 ;  /* 0x0000004a000cb202 */ /* 0x000fe20000000f00 */
[----:B------:R-:W0:Y:S01]  /*2710*/  @!P2 LDC.64 R18, c[0x0][0x288] ;  /* 0x0000a200ff12ab82 */ /* 0x000e220000000a00 */
[----:B------:R-:W-:-:S03]  /*2720*/  @!P3 MOV R13, R73 ;  /* 0x00000049000db202 */ /* 0x000fc60000000f00 */
[----:B------:R-:W-:-:S04]  /*2730*/  @!P3 IMAD.WIDE.U32 R22, R25, R22, R12 ;  /* 0x000000161916b225 */ /* 0x000fc800078e000c */
[----:B------:R-:W2:Y:S01]  /*2740*/  @!P3 LDC.64 R12, c[0x0][0x230] ;  /* 0x00008c00ff0cbb82 */ /* 0x000ea20000000a00 */
[----:B------:R-:W-:-:S07]  /*2750*/  @!P5 IADD3.X R9, R16, R9, RZ, P6, !PT ;  /* 0x000000091009d210 */ /* 0x000fce00037fe4ff */
[----:B------:R-:W3:Y:S01]  /*2760*/  @!P3 LDC.64 R16, c[0x0][0x228] ;  /* 0x00008a00ff10bb82 */ /* 0x000ee20000000a00 */
[----:B------:R-:W-:Y:S02]  /*2770*/  @!P3 IADD3 R3, R23, R3, RZ ;  /* 0x000000031703b210 */ /* 0x000fe40007ffe0ff */
[C---:B------:R-:W-:Y:S02]  /*2780*/  @!P3 SHF.L.U32 R23, R22.reuse, 0x2, RZ ;  /* 0x000000021617b819 */ /* 0x040fe400000006ff */
[----:B-1----:R-:W-:Y:S02]  /*2790*/  @!P2 MOV R4, R74 ;  /* 0x0000004a0004a202 */ /* 0x002fe40000000f00 */
[----:B------:R-:W-:Y:S01]  /*27a0*/  @!P2 MOV R5, R73 ;  /* 0x000000490005a202 */ /* 0x000fe20000000f00 */
[----:B0-----:R-:W-:Y:S01]  /*27b0*/  @!P2 IMAD R20, R27, R18, RZ ;  /* 0x000000121b14a224 */ /* 0x001fe200078e02ff */
[----:B------:R-:W-:-:S03]  /*27c0*/  @!P3 SHF.L.U64.HI R3, R22, 0x2, R3 ;  /* 0x000000021603b819 */ /* 0x000fc60000010203 */
[C---:B------:R-:W-:Y:S02]  /*27d0*/  @!P2 IMAD R20, R26.reuse, R19, R20 ;  /* 0x000000131a14a224 */ /* 0x040fe400078e0214 */
[----:B------:R-:W-:Y:S01]  /*27e0*/  @!P2 IMAD.WIDE.U32 R18, R26, R18, R4 ;  /* 0x000000121a12a225 */ /* 0x000fe200078e0004 */
[----:B--2---:R-:W-:Y:S02]  /*27f0*/  @!P3 IADD3 R12, P6, R23, R12, RZ ;  /* 0x0000000c170cb210 */ /* 0x004fe40007fde0ff */
[----:B------:R-:W-:Y:S02]  /*2800*/  CS2R R32, SRZ ;  /* 0x0000000000207805 */ /* 0x000fe4000001ff00 */
[----:B------:R-:W-:Y:S02]  /*2810*/  IADD3 R25, R2, 0x40, RZ ;  /* 0x0000004002197810 */ /* 0x000fe40007ffe0ff */
[----:B------:R-:W-:Y:S02]  /*2820*/  CS2R R30, SRZ ;  /* 0x00000000001e7805 */ /* 0x000fe4000001ff00 */
[----:B------:R-:W-:Y:S01]  /*2830*/  @!P3 IADD3.X R13, R3, R13, RZ, P6, !PT ;  /* 0x0000000d030db210 */ /* 0x000fe200037fe4ff */
[----:B------:R-:W0:Y:S01]  /*2840*/  @!P2 LDC.64 R4, c[0x0][0x230] ;  /* 0x00008c00ff04ab82 */ /* 0x000e220000000a00 */
[----:B------:R-:W-:Y:S01]  /*2850*/  @!P2 IADD3 R20, R19, R20, RZ ;  /* 0x000000141314a210 */ /* 0x000fe20007ffe0ff */
[----:B------:R1:W5:Y:S01]  /*2860*/  @!P0 LDG.E.64 R32, desc[UR22][R14.64] ;  /* 0x000000160e208981 */ /* 0x000362000c1e1b00 */
[----:B---3--:R-:W-:-:S02]  /*2870*/  @!P3 IADD3 R16, P6, R23, R16, RZ ;  /* 0x000000101710b210 */ /* 0x008fc40007fde0ff */
[----:B------:R-:W-:Y:S01]  /*2880*/  SHF.R.S32.HI R68, RZ, 0x1f, R25 ;  /* 0x0000001fff447819 */ /* 0x000fe20000011419 */
[----:B------:R2:W5:Y:S01]  /*2890*/  @!P4 LDG.E.64 R30, desc[UR22][R10.64] ;  /* 0x000000160a1ec981 */ /* 0x000562000c1e1b00 */
[----:B------:R-:W-:Y:S02]  /*28a0*/  @!P3 IADD3.X R17, R3, R17, RZ, P6, !PT ;  /* 0x000000110311b210 */ /* 0x000fe400037fe4ff */
[----:B------:R-:W-:Y:S02]  /*28b0*/  @!P2 SHF.L.U64.HI R3, R18, 0x2, R20 ;  /* 0x000000021203a819 */ /* 0x000fe40000010214 */
[----:B------:R-:W-:Y:S02]  /*28c0*/  CS2R R20, SRZ ;  /* 0x0000000000147805 */ /* 0x000fe4000001ff00 */
[----:B------:R-:W-:Y:S01]  /*28d0*/  IADD3 R104, R2, 0x50, RZ ;  /* 0x0000005002687810 */ /* 0x000fe20007ffe0ff */
[----:B-1----:R-:W1:Y:S03]  /*28e0*/  @!P2 LDC.64 R14, c[0x0][0x228] ;  /* 0x00008a00ff0eab82 */ /* 0x002e660000000a00 */
[----:B------:R-:W3:Y:S01]  /*28f0*/  @!P3 LDG.E.64 R20, desc[UR22][R12.64] ;  /* 0x000000160c14b981 */ /* 0x000ee2000c1e1b00 */
[----:B------:R-:W-:-:S06]  /*2900*/  CS2R R22, SRZ ;  /* 0x0000000000167805 */ /* 0x000fcc000001ff00 */
[----:B------:R0:W3:Y:S01]  /*2910*/  @!P5 LDG.E.64 R22, desc[UR22][R6.64] ;  /* 0x000000160616d981 */ /* 0x0000e2000c1e1b00 */
[----:B------:R-:W-:-:S04]  /*2920*/  ISETP.GE.U32.AND P0, PT, R25, UR18, PT ;  /* 0x0000001219007c0c */ /* 0x000fc8000bf06070 */
[----:B------:R-:W-:-:S04]  /*2930*/  ISETP.GE.AND.EX P0, PT, R68, UR19, PT, P0 ;  /* 0x0000001344007c0c */ /* 0x000fc8000bf06300 */
[----:B------:R-:W-:Y:S02]  /*2940*/  ISETP.GT.U32.OR P0, PT, R0, 0x1bf, P0 ;  /* 0x000001bf0000780c */ /* 0x000fe40000704470 */
[----:B------:R-:W-:Y:S02]  /*2950*/  SHF.R.S32.HI R24, RZ, 0x1f, R104 ;  /* 0x0000001fff187819 */ /* 0x000fe40000011468 */
[----:B------:R-:W-:-:S04]  /*2960*/  ISETP.GE.U32.AND P4, PT, R104, UR18, PT ;  /* 0x0000001268007c0c */ /* 0x000fc8000bf86070 */
[----:B------:R-:W-:-:S05]  /*2970*/  ISETP.GE.AND.EX P4, PT, R24, UR19, PT, P4 ;  /* 0x0000001318007c0c */ /* 0x000fca000bf86340 */
[----:B--2---:R-:W2:Y:S01]  /*2980*/  @!P0 LDC.64 R10, c[0x0][0x288] ;  /* 0x0000a200ff0a8b82 */ /* 0x004ea20000000a00 */
[----:B------:R-:W-:Y:S02]  /*2990*/  ISETP.GT.U32.OR P4, PT, R0, 0x1bf, P4 ;  /* 0x000001bf0000780c */ /* 0x000fe40002784470 */
[----:B------:R-:W-:Y:S02]  /*29a0*/  SHF.R.S32.HI R80, RZ, 0x1f, R81 ;  /* 0x0000001fff507819 */ /* 0x000fe40000011451 */
[----:B------:R-:W-:Y:S02]  /*29b0*/  CS2R R26, SRZ ;  /* 0x00000000001a7805 */ /* 0x000fe4000001ff00 */
[----:B------:R-:W-:Y:S02]  /*29c0*/  @!P2 SHF.L.U32 R19, R18, 0x2, RZ ;  /* 0x000000021213a819 */ /* 0x000fe400000006ff */
[----:B------:R-:W-:Y:S02]  /*29d0*/  IADD3 R70, R2, 0x70, RZ ;  /* 0x0000007002467810 */ /* 0x000fe40007ffe0ff */
[C---:B0-----:R-:W-:Y:S01]  /*29e0*/  @!P2 IADD3 R4, P6, R19.reuse, R4, RZ ;  /* 0x000000041304a210 */ /* 0x041fe20007fde0ff */
[----:B------:R0:W5:Y:S02]  /*29f0*/  @!P3 LDG.E.64 R26, desc[UR22][R16.64] ;  /* 0x00000016101ab981 */ /* 0x000164000c1e1b00 */
[----:B------:R-:W4:Y:S01]  /*2a00*/  @!P4 LDC.64 R6, c[0x0][0x288] ;  /* 0x0000a200ff06cb82 */ /* 0x000f220000000a00 */
[----:B-1----:R-:W-:-:S02]  /*2a10*/  @!P2 IADD3 R14, P3, R19, R14, RZ ;  /* 0x0000000e130ea210 */ /* 0x002fc40007f7e0ff */
[C---:B------:R-:W-:Y:S02]  /*2a20*/  @!P2 IADD3.X R5, R3.reuse, R5, RZ, P6, !PT ;  /* 0x000000050305a210 */ /* 0x040fe400037fe4ff */
[----:B------:R-:W-:Y:S02]  /*2a30*/  SHF.R.S32.HI R71, RZ, 0x1f, R70 ;  /* 0x0000001fff477819 */ /* 0x000fe40000011446 */
[----:B------:R-:W-:Y:S01]  /*2a40*/  ISETP.GE.U32.AND P6, PT, R70, UR18, PT ;  /* 0x0000001246007c0c */ /* 0x000fe2000bfc6070 */
[----:B------:R-:W1:Y:S01]  /*2a50*/  @!P0 LDC.64 R18, c[0x0][0x228] ;  /* 0x00008a00ff128b82 */ /* 0x000e620000000a00 */
[----:B------:R-:W-:Y:S01]  /*2a60*/  @!P2 IADD3.X R15, R3, R15, RZ, P3, !PT ;  /* 0x0000000f030fa210 */ /* 0x000fe20001ffe4ff */
[----:B--2---:R-:W-:Y:S01]  /*2a70*/  @!P0 IMAD R12, R68, R10, RZ ;  /* 0x0000000a440c8224 */ /* 0x004fe200078e02ff */
[----:B------:R-:W-:Y:S01]  /*2a80*/  ISETP.GE.AND.EX P3, PT, R71, UR19, PT, P6 ;  /* 0x0000001347007c0c */ /* 0x000fe2000bf66360 */
[----:B------:R2:W5:Y:S02]  /*2a90*/  @!P2 LDG.E.64 R124, desc[UR22][R4.64] ;  /* 0x00000016047ca981 */ /* 0x000564000c1e1b00 */
[----:B------:R-:W-:Y:S01]  /*2aa0*/  @!P0 IMAD R12, R25, R11, R12 ;  /* 0x0000000b190c8224 */ /* 0x000fe200078e020c */
[----:B------:R-:W-:Y:S01]  /*2ab0*/  ISETP.GT.U32.OR P3, PT, R0, 0x1bf, P3 ;  /* 0x000001bf0000780c */ /* 0x000fe20001f64470 */
[----:B0-----:R-:W0:Y:S01]  /*2ac0*/  @!P4 LDC.64 R16, c[0x0][0x228] ;  /* 0x00008a00ff10cb82 */ /* 0x001e220000000a00 */
[----:B--2---:R-:W-:-:S02]  /*2ad0*/  @!P4 MOV R4, R74 ;  /* 0x0000004a0004c202 */ /* 0x004fc40000000f00 */
[----:B------:R-:W-:Y:S02]  /*2ae0*/  @!P4 MOV R5, R73 ;  /* 0x000000490005c202 */ /* 0x000fe40000000f00 */
[----:B------:R-:W-:-:S04]  /*2af0*/  IADD3 R68, R2, 0x80, RZ ;  /* 0x0000008002447810 */ /* 0x000fc80007ffe0ff */
[----:B------:R-:W-:Y:S02]  /*2b00*/  SHF.R.S32.HI R69, RZ, 0x1f, R68 ;  /* 0x0000001fff457819 */ /* 0x000fe40000011444 */
[C---:B------:R-:W-:Y:S02]  /*2b10*/  IADD3 R105, R2.reuse, 0x90, RZ ;  /* 0x0000009002697810 */ /* 0x040fe40007ffe0ff */
[----:B------:R-:W-:Y:S01]  /*2b20*/  IADD3 R106, R2, 0xa0, RZ ;  /* 0x000000a0026a7810 */ /* 0x000fe20007ffe0ff */
[----:B----4-:R2:W-:Y:S02]  /*2b30*/  STL.64 [R1+0x90], R28 ;  /* 0x0000901c01007387 */ /* 0x0105e40000100a00 */
[----:B--2---:R-:W-:-:S06]  /*2b40*/  CS2R R28, SRZ ;  /* 0x00000000001c7805 */ /* 0x004fcc000001ff00 */
[----:B------:R2:W5:Y:S01]  /*2b50*/  @!P5 LDG.E.64 R28, desc[UR22][R8.64] ;  /* 0x00000016081cd981 */ /* 0x000562000c1e1b00 */
[----:B------:R-:W-:-:S04]  /*2b60*/  ISETP.GE.U32.AND P5, PT, R81, UR18, PT ;  /* 0x0000001251007c0c */ /* 0x000fc8000bfa6070 */
[----:B------:R-:W-:-:S04]  /*2b70*/  ISETP.GE.AND.EX P5, PT, R80, UR19, PT, P5 ;  /* 0x0000001350007c0c */ /* 0x000fc8000bfa6350 */
[----:B------:R-:W-:Y:S02]  /*2b80*/  ISETP.GT.U32.OR P5, PT, R0, 0x1bf, P5 ;  /* 0x000001bf0000780c */ /* 0x000fe40002fa4470 */
[----:B--2---:R-:W-:Y:S02]  /*2b90*/  @!P0 MOV R8, R74 ;  /* 0x0000004a00088202 */ /* 0x004fe40000000f00 */
[----:B------:R-:W-:-:S03]  /*2ba0*/  @!P0 MOV R9, R73 ;  /* 0x0000004900098202 */ /* 0x000fc60000000f00 */
[----:B------:R-:W-:-:S06]  /*2bb0*/  @!P0 IMAD.WIDE.U32 R10, R25, R10, R8 ;  /* 0x0000000a190a8225 */ /* 0x000fcc00078e0008 */
[----:B------:R-:W2:Y:S01]  /*2bc0*/  @!P5 LDC.64 R78, c[0x0][0x288] ;  /* 0x0000a200ff4edb82 */ /* 0x000ea20000000a00 */
[----:B------:R-:W-:Y:S01]  /*2bd0*/  @!P0 IADD3 R3, R11, R12, RZ ;  /* 0x0000000c0b038210 */ /* 0x000fe20007ffe0ff */
[----:B------:R-:W-:Y:S01]  /*2be0*/  @!P4 IMAD R9, R24, R6, RZ ;  /* 0x000000061809c224 */ /* 0x000fe200078e02ff */
[----:B------:R-:W-:-:S05]  /*2bf0*/  @!P0 SHF.L.U32 R8, R10, 0x2, RZ ;  /* 0x000000020a088819 */ /* 0x000fca00000006ff */
[----:B------:R-:W4:Y:S01]  /*2c00*/  @!P4 LDC.64 R12, c[0x0][0x230] ;  /* 0x00008c00ff0ccb82 */ /* 0x000f220000000a00 */
[----:B------:R-:W-:Y:S01]  /*2c10*/  @!P0 SHF.L.U64.HI R3, R10, 0x2, R3 ;  /* 0x000000020a038819 */ /* 0x000fe20000010203 */
[C---:B------:R-:W-:Y:S02]  /*2c20*/  @!P4 IMAD R10, R104.reuse, R7, R9 ;  /* 0x00000007680ac224 */ /* 0x040fe400078e0209 */
[----:B------:R-:W-:Y:S01]  /*2c30*/  @!P4 IMAD.WIDE.U32 R6, R104, R6, R4 ;  /* 0x000000066806c225 */ /* 0x000fe200078e0004 */
[----:B------:R-:W-:-:S03]  /*2c40*/  CS2R R24, SRZ ;  /* 0x0000000000187805 */ /* 0x000fc6000001ff00 */
[----:B------:R-:W0:Y:S01]  /*2c50*/  @!P5 LDC.64 R4, c[0x0][0x230] ;  /* 0x00008c00ff04db82 */ /* 0x000e220000000a00 */
[----:B------:R-:W-:Y:S02]  /*2c60*/  @!P4 IADD3 R10, R7, R10, RZ ;  /* 0x0000000a070ac210 */ /* 0x000fe40007ffe0ff */
[----:B------:R1:W5:Y:S01]  /*2c70*/  @!P2 LDG.E.64 R24, desc[UR22][R14.64] ;  /* 0x000000160e18a981 */ /* 0x000362000c1e1b00 */
[----:B------:R-:W-:-:S03]  /*2c80*/  @!P5 MOV R7, R73 ;  /* 0x000000490007d202 */ /* 0x000fc60000000f00 */
[----:B---3--:R3:W-:Y:S02]  /*2c90*/  STL.64 [R1], R20 ;  /* 0x0000001401007387 */ /* 0x0087e40000100a00 */
[----:B---3--:R-:W3:Y:S02]  /*2ca0*/  @!P0 LDC.64 R20, c[0x0][0x230] ;  /* 0x00008c00ff148b82 */ /* 0x008ee40000000a00 */
[----:B------:R1:W-:Y:S06]  /*2cb0*/  STL.64 [R1+0x8], R22 ;  /* 0x0000081601007387 */ /* 0x0003ec0000100a00 */
[----:B-1----:R-:W1:Y:S01]  /*2cc0*/  @!P3 LDC.64 R22, c[0x0][0x288] ;  /* 0x0000a200ff16bb82 */ /* 0x002e620000000a00 */
[----:B------:R-:W-:-:S02]  /*2cd0*/  @!P4 SHF.L.U32 R14, R6, 0x2, RZ ;  /* 0x00000002060ec819 */ /* 0x000fc400000006ff */
[----:B---3--:R-:W-:-:S04]  /*2ce0*/  @!P0 IADD3 R20, P6, R8, R20, RZ ;  /* 0x0000001408148210 */ /* 0x008fc80007fde0ff */
[C---:B------:R-:W-:Y:S02]  /*2cf0*/  @!P0 IADD3.X R21, R3.reuse, R21, RZ, P6, !PT ;  /* 0x0000001503158210 */ /* 0x040fe400037fe4ff */
[----:B------:R-:W-:Y:S01]  /*2d00*/  @!P0 IADD3 R18, P6, R8, R18, RZ ;  /* 0x0000001208128210 */ /* 0x000fe20007fde0ff */
[----:B--2---:R-:W-:Y:S01]  /*2d10*/  @!P5 IMAD R80, R80, R78, RZ ;  /* 0x0000004e5050d224 */ /* 0x004fe200078e02ff */
[----:B------:R-:W2:Y:S01]  /*2d20*/  @!P5 LDC.64 R8, c[0x0][0x228] ;  /* 0x00008a00ff08db82 */ /* 0x000ea20000000a00 */
[----:B------:R-:W-:Y:S01]  /*2d30*/  ISETP.GE.U32.AND P2, PT, R68, UR18, PT ;  /* 0x0000001244007c0c */ /* 0x000fe2000bf46070 */
[----:B------:R3:W5:Y:S01]  /*2d40*/  @!P0 LDG.E.64 R122, desc[UR22][R20.64] ;  /* 0x00000016147a8981 */ /* 0x000762000c1e1b00 */
[----:B------:R-:W-:Y:S02]  /*2d50*/  @!P0 IADD3.X R19, R3, R19, RZ, P6, !PT ;  /* 0x0000001303138210 */ /* 0x000fe400037fe4ff */
[----:B------:R-:W-:Y:S02]  /*2d60*/  @!P4 SHF.L.U64.HI R3, R6, 0x2, R10 ;  /* 0x000000020603c819 */ /* 0x000fe4000001020a */
[----:B------:R-:W-:Y:S01]  /*2d70*/  @!P5 MOV R6, R74 ;  /* 0x0000004a0006d202 */ /* 0x000fe20000000f00 */
[C---:B------:R-:W-:Y:S01]  /*2d80*/  @!P5 IMAD R80, R81.reuse, R79, R80 ;  /* 0x0000004f5150d224 */ /* 0x040fe200078e0250 */
[----:B----4-:R-:W-:Y:S01]  /*2d90*/  @!P4 IADD3 R12, P6, R14, R12, RZ ;  /* 0x0000000c0e0cc210 */ /* 0x010fe20007fde0ff */
[----:B------:R-:W4:Y:S02]  /*2da0*/  @!P3 LDC.64 R10, c[0x0][0x230] ;  /* 0x00008c00ff0abb82 */ /* 0x000f240000000a00 */
[----:B------:R-:W-:Y:S01]  /*2db0*/  @!P5 IMAD.WIDE.U32 R78, R81, R78, R6 ;  /* 0x0000004e514ed225 */ /* 0x000fe200078e0006 */
[----:B------:R-:W-:-:S02]  /*2dc0*/  @!P4 IADD3.X R13, R3, R13, RZ, P6, !PT ;  /* 0x0000000d030dc210 */ /* 0x000fc400037fe4ff */
[----:B0-----:R-:W-:Y:S02]  /*2dd0*/  @!P4 IADD3 R16, P6, R14, R16, RZ ;  /* 0x000000100e10c210 */ /* 0x001fe40007fde0ff */
[----:B------:R-:W-:Y:S01]  /*2de0*/  @!P5 IADD3 R81, R79, R80, RZ ;  /* 0x000000504f51d210 */ /* 0x000fe20007ffe0ff */
[----:B------:R-:W0:Y:S01]  /*2df0*/  @!P3 LDC.64 R6, c[0x0][0x228] ;  /* 0x00008a00ff06bb82 */ /* 0x000e220000000a00 */
[----:B-1----:R-:W-:Y:S01]  /*2e00*/  @!P3 IMAD R79, R71, R22, RZ ;  /* 0x00000016474fb224 */ /* 0x002fe200078e02ff */
[----:B------:R-:W-:Y:S02]  /*2e10*/  @!P4 IADD3.X R17, R3, R17, RZ, P6, !PT ;  /* 0x000000110311c210 */ /* 0x000fe400037fe4ff */
[----:B------:R-:W-:Y:S01]  /*2e20*/  ISETP.GE.AND.EX P2, PT, R69, UR19, PT, P2 ;  /* 0x0000001345007c0c */ /* 0x000fe2000bf46320 */
[----:B------:R-:W-:Y:S01]  /*2e30*/  @!P3 IMAD R23, R70, R23, R79 ;  /* 0x000000174617b224 */ /* 0x000fe200078e024f */
[----:B------:R-:W-:Y:S02]  /*2e40*/  @!P5 SHF.L.U32 R80, R78, 0x2, RZ ;  /* 0x000000024e50d819 */ /* 0x000fe400000006ff */
[----:B---3--:R-:W-:-:S02]  /*2e50*/  CS2R R20, SRZ ;  /* 0x0000000000147805 */ /* 0x008fc4000001ff00 */
[----:B------:R-:W-:Y:S01]  /*2e60*/  @!P5 SHF.L.U64.HI R3, R78, 0x2, R81 ;  /* 0x000000024e03d819 */ /* 0x000fe20000010251 */
[----:B------:R-:W5:Y:S01]  /*2e70*/  @!P4 LDG.E.64 R120, desc[UR22][R12.64] ;  /* 0x000000160c78c981 */ /* 0x000f62000c1e1b00 */
[----:B------:R-:W-:Y:S02]  /*2e80*/  @!P3 MOV R78, R74 ;  /* 0x0000004a004eb202 */ /* 0x000fe40000000f00 */
[----:B------:R-:W-:Y:S01]  /*2e90*/  @!P3 MOV R79, R73 ;  /* 0x00000049004fb202 */ /* 0x000fe20000000f00 */
[----:B------:R-:W5:Y:S01]  /*2ea0*/  @!P4 LDG.E.64 R20, desc[UR22][R16.64] ;  /* 0x000000161014c981 */ /* 0x000f62000c1e1b00 */
[----:B------:R-:W-:Y:S01]  /*2eb0*/  @!P5 IADD3 R4, P6, R80, R4, RZ ;  /* 0x000000045004d210 */ /* 0x000fe20007fde0ff */
[----:B------:R-:W-:-:S03]  /*2ec0*/  @!P3 IMAD.WIDE.U32 R78, R70, R22, R78 ;  /* 0x00000016464eb225 */ /* 0x000fc600078e004e */
[----:B------:R-:W-:Y:S02]  /*2ed0*/  @!P5 IADD3.X R5, R3, R5, RZ, P6, !PT ;  /* 0x000000050305d210 */ /* 0x000fe400037fe4ff */
[----:B--2---:R-:W-:Y:S02]  /*2ee0*/  @!P5 IADD3 R8, P6, R80, R8, RZ ;  /* 0x000000085008d210 */ /* 0x004fe40007fde0ff */
[----:B------:R-:W-:Y:S01]  /*2ef0*/  @!P3 IADD3 R23, R79, R23, RZ ;  /* 0x000000174f17b210 */ /* 0x000fe20007ffe0ff */
[----:B------:R-:W5:Y:S01]  /*2f00*/  @!P5 LDG.E.64 R108, desc[UR22][R4.64] ;  /* 0x00000016046cd981 */ /* 0x000f62000c1e1b00 */
[C---:B------:R-:W-:Y:S02]  /*2f10*/  @!P3 SHF.L.U32 R22, R78.reuse, 0x2, RZ ;  /* 0x000000024e16b819 */ /* 0x040fe400000006ff */
[----:B------:R-:W-:Y:S02]  /*2f20*/  @!P5 IADD3.X R9, R3, R9, RZ, P6, !PT ;  /* 0x000000090309d210 */ /* 0x000fe400037fe4ff */
[----:B------:R-:W-:-:S02]  /*2f30*/  @!P3 SHF.L.U64.HI R23, R78, 0x2, R23 ;  /* 0x000000024e17b819 */ /* 0x000fc40000010217 */
[----:B----4-:R-:W-:-:S04]  /*2f40*/  @!P3 IADD3 R10, P6, R22, R10, RZ ;  /* 0x0000000a160ab210 */ /* 0x010fc80007fde0ff */
[C---:B------:R-:W-:Y:S02]  /*2f50*/  @!P3 IADD3.X R11, R23.reuse, R11, RZ, P6, !PT ;  /* 0x0000000b170bb210 */ /* 0x040fe400037fe4ff */
[----:B0-----:R-:W-:Y:S02]  /*2f60*/  @!P3 IADD3 R6, P6, R22, R6, RZ ;  /* 0x000000061606b210 */ /* 0x001fe40007fde0ff */
[----:B------:R-:W-:Y:S01]  /*2f70*/  ISETP.GT.U32.OR P2, PT, R0, 0x1bf, P2 ;  /* 0x000001bf0000780c */ /* 0x000fe20001744470 */
[----:B------:R-:W5:Y:S01]  /*2f80*/  @!P3 LDG.E.64 R110, desc[UR22][R10.64] ;  /* 0x000000160a6eb981 */ /* 0x000f62000c1e1b00 */
[----:B------:R-:W-:Y:S02]  /*2f90*/  @!P3 IADD3.X R7, R23, R7, RZ, P6, !PT ;  /* 0x000000071707b210 */ /* 0x000fe400037fe4ff */
[----:B------:R-:W-:Y:S02]  /*2fa0*/  CS2R R22, SRZ ;  /* 0x0000000000167805 */ /* 0x000fe4000001ff00 */
[----:B------:R-:W-:-:S04]  /*2fb0*/  SHF.R.S32.HI R80, RZ, 0x1f, R105 ;  /* 0x0000001fff507819 */ /* 0x000fc80000011469 */
[----:B------:R0:W5:Y:S01]  /*2fc0*/  @!P0 LDG.E.64 R22, desc[UR22][R18.64] ;  /* 0x0000001612168981 */ /* 0x000162000c1e1b00 */
[----:B------:R-:W-:Y:S02]  /*2fd0*/  ISETP.GE.U32.AND P0, PT, R105, UR18, PT ;  /* 0x0000001269007c0c */ /* 0x000fe4000bf06070 */
[----:B------:R-:W-:Y:S01]  /*2fe0*/  SHF.R.S32.HI R104, RZ, 0x1f, R106 ;  /* 0x0000001fff687819 */ /* 0x000fe2000001146a */
[----:B------:R-:W1:Y:S01]  /*2ff0*/  @!P2 LDC.64 R14, c[0x0][0x288] ;  /* 0x0000a200ff0eab82 */ /* 0x000e620000000a00 */
[----:B------:R-:W-:Y:S02]  /*3000*/  ISETP.GE.AND.EX P0, PT, R80, UR19, PT, P0 ;  /* 0x0000001350007c0c */ /* 0x000fe4000bf06300 */
[----:B------:R-:W-:Y:S02]  /*3010*/  ISETP.GE.U32.AND P4, PT, R106, UR18, PT ;  /* 0x000000126a007c0c */ /* 0x000fe4000bf86070 */
[----:B0-----:R-:W-:Y:S02]  /*3020*/  CS2R R18, SRZ ;  /* 0x0000000000127805 */ /* 0x001fe4000001ff00 */
[----:B------:R-:W-:Y:S01]  /*3030*/  ISETP.GT.U32.OR P0, PT, R0, 0x1bf, P0 ;  /* 0x000001bf0000780c */ /* 0x000fe20000704470 */
[----:B------:R-:W-:Y:S01]  /*3040*/  UIMAD.WIDE UR6, UR8, 0x8, UR6 ;  /* 0x00000008080678a5 */ /* 0x000fe2000f8e0206 */
[----:B------:R-:W0:Y:S02]  /*3050*/  @!P2 LDC.64 R4, c[0x0][0x230] ;  /* 0x00008c00ff04ab82 */ /* 0x000e240000000a00 */
[----:B------:R2:W5:Y:S01]  /*3060*/  @!P5 LDG.E.64 R18, desc[UR22][R8.64] ;  /* 0x000000160812d981 */ /* 0x000562000c1e1b00 */
[----:B------:R-:W-:-:S04]  /*3070*/  ISETP.GE.AND.EX P5, PT, R104, UR19, PT, P4 ;  /* 0x0000001368007c0c */ /* 0x000fc8000bfa6340 */
[----:B------:R-:W-:Y:S02]  /*3080*/  ISETP.GT.U32.OR P5, PT, R0, 0x1bf, P5 ;  /* 0x000001bf0000780c */ /* 0x000fe40002fa4470 */
[----:B------:R-:W-:Y:S02]  /*3090*/  @!P2 MOV R78, R74 ;  /* 0x0000004a004ea202 */ /* 0x000fe40000000f00 */
[----:B------:R-:W-:Y:S02]  /*30a0*/  CS2R R16, SRZ ;  /* 0x0000000000107805 */ /* 0x000fe4000001ff00 */
[----:B------:R-:W-:Y:S01]  /*30b0*/  @!P2 MOV R79, R73 ;  /* 0x00000049004fa202 */ /* 0x000fe20000000f00 */
[----:B--2---:R-:W2:Y:S01]  /*30c0*/  @!P0 LDC.64 R8, c[0x0][0x288] ;  /* 0x0000a200ff088b82 */ /* 0x004ea20000000a00 */
[----:B-1----:R-:W-:Y:S01]  /*30d0*/  @!P2 IMAD R3, R69, R14, RZ ;  /* 0x0000000e4503a224 */ /* 0x002fe200078e02ff */
[----:B------:R-:W-:Y:S01]  /*30e0*/  IADD3 R70, R2, 0x1f0, RZ ;  /* 0x000001f002467810 */ /* 0x000fe20007ffe0ff */
[----:B------:R1:W5:Y:S05]  /*30f0*/  @!P3 LDG.E.64 R16, desc[UR22][R6.64] ;  /* 0x000000160610b981 */ /* 0x00036a000c1e1b00 */
[----:B------:R-:W3:Y:S01]  /*3100*/  @!P5 LDC.64 R10, c[0x0][0x288] ;  /* 0x0000a200ff0adb82 */ /* 0x000ee20000000a00 */
[----:B------:R-:W-:-:S02]  /*3110*/  @!P2 IMAD R3, R68, R15, R3 ;  /* 0x0000000f4403a224 */ /* 0x000fc400078e0203 */
[----:B------:R-:W-:-:S05]  /*3120*/  @!P2 IMAD.WIDE.U32 R14, R68, R14, R78 ;  /* 0x0000000e440ea225 */ /* 0x000fca00078e004e */
[----:B------:R-:W-:Y:S01]  /*3130*/  @!P2 IADD3 R3, R15, R3, RZ ;  /* 0x000000030f03a210 */ /* 0x000fe20007ffe0ff */
[----:B------:R-:W4:Y:S01]  /*3140*/  @!P2 LDC.64 R78, c[0x0][0x228] ;  /* 0x00008a00ff4eab82 */ /* 0x000f220000000a00 */
[C---:B------:R-:W-:Y:S02]  /*3150*/  @!P2 SHF.L.U32 R12, R14.reuse, 0x2, RZ ;  /* 0x000000020e0ca819 */ /* 0x040fe400000006ff */
[----:B------:R-:W-:Y:S02]  /*3160*/  @!P2 SHF.L.U64.HI R3, R14, 0x2, R3 ;  /* 0x000000020e03a819 */ /* 0x000fe40000010203 */
[----:B------:R-:W-:Y:S01]  /*3170*/  @!P0 MOV R14, R74 ;  /* 0x0000004a000e8202 */ /* 0x000fe20000000f00 */
[----:B--2---:R-:W-:Y:S01]  /*3180*/  @!P0 IMAD R80, R80, R8, RZ ;  /* 0x0000000850508224 */ /* 0x004fe200078e02ff */
[----:B------:R-:W-:Y:S01]  /*3190*/  @!P0 MOV R15, R73 ;  /* 0x00000049000f8202 */ /* 0x000fe20000000f00 */
[----:B------:R-:W2:Y:S02]  /*31a0*/  @!P0 LDC.64 R112, c[0x0][0x230] ;  /* 0x00008c00ff708b82 */ /* 0x000ea40000000a00 */
[----:B------:R-:W-:-:S02]  /*31b0*/  @!P0 IMAD R80, R105, R9, R80 ;  /* 0x0000000969508224 */ /* 0x000fc400078e0250 */
[----:B------:R-:W-:Y:S01]  /*31c0*/  @!P0 IMAD.WIDE.U32 R8, R105, R8, R14 ;  /* 0x0000000869088225 */ /* 0x000fe200078e000e */
[----:B------:R-:W-:-:S03]  /*31d0*/  MOV R105, UR7 ;  /* 0x0000000700697c02 */ /* 0x000fc60008000f00 */
[----:B---3--:R-:W-:Y:S01]  /*31e0*/  @!P5 IMAD R114, R104, R10, RZ ;  /* 0x0000000a6872d224 */ /* 0x008fe200078e02ff */
[----:B------:R-:W-:Y:S01]  /*31f0*/  MOV R104, UR6 ;  /* 0x0000000600687c02 */ /* 0x000fe20008000f00 */
[----:B-1----:R-:W1:Y:S05]  /*3200*/  @!P0 LDC.64 R6, c[0x0][0x228] ;  /* 0x00008a00ff068b82 */ /* 0x002e6a0000000a00 */
[----:B------:R-:W3:Y:S01]  /*3210*/  LDG.E.64 R104, desc[UR22][R104.64] ;  /* 0x0000001668687981 */ /* 0x000ee2000c1e1b00 */
[----:B------:R-:W-:Y:S02]  /*3220*/  IADD3 R69, R2, 0xb0, RZ ;  /* 0x000000b002457810 */ /* 0x000fe40007ffe0ff */
[----:B0-----:R-:W-:Y:S01]  /*3230*/  @!P2 IADD3 R4, P6, R12, R4, RZ ;  /* 0x000000040c04a210 */ /* 0x001fe20007fde0ff */
[----:B------:R-:W0:Y:S01]  /*3240*/  @!P5 LDC.64 R14, c[0x0][0x230] ;  /* 0x00008c00ff0edb82 */ /* 0x000e220000000a00 */
[----:B------:R-:W-:-:S02]  /*3250*/  SHF.R.S32.HI R71, RZ, 0x1f, R69 ;  /* 0x0000001fff477819 */ /* 0x000fc40000011445 */
[----:B------:R-:W-:-:S04]  /*3260*/  ISETP.GE.U32.AND P4, PT, R69, UR18, PT ;  /* 0x0000001245007c0c */ /* 0x000fc8000bf86070 */
[----:B------:R-:W-:-:S04]  /*3270*/  ISETP.GE.AND.EX P4, PT, R71, UR19, PT, P4 ;  /* 0x0000001347007c0c */ /* 0x000fc8000bf86340 */
[----:B------:R-:W-:Y:S02]  /*3280*/  ISETP.GT.U32.OR P4, PT, R0, 0x1bf, P4 ;  /* 0x000001bf0000780c */ /* 0x000fe40002784470 */
[----:B------:R-:W-:Y:S02]  /*3290*/  ISETP.GE.U32.AND P3, PT, R70, UR18, PT ;  /* 0x0000001246007c0c */ /* 0x000fe4000bf66070 */
[----:B------:R-:W-:Y:S02]  /*32a0*/  SHF.R.S32.HI R68, RZ, 0x1f, R70 ;  /* 0x0000001fff447819 */ /* 0x000fe40000011446 */
[----:B------:R-:W-:Y:S02]  /*32b0*/  @!P2 IADD3.X R5, R3, R5, RZ, P6, !PT ;  /* 0x000000050305a210 */ /* 0x000fe400037fe4ff */
[----:B------:R-:W-:Y:S02]  /*32c0*/  ISETP.GE.AND.EX P3, PT, R68, UR19, PT, P3 ;  /* 0x0000001344007c0c */ /* 0x000fe4000bf66330 */
[----:B----4-:R-:W-:-:S03]  /*32d0*/  @!P2 IADD3 R78, P6, R12, R78, RZ ;  /* 0x0000004e0c4ea210 */ /* 0x010fc60007fde0ff */
[----:B------:R-:W4:Y:S01]  /*32e0*/  @!P4 LDC.64 R12, c[0x0][0x288] ;  /* 0x0000a200ff0ccb82 */ /* 0x000f220000000a00 */
[----:B------:R-:W-:Y:S02]  /*32f0*/  ISETP.GT.U32.OR P3, PT, R0, 0x1bf, P3 ;  /* 0x000001bf0000780c */ /* 0x000fe40001f64470 */
[----:B------:R-:W-:Y:S02]  /*3300*/  @!P2 IADD3.X R79, R3, R79, RZ, P6, !PT ;  /* 0x0000004f034fa210 */ /* 0x000fe400037fe4ff */
[----:B------:R-:W-:Y:S02]  /*3310*/  @!P0 IADD3 R3, R9, R80, RZ ;  /* 0x0000005009038210 */ /* 0x000fe40007ffe0ff */
[----:B------:R-:W-:Y:S01]  /*3320*/  @!P0 SHF.L.U32 R118, R8, 0x2, RZ ;  /* 0x0000000208768819 */ /* 0x000fe200000006ff */
[----:B------:R-:W-:Y:S01]  /*3330*/  @!P5 IMAD R119, R106, R11, R114 ;  /* 0x0000000b6a77d224 */ /* 0x000fe200078e0272 */
[----:B------:R-:W-:Y:S01]  /*3340*/  @!P0 SHF.L.U64.HI R3, R8, 0x2, R3 ;  /* 0x0000000208038819 */ /* 0x000fe20000010203 */
[----:B------:R-:W0:Y:S01]  /*3350*/  @!P5 LDC.64 R80, c[0x0][0x228] ;  /* 0x00008a00ff50db82 */ /* 0x000e220000000a00 */
[----:B------:R-:W-:-:S02]  /*3360*/  @!P5 MOV R114, R74 ;  /* 0x0000004a0072d202 */ /* 0x000fc40000000f00 */
[----:B------:R-:W-:-:S05]  /*3370*/  @!P5 MOV R115, R73 ;  /* 0x000000490073d202 */ /* 0x000fca0000000f00 */
[----:B------:R-:W0:Y:S01]  /*3380*/  @!P3 LDC.64 R8, c[0x0][0x288] ;  /* 0x0000a200ff08bb82 */ /* 0x000e220000000a00 */
[----:B--2---:R-:W-:Y:S01]  /*3390*/  @!P0 IADD3 R116, P6, R118, R112, RZ ;  /* 0x0000007076748210 */ /* 0x004fe20007fde0ff */
[----:B------:R-:W-:-:S04]  /*33a0*/  @!P5 IMAD.WIDE.U32 R10, R106, R10, R114 ;  /* 0x0000000a6a0ad225 */ /* 0x000fc800078e0072 */
[----:B----4-:R-:W-:Y:S01]  /*33b0*/  @!P4 IMAD R112, R71, R12, RZ ;  /* 0x0000000c4770c224 */ /* 0x010fe200078e02ff */
[----:B------:R-:W-:Y:S02]  /*33c0*/  @!P0 IADD3.X R117, R3, R113, RZ, P6, !PT ;  /* 0x0000007103758210 */ /* 0x000fe400037fe4ff */
[----:B------:R-:W-:Y:S01]  /*33d0*/  @!P4 MOV R113, R73 ;  /* 0x000000490071c202 */ /* 0x000fe20000000f00 */
[----:B------:R-:W-:Y:S01]  /*33e0*/  @!P4 IMAD R114, R69, R13, R112 ;  /* 0x0000000d4572c224 */ /* 0x000fe200078e0270 */
[----:B------:R-:W-:Y:S02]  /*33f0*/  @!P4 MOV R112, R74 ;  /* 0x0000004a0070c202 */ /* 0x000fe40000000f00 */
[----:B-1----:R-:W-:Y:S02]  /*3400*/  @!P0 IADD3 R6, P6, R118, R6, RZ ;  /* 0x0000000676068210 */ /* 0x002fe40007fde0ff */
[----:B------:R-:W-:Y:S02]  /*3410*/  @!P5 IADD3 R11, R11, R119, RZ ;  /* 0x000000770b0bd210 */ /* 0x000fe40007ffe0ff */
[C---:B------:R-:W-:Y:S01]  /*3420*/  @!P5 SHF.L.U32 R118, R10.reuse, 0x2, RZ ;  /* 0x000000020a76d819 */ /* 0x040fe200000006ff */
[----:B------:R-:W-:Y:S01]  /*3430*/  @!P4 IMAD.WIDE.U32 R112, R69, R12, R112 ;  /* 0x0000000c4570c225 */ /* 0x000fe200078e0070 */
[----:B------:R-:W-:Y:S01]  /*3440*/  @!P0 IADD3.X R7, R3, R7, RZ, P6, !PT ;  /* 0x0000000703078210 */ /* 0x000fe200037fe4ff */
[----:B------:R-:W1:Y:S01]  /*3450*/  @!P4 LDC.64 R12, c[0x0][0x230] ;  /* 0x00008c00ff0ccb82 */ /* 0x000e620000000a00 */
[----:B------:R-:W-:-:S07]  /*3460*/  @!P5 SHF.L.U64.HI R3, R10, 0x2, R11 ;  /* 0x000000020a03d819 */ /* 0x000fce000001020b */
[----:B------:R-:W2:Y:S01]  /*3470*/  @!P4 LDC.64 R10, c[0x0][0x228] ;  /* 0x00008a00ff0acb82 */ /* 0x000ea20000000a00 */
[----:B---3--:R-:W-:Y:S02]  /*3480*/  MOV R106, R104 ;  /* 0x00000068006a7202 */ /* 0x008fe40000000f00 */
[----:B0-----:R-:W-:Y:S02]  /*3490*/  @!P5 IADD3 R104, P6, R118, R14, RZ ;  /* 0x0000000e7668d210 */ /* 0x001fe40007fde0ff */
[----:B------:R-:W-:Y:S02]  /*34a0*/  MOV R107, R105 ;  /* 0x00000069006b7202 */ /* 0x000fe40000000f00 */
[----:B------:R-:W-:Y:S01]  /*34b0*/  @!P5 IADD3.X R105, R3, R15, RZ, P6, !PT ;  /* 0x0000000f0369d210 */ /* 0x000fe200037fe4ff */
[----:B------:R-:W-:Y:S01]  /*34c0*/  @!P3 IMAD R15, R68, R8, RZ ;  /* 0x00000008440fb224 */ /* 0x000fe200078e02ff */
[----:B------:R-:W-:-:S03]  /*34d0*/  @!P4 IADD3 R14, R113, R114, RZ ;  /* 0x00000072710ec210 */ /* 0x000fc60007ffe0ff */
[----:B------:R-:W-:Y:S01]  /*34e0*/  @!P3 IMAD R68, R70, R9, R15 ;  /* 0x000000094644b224 */ /* 0x000fe200078e020f */
[----:B------:R-:W-:Y:S02]  /*34f0*/  @!P4 SHF.L.U64.HI R69, R112, 0x2, R14 ;  /* 0x000000027045c819 */ /* 0x000fe4000001020e */
[----:B------:R-:W-:Y:S02]  /*3500*/  @!P3 MOV R14, R74 ;  /* 0x0000004a000eb202 */ /* 0x000fe40000000f00 */
[----:B------:R-:W-:Y:S02]  /*3510*/  @!P3 MOV R15, R73 ;  /* 0x00000049000fb202 */ /* 0x000fe40000000f00 */
[----:B------:R-:W-:Y:S01]  /*3520*/  @!P5 IADD3 R118, P6, R118, R80, RZ ;  /* 0x000000507676d210 */ /* 0x000fe20007fde0ff */
[----:B------:R-:W-:-:S03]  /*3530*/  @!P3 IMAD.WIDE.U32 R8, R70, R8, R14 ;  /* 0x000000084608b225 */ /* 0x000fc600078e000e */
[----:B------:R-:W-:Y:S02]  /*3540*/  @!P5 IADD3.X R119, R3, R81, RZ, P6, !PT ;  /* 0x000000510377d210 */ /* 0x000fe400037fe4ff */
[----:B------:R-:W-:Y:S02]  /*3550*/  CS2R R14, SRZ ;  /* 0x00000000000e7805 */ /* 0x000fe4000001ff00 */
[----:B------:R-:W-:Y:S02]  /*3560*/  @!P4 SHF.L.U32 R3, R112, 0x2, RZ ;  /* 0x000000027003c819 */ /* 0x000fe400000006ff */
[----:B------:R-:W-:Y:S01]  /*3570*/  CS2R R112, SRZ ;  /* 0x0000000000707805 */ /* 0x000fe2000001ff00 */
[----:B------:R-:W0:Y:S01]  /*3580*/  @!P3 LDC.64 R80, c[0x0][0x228] ;  /* 0x00008a00ff50bb82 */ /* 0x000e220000000a00 */
[----:B------:R3:W5:Y:S04]  /*3590*/  @!P2 LDG.E.64 R14, desc[UR22][R78.64] ;  /* 0x000000164e0ea981 */ /* 0x000768000c1e1b00 */
[----:B------:R4:W5:Y:S01]  /*35a0*/  @!P2 LDG.E.64 R112, desc[UR22][R4.64] ;  /* 0x000000160470a981 */ /* 0x000962000c1e1b00 */
[----:B---3--:R-:W-:-:S02]  /*35b0*/  MOV R79, R68 ;  /* 0x00000044004f7202 */ /* 0x008fc40000000f00 */
[----:B------:R-:W-:Y:S02]  /*35c0*/  MOV R78, R69 ;  /* 0x00000045004e7202 */ /* 0x000fe40000000f00 */
[C---:B-1----:R-:W-:Y:S01]  /*35d0*/  @!P4 IADD3 R68, P2, R3.reuse, R12, RZ ;  /* 0x0000000c0344c210 */ /* 0x042fe20007f5e0ff */
[----:B----4-:R-:W1:Y:S03]  /*35e0*/  @!P3 LDC.64 R4, c[0x0][0x230] ;  /* 0x00008c00ff04bb82 */ /* 0x010e660000000a00 */
[----:B------:R-:W-:Y:S02]  /*35f0*/  @!P4 IADD3.X R69, R78, R13, RZ, P2, !PT ;  /* 0x0000000d4e45c210 */ /* 0x000fe400017fe4ff */
[----:B------:R-:W3:Y:S01]  /*3600*/  LDL.LU.64 R12, [R1+0x30] ;  /* 0x00003000010c7983 */ /* 0x000ee20000300a00 */
[----:B------:R-:W-:Y:S02]  /*3610*/  CS2R R114, SRZ ;  /* 0x0000000000727805 */ /* 0x000fe4000001ff00 */
[----:B--2---:R-:W-:-:S02]  /*3620*/  @!P4 IADD3 R70, P6, R3, R10, RZ ;  /* 0x0000000a0346c210 */ /* 0x004fc40007fde0ff */
[----:B------:R-:W-:Y:S02]  /*3630*/  @!P3 IADD3 R3, R9, R79, RZ ;  /* 0x0000004f0903b210 */ /* 0x000fe40007ffe0ff */
[----:B------:R3:W5:Y:S02]  /*3640*/  @!P0 LDG.E.64 R114, desc[UR22][R116.64] ;  /* 0x0000001674728981 */ /* 0x000764000c1e1b00 */
[C---:B------:R-:W-:Y:S02]  /*3650*/  @!P3 SHF.L.U64.HI R3, R8.reuse, 0x2, R3 ;  /* 0x000000020803b819 */ /* 0x040fe40000010203 */
[----:B------:R-:W-:-:S04]  /*3660*/  @!P3 SHF.L.U32 R8, R8, 0x2, RZ ;  /* 0x000000020808b819 */ /* 0x000fc800000006ff */
[----:B0-----:R-:W-:Y:S02]  /*3670*/  @!P3 IADD3 R80, P2, R8, R80, RZ ;  /* 0x000000500850b210 */ /* 0x001fe40007f5e0ff */
[----:B------:R-:W-:Y:S02]  /*3680*/  @!P4 IADD3.X R71, R78, R11, RZ, P6, !PT ;  /* 0x0000000b4e47c210 */ /* 0x000fe400037fe4ff */
[----:B---3--:R-:W-:Y:S02]  /*3690*/  MOV R116, R12 ;  /* 0x0000000c00747202 */ /* 0x008fe40000000f00 */
[----:B------:R-:W-:Y:S02]  /*36a0*/  MOV R117, R13 ;  /* 0x0000000d00757202 */ /* 0x000fe40000000f00 */
[----:B------:R-:W-:-:S06]  /*36b0*/  CS2R R12, SRZ ;  /* 0x00000000000c7805 */ /* 0x000fcc000001ff00 */
[----:B------:R0:W5:Y:S02]  /*36c0*/  @!P0 LDG.E.64 R12, desc[UR22][R6.64] ;  /* 0x00000016060c8981 */ /* 0x000164000c1e1b00 */
[----:B0-----:R-:W-:Y:S02]  /*36d0*/  MOV R6, R104 ;  /* 0x0000006800067202 */ /* 0x001fe40000000f00 */
[----:B-1----:R-:W-:Y:S02]  /*36e0*/  @!P3 IADD3 R104, P0, R8, R4, RZ ;  /* 0x000000040868b210 */ /* 0x002fe40007f1e0ff */
[----:B------:R-:W2:Y:S01]  /*36f0*/  LDL.LU.64 R8, [R1+0x38] ;  /* 0x0000380001087983 */ /* 0x000ea20000300a00 */
[----:B------:R-:W-:Y:S02]  /*3700*/  CS2R R10, SRZ ;  /* 0x00000000000a7805 */ /* 0x000fe4000001ff00 */
[----:B------:R-:W-:-:S04]  /*3710*/  MOV R7, R105 ;  /* 0x0000006900077202 */ /* 0x000fc80000000f00 */
[----:B------:R0:W5:Y:S02]  /*3720*/  @P1 LDG.E.64 R10, desc[UR22][R116.64] ;  /* 0x00000016740a1981 */ /* 0x000164000c1e1b00 */
[----:B0-----:R-:W-:-:S06]  /*3730*/  CS2R R116, SRZ ;  /* 0x0000000000747805 */ /* 0x001fcc000001ff00 */
[----:B------:R0:W5:Y:S01]  /*3740*/  @!P5 LDG.E.64 R116, desc[UR22][R6.64] ;  /* 0x000000160674d981 */ /* 0x000162000c1e1b00 */
[----:B------:R-:W-:Y:S02]  /*3750*/  CS2R R78, SRZ ;  /* 0x00000000004e7805 */ /* 0x000fe4000001ff00 */
[----:B------:R-:W-:Y:S02]  /*3760*/  @!P3 IADD3.X R105, R3, R5, RZ, P0, !PT ;  /* 0x000000050369b210 */ /* 0x000fe400007fe4ff */
[----:B0-----:R-:W-:-:S06]  /*3770*/  CS2R R6, SRZ ;  /* 0x0000000000067805 */ /* 0x001fcc000001ff00 */
[----:B------:R0:W5:Y:S02]  /*3780*/  @!P4 LDG.E.64 R6, desc[UR22][R70.64] ;  /* 0x000000164606c981 */ /* 0x000164000c1e1b00 */
[----:B0-----:R-:W-:-:S06]  /*3790*/  CS2R R70, SRZ ;  /* 0x0000000000467805 */ /* 0x001fcc000001ff00 */
[----:B------:R-:W3:Y:S01]  /*37a0*/  @!P3 LDG.E.64 R70, desc[UR22][R104.64] ;  /* 0x000000166846b981 */ /* 0x000ee2000c1e1b00 */
[----:B------:R-:W-:Y:S02]  /*37b0*/  R2UR UR6, R106 ;  /* 0x000000006a0672ca */ /* 0x000fe400000e0000 */
[----:B------:R-:W-:Y:S01]  /*37c0*/  @!P3 IADD3.X R81, R3, R81, RZ, P2, !PT ;  /* 0x000000510351b210 */ /* 0x000fe200017fe4ff */
[----:B--2---:R0:W2:Y:S10]  /*37d0*/  @P1 LDG.E.64 R78, desc[UR22][R8.64] ;  /* 0x00000016084e1981 */ /* 0x0040b4000c1e1b00 */
[----:B------:R-:W-:-:S05]  /*37e0*/  MOV R3, UR6 ;  /* 0x0000000600037c02 */ /* 0x000fca0008000f00 */
[----:B------:R-:W-:-:S05]  /*37f0*/  FFMA.FTZ R3, -R3, UR6, R107 ;  /* 0x0000000603037c23 */ /* 0x000fca000801016b */
[----:B------:R-:W-:-:S13]  /*3800*/  FSETP.GTU.FTZ.AND P0, PT, R3, RZ, PT ;  /* 0x000000ff0300720b */ /* 0x000fda0003f1c000 */
[----:B------:R-:W-:Y:S01]  /*3810*/  VOTEU.ANY UP0, P0 ;  /* 0x00000000003f7886 */ /* 0x000fe20000000100 */
[----:B------:R-:W-:-:S04]  /*3820*/  PLOP3.LUT P0, PT, PT, PT, UP0, 0x80, 0x0 ;  /* 0x000000000000781c */ /* 0x000fc80003f0f008 */
[----:B------:R-:W-:-:S09]  /*3830*/  @UP0 ULDC UR5, c[0x0][0x250] ;  /* 0x0000940000050ab9 */ /* 0x000fd20000000800 */
[----:B------:R-:W-:-:S06]  /*3840*/  @P0 FADD.FTZ R3, R3, UR5 ;  /* 0x0000000503030e21 */ /* 0x000fcc0008010000 */
[----:B------:R-:W1:Y:S01]  /*3850*/  @P0 MUFU.RSQ R3, R3 ;  /* 0x0000000300030308 */ /* 0x000e620000001400 */
[----:B0-----:R-:W-:-:S06]  /*3860*/  CS2R R8, SRZ ;  /* 0x0000000000087805 */ /* 0x001fcc000001ff00 */
[----:B------:R0:W5:Y:S01]  /*3870*/  @!P5 LDG.E.64 R8, desc[UR22][R118.64] ;  /* 0x000000167608d981 */ /* 0x000162000c1e1b00 */
[----:B------:R-:W-:Y:S02]  /*3880*/  CS2R R4, SRZ ;  /* 0x0000000000047805 */ /* 0x000fe4000001ff00 */
[----:B0-----:R-:W-:Y:S02]  /*3890*/  CS2R R118, SRZ ;  /* 0x0000000000767805 */ /* 0x001fe4000001ff00 */
[----:B-1----:R-:W-:Y:S01]  /*38a0*/  @P0 R2UR UR5, R3 ;  /* 0x00000000030502ca */ /* 0x002fe200000e0000 */
[----:B------:R-:W-:Y:S01]  /*38b0*/  UMOV UR26, 0x3f800000 ;  /* 0x3f800000001a7882 */ /* 0x000fe20000000000 */
[----:B------:R-:W-:Y:S01]  /*38c0*/  ISETP.GT.U32.AND P0, PT, R0, 0x1bf, PT ;  /* 0x000001bf0000780c */ /* 0x000fe20003f04070 */
[----:B------:R-:W-:Y:S01]  /*38d0*/  BSSY B0, `(.L_x_2600) ;  /* 0x0000028000007945 */ /* 0x000fe20003800000 */
[----:B------:R0:W5:Y:S04]  /*38e0*/  @!P3 LDG.E.64 R4, desc[UR22][R80.64] ;  /* 0x000000165004b981 */ /* 0x000168000c1e1b00 */
[----:B------:R1:W5:Y:S01]  /*38f0*/  @!P4 LDG.E.64 R118, desc[UR22][R68.64] ;  /* 0x000000164476c981 */ /* 0x000362000c1e1b00 */
[----:B------:R-:W-:-:S03]  /*3900*/  ISETP.NE.AND P5, PT, RZ, UR25, PT ;  /* 0x00000019ff007c0c */ /* 0x000fc6000bfa5270 */
[----:B------:R1:W5:Y:S04]  /*3910*/  LDL.LU.64 R68, [R1+0xb8] ;  /* 0x0000b80001447983 */ /* 0x0003680000300a00 */
[----:B------:R1:W5:Y:S04]  /*3920*/  LDL.LU.64 R104, [R1+0xb0] ;  /* 0x0000b00001687983 */ /* 0x0003680000300a00 */
[----:B---3--:R3:W-:Y:S01]  /*3930*/  STL.64 [R1+0x58], R70 ;  /* 0x0000584601007387 */ /* 0x0087e20000100a00 */
[----:B------:R-:W-:Y:S01]  /*3940*/  @UP0 UMOV UR26, UR5 ;  /* 0x00000005001a0c82 */ /* 0x000fe20008000000 */
[----:B0-----:R-:W-:-:S02]  /*3950*/  MOV R80, RZ ;  /* 0x000000ff00507202 */ /* 0x001fc40000000f00 */
[----:B---3--:R1:W5:Y:S04]  /*3960*/  LDL.LU.64 R70, [R1+0xa8] ;  /* 0x0000a80001467983 */ /* 0x0083680000300a00 */
[----:B------:R1:W5:Y:S04]  /*3970*/  LDL.LU R106, [R1+0xa0] ;  /* 0x0000a000016a7983 */ /* 0x0003680000300800 */
[----:B------:R1:W5:Y:S01]  /*3980*/  LDL.LU R107, [R1+0x9c] ;  /* 0x00009c00016b7983 */ /* 0x0003620000300800 */
[----:B--2---:R-:W-:Y:S01]  /*3990*/  FADD.FTZ R3, R78, -UR6 ;  /* 0x800000064e037e21 */ /* 0x004fe20008010000 */
[----:B------:R-:W-:-:S04]  /*39a0*/  FADD.FTZ R78, R79, -UR6 ;  /* 0x800000064f4e7e21 */ /* 0x000fc80008010000 */
[----:B------:R0:W-:Y:S04]  /*39b0*/  STL [R1+0x1c], R3 ;  /* 0x00001c0301007387 */ /* 0x0001e80000100800 */
[----:B------:R2:W-:Y:S01]  /*39c0*/  STL [R1+0x18], R78 ;  /* 0x0000184e01007387 */ /* 0x0005e20000100800 */
[----:B0-----:R-:W-:Y:S01]  /*39d0*/  HFMA2.MMA R3, -RZ, RZ, 0, 0 ;  /* 0x00000000ff037435 */ /* 0x001fe200000001ff */
[----:B--2---:R-:W-:Y:S01]  /*39e0*/  CS2R R78, SRZ ;  /* 0x00000000004e7805 */ /* 0x004fe2000001ff00 */
[----:B-1----:R-:W-:Y:S09]  /*39f0*/  @P0 BRA `(.L_x_2601) ;  /* 0x0000000000540947 */ /* 0x002ff20003800000 */
[----:B------:R-:W2:Y:S01]  /*3a00*/  LDL R3, [R1+0x8c] ;  /* 0x00008c0001037983 */ /* 0x000ea20000100800 */
[----:B------:R-:W-:-:S03]  /*3a10*/  ISETP.NE.AND P0, PT, RZ, UR25, PT ;  /* 0x00000019ff007c0c */ /* 0x000fc6000bf05270 */
[----:B------:R-:W-:Y:S04]  /*3a20*/  STL [R1+0xa0], R2 ;  /* 0x0000a00201007387 */ /* 0x000fe80000100800 */
[----:B------:R0:W-:Y:S06]  /*3a30*/  STL [R1+0x9c], R0 ;  /* 0x00009c0001007387 */ /* 0x0001ec0000100800 */
[----:B------:R-:W1:Y:S01]  /*3a40*/  @P0 LDC.64 R80, c[0x0][0x240] ;  /* 0x00009000ff500b82 */ /* 0x000e620000000a00 */
[----:B--2---:R-:W-:-:S04]  /*3a50*/  IADD3 R3, R3, UR17, RZ ;  /* 0x0000001103037c10 */ /* 0x004fc8000fffe0ff */
[----:B-1----:R-:W-:Y:S02]  /*3a60*/  @P0 LEA R80, P2, R3, R80, 0x1 ;  /* 0x0000005003500211 */ /* 0x002fe400078408ff */
[----:B0-----:R-:W-:-:S04]  /*3a70*/  SHF.R.S32.HI R0, RZ, 0x1f, R3 ;  /* 0x0000001fff007819 */ /* 0x001fc80000011403 */
[----:B------:R-:W-:-:S05]  /*3a80*/  @P0 LEA.HI.X R81, R3, R81, R0, 0x1, P2 ;  /* 0x0000005103510211 */ /* 0x000fca00010f0c00 */
[----:B------:R-:W2:Y:S04]  /*3a90*/  @P0 LDG.E.U16 R2, desc[UR22][R80.64] ;  /* 0x0000001650020981 */ /* 0x000ea8000c1e1500 */
[----:B------:R0:W3:Y:S02]  /*3aa0*/  @P0 LDG.E.U16 R0, desc[UR22][R80.64+0x2] ;  /* 0x0000021650000981 */ /* 0x0000e4000c1e1500 */
[----:B0-----:R-:W0:Y:S02]  /*3ab0*/  LDC.64 R80, c[0x0][0x238] ;  /* 0x00008e00ff507b82 */ /* 0x001e240000000a00 */
[----:B0-----:R-:W-:-:S05]  /*3ac0*/  IMAD.WIDE R80, R3, 0x2, R80 ;  /* 0x0000000203507825 */ /* 0x001fca00078e0250 */
[----:B------:R-:W4:Y:S04]  /*3ad0*/  LDG.E.U16 R3, desc[UR22][R80.64] ;  /* 0x0000001650037981 */ /* 0x000f28000c1e1500 */
[----:B------:R-:W4:Y:S01]  /*3ae0*/  LDG.E.U16 R80, desc[UR22][R80.64+0x2] ;  /* 0x0000021650507981 */ /* 0x000f22000c1e1500 */
[----:B--2---:R-:W-:-:S03]  /*3af0*/  @P0 SHF.L.U32 R78, R2, 0x10, RZ ;  /* 0x00000010024e0819 */ /* 0x004fc600000006ff */
[----:B------:R0:W5:Y:S01]  /*3b00*/  LDL.LU R2, [R1+0xa0] ;  /* 0x0000a00001027983 */ /* 0x0001620000300800 */
[----:B---3--:R-:W-:-:S03]  /*3b10*/  @P0 SHF.L.U32 R79, R0, 0x10, RZ ;  /* 0x00000010004f0819 */ /* 0x008fc600000006ff */
[----:B------:R0:W5:Y:S01]  /*3b20*/  LDL.LU R0, [R1+0x9c] ;  /* 0x00009c0001007983 */ /* 0x0001620000300800 */
[----:B----4-:R-:W-:Y:S02]  /*3b30*/  SHF.L.U32 R3, R3, 0x10, RZ ;  /* 0x0000001003037819 */ /* 0x010fe400000006ff */
[----:B0-----:R-:W-:-:S07]  /*3b40*/  SHF.L.U32 R80, R80, 0x10, RZ ;  /* 0x0000001050507819 */ /* 0x001fce00000006ff */
.L_x_2601:
[----:B------:R-:W-:Y:S05]  /*3b50*/  BSYNC B0 ;  /* 0x0000000000007941 */ /* 0x000fea0003800000 */
.L_x_2600:
        /* <DEDUP_REMOVED lines=40> */
.L_x_2602:
        /* <DEDUP_REMOVED lines=64> */
.L_x_2603:
        /* <DEDUP_REMOVED lines=89> */
.L_x_2604:
        /* <DEDUP_REMOVED lines=77> */
.L_x_2605:
        /* <DEDUP_REMOVED lines=65> */
.L_x_2606:
        /* <DEDUP_REMOVED lines=14> */
[----:B------:R-:W-:Y:S01]  /*5130*/  FADD.FTZ R120, R120, -UR6 ;  /* 0x8000000678787e21 */ /* 0x000fe20008010000 */
[----:B------:R-:W-:-:S02]  /*5140*/  FADD.FTZ R121, R121, -UR6 ;  /* 0x8000000679797e21 */ /* 0x000fc40008010000 */
[----:B------:R-:W-:Y:S01]  /*5150*/  FADD.FTZ R125, R125, R123 ;  /* 0x0000007b7d7d7221 */ /* 0x000fe20000010000 */
        /* <DEDUP_REMOVED lines=43> */
.L_x_2607:
[----:B-----5:R2:W-:Y:S04]  /*5410*/  STL [R1+0xa4], R4 ;  /* 0x0000a40401007387 */ /* 0x0205e80000100800 */
[----:B--2---:R-:W2:Y:S04]  /*5420*/  LDL.LU R4, [R1+0xc] ;  /* 0x00000c0001047983 */ /* 0x004ea80000300800 */
[----:B------:R3:W-:Y:S04]  /*5430*/  STL [R1+0xa0], R2 ;  /* 0x0000a00201007387 */ /* 0x0007e80000100800 */
[----:B---3--:R-:W3:Y:S01]  /*5440*/  LDL R2, [R1+0x50] ;  /* 0x0000500001027983 */ /* 0x008ee20000100800 */
[----:B------:R-:W-:-:S03]  /*5450*/  FMUL.FTZ R121, R122, R3 ;  /* 0x000000037a797220 */ /* 0x000fc60000410000 */
[----:B------:R4:W-:Y:S01]  /*5460*/  STL [R1+0x9c], R0 ;  /* 0x00009c0001007387 */ /* 0x0009e20000100800 */
[----:B------:R-:W-:-:S03]  /*5470*/  FADD.FTZ R125, R125, R121 ;  /* 0x000000797d7d7221 */ /* 0x000fc60000010000 */
[----:B----4-:R-:W4:Y:S04]  /*5480*/  LDL.LU R0, [R1+0x4] ;  /* 0x0000040001007983 */ /* 0x010f280000300800 */
[----:B0-----:R-:W4:Y:S01]  /*5490*/  LDL R123, [R1+0x44] ;  /* 0x00004400017b7983 */ /* 0x001f220000100800 */
[----:B--2---:R-:W-:-:S05]  /*54a0*/  FADD.FTZ R4, R4, R122 ;  /* 0x0000007a04047221 */ /* 0x004fca0000010000 */
[----:B------:R0:W-:Y:S01]  /*54b0*/  STL [R1], R4 ;  /* 0x0000000401007387 */ /* 0x0001e20000100800 */
[----:B---3--:R-:W-:-:S03]  /*54c0*/  FFMA.FTZ R81, R2, R122, R81 ;  /* 0x0000007a02517223 */ /* 0x008fc60000010051 */
[----:B0-----:R0:W5:Y:S01]  /*54d0*/  LDL.LU R4, [R1+0xa4] ;  /* 0x0000a40001047983 */ /* 0x0011620000300800 */
[----:B------:R-:W-:-:S03]  /*54e0*/  FFMA.FTZ R124, R2, R121, R124 ;  /* 0x00000079027c7223 */ /* 0x000fc6000001007c */
[----:B------:R0:W5:Y:S04]  /*54f0*/  LDL.LU R2, [R1+0xa0] ;  /* 0x0000a00001027983 */ /* 0x0001680000300800 */
[----:B------:R-:W2:Y:S01]  /*5500*/  LDL.LU R121, [R1+0x8] ;  /* 0x0000080001797983 */ /* 0x000ea20000300800 */
[----:B------:R-:W-:Y:S01]  /*5510*/  FMUL.FTZ R122, R120, R80 ;  /* 0x00000050787a7220 */ /* 0x000fe20000410000 */
[----:B------:R-:W-:Y:S01]  /*5520*/  FADD.FTZ R108, R108, -UR6 ;  /* 0x800000066c6c7e21 */ /* 0x000fe20008010000 */
[----:B------:R-:W-:Y:S02]  /*5530*/  FADD.FTZ R109, R109, -UR6 ;  /* 0x800000066d6d7e21 */ /* 0x000fe40008010000 */
[----:B------:R-:W-:Y:S01]  /*5540*/  FADD.FTZ R125, R122, R125 ;  /* 0x0000007d7a7d7221 */ /* 0x000fe20000010000 */
[----:B----4-:R-:W-:Y:S01]  /*5550*/  FFMA.FTZ R124, R123, R122, R124 ;  /* 0x0000007a7b7c7223 */ /* 0x010fe2000001007c */
[----:B------:R-:W-:Y:S01]  /*5560*/  FMUL.FTZ R122, R108, UR26 ;  /* 0x0000001a6c7a7c20 */ /* 0x000fe20008410000 */
[----:B------:R-:W-:Y:S01]  /*5570*/  MOV R108, R18 ;  /* 0x00000012006c7202 */ /* 0x000fe20000000f00 */
[----:B--2---:R-:W-:Y:S01]  /*5580*/  FADD.FTZ R121, R121, R120 ;  /* 0x0000007879797221 */ /* 0x004fe20000010000 */
[----:B------:R-:W-:Y:S01]  /*5590*/  FFMA.FTZ R120, R123, R120, R0 ;  /* 0x000000787b787223 */ /* 0x000fe20000010000 */
[----:B------:R-:W-:Y:S01]  /*55a0*/  FMUL.FTZ R123, R109, UR26 ;  /* 0x0000001a6d7b7c20 */ /* 0x000fe20008410000 */
        /* <DEDUP_REMOVED lines=23> */
.L_x_2608:
        /* <DEDUP_REMOVED lines=13> */
[----:B------:R-:W-:-:S04]  /*57f0*/  FMUL.FTZ R108, R109, R80 ;  /* 0x000000506d6c7220 */ /* 0x000fc80000410000 */
[----:B------:R-:W-:Y:S01]  /*5800*/  FADD.FTZ R125, R108, R125 ;  /* 0x0000007d6c7d7221 */ /* 0x000fe20000010000 */
[C---:B--2---:R-:W-:Y:S01]  /*5810*/  FFMA.FTZ R120, R122.reuse, R109, R120 ;  /* 0x0000006d7a787223 */ /* 0x044fe20000010078 */
[----:B------:R-:W-:Y:S01]  /*5820*/  FFMA.FTZ R124, R122, R108, R124 ;  /* 0x0000006c7a7c7223 */ /* 0x000fe2000001007c */
[----:B------:R-:W-:Y:S01]  /*5830*/  FMUL.FTZ R109, R110, UR26 ;  /* 0x0000001a6e6d7c20 */ /* 0x000fe20008410000 */
[----:B------:R-:W-:Y:S01]  /*5840*/  FMUL.FTZ R122, R111, UR26 ;  /* 0x0000001a6f7a7c20 */ /* 0x000fe20008410000 */
        /* <DEDUP_REMOVED lines=23> */
.L_x_2609:
[----:B------:R-:W2:Y:S01]  /*59c0*/  LDL R111, [R1+0x38] ;  /* 0x00003800016f7983 */ /* 0x000ea20000100800 */
[----:B0-----:R-:W-:Y:S01]  /*59d0*/  FMUL.FTZ R109, R110, R3 ;  /* 0x000000036e6d7220 */ /* 0x001fe20000410000 */
[----:B------:R-:W-:Y:S01]  /*59e0*/  FADD.FTZ R123, R123, R110 ;  /* 0x0000006e7b7b7221 */ /* 0x000fe20000010000 */
[----:B------:R-:W-:Y:S01]  /*59f0*/  FADD.FTZ R113, R113, -UR6 ;  /* 0x8000000671717e21 */ /* 0x000fe20008010000 */
[----:B------:R-:W-:Y:S01]  /*5a00*/  FADD.FTZ R112, R112, -UR6 ;  /* 0x8000000670707e21 */ /* 0x000fe20008010000 */
[----:B------:R-:W-:Y:S01]  /*5a10*/  FADD.FTZ R125, R125, R109 ;  /* 0x0000006d7d7d7221 */ /* 0x000fe20000010000 */
[C---:B--2---:R-:W-:Y:S01]  /*5a20*/  FFMA.FTZ R81, R111.reuse, R110, R81 ;  /* 0x0000006e6f517223 */ /* 0x044fe20000010051 */
[----:B------:R-:W-:Y:S01]  /*5a30*/  FFMA.FTZ R124, R111, R109, R124 ;  /* 0x0000006d6f7c7223 */ /* 0x000fe2000001007c */
[----:B------:R-:W-:Y:S01]  /*5a40*/  FMUL.FTZ R110, R108, R80 ;  /* 0x000000506c6e7220 */ /* 0x000fe20000410000 */
[----:B------:R-:W-:Y:S01]  /*5a50*/  FADD.FTZ R109, R121, R108 ;  /* 0x0000006c796d7221 */ /* 0x000fe20000010000 */
[C---:B------:R-:W-:Y:S01]  /*5a60*/  FFMA.FTZ R108, R122.reuse, R108, R120 ;  /* 0x0000006c7a6c7223 */ /* 0x040fe20000010078 */
[----:B------:R-:W-:Y:S01]  /*5a70*/  FMUL.FTZ R120, R113, UR26 ;  /* 0x0000001a71787c20 */ /* 0x000fe20008410000 */
        /* <DEDUP_REMOVED lines=24> */
.L_x_2610:
        /* <DEDUP_REMOVED lines=35> */
.L_x_2611:
[----:B------:R-:W-:Y:S01]  /*5e30*/  FADD.FTZ R116, R116, -UR6 ;  /* 0x8000000674747e21 */ /* 0x000fe20008010000 */
[----:B------:R-:W-:Y:S01]  /*5e40*/  FMUL.FTZ R112, R113, R3 ;  /* 0x0000000371707220 */ /* 0x000fe20000410000 */
[----:B------:R-:W-:Y:S01]  /*5e50*/  FADD.FTZ R117, R117, -UR6 ;  /* 0x8000000675757e21 */ /* 0x000fe20008010000 */
[----:B------:R-:W-:Y:S01]  /*5e60*/  FADD.FTZ R110, R110, R113 ;  /* 0x000000716e6e7221 */ /* 0x000fe20000010000 */
[----:B------:R-:W-:Y:S01]  /*5e70*/  FMUL.FTZ R115, R116, UR26 ;  /* 0x0000001a74737c20 */ /* 0x000fe20008410000 */
[----:B------:R-:W-:Y:S01]  /*5e80*/  FFMA.FTZ R124, R123, R112, R124 ;  /* 0x000000707b7c7223 */ /* 0x000fe2000001007c */
[----:B------:R-:W-:Y:S01]  /*5e90*/  FADD.FTZ R125, R125, R112 ;  /* 0x000000707d7d7221 */ /* 0x000fe20000010000 */
[----:B------:R-:W-:Y:S01]  /*5ea0*/  FMUL.FTZ R112, R111, R80 ;  /* 0x000000506f707220 */ /* 0x000fe20000410000 */
[----:B------:R-:W-:Y:S01]  /*5eb0*/  FFMA.FTZ R81, R123, R113, R81 ;  /* 0x000000717b517223 */ /* 0x000fe20000010051 */
[----:B------:R0:W-:Y:S01]  /*5ec0*/  STL [R1], R115 ;  /* 0x0000007301007387 */ /* 0x0001e20000100800 */
[----:B------:R-:W-:Y:S01]  /*5ed0*/  FADD.FTZ R109, R109, R111 ;  /* 0x0000006f6d6d7221 */ /* 0x000fe20000010000 */
[C---:B------:R-:W-:Y:S01]  /*5ee0*/  FFMA.FTZ R108, R122.reuse, R111, R108 ;  /* 0x0000006f7a6c7223 */ /* 0x040fe2000001006c */
        /* <DEDUP_REMOVED lines=24> */
.L_x_2612:
[----:B------:R-:W-:Y:S01]  /*6070*/  FMUL.FTZ R112, R113, R3 ;  /* 0x0000000371707220 */ /* 0x000fe20000410000 */
[----:B------:R-:W-:Y:S01]  /*6080*/  FADD.FTZ R118, R118, -UR6 ;  /* 0x8000000676767e21 */ /* 0x000fe20008010000 */
[----:B------:R-:W-:Y:S01]  /*6090*/  FADD.FTZ R119, R119, -UR6 ;  /* 0x8000000677777e21 */ /* 0x000fe20008010000 */
[C---:B------:R-:W-:Y:S01]  /*60a0*/  FFMA.FTZ R81, R115.reuse, R113, R81 ;  /* 0x0000007173517223 */ /* 0x040fe20000010051 */
[----:B------:R-:W-:Y:S01]  /*60b0*/  FFMA.FTZ R124, R115, R112, R124 ;  /* 0x00000070737c7223 */ /* 0x000fe2000001007c */
[----:B------:R-:W-:Y:S01]  /*60c0*/  FMUL.FTZ R117, R118, UR26 ;  /* 0x0000001a76757c20 */ /* 0x000fe20008410000 */
[----:B0-----:R-:W-:Y:S01]  /*60d0*/  FMUL.FTZ R115, R119, UR26 ;  /* 0x0000001a77737c20 */ /* 0x001fe20008410000 */
[----:B------:R-:W-:Y:S01]  /*60e0*/  FADD.FTZ R125, R125, R112 ;  /* 0x000000707d7d7221 */ /* 0x000fe20000010000 */
[----:B------:R-:W-:Y:S01]  /*60f0*/  FMUL.FTZ R112, R111, R80 ;  /* 0x000000506f707220 */ /* 0x000fe20000410000 */
[----:B------:R-:W-:Y:S01]  /*6100*/  FADD.FTZ R110, R110, R113 ;  /* 0x000000716e6e7221 */ /* 0x000fe20000010000 */
        /* <DEDUP_REMOVED lines=27> */
.L_x_2613:
        /* <DEDUP_REMOVED lines=37> */
.L_x_2614:
        /* <DEDUP_REMOVED lines=37> */
.L_x_2615:
        /* <DEDUP_REMOVED lines=37> */
.L_x_2616:
        /* <DEDUP_REMOVED lines=37> */
.L_x_2617:
        /* <DEDUP_REMOVED lines=37> */
.L_x_2618:
        /* <DEDUP_REMOVED lines=35> */
.L_x_2619:
        /* <DEDUP_REMOVED lines=35> */
.L_x_2620:
        /* <DEDUP_REMOVED lines=35> */
.L_x_2621:
        /* <DEDUP_REMOVED lines=35> */
.L_x_2622:
        /* <DEDUP_REMOVED lines=35> */
.L_x_2623:
        /* <DEDUP_REMOVED lines=35> */
.L_x_2624:
        /* <DEDUP_REMOVED lines=35> */
.L_x_2625:
        /* <DEDUP_REMOVED lines=35> */
.L_x_2626:
        /* <DEDUP_REMOVED lines=35> */
.L_x_2627:
        /* <DEDUP_REMOVED lines=35> */
.L_x_2628:
        /* <DEDUP_REMOVED lines=35> */
.L_x_2629:
[----:B------:R-:W2:Y:S04]  /*8660*/  LDL.LU R77, [R1+0x48] ;  /* 0x00004800014d7983 */ /* 0x000ea80000300800 */
[----:B------:R-:W3:Y:S01]  /*8670*/  LDL.LU R76, [R1+0x4c] ;  /* 0x00004c00014c7983 */ /* 0x000ee20000300800 */
[----:B------:R-:W-:Y:S01]  /*8680*/  FMUL.FTZ R58, R59, R3 ;  /* 0x000000033b3a7220 */ /* 0x000fe20000410000 */
[----:B------:R-:W-:Y:S01]  /*8690*/  FFMA.FTZ R124, R93, R59, R81 ;  /* 0x0000003b5d7c7223 */ /* 0x000fe20000010051 */
[----:B------:R-:W-:Y:S01]  /*86a0*/  FADD.FTZ R81, R91, R57 ;  /* 0x000000395b517221 */ /* 0x000fe20000010000 */
[----:B------:R-:W-:Y:S01]  /*86b0*/  FFMA.FTZ R84, R92, R57, R84 ;  /* 0x000000395c547223 */ /* 0x000fe20000010054 */
[----:B------:R-:W-:Y:S01]  /*86c0*/  FFMA.FTZ R56, R93, R58, R56 ;  /* 0x0000003a5d387223 */ /* 0x000fe20000010038 */
[----:B------:R-:W-:Y:S01]  /*86d0*/  FADD.FTZ R125, R125, R58 ;  /* 0x0000003a7d7d7221 */ /* 0x000fe20000010000 */
[----:B------:R-:W-:Y:S01]  /*86e0*/  FMUL.FTZ R58, R57, R80 ;  /* 0x00000050393a7220 */ /* 0x000fe20000410000 */
[----:B------:R-:W-:Y:S01]  /*86f0*/  FADD.FTZ R87, R87, R59 ;  /* 0x0000003b57577221 */ /* 0x000fe20000010000 */
[----:B------:R-:W-:-:S02]  /*8700*/  MOV R117, R38 ;  /* 0x0000002600757202 */ /* 0x000fc40000000f00 */
[----:B------:R-:W-:Y:S01]  /*8710*/  FFMA.FTZ R56, R92, R58, R56 ;  /* 0x0000003a5c387223 */ /* 0x000fe20000010038 */
[----:B------:R-:W-:Y:S01]  /*8720*/  FADD.FTZ R57, R58, R125 ;  /* 0x0000007d3a397221 */ /* 0x000fe20000010000 */
        /* <DEDUP_REMOVED lines=24> */
.L_x_2630:
        /* <DEDUP_REMOVED lines=33> */
.L_x_2631:
        /* <DEDUP_REMOVED lines=33> */
.L_x_2632:
        /* <DEDUP_REMOVED lines=33> */
.L_x_2633:
        /* <DEDUP_REMOVED lines=25> */
[----:B------:R2:W5:Y:S04]  /*9070*/  LDL.LU R2, [R1+0x9c] ;  /* 0x00009c0001027983 */ /* 0x0005680000300800 */
[----:B------:R-:W3:Y:S02]  /*9080*/  SHFL.DOWN PT, R119, R77, 0x8, 0x1f ;  /* 0x09001f004d777f89 */ /* 0x000ee400000e0000 */
[----:B0-----:R-:W-:-:S02]  /*9090*/  @!P0 FADD.FTZ R76, R76, R125 ;  /* 0x0000007d4c4c8221 */ /* 0x001fc40000010000 */
[----:B------:R-:W4:Y:S01]  /*90a0*/  LDL R125, [R1+0x98] ;  /* 0x00009800017d7983 */ /* 0x000f220000100800 */
[----:B---3--:R-:W-:Y:S02]  /*90b0*/  @!P0 FADD.FTZ R77, R77, R119 ;  /* 0x000000774d4d8221 */ /* 0x008fe40000010000 */
[----:B------:R-:W0:Y:S01]  /*90c0*/  S2R R119, SR_LANEID ;  /* 0x0000000000777919 */ /* 0x000e220000000000 */
[----:B------:R-:W-:Y:S01]  /*90d0*/  FADD.FTZ R87, R87, R117 ;  /* 0x0000007557577221 */ /* 0x000fe20000010000 */
[----:B------:R-:W-:Y:S01]  /*90e0*/  FFMA.FTZ R117, R91, R117, R124 ;  /* 0x000000755b757223 */ /* 0x000fe2000001007c */
[----:B------:R-:W-:Y:S01]  /*90f0*/  FADD.FTZ R124, R81, R118 ;  /* 0x00000076517c7221 */ /* 0x000fe20000010000 */
[----:B------:R-:W-:Y:S01]  /*9100*/  FFMA.FTZ R118, R90, R118, R84 ;  /* 0x000000765a767223 */ /* 0x000fe20000010054 */
[----:B------:R-:W3:Y:S01]  /*9110*/  SHFL.DOWN PT, R81, R76, 0x10, 0x1f ;  /* 0x0a001f004c517f89 */ /* 0x000ee200000e0000 */
[----:B------:R-:W1:Y:S03]  /*9120*/  S2UR UR7, SR_CgaCtaId ;  /* 0x00000000000779c3 */ /* 0x000e660000008800 */
[----:B------:R-:W2:Y:S01]  /*9130*/  SHFL.DOWN PT, R84, R77, 0x10, 0x1f ;  /* 0x0a001f004d547f89 */ /* 0x000ea200000e0000 */
[----:B------:R-:W-:Y:S01]  /*9140*/  UMOV UR6, 0x400 ;  /* 0x0000040000067882 */ /* 0x000fe20000000000 */
[----:B------:R-:W-:Y:S01]  /*9150*/  FADD.FTZ R87, R87, R56 ;  /* 0x0000003857577221 */ /* 0x000fe20000010000 */
[----:B------:R-:W-:Y:S01]  /*9160*/  FFMA.FTZ R117, R89, R56, R117 ;  /* 0x0000003859757223 */ /* 0x000fe20000010075 */
[----:B------:R-:W-:Y:S01]  /*9170*/  UIADD3 UR5, UR6, 0x90, URZ ;  /* 0x0000009006057890 */ /* 0x000fe2000fffe03f */
[----:B------:R-:W-:Y:S01]  /*9180*/  FFMA.FTZ R118, R88, R58, R118 ;  /* 0x0000003a58767223 */ /* 0x000fe20000010076 */
[----:B------:R-:W-:Y:S01]  /*9190*/  FADD.FTZ R124, R124, R58 ;  /* 0x0000003a7c7c7221 */ /* 0x000fe20000010000 */
[----:B------:R-:W-:Y:S01]  /*91a0*/  FFMA.FTZ R117, R83, R85, R117 ;  /* 0x0000005553757223 */ /* 0x000fe20000010075 */
[----:B------:R-:W-:Y:S01]  /*91b0*/  FADD.FTZ R87, R87, R85 ;  /* 0x0000005557577221 */ /* 0x000fe20000010000 */
[----:B0-----:R-:W-:Y:S01]  /*91c0*/  ISETP.GT.AND P0, PT, R119, 0xf, PT ;  /* 0x0000000f7700780c */ /* 0x001fe20003f04270 */
[----:B-1----:R-:W-:Y:S01]  /*91d0*/  ULEA UR5, UR7, UR5, 0x18 ;  /* 0x0000000507057291 */ /* 0x002fe2000f8ec03f */
[----:B------:R-:W-:Y:S01]  /*91e0*/  FFMA.FTZ R118, R82, R86, R118 ;  /* 0x0000005652767223 */ /* 0x000fe20000010076 */
[----:B-----5:R-:W-:Y:S01]  /*91f0*/  ISETP.NE.AND P2, PT, R0, RZ, PT ;  /* 0x000000ff0000720c */ /* 0x020fe20003f45270 */
[----:B------:R-:W-:Y:S01]  /*9200*/  FADD.FTZ R124, R124, R86 ;  /* 0x000000567c7c7221 */ /* 0x000fe20000010000 */
[----:B------:R-:W-:Y:S01]  /*9210*/  FFMA.FTZ R56, R97, R57, R117 ;  /* 0x0000003961387223 */ /* 0x000fe20000010075 */
[----:B------:R-:W-:-:S07]  /*9220*/  FADD.FTZ R58, R87, R57 ;  /* 0x00000039573a7221 */ /* 0x000fce0000010000 */
[----:B---3--:R-:W-:Y:S01]  /*9230*/  @!P0 FADD.FTZ R76, R76, R81 ;  /* 0x000000514c4c8221 */ /* 0x008fe20000010000 */
[----:B--2---:R-:W-:Y:S01]  /*9240*/  @!P0 FADD.FTZ R77, R77, R84 ;  /* 0x000000544d4d8221 */ /* 0x004fe20000010000 */
[----:B------:R-:W-:Y:S01]  /*9250*/  ISETP.NE.AND P0, PT, R119, RZ, PT ;  /* 0x000000ff7700720c */ /* 0x000fe20003f05270 */
[----:B------:R-:W-:Y:S01]  /*9260*/  FFMA.FTZ R57, R96, R59, R118 ;  /* 0x0000003b60397223 */ /* 0x000fe20000010076 */
[----:B------:R-:W-:Y:S01]  /*9270*/  FADD.FTZ R59, R124, R59 ;  /* 0x0000003b7c3b7221 */ /* 0x000fe20000010000 */
[C---:B------:R-:W-:Y:S01]  /*9280*/  LEA R81, R0.reuse, UR5, 0x4 ;  /* 0x0000000500517c11 */ /* 0x040fe2000f8e20ff */
[----:B------:R-:W-:Y:S04]  /*9290*/  BSSY B0, `(.L_x_2634) ;  /* 0x0000028000007945 */ /* 0x000fe80003800000 */
[----:B------:R0:W-:Y:S01]  /*92a0*/  STS.128 [R81], R56 ;  /* 0x0000003851007388 */ /* 0x0001e20000000c00 */
[----:B------:R-:W-:-:S04]  /*92b0*/  ISETP.GT.U32.AND P3, PT, R0, 0x1b, PT ;  /* 0x0000001b0000780c */ /* 0x000fc80003f64070 */
        /* <DEDUP_REMOVED lines=37> */
.L_x_2635:
[----:B------:R-:W-:Y:S05]  /*9510*/  BSYNC B0 ;  /* 0x0000000000007941 */ /* 0x000fea0003800000 */
.L_x_2634:
        /* <DEDUP_REMOVED lines=78> */
.L_x_2637:
[----:B------:R-:W-:Y:S05]  /*9a00*/  BSYNC B0 ;  /* 0x0000000000007941 */ /* 0x000fea0003800000 */
.L_x_2636:
        /* <DEDUP_REMOVED lines=19> */
.L_x_2639:
[----:B------:R-:W-:Y:S05]  /*9b40*/  BSYNC B0 ;  /* 0x0000000000007941 */ /* 0x000fea0003800000 */
.L_x_2638:
        /* <DEDUP_REMOVED lines=41> */
.L_x_2642:
[----:B------:R-:W-:Y:S02]  /*9de0*/  MOV R56, UR18 ;  /* 0x0000001200387c02 */ /* 0x000fe40008000f00 */
[----:B------:R-:W-:-:S05]  /*9df0*/  MOV R57, UR19 ;  /* 0x0000001300397c02 */ /* 0x000fca0008000f00 */
[----:B------:R-:W2:Y:S04]  /*9e00*/  LDG.E.STRONG.GPU R56, desc[UR22][R56.64] ;  /* 0x0000001638387981 */ /* 0x000ea8000c1ef900 */
[----:B--2---:R-:W-:Y:S01]  /*9e10*/  CCTL.IVALL ;  /* 0x00000000ff00798f */ /* 0x004fe20002000000 */
[----:B------:R-:W-:Y:S05]  /*9e20*/  YIELD ;  /* 0x0000000000007946 */ /* 0x000fea0003800000 */
[----:B------:R-:W-:-:S13]  /*9e30*/  ISETP.NE.AND P0, PT, R56, R58, PT ;  /* 0x0000003a3800720c */ /* 0x000fda0003f05270 */
[----:B------:R-:W-:Y:S05]  /*9e40*/  @P0 BRA `(.L_x_2642) ;  /* 0xfffffffc00e40947 */ /* 0x000fea000383ffff */
.L_x_2641:
        /* <DEDUP_REMOVED lines=19> */
.L_x_2646:
        /* <DEDUP_REMOVED lines=165> */
.L_x_2645:
        /* <DEDUP_REMOVED lines=87> */
.L_x_2647:
[----:B------:R-:W-:-:S13]  /*af40*/  ISETP.NE.OR P0, PT, RZ, UR16, P0 ;  /* 0x00000010ff007c0c */ /* 0x000fda0008705670 */
[----:B------:R-:W-:Y:S05]  /*af50*/  @!P0 BRA `(.L_x_2643) ;  /* 0x0000000000b08947 */ /* 0x000fea0003800000 */
.L_x_2644:
        /* <DEDUP_REMOVED lines=44> */
.L_x_2643:
        /* <DEDUP_REMOVED lines=14> */
.L_x_2649:
[----:B------:R-:W-:Y:S05]  /*b300*/  BSYNC B0 ;  /* 0x0000000000007941 */ /* 0x000fea0003800000 */
.L_x_2648:
        /* <DEDUP_REMOVED lines=25> */
.L_x_2640:
        /* <DEDUP_REMOVED lines=32> */
.L_x_2650:
[----:B------:R-:W-:Y:S04]  /*b6a0*/  BSSY B0, `(.L_x_2651) ;  /* 0x0000016000007945 */ /* 0x000fe80003800000 */
[----:B------:R-:W-:Y:S05]  /*b6b0*/  @!P1 BRA `(.L_x_2652) ;  /* 0x0000000000509947 */ /* 0x000fea0003800000 */
[----:B------:R-:W-:Y:S01]  /*b6c0*/  MOV R56, UR5 ;  /* 0x0000000500387c02 */ /* 0x000fe20008000f00 */
[----:B------:R-:W-:Y:S01]  /*b6d0*/  ULDC.64 UR6, c[0x0][0x288] ;  /* 0x0000a20000067ab9 */ /* 0x000fe20000000a00 */
[----:B------:R-:W-:-:S03]  /*b6e0*/  SHF.R.S32.HI R57, RZ, 0x1f, R2 ;  /* 0x0000001fff397819 */ /* 0x000fc60000011402 */
[----:B-----5:R-:W-:-:S04]  /*b6f0*/  FFMA.FTZ R56, R58, R56, UR13 ;  /* 0x0000000d3a387e23 */ /* 0x020fc80008010038 */
[----:B------:R-:W-:Y:S01]  /*b700*/  FFMA.FTZ R58, R3, R10, -R56 ;  /* 0x0000000a033a7223 */ /* 0x000fe20000010838 */
[----:B------:R-:W-:Y:S02]  /*b710*/  MOV R10, UR5 ;  /* 0x00000005000a7c02 */ /* 0x000fe40008000f00 */
[----:B------:R-:W-:-:S03]  /*b720*/  MOV R56, R74 ;  /* 0x0000004a00387202 */ /* 0x000fc60000000f00 */
[----:B------:R-:W-:-:S04]  /*b730*/  FFMA.FTZ R10, R59, R10, UR13 ;  /* 0x0000000d3b0a7e23 */ /* 0x000fc8000801000a */
        /* <DEDUP_REMOVED lines=12> */
.L_x_2652:
[----:B------:R-:W-:Y:S05]  /*b800*/  BSYNC B0 ;  /* 0x0000000000007941 */ /* 0x000fea0003800000 */
.L_x_2651:
[----:B0-----:R0:W5:Y:S04]  /*b810*/  LDL R56, [R1+0x7c] ;  /* 0x00007c0001387983 */ /* 0x0011680000100800 */
[----:B------:R0:W5:Y:S02]  /*b820*/  LDL R57, [R1+0x88] ;  /* 0x0000880001397983 */ /* 0x0001640000100800 */
[C---:B-----5:R-:W-:Y:S01]  /*b830*/  IADD3 R59, R2.reuse, 0x10, RZ ;  /* 0x00000010023b7810 */ /* 0x060fe20007ffe0ff */
[----:B------:R-:W-:Y:S01]  /*b840*/  ULDC.64 UR6, c[0x0][0x290] ;  /* 0x0000a40000067ab9 */ /* 0x000fe20000000a00 */
[----:B------:R-:W-:Y:S02]  /*b850*/  IADD3 R58, R2, 0x10, RZ ;  /* 0x00000010023a7810 */ /* 0x000fe40007ffe0ff */
[----:B------:R-:W-:-:S02]  /*b860*/  SHF.R.S32.HI R59, RZ, 0x1f, R59 ;  /* 0x0000001fff3b7819 */ /* 0x000fc4000001143b */
[----:B------:R-:W-:-:S04]  /*b870*/  ISETP.GE.U32.AND P0, PT, R58, UR6, PT ;  /* 0x000000063a007c0c */ /* 0x000fc8000bf06070 */
[----:B------:R-:W-:-:S04]  /*b880*/  ISETP.GE.AND.EX P0, PT, R59, UR7, PT, P0 ;  /* 0x000000073b007c0c */ /* 0x000fc8000bf06300 */
        /* <DEDUP_REMOVED lines=20> */
.L_x_2653:
        /* <DEDUP_REMOVED lines=21> */
.L_x_2655:
[----:B------:R-:W-:Y:S05]  /*bb20*/  BSYNC B0 ;  /* 0x0000000000007941 */ /* 0x000fea0003800000 */
.L_x_2654:
[----:B0-----:R0:W5:Y:S04]  /*bb30*/  LDL R28, [R1+0x74] ;  /* 0x00007400011c7983 */ /* 0x0011680000100800 */
[----:B------:R0:W5:Y:S01]  /*bb40*/  LDL R29, [R1+0x80] ;  /* 0x00008000011d7983 */ /* 0x0001620000100800 */
[C---:B------:R-:W-:Y:S02]  /*bb50*/  IADD3 R76, R2.reuse, 0x20, RZ ;  /* 0x00000020024c7810 */ /* 0x040fe40007ffe0ff */
[C---:B------:R-:W-:Y:S02]  /*bb60*/  IADD3 R56, R2.reuse, 0x30, RZ ;  /* 0x0000003002387810 */ /* 0x040fe40007ffe0ff */
        /* <DEDUP_REMOVED lines=33> */
.L_x_2656:
[----:B------:R-:W-:Y:S04]  /*bd80*/  BSSY B0, `(.L_x_2657) ;  /* 0x0000015000007945 */ /* 0x000fe80003800000 */
[----:B------:R-:W-:Y:S05]  /*bd90*/  @P2 BRA `(.L_x_2658) ;  /* 0x00000000004c2947 */ /* 0x000fea0003800000 */
[----:B------:R-:W-:Y:S01]  /*bda0*/  MOV R10, UR5 ;  /* 0x00000005000a7c02 */ /* 0x000fe20008000f00 */
[----:B------:R-:W-:-:S04]  /*bdb0*/  ULDC.64 UR14, c[0x0][0x288] ;  /* 0x0000a200000e7ab9 */ /* 0x000fc80000000a00 */
[----:B-----5:R-:W-:-:S04]  /*bdc0*/  FFMA.FTZ R10, R28, R10, UR13 ;  /* 0x0000000d1c0a7e23 */ /* 0x020fc8000801000a */
        /* <DEDUP_REMOVED lines=16> */
.L_x_2658:
[----:B------:R-:W-:Y:S05]  /*bed0*/  BSYNC B0 ;  /* 0x0000000000007941 */ /* 0x000fea0003800000 */
.L_x_2657:
        /* <DEDUP_REMOVED lines=21> */
.L_x_2659:
[----:B------:R-:W-:Y:S04]  /*c030*/  BSSY B0, `(.L_x_2660) ;  /* 0x0000017000007945 */ /* 0x000fe80003800000 */
[----:B------:R-:W-:Y:S05]  /*c040*/  @P3 BRA `(.L_x_2661) ;  /* 0x0000000000543947 */ /* 0x000fea0003800000 */
[----:B0-----:R-:W2:Y:S01]  /*c050*/  LDL.LU R26, [R1+0x78] ;  /* 0x00007800011a7983 */ /* 0x001ea20000300800 */
[----:B------:R-:W-:Y:S01]  /*c060*/  MOV R10, UR5 ;  /* 0x00000005000a7c02 */ /* 0x000fe20008000f00 */
[----:B------:R-:W-:Y:S02]  /*c070*/  ULDC.64 UR14, c[0x0][0x288] ;  /* 0x0000a200000e7ab9 */ /* 0x000fe40000000a00 */
[----:B------:R-:W3:Y:S02]  /*c080*/  LDL.LU R11, [R1+0x84] ;  /* 0x00008400010b7983 */ /* 0x000ee40000300800 */
[----:B--2---:R-:W-:-:S04]  /*c090*/  FFMA.FTZ R10, R26, R10, UR13 ;  /* 0x0000000d1a0a7e23 */ /* 0x004fc8000801000a */
[----:B------:R-:W-:Y:S01]  /*c0a0*/  FFMA.FTZ R26, R3, R24, -R10 ;  /* 0x00000018031a7223 */ /* 0x000fe2000001080a */
[----:B------:R-:W-:Y:S02]  /*c0b0*/  MOV R10, UR5 ;  /* 0x00000005000a7c02 */ /* 0x000fe40008000f00 */
[----:B------:R-:W-:-:S03]  /*c0c0*/  MOV R24, R74 ;  /* 0x0000004a00187202 */ /* 0x000fc60000000f00 */
[----:B---3--:R-:W-:-:S04]  /*c0d0*/  FFMA.FTZ R10, R11, R10, UR13 ;  /* 0x0000000d0b0a7e23 */ /* 0x008fc8000801000a */
        /* <DEDUP_REMOVED lines=12> */
.L_x_2661:
[----:B------:R-:W-:Y:S05]  /*c1a0*/  BSYNC B0 ;  /* 0x0000000000007941 */ /* 0x000fea0003800000 */
.L_x_2660:
[----:B-1----:R1:W5:Y:S04]  /*c1b0*/  LDL R24, [R1+0x68] ;  /* 0x0000680001187983 */ /* 0x0023680000100800 */
[----:B------:R1:W5:Y:S01]  /*c1c0*/  LDL R25, [R1+0x54] ;  /* 0x0000540001197983 */ /* 0x0003620000100800 */
[C---:B0-----:R-:W-:Y:S02]  /*c1d0*/  IADD3 R26, R2.reuse, 0x60, RZ ;  /* 0x00000060021a7810 */ /* 0x041fe40007ffe0ff */
[C---:B------:R-:W-:Y:S02]  /*c1e0*/  IADD3 R27, R2.reuse, 0x60, RZ ;  /* 0x00000060021b7810 */ /* 0x040fe40007ffe0ff */
[C---:B-----5:R-:W-:Y:S02]  /*c1f0*/  IADD3 R29, R2.reuse, 0x50, RZ ;  /* 0x00000050021d7810 */ /* 0x060fe40007ffe0ff */
        /* <DEDUP_REMOVED lines=15> */
[----:B-1----:R-:W-:-:S12]  /*c2f0*/  @!P5 BRA `(.L_x_2662) ;  /* 0x000000000048d947 */ /* 0x002fd80003800000 */
        /* <DEDUP_REMOVED lines=18> */
.L_x_2662:
        /* <DEDUP_REMOVED lines=21> */
.L_x_2664:
[----:B------:R-:W-:Y:S05]  /*c570*/  BSYNC B0 ;  /* 0x0000000000007941 */ /* 0x000fea0003800000 */
.L_x_2663:
        /* <DEDUP_REMOVED lines=21> */
.L_x_2665:
        /* <DEDUP_REMOVED lines=23> */
.L_x_2667:
[----:B------:R-:W-:Y:S05]  /*c840*/  BSYNC B0 ;  /* 0x0000000000007941 */ /* 0x000fea0003800000 */
.L_x_2666:
        /* <DEDUP_REMOVED lines=21> */
.L_x_2668:
[----:B------:R-:W-:Y:S04]  /*c9a0*/  BSSY B0, `(.L_x_2669) ;  /* 0x0000017000007945 */ /* 0x000fe80003800000 */
[----:B------:R-:W-:Y:S05]  /*c9b0*/  @P2 BRA `(.L_x_2670) ;  /* 0x0000000000542947 */ /* 0x000fea0003800000 */
[----:B-1----:R-:W2:Y:S01]  /*c9c0*/  LDL.LU R20, [R1+0x40] ;  /* 0x0000400001147983 */ /* 0x002ea20000300800 */
[----:B0-----:R-:W-:Y:S01]  /*c9d0*/  MOV R10, UR5 ;  /* 0x00000005000a7c02 */ /* 0x001fe20008000f00 */
        /* <DEDUP_REMOVED lines=19> */
.L_x_2670:
[----:B------:R-:W-:Y:S05]  /*cb10*/  BSYNC B0 ;  /* 0x0000000000007941 */ /* 0x000fea0003800000 */
.L_x_2669:
[----:B-1----:R1:W5:Y:S04]  /*cb20*/  LDL R20, [R1+0x38] ;  /* 0x0000380001147983 */ /* 0x0023680000100800 */
[----:B------:R1:W5:Y:S01]  /*cb30*/  LDL R21, [R1+0x34] ;  /* 0x0000340001157983 */ /* 0x0003620000100800 */
[C---:B------:R-:W-:Y:S02]  /*cb40*/  IADD3 R26, R2.reuse, 0x90, RZ ;  /* 0x00000090021a7810 */ /* 0x040fe40007ffe0ff */
[C---:B------:R-:W-:Y:S02]  /*cb50*/  IADD3 R24, R2.reuse, 0xa0, RZ ;  /* 0x000000a002187810 */ /* 0x040fe40007ffe0ff */
[C---:B0-----:R-:W-:Y:S02]  /*cb60*/  IADD3 R22, R2.reuse, 0xb0, RZ ;  /* 0x000000b002167810 */ /* 0x041fe40007ffe0ff */
        /* <DEDUP_REMOVED lines=23> */
[C---:B--2---:R-:W-:Y:S02]  /*cce0*/  IADD3 R18, R2.reuse, 0xc0, RZ ;  /* 0x000000c002127810 */ /* 0x044fe40007ffe0ff */
[----:B------:R-:W-:Y:S01]  /*ccf0*/  IADD3 R19, R2, 0xd0, RZ ;  /* 0x000000d002137810 */ /* 0x000fe20007ffe0ff */
[----:B-1----:R-:W-:Y:S08]  /*cd00*/  @!P5 BRA `(.L_x_2671) ;  /* 0x000000000048d947 */ /* 0x002ff00003800000 */
        /* <DEDUP_REMOVED lines=18> */
.L_x_2671:
        /* <DEDUP_REMOVED lines=21> */
.L_x_2673:
[----:B------:R-:W-:Y:S05]  /*cf80*/  BSYNC B0 ;  /* 0x0000000000007941 */ /* 0x000fea0003800000 */
.L_x_2672:
        /* <DEDUP_REMOVED lines=19> */
.L_x_2674:
[----:B------:R-:W-:Y:S04]  /*d0c0*/  BSSY B0, `(.L_x_2675) ;  /* 0x0000015000007945 */ /* 0x000fe80003800000 */
[----:B------:R-:W-:Y:S05]  /*d0d0*/  @P4 BRA `(.L_x_2676) ;  /* 0x00000000004c4947 */ /* 0x000fea0003800000 */
[----:B0-----:R-:W-:Y:S01]  /*d0e0*/  MOV R10, UR5 ;  /* 0x00000005000a7c02 */ /* 0x001fe20008000f00 */
        /* <DEDUP_REMOVED lines=18> */
.L_x_2676:
[----:B------:R-:W-:Y:S05]  /*d210*/  BSYNC B0 ;  /* 0x0000000000007941 */ /* 0x000fea0003800000 */
.L_x_2675:
        /* <DEDUP_REMOVED lines=19> */
.L_x_2677:
[----:B------:R-:W-:Y:S04]  /*d350*/  BSSY B0, `(.L_x_2678) ;  /* 0x0000015000007945 */ /* 0x000fe80003800000 */
[----:B------:R-:W-:Y:S05]  /*d360*/  @P6 BRA `(.L_x_2679) ;  /* 0x00000000004c6947 */ /* 0x000fea0003800000 */
[----:B01----:R-:W-:Y:S01]  /*d370*/  MOV R10, UR5 ;  /* 0x00000005000a7c02 */ /* 0x003fe20008000f00 */
        /* <DEDUP_REMOVED lines=18> */
.L_x_2679:
[----:B------:R-:W-:Y:S05]  /*d4a0*/  BSYNC B0 ;  /* 0x0000000000007941 */ /* 0x000fea0003800000 */
.L_x_2678:
[----:B------:R-:W-:Y:S05]  /*d4b0*/  @!P5 BRA `(.L_x_2680) ;  /* 0x00000000004cd947 */ /* 0x000fea0003800000 */
[----:B012---:R-:W2:Y:S02]  /*d4c0*/  LDL R10, [R1] ;  /* 0x00000000010a7983 */ /* 0x007ea40000100800 */
        /* <DEDUP_REMOVED lines=18> */
.L_x_2680:
[----:B------:R-:W-:Y:S04]  /*d5f0*/  BSSY B0, `(.L_x_2681) ;  /* 0x0000016000007945 */ /* 0x000fe80003800000 */
[----:B------:R-:W-:Y:S05]  /*d600*/  @P0 BRA `(.L_x_2682) ;  /* 0x0000000000500947 */ /* 0x000fea0003800000 */
[----:B012---:R-:W2:Y:S01]  /*d610*/  LDL.LU R11, [R1] ;  /* 0x00000000010b7983 */ /* 0x007ea20000300800 */
[----:B------:R-:W-:Y:S01]  /*d620*/  MOV R10, UR5 ;  /* 0x00000005000a7c02 */ /* 0x000fe20008000f00 */
[----:B------:R-:W-:-:S04]  /*d630*/  ULDC.64 UR14, c[0x0][0x288] ;  /* 0x0000a200000e7ab9 */ /* 0x000fc80000000a00 */
[----:B--2---:R-:W-:Y:S01]  /*d640*/  FFMA.FTZ R10, R11, R10, UR13 ;  /* 0x0000000d0b0a7e23 */ /* 0x004fe2000801000a */
[----:B------:R-:W-:-:S03]  /*d650*/  MOV R11, R73 ;  /* 0x00000049000b7202 */ /* 0x000fc60000000f00 */
        /* <DEDUP_REMOVED lines=15> */
.L_x_2682:
[----:B------:R-:W-:Y:S05]  /*d750*/  BSYNC B0 ;  /* 0x0000000000007941 */ /* 0x000fea0003800000 */
.L_x_2681:
[----:B------:R-:W-:Y:S05]  /*d760*/  @!P5 BRA `(.L_x_2683) ;  /* 0x000000000050d947 */ /* 0x000fea0003800000 */
[----:B---3--:R-:W3:Y:S04]  /*d770*/  LDL R8, [R1+0x10] ;  /* 0x0000100001087983 */ /* 0x008ee80000100800 */
[----:B--2---:R-:W2:Y:S01]  /*d780*/  LDL R12, [R1+0xc] ;  /* 0x00000c00010c7983 */ /* 0x004ea20000100800 */
[----:B---3--:R-:W-:-:S04]  /*d790*/  FFMA.FTZ R8, R8, R3, R78 ;  /* 0x0000000308087223 */ /* 0x008fc8000001004e */
[----:B------:R-:W-:-:S06]  /*d7a0*/  FMUL.FTZ R9, R8, -1.4426950216293334961 ;  /* 0xbfb8aa3b08097820 */ /* 0x000fcc0000410000 */
[----:B------:R-:W0:Y:S02]  /*d7b0*/  MUFU.EX2 R9, R9 ;  /* 0x0000000900097308 */ /* 0x000e240000000800 */
[----:B01----:R-:W-:-:S06]  /*d7c0*/  FADD.FTZ R10, R9, 1 ;  /* 0x3f800000090a7421 */ /* 0x003fcc0000010000 */
[----:B------:R-:W0:Y:S02]  /*d7d0*/  MUFU.RCP R11, R10 ;  /* 0x0000000a000b7308 */ /* 0x000e240000001000 */
[----:B0-----:R-:W-:Y:S01]  /*d7e0*/  FMUL.FTZ R6, R6, R11 ;  /* 0x0000000b06067220 */ /* 0x001fe20000410000 */
[----:B------:R-:W-:-:S04]  /*d7f0*/  FADD.FTZ R11, -R11, 1 ;  /* 0x3f8000000b0b7421 */ /* 0x000fc80000010100 */
[----:B------:R-:W-:Y:S01]  /*d800*/  FFMA.FTZ R11, R8, R11, 1 ;  /* 0x3f800000080b7423 */ /* 0x000fe2000001000b */
[----:B--2---:R-:W-:-:S03]  /*d810*/  FFMA.FTZ R8, R12, R80, R79 ;  /* 0x000000500c087223 */ /* 0x004fc6000001004f */
        /* <DEDUP_REMOVED lines=9> */
.L_x_2683:
[----:B------:R-:W-:Y:S04]  /*d8b0*/  BSSY B0, `(.L_x_2684) ;  /* 0x0000017000007945 */ /* 0x000fe80003800000 */
[----:B------:R-:W-:Y:S05]  /*d8c0*/  @P2 BRA `(.L_x_2685) ;  /* 0x0000000000542947 */ /* 0x000fea0003800000 */
[----:B---3--:R-:W3:Y:S01]  /*d8d0*/  LDL.LU R9, [R1+0x10] ;  /* 0x0000100001097983 */ /* 0x008ee20000300800 */
[----:B012---:R-:W-:Y:S01]  /*d8e0*/  MOV R10, UR5 ;  /* 0x00000005000a7c02 */ /* 0x007fe20008000f00 */
[----:B------:R-:W-:Y:S02]  /*d8f0*/  ULDC.64 UR14, c[0x0][0x288] ;  /* 0x0000a200000e7ab9 */ /* 0x000fe40000000a00 */
[----:B------:R-:W2:Y:S01]  /*d900*/  LDL.LU R8, [R1+0xc] ;  /* 0x00000c0001087983 */ /* 0x000ea20000300800 */
[----:B------:R-:W-:Y:S01]  /*d910*/  MOV R11, UR5 ;  /* 0x00000005000b7c02 */ /* 0x000fe20008000f00 */
[----:B---3--:R-:W-:Y:S01]  /*d920*/  FFMA.FTZ R10, R9, R10, UR13 ;  /* 0x0000000d090a7e23 */ /* 0x008fe2000801000a */
[----:B------:R-:W-:-:S03]  /*d930*/  MOV R9, R73 ;  /* 0x0000004900097202 */ /* 0x000fc60000000f00 */
[----:B--2---:R-:W-:Y:S01]  /*d940*/  FFMA.FTZ R11, R8, R11, UR13 ;  /* 0x0000000d080b7e23 */ /* 0x004fe2000801000b */
[----:B------:R-:W-:Y:S01]  /*d950*/  FFMA.FTZ R10, R3, R6, -R10 ;  /* 0x00000006030a7223 */ /* 0x000fe2000001080a */
[----:B------:R-:W-:Y:S01]  /*d960*/  MOV R8, R74 ;  /* 0x0000004a00087202 */ /* 0x000fe20000000f00 */
[----:B------:R-:W-:Y:S02]  /*d970*/  IMAD R6, R23, UR14, RZ ;  /* 0x0000000e17067c24 */ /* 0x000fe4000f8e02ff */
[----:B------:R-:W-:Y:S02]  /*d980*/  FFMA.FTZ R11, R80, R7, -R11 ;  /* 0x00000007500b7223 */ /* 0x000fe4000001080b */
[----:B------:R-:W-:-:S04]  /*d990*/  IMAD.WIDE.U32 R8, R22, UR14, R8 ;  /* 0x0000000e16087c25 */ /* 0x000fc8000f8e0008 */
[----:B------:R-:W-:Y:S01]  /*d9a0*/  IMAD R13, R22, UR15, R6 ;  /* 0x0000000f160d7c24 */ /* 0x000fe2000f8e0206 */
[----:B------:R-:W-:Y:S02]  /*d9b0*/  ULDC.64 UR14, c[0x0][0x210] ;  /* 0x00008400000e7ab9 */ /* 0x000fe40000000a00 */
[----:B------:R-:W-:Y:S02]  /*d9c0*/  LEA R6, P0, R8, UR14, 0x2 ;  /* 0x0000000e08067c11 */ /* 0x000fe4000f8010ff */
[----:B------:R-:W-:Y:S01]  /*d9d0*/  IADD3 R13, R9, R13, RZ ;  /* 0x0000000d090d7210 */ /* 0x000fe20007ffe0ff */
[----:B------:R-:W-:-:S03]  /*d9e0*/  FMUL.FTZ R9, R11, UR26 ;  /* 0x0000001a0b097c20 */ /* 0x000fc60008410000 */
[----:B------:R-:W-:Y:S01]  /*d9f0*/  LEA.HI.X R7, R8, UR15, R13, 0x2, P0 ;  /* 0x0000000f08077c11 */ /* 0x000fe200080f140d */
[----:B------:R-:W-:-:S05]  /*da00*/  FMUL.FTZ R8, R10, UR26 ;  /* 0x0000001a0a087c20 */ /* 0x000fca0008410000 */
[----:B------:R4:W-:Y:S02]  /*da10*/  STG.E.64 desc[UR22][R6.64], R8 ;  /* 0x0000000806007986 */ /* 0x0009e4000c101b16 */
.L_x_2685:
[----:B------:R-:W-:Y:S05]  /*da20*/  BSYNC B0 ;  /* 0x0000000000007941 */ /* 0x000fea0003800000 */
.L_x_2684:
[----:B-----5:R1:W5:Y:S04]  /*da30*/  LDL R21, [R1+0x18] ;  /* 0x0000180001157983 */ /* 0x0203680000100800 */
[----:B---34-:R3:W5:Y:S01]  /*da40*/  LDL R9, [R1+0x14] ;  /* 0x0000140001097983 */ /* 0x0187620000100800 */
[C---:B--2---:R-:W-:Y:S02]  /*da50*/  IADD3 R12, R2.reuse, 0xe0, RZ ;  /* 0x000000e0020c7810 */ /* 0x044fe40007ffe0ff */
[C---:B0-----:R-:W-:Y:S02]  /*da60*/  IADD3 R16, R2.reuse, 0xf0, RZ ;  /* 0x000000f002107810 */ /* 0x041fe40007ffe0ff */
[----:B-1----:R-:W-:Y:S02]  /*da70*/  IADD3 R10, R2, 0x100, RZ ;  /* 0x00000100020a7810 */ /* 0x002fe40007ffe0ff */
        /* <DEDUP_REMOVED lines=22> */
[----:B---3--:R-:W-:Y:S08]  /*dbe0*/  @!P5 BRA `(.L_x_2686) ;  /* 0x000000000048d947 */ /* 0x008ff00003800000 */
        /* <DEDUP_REMOVED lines=18> */
.L_x_2686:
[----:B------:R-:W-:Y:S04]  /*dd10*/  BSSY B0, `(.L_x_2687) ;  /* 0x0000015000007945 */ /* 0x000fe80003800000 */
[----:B------:R-:W-:Y:S05]  /*dd20*/  @P6 BRA `(.L_x_2688) ;  /* 0x00000000004c6947 */ /* 0x000fea0003800000 */
[----:B------:R-:W-:Y:S01]  /*dd30*/  MOV R7, UR5 ;  /* 0x0000000500077c02 */ /* 0x000fe20008000f00 */
[----:B------:R-:W-:-:S04]  /*dd40*/  ULDC.64 UR14, c[0x0][0x288] ;  /* 0x0000a200000e7ab9 */ /* 0x000fc80000000a00 */
[----:B-----5:R-:W-:Y:S01]  /*dd50*/  FFMA.FTZ R7, R21, R7, UR13 ;  /* 0x0000000d15077e23 */ /* 0x020fe20008010007 */
[----:B------:R-:W-:Y:S01]  /*dd60*/  IMAD R21, R6, UR14, RZ ;  /* 0x0000000e06157c24 */ /* 0x000fe2000f8e02ff */
[----:B------:R-:W-:Y:S02]  /*dd70*/  MOV R6, R74 ;  /* 0x0000004a00067202 */ /* 0x000fe40000000f00 */
[----:B------:R-:W-:Y:S01]  /*dd80*/  FFMA.FTZ R68, R3, R68, -R7 ;  /* 0x0000004403447223 */ /* 0x000fe20000010807 */
[----:B------:R-:W-:Y:S01]  /*dd90*/  MOV R7, UR5 ;  /* 0x0000000500077c02 */ /* 0x000fe20008000f00 */
[----:B------:R-:W-:-:S04]  /*dda0*/  IMAD R21, R18, UR15, R21 ;  /* 0x0000000f12157c24 */ /* 0x000fc8000f8e0215 */
[----:B------:R-:W-:-:S04]  /*ddb0*/  FFMA.FTZ R7, R9, R7, UR13 ;  /* 0x0000000d09077e23 */ /* 0x000fc80008010007 */
[----:B------:R-:W-:Y:S01]  /*ddc0*/  FFMA.FTZ R69, R80, R69, -R7 ;  /* 0x0000004550457223 */ /* 0x000fe20000010807 */
        /* <DEDUP_REMOVED lines=9> */
.L_x_2688:
[----:B------:R-:W-:Y:S05]  /*de60*/  BSYNC B0 ;  /* 0x0000000000007941 */ /* 0x000fea0003800000 */
.L_x_2687:
[----:B------:R-:W-:Y:S05]  /*de70*/  @!P5 BRA `(.L_x_2689) ;  /* 0x000000000050d947 */ /* 0x000fea0003800000 */
[----:B0-----:R-:W2:Y:S04]  /*de80*/  LDL R6, [R1+0x28] ;  /* 0x0000280001067983 */ /* 0x001ea80000100800 */
        /* <DEDUP_REMOVED lines=19> */
.L_x_2689:
[----:B------:R-:W-:Y:S04]  /*dfc0*/  BSSY B0, `(.L_x_2690) ;  /* 0x0000017000007945 */ /* 0x000fe80003800000 */
[----:B------:R-:W-:Y:S05]  /*dfd0*/  @P0 BRA `(.L_x_2691) ;  /* 0x0000000000540947 */ /* 0x000fea0003800000 */
[----:B0-----:R-:W2:Y:S01]  /*dfe0*/  LDL.LU R7, [R1+0x28] ;  /* 0x0000280001077983 */ /* 0x001ea20000300800 */
[----:B------:R-:W-:-:S03]  /*dff0*/  ULDC.64 UR14, c[0x0][0x288] ;  /* 0x0000a200000e7ab9 */ /* 0x000fc60000000a00 */
[----:B------:R-:W3:Y:S01]  /*e000*/  LDL.LU R6, [R1+0x24] ;  /* 0x0000240001067983 */ /* 0x000ee20000300800 */
[----:B------:R-:W-:Y:S01]  /*e010*/  MOV R8, UR5 ;  /* 0x0000000500087c02 */ /* 0x000fe20008000f00 */
[----:B------:R-:W-:Y:S01]  /*e020*/  IMAD R20, R20, UR14, RZ ;  /* 0x0000000e14147c24 */ /* 0x000fe2000f8e02ff */
[----:B-----5:R-:W-:-:S03]  /*e030*/  MOV R21, UR5 ;  /* 0x0000000500157c02 */ /* 0x020fc60008000f00 */
        /* <DEDUP_REMOVED lines=15> */
.L_x_2691:
[----:B------:R-:W-:Y:S05]  /*e130*/  BSYNC B0 ;  /* 0x0000000000007941 */ /* 0x000fea0003800000 */
.L_x_2690:
        /* <DEDUP_REMOVED lines=9> */
[----:B0----5:R-:W-:-:S07]  /*e1d0*/  FADD.FTZ R9, R8, 1 ;  /* 0x3f80000008097421 */ /* 0x021fce0000010000 */
        /* <DEDUP_REMOVED lines=11> */
.L_x_2692:
[----:B------:R-:W-:Y:S04]  /*e290*/  BSSY B0, `(.L_x_2693) ;  /* 0x0000017000007945 */ /* 0x000fe80003800000 */
[----:B------:R-:W-:Y:S05]  /*e2a0*/  @P2 BRA `(.L_x_2694) ;  /* 0x0000000000542947 */ /* 0x000fea0003800000 */
[----:B01----:R-:W2:Y:S01]  /*e2b0*/  LDL.LU R7, [R1+0x2c] ;  /* 0x00002c0001077983 */ /* 0x003ea20000300800 */
[----:B------:R-:W-:Y:S01]  /*e2c0*/  MOV R8, UR5 ;  /* 0x0000000500087c02 */ /* 0x000fe20008000f00 */
[----:B------:R-:W-:Y:S02]  /*e2d0*/  ULDC.64 UR14, c[0x0][0x288] ;  /* 0x0000a200000e7ab9 */ /* 0x000fe40000000a00 */
[----:B------:R-:W3:Y:S01]  /*e2e0*/  LDL.LU R6, [R1+0x20] ;  /* 0x0000200001067983 */ /* 0x000ee20000300800 */
[----:B-----5:R-:W-:Y:S01]  /*e2f0*/  MOV R9, UR5 ;  /* 0x0000000500097c02 */ /* 0x020fe20008000f00 */
[----:B------:R-:W-:-:S04]  /*e300*/  IMAD R13, R13, UR14, RZ ;  /* 0x0000000e0d0d7c24 */ /* 0x000fc8000f8e02ff */
[----:B------:R-:W-:Y:S02]  /*e310*/  IMAD R19, R12, UR15, R13 ;  /* 0x0000000f0c137c24 */ /* 0x000fe4000f8e020d */
[----:B--2---:R-:W-:Y:S01]  /*e320*/  FFMA.FTZ R8, R7, R8, UR13 ;  /* 0x0000000d07087e23 */ /* 0x004fe20008010008 */
[----:B------:R-:W-:Y:S01]  /*e330*/  MOV R7, R73 ;  /* 0x0000004900077202 */ /* 0x000fe20000000f00 */
[----:B---3--:R-:W-:Y:S01]  /*e340*/  FFMA.FTZ R9, R6, R9, UR13 ;  /* 0x0000000d06097e23 */ /* 0x008fe20008010009 */
[----:B------:R-:W-:-:S03]  /*e350*/  MOV R6, R74 ;  /* 0x0000004a00067202 */ /* 0x000fc60000000f00 */
        /* <DEDUP_REMOVED lines=10> */
.L_x_2694:
[----:B------:R-:W-:Y:S05]  /*e400*/  BSYNC B0 ;  /* 0x0000000000007941 */ /* 0x000fea0003800000 */
.L_x_2693:
        /* <DEDUP_REMOVED lines=21> */
.L_x_2695:
        /* <DEDUP_REMOVED lines=8> */
[----:B-----5:R-:W-:-:S03]  /*e5e0*/  MOV R9, UR5 ;  /* 0x0000000500097c02 */ /* 0x020fc60008000f00 */
        /* <DEDUP_REMOVED lines=14> */
.L_x_2697:
[----:B------:R-:W-:Y:S05]  /*e6d0*/  BSYNC B0 ;  /* 0x0000000000007941 */ /* 0x000fea0003800000 */
.L_x_2696:
[----:B------:R-:W-:Y:S05]  /*e6e0*/  @!P5 BRA `(.L_x_2698) ;  /* 0x000000000050d947 */ /* 0x000fea0003800000 */
[----:B01----:R-:W4:Y:S04]  /*e6f0*/  LDL R6, [R1+0x30] ;  /* 0x0000300001067983 */ /* 0x003f280000100800 */
[----:B------:R-:W2:Y:S01]  /*e700*/  LDL R7, [R1+0x4] ;  /* 0x0000040001077983 */ /* 0x000ea20000100800 */
[----:B----4-:R-:W-:Y:S01]  /*e710*/  FFMA.FTZ R6, R6, R3, R78 ;  /* 0x0000000306067223 */ /* 0x010fe2000001004e */
[----:B--2---:R-:W-:-:S03]  /*e720*/  FFMA.FTZ R7, R7, R80, R79 ;  /* 0x0000005007077223 */ /* 0x004fc6000001004f */
[----:B---3--:R-:W-:Y:S01]  /*e730*/  FMUL.FTZ R8, R6, -1.4426950216293334961 ;  /* 0xbfb8aa3b06087820 */ /* 0x008fe20000410000 */
        /* <DEDUP_REMOVED lines=15> */
.L_x_2698:
[----:B------:R-:W-:Y:S04]  /*e830*/  BSSY B0, `(.L_x_2699) ;  /* 0x0000017000007945 */ /* 0x000fe80003800000 */
[----:B------:R-:W-:Y:S05]  /*e840*/  @P4 BRA `(.L_x_2700) ;  /* 0x0000000000544947 */ /* 0x000fea0003800000 */
[----:B01----:R-:W4:Y:S01]  /*e850*/  LDL.LU R6, [R1+0x30] ;  /* 0x0000300001067983 */ /* 0x003f220000300800 */
[----:B--23--:R-:W-:Y:S01]  /*e860*/  MOV R8, UR5 ;  /* 0x0000000500087c02 */ /* 0x00cfe20008000f00 */
[----:B------:R-:W-:Y:S02]  /*e870*/  ULDC.64 UR14, c[0x0][0x288] ;  /* 0x0000a200000e7ab9 */ /* 0x000fe40000000a00 */
[----:B------:R-:W2:Y:S01]  /*e880*/  LDL.LU R12, [R1+0x4] ;  /* 0x00000400010c7983 */ /* 0x000ea20000300800 */
[----:B------:R-:W-:Y:S01]  /*e890*/  MOV R7, R73 ;  /* 0x0000004900077202 */ /* 0x000fe20000000f00 */
[----:B------:R-:W-:Y:S01]  /*e8a0*/  IMAD R11, R11, UR14, RZ ;  /* 0x0000000e0b0b7c24 */ /* 0x000fe2000f8e02ff */
[----:B-----5:R-:W-:-:S03]  /*e8b0*/  MOV R9, UR5 ;  /* 0x0000000500097c02 */ /* 0x020fc60008000f00 */
[----:B------:R-:W-:Y:S02]  /*e8c0*/  IMAD R11, R10, UR15, R11 ;  /* 0x0000000f0a0b7c24 */ /* 0x000fe4000f8e020b */
[----:B----4-:R-:W-:Y:S01]  /*e8d0*/  FFMA.FTZ R8, R6, R8, UR13 ;  /* 0x0000000d06087e23 */ /* 0x010fe20008010008 */
[----:B------:R-:W-:Y:S01]  /*e8e0*/  MOV R6, R74 ;  /* 0x0000004a00067202 */ /* 0x000fe20000000f00 */
[----:B--2---:R-:W-:-:S04]  /*e8f0*/  FFMA.FTZ R9, R12, R9, UR13 ;  /* 0x0000000d0c097e23 */ /* 0x004fc80008010009 */
        /* <DEDUP_REMOVED lines=10> */
.L_x_2700:
[----:B------:R-:W-:Y:S05]  /*e9a0*/  BSYNC B0 ;  /* 0x0000000000007941 */ /* 0x000fea0003800000 */
.L_x_2699:
[C---:B-----5:R-:W-:Y:S02]  /*e9b0*/  IADD3 R21, R2.reuse, 0x130, RZ ;  /* 0x0000013002157810 */ /* 0x060fe40007ffe0ff */
[C---:B------:R-:W-:Y:S02]  /*e9c0*/  IADD3 R18, R2.reuse, 0x140, RZ ;  /* 0x0000014002127810 */ /* 0x040fe40007ffe0ff */
[----:B--23--:R-:W-:Y:S02]  /*e9d0*/  IADD3 R12, R2, 0x150, RZ ;  /* 0x00000150020c7810 */ /* 0x00cfe40007ffe0ff */
        /* <DEDUP_REMOVED lines=23> */
[----:B01----:R-:W-:Y:S01]  /*eb50*/  FFMA.FTZ R6, R115, R3, R78 ;  /* 0x0000000373067223 */ /* 0x003fe2000001004e */
[----:B------:R-:W-:-:S03]  /*eb60*/  FFMA.FTZ R7, R114, R80, R79 ;  /* 0x0000005072077223 */ /* 0x000fc6000001004f */
[----:B----4-:R-:W-:Y:S01]  /*eb70*/  FMUL.FTZ R8, R6, -1.4426950216293334961 ;  /* 0xbfb8aa3b06087820 */ /* 0x010fe20000410000 */
        /* <DEDUP_REMOVED lines=15> */
.L_x_2701:
[----:B------:R-:W-:Y:S04]  /*ec70*/  BSSY B0, `(.L_x_2702) ;  /* 0x0000015000007945 */ /* 0x000fe80003800000 */
[----:B------:R-:W-:Y:S05]  /*ec80*/  @P6 BRA `(.L_x_2703) ;  /* 0x00000000004c6947 */ /* 0x000fea0003800000 */
[----:B------:R-:W-:Y:S01]  /*ec90*/  ULDC.64 UR14, c[0x0][0x288] ;  /* 0x0000a200000e7ab9 */ /* 0x000fe20000000a00 */
[----:B01----:R-:W-:Y:S01]  /*eca0*/  MOV R6, R74 ;  /* 0x0000004a00067202 */ /* 0x003fe20000000f00 */
[----:B----4-:R-:W-:Y:S01]  /*ecb0*/  IMAD R9, R25, UR14, RZ ;  /* 0x0000000e19097c24 */ /* 0x010fe2000f8e02ff */
[----:B------:R-:W-:Y:S02]  /*ecc0*/  MOV R7, R73 ;  /* 0x0000004900077202 */ /* 0x000fe40000000f00 */
[----:B------:R-:W-:Y:S01]  /*ecd0*/  MOV R8, UR5 ;  /* 0x0000000500087c02 */ /* 0x000fe20008000f00 */
[C---:B------:R-:W-:Y:S01]  /*ece0*/  IMAD R11, R14.reuse, UR15, R9 ;  /* 0x0000000f0e0b7c24 */ /* 0x040fe2000f8e0209 */
[----:B------:R-:W-:Y:S01]  /*ecf0*/  MOV R23, UR5 ;  /* 0x0000000500177c02 */ /* 0x000fe20008000f00 */
[----:B------:R-:W-:Y:S01]  /*ed00*/  IMAD.WIDE.U32 R6, R14, UR14, R6 ;  /* 0x0000000e0e067c25 */ /* 0x000fe2000f8e0006 */
[----:B------:R-:W-:-:S03]  /*ed10*/  ULDC.64 UR14, c[0x0][0x210] ;  /* 0x00008400000e7ab9 */ /* 0x000fc60000000a00 */
[----:B------:R-:W-:Y:S01]  /*ed20*/  FFMA.FTZ R8, R115, R8, UR13 ;  /* 0x0000000d73087e23 */ /* 0x000fe20008010008 */
[----:B------:R-:W-:Y:S01]  /*ed30*/  FFMA.FTZ R9, R114, R23, UR13 ;  /* 0x0000000d72097e23 */ /* 0x000fe20008010017 */
[----:B------:R-:W-:Y:S02]  /*ed40*/  IADD3 R7, R7, R11, RZ ;  /* 0x0000000b07077210 */ /* 0x000fe40007ffe0ff */
[----:B------:R-:W-:Y:S01]  /*ed50*/  FFMA.FTZ R10, R3, R54, -R8 ;  /* 0x00000036030a7223 */ /* 0x000fe20000010808 */
[----:B------:R-:W-:Y:S01]  /*ed60*/  LEA R8, P6, R6, UR14, 0x2 ;  /* 0x0000000e06087c11 */ /* 0x000fe2000f8c10ff */
[----:B------:R-:W-:Y:S02]  /*ed70*/  FFMA.FTZ R11, R80, R55, -R9 ;  /* 0x00000037500b7223 */ /* 0x000fe40000010809 */
[----:B------:R-:W-:Y:S01]  /*ed80*/  FMUL.FTZ R10, R10, UR26 ;  /* 0x0000001a0a0a7c20 */ /* 0x000fe20008410000 */
[----:B------:R-:W-:Y:S01]  /*ed90*/  LEA.HI.X R9, R6, UR15, R7, 0x2, P6 ;  /* 0x0000000f06097c11 */ /* 0x000fe2000b0f1407 */
[----:B------:R-:W-:-:S05]  /*eda0*/  FMUL.FTZ R11, R11, UR26 ;  /* 0x0000001a0b0b7c20 */ /* 0x000fca0008410000 */
[----:B------:R2:W-:Y:S03]  /*edb0*/  STG.E.64 desc[UR22][R8.64], R10 ;  /* 0x0000000a08007986 */ /* 0x0005e6000c101b16 */
.L_x_2703:
[----:B------:R-:W-:Y:S05]  /*edc0*/  BSYNC B0 ;  /* 0x0000000000007941 */ /* 0x000fea0003800000 */
.L_x_2702:
[----:B------:R-:W-:Y:S05]  /*edd0*/  @!P5 BRA `(.L_x_2704) ;  /* 0x000000000048d947 */ /* 0x000fea0003800000 */
[----:B01----:R-:W-:Y:S01]  /*ede0*/  FFMA.FTZ R6, R113, R3, R78 ;  /* 0x0000000371067223 */ /* 0x003fe2000001004e */
[----:B------:R-:W-:-:S03]  /*edf0*/  FFMA.FTZ R7, R112, R80, R79 ;  /* 0x0000005070077223 */ /* 0x000fc6000001004f */
[----:B--2-4-:R-:W-:Y:S01]  /*ee00*/  FMUL.FTZ R8, R6, -1.4426950216293334961 ;  /* 0xbfb8aa3b06087820 */ /* 0x014fe20000410000 */
        /* <DEDUP_REMOVED lines=15> */
.L_x_2704:
[----:B------:R-:W-:Y:S04]  /*ef00*/  BSSY B0, `(.L_x_2705) ;  /* 0x0000015000007945 */ /* 0x000fe80003800000 */
[----:B------:R-:W-:Y:S05]  /*ef10*/  @P0 BRA `(.L_x_2706) ;  /* 0x00000000004c0947 */ /* 0x000fea0003800000 */
[----:B------:R-:W-:Y:S01]  /*ef20*/  ULDC.64 UR14, c[0x0][0x288] ;  /* 0x0000a200000e7ab9 */ /* 0x000fe20000000a00 */
[----:B01----:R-:W-:Y:S01]  /*ef30*/  MOV R6, R74 ;  /* 0x0000004a00067202 */ /* 0x003fe20000000f00 */
[----:B------:R-:W-:Y:S01]  /*ef40*/  IMAD R22, R22, UR14, RZ ;  /* 0x0000000e16167c24 */ /* 0x000fe2000f8e02ff */
[----:B------:R-:W-:Y:S02]  /*ef50*/  MOV R7, R73 ;  /* 0x0000004900077202 */ /* 0x000fe40000000f00 */
[----:B--2-4-:R-:W-:Y:S02]  /*ef60*/  MOV R8, UR5 ;  /* 0x0000000500087c02 */ /* 0x014fe40008000f00 */
[----:B------:R-:W-:Y:S01]  /*ef70*/  MOV R9, UR5 ;  /* 0x0000000500097c02 */ /* 0x000fe20008000f00 */
[----:B------:R-:W-:-:S04]  /*ef80*/  IMAD.WIDE.U32 R6, R15, UR14, R6 ;  /* 0x0000000e0f067c25 */ /* 0x000fc8000f8e0006 */
[----:B------:R-:W-:Y:S01]  /*ef90*/  FFMA.FTZ R8, R113, R8, UR13 ;  /* 0x0000000d71087e23 */ /* 0x000fe20008010008 */
[----:B------:R-:W-:Y:S02]  /*efa0*/  IMAD R15, R15, UR15, R22 ;  /* 0x0000000f0f0f7c24 */ /* 0x000fe4000f8e0216 */
[----:B------:R-:W-:Y:S01]  /*efb0*/  FFMA.FTZ R9, R112, R9, UR13 ;  /* 0x0000000d70097e23 */ /* 0x000fe20008010009 */
        /* <DEDUP_REMOVED lines=9> */
.L_x_2706:
[----:B------:R-:W-:Y:S05]  /*f050*/  BSYNC B0 ;  /* 0x0000000000007941 */ /* 0x000fea0003800000 */
.L_x_2705:
[----:B------:R-:W-:Y:S05]  /*f060*/  @!P5 BRA `(.L_x_2707) ;  /* 0x000000000048d947 */ /* 0x000fea0003800000 */
[----:B01----:R-:W-:Y:S01]  /*f070*/  FFMA.FTZ R6, R111, R3, R78 ;  /* 0x000000036f067223 */ /* 0x003fe2000001004e */
        /* <DEDUP_REMOVED lines=17> */
.L_x_2707:
[----:B------:R-:W-:Y:S04]  /*f190*/  BSSY B0, `(.L_x_2708) ;  /* 0x0000015000007945 */ /* 0x000fe80003800000 */
[----:B------:R-:W-:Y:S05]  /*f1a0*/  @P2 BRA `(.L_x_2709) ;  /* 0x00000000004c2947 */ /* 0x000fea0003800000 */
[----:B------:R-:W-:Y:S01]  /*f1b0*/  ULDC.64 UR14, c[0x0][0x288] ;  /* 0x0000a200000e7ab9 */ /* 0x000fe20000000a00 */
[----:B01----:R-:W-:Y:S01]  /*f1c0*/  MOV R6, R74 ;  /* 0x0000004a00067202 */ /* 0x003fe20000000f00 */
[----:B------:R-:W-:Y:S01]  /*f1d0*/  IMAD R20, R20, UR14, RZ ;  /* 0x0000000e14147c24 */ /* 0x000fe2000f8e02ff */
[----:B------:R-:W-:Y:S02]  /*f1e0*/  MOV R7, R73 ;  /* 0x0000004900077202 */ /* 0x000fe40000000f00 */
[----:B--234-:R-:W-:Y:S02]  /*f1f0*/  MOV R8, UR5 ;  /* 0x0000000500087c02 */ /* 0x01cfe40008000f00 */
        /* <DEDUP_REMOVED lines=14> */
.L_x_2709:
[----:B------:R-:W-:Y:S05]  /*f2e0*/  BSYNC B0 ;  /* 0x0000000000007941 */ /* 0x000fea0003800000 */
.L_x_2708:
        /* <DEDUP_REMOVED lines=19> */
.L_x_2710:
[----:B------:R-:W-:Y:S04]  /*f420*/  BSSY B0, `(.L_x_2711) ;  /* 0x0000015000007945 */ /* 0x000fe80003800000 */
[----:B------:R-:W-:Y:S05]  /*f430*/  @P3 BRA `(.L_x_2712) ;  /* 0x00000000004c3947 */ /* 0x000fea0003800000 */
[----:B------:R-:W-:Y:S01]  /*f440*/  ULDC.64 UR14, c[0x0][0x288] ;  /* 0x0000a200000e7ab9 */ /* 0x000fe20000000a00 */
[----:B01234-:R-:W-:Y:S01]  /*f450*/  MOV R8, UR5 ;  /* 0x0000000500087c02 */ /* 0x01ffe20008000f00 */
[----:B------:R-:W-:Y:S01]  /*f460*/  IMAD R19, R19, UR14, RZ ;  /* 0x0000000e13137c24 */ /* 0x000fe2000f8e02ff */
[----:B------:R-:W-:Y:S02]  /*f470*/  MOV R6, R74 ;  /* 0x0000004a00067202 */ /* 0x000fe40000000f00 */
[----:B------:R-:W-:Y:S01]  /*f480*/  MOV R7, R73 ;  /* 0x0000004900077202 */ /* 0x000fe20000000f00 */
[----:B------:R-:W-:Y:S01]  /*f490*/  FFMA.FTZ R8, R109, R8, UR13 ;  /* 0x0000000d6d087e23 */ /* 0x000fe20008010008 */
[----:B------:R-:W-:Y:S01]  /*f4a0*/  MOV R9, UR5 ;  /* 0x0000000500097c02 */ /* 0x000fe20008000f00 */
[C---:B------:R-:W-:Y:S02]  /*f4b0*/  IMAD R19, R18.reuse, UR15, R19 ;  /* 0x0000000f12137c24 */ /* 0x040fe4000f8e0213 */
[----:B------:R-:W-:Y:S01]  /*f4c0*/  IMAD.WIDE.U32 R6, R18, UR14, R6 ;  /* 0x0000000e12067c25 */ /* 0x000fe2000f8e0006 */
[----:B------:R-:W-:-:S03]  /*f4d0*/  ULDC.64 UR14, c[0x0][0x210] ;  /* 0x00008400000e7ab9 */ /* 0x000fc60000000a00 */
[----:B------:R-:W-:Y:S01]  /*f4e0*/  FFMA.FTZ R9, R108, R9, UR13 ;  /* 0x0000000d6c097e23 */ /* 0x000fe20008010009 */
[----:B------:R-:W-:Y:S01]  /*f4f0*/  FFMA.FTZ R10, R3, R70, -R8 ;  /* 0x00000046030a7223 */ /* 0x000fe20000010808 */
[----:B------:R-:W-:Y:S02]  /*f500*/  LEA R8, P0, R6, UR14, 0x2 ;  /* 0x0000000e06087c11 */ /* 0x000fe4000f8010ff */
[----:B------:R-:W-:Y:S01]  /*f510*/  FFMA.FTZ R11, R80, R71, -R9 ;  /* 0x00000047500b7223 */ /* 0x000fe20000010809 */
[----:B------:R-:W-:Y:S01]  /*f520*/  IADD3 R19, R7, R19, RZ ;  /* 0x0000001307137210 */ /* 0x000fe20007ffe0ff */
[----:B------:R-:W-:Y:S02]  /*f530*/  FMUL.FTZ R10, R10, UR26 ;  /* 0x0000001a0a0a7c20 */ /* 0x000fe40008410000 */
[----:B------:R-:W-:Y:S01]  /*f540*/  FMUL.FTZ R11, R11, UR26 ;  /* 0x0000001a0b0b7c20 */ /* 0x000fe20008410000 */
[----:B------:R-:W-:-:S05]  /*f550*/  LEA.HI.X R9, R6, UR15, R19, 0x2, P0 ;  /* 0x0000000f06097c11 */ /* 0x000fca00080f1413 */
[----:B------:R0:W-:Y:S02]  /*f560*/  STG.E.64 desc[UR22][R8.64], R10 ;  /* 0x0000000a08007986 */ /* 0x0001e4000c101b16 */
.L_x_2712:
[----:B------:R-:W-:Y:S05]  /*f570*/  BSYNC B0 ;  /* 0x0000000000007941 */ /* 0x000fea0003800000 */
.L_x_2711:
        /* <DEDUP_REMOVED lines=19> */
.L_x_2713:
        /* <DEDUP_REMOVED lines=21> */
.L_x_2715:
[----:B------:R-:W-:Y:S05]  /*f800*/  BSYNC B0 ;  /* 0x0000000000007941 */ /* 0x000fea0003800000 */
.L_x_2714:
        /* <DEDUP_REMOVED lines=30> */
[----:B------:R-:W-:Y:S08]  /*f9f0*/  @!P5 BRA `(.L_x_2716) ;  /* 0x000000000048d947 */ /* 0x000ff00003800000 */
        /* <DEDUP_REMOVED lines=18> */
.L_x_2716:
[----:B------:R-:W-:Y:S04]  /*fb20*/  BSSY B0, `(.L_x_2717) ;  /* 0x0000015000007945 */ /* 0x000fe80003800000 */
[----:B------:R-:W-:Y:S05]  /*fb30*/  @P6 BRA `(.L_x_2718) ;  /* 0x00000000004c6947 */ /* 0x000fea0003800000 */
[----:B------:R-:W-:Y:S01]  /*fb40*/  ULDC.64 UR14, c[0x0][0x288] ;  /* 0x0000a200000e7ab9 */ /* 0x000fe20000000a00 */
[----:B01----:R-:W-:Y:S01]  /*fb50*/  MOV R6, R74 ;  /* 0x0000004a00067202 */ /* 0x003fe20000000f00 */
[----:B--234-:R-:W-:Y:S01]  /*fb60*/  IMAD R9, R26, UR14, RZ ;  /* 0x0000000e1a097c24 */ /* 0x01cfe2000f8e02ff */
        /* <DEDUP_REMOVED lines=16> */
.L_x_2718:
[----:B------:R-:W-:Y:S05]  /*fc70*/  BSYNC B0 ;  /* 0x0000000000007941 */ /* 0x000fea0003800000 */
.L_x_2717:
        /* <DEDUP_REMOVED lines=19> */
.L_x_2719:
[----:B------:R-:W-:Y:S04]  /*fdb0*/  BSSY B0, `(.L_x_2720) ;  /* 0x0000015000007945 */ /* 0x000fe80003800000 */
[----:B------:R-:W-:Y:S05]  /*fdc0*/  @P0 BRA `(.L_x_2721) ;  /* 0x00000000004c0947 */ /* 0x000fea0003800000 */
[----:B------:R-:W-:Y:S01]  /*fdd0*/  ULDC.64 UR14, c[0x0][0x288] ;  /* 0x0000a200000e7ab9 */ /* 0x000fe20000000a00 */
[----:B01----:R-:W-:Y:S01]  /*fde0*/  MOV R6, R74 ;  /* 0x0000004a00067202 */ /* 0x003fe20000000f00 */
[----:B--234-:R-:W-:Y:S01]  /*fdf0*/  IMAD R10, R25, UR14, RZ ;  /* 0x0000000e190a7c24 */ /* 0x01cfe2000f8e02ff */
[----:B------:R-:W-:Y:S02]  /*fe00*/  MOV R7, R73 ;  /* 0x0000004900077202 */ /* 0x000fe40000000f00 */
[----:B------:R-:W-:Y:S02]  /*fe10*/  MOV R8, UR5 ;  /* 0x0000000500087c02 */ /* 0x000fe40008000f00 */
        /* <DEDUP_REMOVED lines=14> */
.L_x_2721:
[----:B------:R-:W-:Y:S05]  /*ff00*/  BSYNC B0 ;  /* 0x0000000000007941 */ /* 0x000fea0003800000 */
.L_x_2720:
        /* <DEDUP_REMOVED lines=19> */
.L_x_2722:
        /* <DEDUP_REMOVED lines=21> */
.L_x_2724:
[----:B------:R-:W-:Y:S05]  /*10190*/  BSYNC B0 ;  /* 0x0000000000007941 */ /* 0x000fea0003800000 */
.L_x_2723:
        /* <DEDUP_REMOVED lines=19> */
.L_x_2725:
        /* <DEDUP_REMOVED lines=21> */
.L_x_2727:
[----:B------:R-:W-:Y:S05]  /*10420*/  BSYNC B0 ;  /* 0x0000000000007941 */ /* 0x000fea0003800000 */
.L_x_2726:
        /* <DEDUP_REMOVED lines=19> */
.L_x_2728:
        /* <DEDUP_REMOVED lines=21> */
.L_x_2730:
[----:B------:R-:W-:Y:S05]  /*106b0*/  BSYNC B0 ;  /* 0x0000000000007941 */ /* 0x000fea0003800000 */
.L_x_2729:
[C---:B01234-:R-:W-:Y:S02]  /*106c0*/  IADD3 R8, R2.reuse, 0x1d0, RZ ;  /* 0x000001d002087810 */ /* 0x05ffe40007ffe0ff */
        /* <DEDUP_REMOVED lines=46> */
.L_x_2731:
[----:B------:R-:W-:Y:S04]  /*109b0*/  BSSY B0, `(.L_x_2732) ;  /* 0x0000015000007945 */ /* 0x000fe80003800000 */
[----:B------:R-:W-:Y:S05]  /*109c0*/  @P6 BRA `(.L_x_2733) ;  /* 0x00000000004c6947 */ /* 0x000fea0003800000 */
[----:B------:R-:W-:Y:S01]  /*109d0*/  ULDC.64 UR6, c[0x0][0x288] ;  /* 0x0000a20000067ab9 */ /* 0x000fe20000000a00 */
[----:B------:R-:W-:Y:S01]  /*109e0*/  MOV R10, R74 ;  /* 0x0000004a000a7202 */ /* 0x000fe20000000f00 */
[----:B------:R-:W-:Y:S01]  /*109f0*/  IMAD R18, R25, UR6, RZ ;  /* 0x0000000619127c24 */ /* 0x000fe2000f8e02ff */
        /* <DEDUP_REMOVED lines=16> */
.L_x_2733:
[----:B------:R-:W-:Y:S05]  /*10b00*/  BSYNC B0 ;  /* 0x0000000000007941 */ /* 0x000fea0003800000 */
.L_x_2732:
        /* <DEDUP_REMOVED lines=19> */
.L_x_2734:
[----:B------:R-:W-:Y:S04]  /*10c40*/  BSSY B0, `(.L_x_2735) ;  /* 0x0000015000007945 */ /* 0x000fe80003800000 */
[----:B------:R-:W-:Y:S05]  /*10c50*/  @P0 BRA `(.L_x_2736) ;  /* 0x00000000004c0947 */ /* 0x000fea0003800000 */
[----:B------:R-:W-:Y:S01]  /*10c60*/  ULDC.64 UR6, c[0x0][0x288] ;  /* 0x0000a20000067ab9 */ /* 0x000fe20000000a00 */
[----:B0-----:R-:W-:Y:S01]  /*10c70*/  MOV R10, R74 ;  /* 0x0000004a000a7202 */ /* 0x001fe20000000f00 */
        /* <DEDUP_REMOVED lines=17> */
.L_x_2736:
[----:B------:R-:W-:Y:S05]  /*10d90*/  BSYNC B0 ;  /* 0x0000000000007941 */ /* 0x000fea0003800000 */
.L_x_2735:
        /* <DEDUP_REMOVED lines=19> */
.L_x_2737:
[----:B------:R-:W-:Y:S04]  /*10ed0*/  BSSY B0, `(.L_x_2738) ;  /* 0x0000015000007945 */ /* 0x000fe80003800000 */
[----:B------:R-:W-:Y:S05]  /*10ee0*/  @P2 BRA `(.L_x_2739) ;  /* 0x00000000004c2947 */ /* 0x000fea0003800000 */
[----:B------:R-:W-:Y:S01]  /*10ef0*/  ULDC.64 UR6, c[0x0][0x288] ;  /* 0x0000a20000067ab9 */ /* 0x000fe20000000a00 */
[----:B01----:R-:W-:Y:S01]  /*10f00*/  MOV R10, R74 ;  /* 0x0000004a000a7202 */ /* 0x003fe20000000f00 */
[----:B------:R-:W-:Y:S01]  /*10f10*/  IMAD R9, R23, UR6, RZ ;  /* 0x0000000617097c24 */ /* 0x000fe2000f8e02ff */
        /* <DEDUP_REMOVED lines=16> */
.L_x_2739:
[----:B------:R-:W-:Y:S05]  /*11020*/  BSYNC B0 ;  /* 0x0000000000007941 */ /* 0x000fea0003800000 */
.L_x_2738:
        /* <DEDUP_REMOVED lines=19> */
.L_x_2740:
[----:B------:R-:W-:Y:S04]  /*11160*/  BSSY B0, `(.L_x_2741) ;  /* 0x0000015000007945 */ /* 0x000fe80003800000 */
[----:B------:R-:W-:Y:S05]  /*11170*/  @P3 BRA `(.L_x_2742) ;  /* 0x00000000004c3947 */ /* 0x000fea0003800000 */
[----:B------:R-:W-:Y:S01]  /*11180*/  ULDC.64 UR6, c[0x0][0x288] ;  /* 0x0000a20000067ab9 */ /* 0x000fe20000000a00 */
[----:B--2---:R-:W-:Y:S01]  /*11190*/  MOV R8, R74 ;  /* 0x0000004a00087202 */ /* 0x004fe20000000f00 */
[----:B------:R-:W-:Y:S01]  /*111a0*/  IMAD R14, R22, UR6, RZ ;  /* 0x00000006160e7c24 */ /* 0x000fe2000f8e02ff */
[----:B------:R-:W-:Y:S02]  /*111b0*/  MOV R9, R73 ;  /* 0x0000004900097202 */ /* 0x000fe40000000f00 */
[----:B------:R-:W-:Y:S02]  /*111c0*/  MOV R12, UR5 ;  /* 0x00000005000c7c02 */ /* 0x000fe40008000f00 */
[----:B------:R-:W-:Y:S01]  /*111d0*/  MOV R13, UR5 ;  /* 0x00000005000d7c02 */ /* 0x000fe20008000f00 */
[----:B01----:R-:W-:-:S04]  /*111e0*/  IMAD.WIDE.U32 R10, R7, UR6, R8 ;  /* 0x00000006070a7c25 */ /* 0x003fc8000f8e0008 */
        /* <DEDUP_REMOVED lines=12> */
.L_x_2742:
[----:B------:R-:W-:Y:S05]  /*112b0*/  BSYNC B0 ;  /* 0x0000000000007941 */ /* 0x000fea0003800000 */
.L_x_2741:
        /* <DEDUP_REMOVED lines=19> */
.L_x_2743:
[----:B------:R-:W-:Y:S04]  /*113f0*/  BSSY B0, `(.L_x_2744) ;  /* 0x0000014000007945 */ /* 0x000fe80003800000 */
[----:B------:R-:W-:Y:S05]  /*11400*/  @P4 BRA `(.L_x_2745) ;  /* 0x0000000000484947 */ /* 0x000fea0003800000 */
[----:B------:R-:W-:Y:S01]  /*11410*/  ULDC.64 UR6, c[0x0][0x288] ;  /* 0x0000a20000067ab9 */ /* 0x000fe20000000a00 */
[----:B--23--:R-:W-:Y:S01]  /*11420*/  MOV R8, UR5 ;  /* 0x0000000500087c02 */ /* 0x00cfe20008000f00 */
[----:B------:R-:W-:Y:S01]  /*11430*/  IMAD R7, R21, UR6, RZ ;  /* 0x0000000615077c24 */ /* 0x000fe2000f8e02ff */
[----:B------:R-:W-:Y:S02]  /*11440*/  MOV R72, R74 ;  /* 0x0000004a00487202 */ /* 0x000fe40000000f00 */
[----:B01----:R-:W-:Y:S01]  /*11450*/  MOV R11, UR5 ;  /* 0x00000005000b7c02 */ /* 0x003fe20008000f00 */
[----:B------:R-:W-:Y:S01]  /*11460*/  FFMA.FTZ R8, R97, R8, UR13 ;  /* 0x0000000d61087e23 */ /* 0x000fe20008010008 */
[C---:B------:R-:W-:Y:S02]  /*11470*/  IMAD R9, R6.reuse, UR7, R7 ;  /* 0x0000000706097c24 */ /* 0x040fe4000f8e0207 */
[----:B------:R-:W-:-:S04]  /*11480*/  IMAD.WIDE.U32 R72, R6, UR6, R72 ;  /* 0x0000000606487c25 */ /* 0x000fc8000f8e0048 */
        /* <DEDUP_REMOVED lines=10> */
.L_x_2745:
[----:B------:R-:W-:Y:S05]  /*11530*/  BSYNC B0 ;  /* 0x0000000000007941 */ /* 0x000fea0003800000 */
.L_x_2744:
        /* <DEDUP_REMOVED lines=9> */
.L_x_2599:
        /* <DEDUP_REMOVED lines=19> */
.L_x_2748:
[----:B------:R-:W-:Y:S05]  /*11700*/  BSYNC B0 ;  /* 0x0000000000007941 */ /* 0x000fea0003800000 */
.L_x_2747:
        /* <DEDUP_REMOVED lines=11> */
.L_x_2750:
[----:B------:R-:W4:Y:S04]  /*117c0*/  LDG.E.STRONG.GPU R5, desc[UR22][R2.64] ;  /* 0x0000001602057981 */ /* 0x000f28000c1ef900 */
[----:B----4-:R-:W-:Y:S01]  /*117d0*/  CCTL.IVALL ;  /* 0x00000000ff00798f */ /* 0x010fe20002000000 */
[----:B------:R-:W-:Y:S05]  /*117e0*/  YIELD ;  /* 0x0000000000007946 */ /* 0x000fea0003800000 */
[----:B------:R-:W-:-:S13]  /*117f0*/  ISETP.NE.AND P0, PT, R5, R4, PT ;  /* 0x000000040500720c */ /* 0x000fda0003f05270 */
[----:B------:R-:W-:Y:S05]  /*11800*/  @P0 BRA `(.L_x_2750) ;  /* 0xfffffffc00ec0947 */ /* 0x000fea000383ffff */
.L_x_2749:
        /* <DEDUP_REMOVED lines=19> */
[----:B-1----:R-:W1:Y:S01]  /*11940*/  LDC.64 R16, c[0x0][0x220] ;  /* 0x00008800ff107b82 */ /* 0x002e620000000a00 */
[----:B------:R-:W-:-:S02]  /*11950*/  SHF.L.U64.HI R31, R25, 0x2, R18 ;  /* 0x00000002191f7819 */ /* 0x000fc40000010212 */
[----:B------:R-:W-:-:S04]  /*11960*/  IADD3.X R5, RZ, R5, RZ, P0, !PT ;  /* 0x00000005ff057210 */ /* 0x000fc800007fe4ff */
[--C-:B------:R-:W-:Y:S02]  /*11970*/  SHF.R.S64 R27, R2, 0x1, R5.reuse ;  /* 0x00000001021b7819 */ /* 0x100fe40000001005 */
[----:B------:R-:W-:-:S04]  /*11980*/  SHF.R.S32.HI R2, RZ, 0x1, R5 ;  /* 0x00000001ff027819 */ /* 0x000fc80000011405 */
[----:B------:R-:W-:-:S07]  /*11990*/  SHF.L.U64.HI R29, R27, 0x2, R2 ;  /* 0x000000021b1d7819 */ /* 0x000fce0000010202 */
.L_x_2751:
[----:B------:R-:W-:-:S04]  /*119a0*/  LEA R6, P0, R0, UR4, 0x2 ;  /* 0x0000000400067c11 */ /* 0x000fc8000f8010ff */
[----:B------:R-:W-:Y:S02]  /*119b0*/  LEA.HI.X R7, R0, UR5, R7, 0x2, P0 ;  /* 0x0000000500077c11 */ /* 0x000fe400080f1407 */
[-C--:B--23--:R-:W-:Y:S02]  /*119c0*/  LEA R8, P0, R25, R6.reuse, 0x2 ;  /* 0x0000000619087211 */ /* 0x08cfe400078010ff */
[-C--:B------:R-:W-:Y:S01]  /*119d0*/  LEA R12, P2, R27, R6.reuse, 0x2 ;  /* 0x000000061b0c7211 */ /* 0x080fe200078410ff */
[----:B----4-:R2:W3:Y:S01]  /*119e0*/  LDG.E R2, desc[UR22][R6.64] ;  /* 0x0000001606027981 */ /* 0x0104e2000c1e1900 */
        /* <DEDUP_REMOVED lines=20> */
.L_x_2752:
        /* <DEDUP_REMOVED lines=13> */
.L_x_5172:


//--------------------- .text._Z35group_norm_nhwc_bwd_one_pass_kernelI11Fp32IOFp16WLi64ELi56ELi448EEv26Group_norm_nhwc_bwd_params --------------------------
	.section	.text._Z35group_norm_nhwc_bwd_one_pass_kernelI11Fp32IOFp16WLi64ELi56ELi448EEv26Group_norm_nhwc_bwd_params,"ax",@progbits
	.align	128
        .global         _Z35group_norm_nhwc_bwd_one_pass_kernelI11Fp32IOFp16WLi64ELi56ELi448EEv26Group_norm_nhwc_bwd_params
        .type           _Z35group_norm_nhwc_bwd_one_pass_kernelI11Fp32IOFp16WLi64ELi56ELi448EEv26Group_norm_nhwc_bwd_params,@function
        .size           _Z35group_norm_nhwc_bwd_one_pass_kernelI11Fp32IOFp16WLi64ELi56ELi448EEv26Group_norm_nhwc_bwd_params,(.L_x_5173 - _Z35group_norm_nhwc_bwd_one_pass_kernelI11Fp32IOFp16WLi64ELi56ELi448EEv26Group_norm_nhwc_bwd_params)
        .other          _Z35group_norm_nhwc_bwd_one_pass_kernelI11Fp32IOFp16WLi64ELi56ELi448EEv26Group_norm_nhwc_bwd_params,@"STO_CUDA_ENTRY STV_DEFAULT"
_Z35group_norm_nhwc_bwd_one_pass_kernelI11Fp32IOFp16WLi64ELi56ELi448EEv26Group_norm_nhwc_bwd_params:
.text._Z35group_norm_nhwc_bwd_one_pass_kernelI11Fp32IOFp16WLi64ELi56ELi448EEv26Group_norm_nhwc_bwd_params:
        /* <DEDUP_REMOVED lines=59> */
.L_x_2788:
        /* <DEDUP_REMOVED lines=160> */
[----:B---3--:R-:W-:Y:S02]  /*0db0*/  HADD2.F32 R55, -RZ, R55.H0_H0 ;  /* 0x20000037ff377230 */ /* 0x008fe40000004100 */
[----:B----4-:R-:W-:Y:S02]  /*0dc0*/  HADD2.F32 R54, -RZ, R54.H0_H0 ;  /* 0x20000036ff367230 */ /* 0x010fe40000004100 */
[----:B--2---:R-:W-:Y:S02]  /*0dd0*/  @P0 HADD2.F32 R52, -RZ, R30.H0_H0 ;  /* 0x2000001eff340230 */ /* 0x004fe40000004100 */
[----:B------:R-:W-:-:S07]  /*0de0*/  @P0 HADD2.F32 R51, -RZ, R27.H0_H0 ;  /* 0x2000001bff330230 */ /* 0x000fce0000004100 */
.L_x_2755:
[----:B------:R-:W-:Y:S05]  /*0df0*/  BSYNC B0 ;  /* 0x0000000000007941 */ /* 0x000fea0003800000 */
.L_x_2754:
        /* <DEDUP_REMOVED lines=29> */
.L_x_2756:
        /* <DEDUP_REMOVED lines=26> */
.L_x_2757:
        /* <DEDUP_REMOVED lines=31> */
.L_x_2758:
        /* <DEDUP_REMOVED lines=31> */
.L_x_2759:
        /* <DEDUP_REMOVED lines=98> */
.L_x_2761:
[----:B------:R-:W-:Y:S05]  /*1b70*/  BSYNC B0 ;  /* 0x0000000000007941 */ /* 0x000fea0003800000 */
.L_x_2760:
        /* <DEDUP_REMOVED lines=78> */
.L_x_2763:
[----:B------:R-:W-:Y:S05]  /*2060*/  BSYNC B0 ;  /* 0x0000000000007941 */ /* 0x000fea0003800000 */
.L_x_2762:
        /* <DEDUP_REMOVED lines=17> */
.L_x_2765:
[----:B------:R-:W-:Y:S05]  /*2180*/  BSYNC B0 ;  /* 0x0000000000007941 */ /* 0x000fea0003800000 */
.L_x_2764:
        /* <DEDUP_REMOVED lines=30> */
.L_x_2768:
[----:B--2---:R-:W2:Y:S04]  /*2370*/  LDG.E.STRONG.GPU R22, desc[UR8][R20.64] ;  /* 0x0000000814167981 */ /* 0x004ea8000c1ef900 */
[----:B--2---:R-:W-:Y:S01]  /*2380*/  CCTL.IVALL ;  /* 0x00000000ff00798f */ /* 0x004fe20002000000 */
[----:B------:R-:W-:Y:S05]  /*2390*/  YIELD ;  /* 0x0000000000007946 */ /* 0x000fea0003800000 */
[----:B------:R-:W-:-:S13]  /*23a0*/  ISETP.NE.AND P0, PT, R22, R27, PT ;  /* 0x0000001b1600720c */ /* 0x000fda0003f05270 */
[----:B------:R-:W-:Y:S05]  /*23b0*/  @P0 BRA `(.L_x_2768) ;  /* 0xfffffffc00ec0947 */ /* 0x000fea000383ffff */
.L_x_2767:
        /* <DEDUP_REMOVED lines=16> */
.L_x_2772:
        /* <DEDUP_REMOVED lines=115> */
.L_x_2771:
        /* <DEDUP_REMOVED lines=61> */
.L_x_2773:
[----:B------:R-:W-:-:S13]  /*2fc0*/  ISETP.NE.OR P0, PT, R26, RZ, P0 ;  /* 0x000000ff1a00720c */ /* 0x000fda0000705670 */
[----:B------:R-:W-:Y:S05]  /*2fd0*/  @!P0 BRA `(.L_x_2769) ;  /* 0x00000000007c8947 */ /* 0x000fea0003800000 */
.L_x_2770:
        /* <DEDUP_REMOVED lines=31> */
.L_x_2769:
        /* <DEDUP_REMOVED lines=11> */
.L_x_2775:
[----:B------:R-:W-:Y:S05]  /*3280*/  BSYNC B0 ;  /* 0x0000000000007941 */ /* 0x000fea0003800000 */
.L_x_2774:
        /* <DEDUP_REMOVED lines=16> */
.L_x_2766:
        /* <DEDUP_REMOVED lines=43> */
.L_x_2776:
        /* <DEDUP_REMOVED lines=19> */
.L_x_2778:
[----:B------:R-:W-:Y:S05]  /*3770*/  BSYNC B0 ;  /* 0x0000000000007941 */ /* 0x000fea0003800000 */
.L_x_2777:
        /* <DEDUP_REMOVED lines=19> */
.L_x_2779:
        /* <DEDUP_REMOVED lines=19> */
.L_x_2781:
[----:B------:R-:W-:Y:S05]  /*39e0*/  BSYNC B0 ;  /* 0x0000000000007941 */ /* 0x000fea0003800000 */
.L_x_2780:
        /* <DEDUP_REMOVED lines=19> */
.L_x_2782:
        /* <DEDUP_REMOVED lines=19> */
.L_x_2784:
[----:B------:R-:W-:Y:S05]  /*3c50*/  BSYNC B0 ;  /* 0x0000000000007941 */ /* 0x000fea0003800000 */
.L_x_2783:
        /* <DEDUP_REMOVED lines=19> */
.L_x_2785:
        /* <DEDUP_REMOVED lines=19> */
.L_x_2787:
[----:B------:R-:W-:Y:S05]  /*3ec0*/  BSYNC B0 ;  /* 0x0000000000007941 */ /* 0x000fea0003800000 */
.L_x_2786:
[----:B------:R-:W-:Y:S02]  /*3ed0*/  IADD3 R41, R38, R41, RZ ;  /* 0x0000002926297210 */ /* 0x000fe40007ffe0ff */
[----:B------:R-:W-:Y:S02]  /*3ee0*/  IADD3 R40, R40, 0x1, RZ ;  /* 0x0000000128287810 */ /* 0x000fe40007ffe0ff */
[----:B------:R-:W-:-:S13]  /*3ef0*/  ISETP.GE.AND P0, PT, R41, UR4, PT ;  /* 0x0000000429007c0c */ /* 0x000fda000bf06270 */
[----:B------:R-:W-:Y:S05]  /*3f00*/  @!P0 BRA `(.L_x_2788) ;  /* 0xffffffc400288947 */ /* 0x000fea000383ffff */
.L_x_2753:
        /* <DEDUP_REMOVED lines=23> */
.L_x_2790:
[----:B------:R-:W-:Y:S05]  /*4080*/  BSYNC B0 ;  /* 0x0000000000007941 */ /* 0x000fea0003800000 */
.L_x_2789:
[----:B------:R-:W-:Y:S05]  /*4090*/  @P0 EXIT ;  /* 0x000000000000094d */ /* 0x000fea0003800000 */
[----:B------:R-:W-:Y:S05]  /*40a0*/  @P2 BRA `(.L_x_2791) ;  /* 0x0000000000202947 */ /* 0x000fea0003800000 */
[----:B------:R-:W-:-:S05]  /*40b0*/  IMAD R0, R6, R7, RZ ;  /* 0x0000000706007224 */ /* 0x000fca00078e02ff */
[----:B------:R-:W-:-:S13]  /*40c0*/  ISETP.NE.AND P0, PT, R0, -0x1, PT ;  /* 0xffffffff0000780c */ /* 0x000fda0003f05270 */
[----:B------:R-:W-:Y:S05]  /*40d0*/  @!P0 BRA `(.L_x_2791) ;  /* 0x0000000000148947 */ /* 0x000fea0003800000 */
.L_x_2792:
[----:B0-----:R-:W5:Y:S04]  /*40e0*/  LDG.E.STRONG.GPU R5, desc[UR8][R2.64] ;  /* 0x0000000802057981 */ /* 0x001f68000c1ef900 */
[----:B-----5:R-:W-:Y:S01]  /*40f0*/  CCTL.IVALL ;  /* 0x00000000ff00798f */ /* 0x020fe20002000000 */
[----:B------:R-:W-:Y:S05]  /*4100*/  YIELD ;  /* 0x0000000000007946 */ /* 0x000fea0003800000 */
[----:B------:R-:W-:-:S13]  /*4110*/  ISETP.NE.AND P0, PT, R5, R0, PT ;  /* 0x000000000500720c */ /* 0x000fda0003f05270 */
[----:B------:R-:W-:Y:S05]  /*4120*/  @P0 BRA `(.L_x_2792) ;  /* 0xfffffffc00ec0947 */ /* 0x000fea000383ffff */
.L_x_2791:
        /* <DEDUP_REMOVED lines=24> */
.L_x_2793:
        /* <DEDUP_REMOVED lines=23> */
[----:B---3--:R-:W-:Y:S05]  /*4420*/  @P0 BRA `(.L_x_2793) ;  /* 0xfffffffc00a00947 */ /* 0x008fea000383ffff */
[----:B------:R-:W-:Y:S05]  /*4430*/  EXIT ;  /* 0x000000000000794d */ /* 0x000fea0003800000 */
.L_x_2794:
        /* <DEDUP_REMOVED lines=12> */
.L_x_5173:


//--------------------- .text._Z35group_norm_nhwc_bwd_one_pass_kernelI11Fp32IOFp16WLi128ELi56ELi448EEv26Group_norm_nhwc_bwd_params --------------------------
	.section	.text._Z35group_norm_nhwc_bwd_one_pass_kernelI11Fp32IOFp16WLi128ELi56ELi448EEv26Group_norm_nhwc_bwd_params,"ax",@progbits
	.align	128
        .global         _Z35group_norm_nhwc_bwd_one_pass_kernelI11Fp32IOFp16WLi128ELi56ELi448EEv26Group_norm_nhwc_bwd_params
        .type           _Z35group_norm_nhwc_bwd_one_pass_kernelI11Fp32IOFp16WLi128ELi56ELi448EEv26Group_norm_nhwc_bwd_params,@function
        .size           _Z35group_norm_nhwc_bwd_one_pass_kernelI11Fp32IOFp16WLi128ELi56ELi448EEv26Group_norm_nhwc_bwd_params,(.L_x_5174 - _Z35group_norm_nhwc_bwd_one_pass_kernelI11Fp32IOFp16WLi128ELi56ELi448EEv26Group_norm_nhwc_bwd_params)
        .other          _Z35group_norm_nhwc_bwd_one_pass_kernelI11Fp32IOFp16WLi128ELi56ELi448EEv26Group_norm_nhwc_bwd_params,@"STO_CUDA_ENTRY STV_DEFAULT"
_Z35group_norm_nhwc_bwd_one_pass_kernelI11Fp32IOFp16WLi128ELi56ELi448EEv26Group_norm_nhwc_bwd_params:
.text._Z35group_norm_nhwc_bwd_one_pass_kernelI11Fp32IOFp16WLi128ELi56ELi448EEv26Group_norm_nhwc_bwd_params:
        /* <DEDUP_REMOVED lines=46> */
.L_x_2846:
        /* <DEDUP_REMOVED lines=264> */
[----:B--2---:R-:W-:Y:S02]  /*1360*/  HADD2.F32 R57, -RZ, R57.H0_H0 ;  /* 0x20000039ff397230 */ /* 0x004fe40000004100 */
[----:B---3--:R-:W-:Y:S02]  /*1370*/  HADD2.F32 R54, -RZ, R54.H0_H0 ;  /* 0x20000036ff367230 */ /* 0x008fe40000004100 */
[----:B----4-:R-:W-:Y:S02]  /*1380*/  @P0 HADD2.F32 R55, -RZ, R38.H0_H0 ;  /* 0x20000026ff370230 */ /* 0x010fe40000004100 */
[----:B------:R-:W-:-:S07]  /*1390*/  @P0 HADD2.F32 R56, -RZ, R0.H0_H0 ;  /* 0x20000000ff380230 */ /* 0x000fce0000004100 */
.L_x_2797:
[----:B------:R-:W-:Y:S05]  /*13a0*/  BSYNC B0 ;  /* 0x0000000000007941 */ /* 0x000fea0003800000 */
.L_x_2796:
        /* <DEDUP_REMOVED lines=29> */
.L_x_2798:
        /* <DEDUP_REMOVED lines=26> */
.L_x_2799:
        /* <DEDUP_REMOVED lines=31> */
.L_x_2800:
        /* <DEDUP_REMOVED lines=31> */
.L_x_2801:
        /* <DEDUP_REMOVED lines=35> */
.L_x_2802:
        /* <DEDUP_REMOVED lines=37> */
.L_x_2803:
        /* <DEDUP_REMOVED lines=33> */
.L_x_2804:
        /* <DEDUP_REMOVED lines=31> */
.L_x_2805:
        /* <DEDUP_REMOVED lines=101> */
.L_x_2807:
[----:B------:R-:W-:Y:S05]  /*29d0*/  BSYNC B0 ;  /* 0x0000000000007941 */ /* 0x000fea0003800000 */
.L_x_2806:
        /* <DEDUP_REMOVED lines=78> */
.L_x_2809:
[----:B------:R-:W-:Y:S05]  /*2ec0*/  BSYNC B0 ;  /* 0x0000000000007941 */ /* 0x000fea0003800000 */
.L_x_2808:
        /* <DEDUP_REMOVED lines=20> */
.L_x_2811:
[----:B------:R-:W-:Y:S05]  /*3010*/  BSYNC B0 ;  /* 0x0000000000007941 */ /* 0x000fea0003800000 */
.L_x_2810:
        /* <DEDUP_REMOVED lines=34> */
.L_x_2814:
[----:B------:R-:W2:Y:S04]  /*3240*/  LDG.E.STRONG.GPU R26, desc[UR12][R24.64] ;  /* 0x0000000c181a7981 */ /* 0x000ea8000c1ef900 */
[----:B--2---:R-:W-:Y:S01]  /*3250*/  CCTL.IVALL ;  /* 0x00000000ff00798f */ /* 0x004fe20002000000 */
[----:B------:R-:W-:Y:S05]  /*3260*/  YIELD ;  /* 0x0000000000007946 */ /* 0x000fea0003800000 */
[----:B------:R-:W-:-:S13]  /*3270*/  ISETP.NE.AND P0, PT, R26, R29, PT ;  /* 0x0000001d1a00720c */ /* 0x000fda0003f05270 */
[----:B------:R-:W-:Y:S05]  /*3280*/  @P0 BRA `(.L_x_2814) ;  /* 0xfffffffc00ec0947 */ /* 0x000fea000383ffff */
.L_x_2813:
        /* <DEDUP_REMOVED lines=17> */
.L_x_2818:
        /* <DEDUP_REMOVED lines=115> */
.L_x_2817:
        /* <DEDUP_REMOVED lines=61> */
.L_x_2819:
[----:B------:R-:W-:-:S13]  /*3ea0*/  ISETP.NE.OR P0, PT, R35, RZ, P0 ;  /* 0x000000ff2300720c */ /* 0x000fda0000705670 */
[----:B------:R-:W-:Y:S05]  /*3eb0*/  @!P0 BRA `(.L_x_2815) ;  /* 0x00000000007c8947 */ /* 0x000fea0003800000 */
.L_x_2816:
        /* <DEDUP_REMOVED lines=31> */
.L_x_2815:
        /* <DEDUP_REMOVED lines=11> */
.L_x_2821:
[----:B------:R-:W-:Y:S05]  /*4160*/  BSYNC B0 ;  /* 0x0000000000007941 */ /* 0x000fea0003800000 */
.L_x_2820:
        /* <DEDUP_REMOVED lines=16> */
.L_x_2812:
        /* <DEDUP_REMOVED lines=41> */
.L_x_2822:
        /* <DEDUP_REMOVED lines=19> */
.L_x_2824:
[----:B------:R-:W-:Y:S05]  /*4630*/  BSYNC B0 ;  /* 0x0000000000007941 */ /* 0x000fea0003800000 */
.L_x_2823:
        /* <DEDUP_REMOVED lines=19> */
.L_x_2825:
        /* <DEDUP_REMOVED lines=19> */
.L_x_2827:
[----:B------:R-:W-:Y:S05]  /*48a0*/  BSYNC B0 ;  /* 0x0000000000007941 */ /* 0x000fea0003800000 */
.L_x_2826:
        /* <DEDUP_REMOVED lines=19> */
.L_x_2828:
        /* <DEDUP_REMOVED lines=19> */
.L_x_2830:
[----:B------:R-:W-:Y:S05]  /*4b10*/  BSYNC B0 ;  /* 0x0000000000007941 */ /* 0x000fea0003800000 */
.L_x_2829:
        /* <DEDUP_REMOVED lines=42> */
.L_x_2831:
        /* <DEDUP_REMOVED lines=19> */
.L_x_2833:
[----:B------:R-:W-:Y:S05]  /*4ef0*/  BSYNC B0 ;  /* 0x0000000000007941 */ /* 0x000fea0003800000 */
.L_x_2832:
        /* <DEDUP_REMOVED lines=19> */
.L_x_2834:
        /* <DEDUP_REMOVED lines=19> */
.L_x_2836:
[----:B------:R-:W-:Y:S05]  /*5160*/  BSYNC B0 ;  /* 0x0000000000007941 */ /* 0x000fea0003800000 */
.L_x_2835:
        /* <DEDUP_REMOVED lines=19> */
.L_x_2837:
        /* <DEDUP_REMOVED lines=19> */
.L_x_2839:
[----:B------:R-:W-:Y:S05]  /*53d0*/  BSYNC B0 ;  /* 0x0000000000007941 */ /* 0x000fea0003800000 */
.L_x_2838:
        /* <DEDUP_REMOVED lines=19> */
.L_x_2840:
        /* <DEDUP_REMOVED lines=19> */
.L_x_2842:
[----:B------:R-:W-:Y:S05]  /*5640*/  BSYNC B0 ;  /* 0x0000000000007941 */ /* 0x000fea0003800000 */
.L_x_2841:
        /* <DEDUP_REMOVED lines=19> */
.L_x_2843:
        /* <DEDUP_REMOVED lines=18> */
.L_x_2845:
[----:B------:R-:W-:Y:S05]  /*58a0*/  BSYNC B0 ;  /* 0x0000000000007941 */ /* 0x000fea0003800000 */
.L_x_2844:
        /* <DEDUP_REMOVED lines=9> */
.L_x_2795:
        /* <DEDUP_REMOVED lines=19> */
.L_x_2848:
[----:B------:R-:W-:Y:S05]  /*5a70*/  BSYNC B0 ;  /* 0x0000000000007941 */ /* 0x000fea0003800000 */
.L_x_2847:
        /* <DEDUP_REMOVED lines=11> */
.L_x_2850:
[----:B------:R-:W3:Y:S04]  /*5b30*/  LDG.E.STRONG.GPU R5, desc[UR12][R2.64] ;  /* 0x0000000c02057981 */ /* 0x000ee8000c1ef900 */
[----:B---3--:R-:W-:Y:S01]  /*5b40*/  CCTL.IVALL ;  /* 0x00000000ff00798f */ /* 0x008fe20002000000 */
[----:B------:R-:W-:Y:S05]  /*5b50*/  YIELD ;  /* 0x0000000000007946 */ /* 0x000fea0003800000 */
[----:B------:R-:W-:-:S13]  /*5b60*/  ISETP.NE.AND P0, PT, R5, R0, PT ;  /* 0x000000000500720c */ /* 0x000fda0003f05270 */
[----:B------:R-:W-:Y:S05]  /*5b70*/  @P0 BRA `(.L_x_2850) ;  /* 0xfffffffc00ec0947 */ /* 0x000fea000383ffff */
.L_x_2849:
        /* <DEDUP_REMOVED lines=24> */
.L_x_2851:
        /* <DEDUP_REMOVED lines=25> */
.L_x_2852:
        /* <DEDUP_REMOVED lines=15> */
.L_x_5174:


//--------------------- .text._Z35group_norm_nhwc_bwd_one_pass_kernelI11Fp32IOFp16WLi256ELi56ELi448EEv26Group_norm_nhwc_bwd_params --------------------------
	.section	.text._Z35group_norm_nhwc_bwd_one_pass_kernelI11Fp32IOFp16WLi256ELi56ELi448EEv26Group_norm_nhwc_bwd_params,"ax",@progbits
	.align	128
        .global         _Z35group_norm_nhwc_bwd_one_pass_kernelI11Fp32IOFp16WLi256ELi56ELi448EEv26Group_norm_nhwc_bwd_params
        .type           _Z35group_norm_nhwc_bwd_one_pass_kernelI11Fp32IOFp16WLi256ELi56ELi448EEv26Group_norm_nhwc_bwd_params,@function
        .size           _Z35group_norm_nhwc_bwd_one_pass_kernelI11Fp32IOFp16WLi256ELi56ELi448EEv26Group_norm_nhwc_bwd_params,(.L_x_5175 - _Z35group_norm_nhwc_bwd_one_pass_kernelI11Fp32IOFp16WLi256ELi56ELi448EEv26Group_norm_nhwc_bwd_params)
        .other          _Z35group_norm_nhwc_bwd_one_pass_kernelI11Fp32IOFp16WLi256ELi56ELi448EEv26Group_norm_nhwc_bwd_params,@"STO_CUDA_ENTRY STV_DEFAULT"
_Z35group_norm_nhwc_bwd_one_pass_kernelI11Fp32IOFp16WLi256ELi56ELi448EEv26Group_norm_nhwc_bwd_params:
.text._Z35group_norm_nhwc_bwd_one_pass_kernelI11Fp32IOFp16WLi256ELi56ELi448EEv26Group_norm_nhwc_bwd_params:
        /* <DEDUP_REMOVED lines=111> */
.L_x_2936:
        /* <DEDUP_REMOVED lines=441> */
[----:B--2---:R-:W-:-:S03]  /*2280*/  @P5 HADD2.F32 R72, -RZ, R70.H0_H0 ;  /* 0x20000046ff485230 */ /* 0x004fc60000004100 */
[----:B------:R-:W2:Y:S01]  /*2290*/  LDG.E.U16 R70, desc[UR8][R100.64+0x2] ;  /* 0x0000020864467981 */ /* 0x000ea2000c1e1500 */
[----:B---3--:R-:W-:Y:S02]  /*22a0*/  @P5 HADD2.F32 R71, -RZ, R41.H0_H0 ;  /* 0x20000029ff475230 */ /* 0x008fe40000004100 */
[----:B----4-:R-:W-:Y:S02]  /*22b0*/  HADD2.F32 R73, -RZ, R73.H0_H0 ;  /* 0x20000049ff497230 */ /* 0x010fe40000004100 */
[----:B--2---:R-:W-:-:S07]  /*22c0*/  HADD2.F32 R70, -RZ, R70.H0_H0 ;  /* 0x20000046ff467230 */ /* 0x004fce0000004100 */
.L_x_2855:
[----:B------:R-:W-:Y:S05]  /*22d0*/  BSYNC B0 ;  /* 0x0000000000007941 */ /* 0x000fea0003800000 */
.L_x_2854:
        /* <DEDUP_REMOVED lines=31> */
.L_x_2856:
        /* <DEDUP_REMOVED lines=26> */
.L_x_2857:
        /* <DEDUP_REMOVED lines=31> */
.L_x_2858:
        /* <DEDUP_REMOVED lines=31> */
.L_x_2859:
        /* <DEDUP_REMOVED lines=31> */
.L_x_2860:
        /* <DEDUP_REMOVED lines=53> */
.L_x_2861:
        /* <DEDUP_REMOVED lines=35> */
.L_x_2862:
        /* <DEDUP_REMOVED lines=33> */
.L_x_2863:
        /* <DEDUP_REMOVED lines=33> */
.L_x_2864:
        /* <DEDUP_REMOVED lines=33> */
.L_x_2865:
        /* <DEDUP_REMOVED lines=33> */
.L_x_2866:
        /* <DEDUP_REMOVED lines=33> */
.L_x_2867:
        /* <DEDUP_REMOVED lines=33> */
.L_x_2868:
        /* <DEDUP_REMOVED lines=29> */
.L_x_2869:
        /* <DEDUP_REMOVED lines=29> */
.L_x_2870:
        /* <DEDUP_REMOVED lines=29> */
.L_x_2871:
        /* <DEDUP_REMOVED lines=111> */
.L_x_2873:
[----:B------:R-:W-:Y:S05]  /*4a80*/  BSYNC B0 ;  /* 0x0000000000007941 */ /* 0x000fea0003800000 */
.L_x_2872:
        /* <DEDUP_REMOVED lines=81> */
.L_x_2875:
[----:B------:R-:W-:Y:S05]  /*4fa0*/  BSYNC B0 ;  /* 0x0000000000007941 */ /* 0x000fea0003800000 */
.L_x_2874:
        /* <DEDUP_REMOVED lines=16> */
.L_x_2877:
[----:B------:R-:W-:Y:S05]  /*50b0*/  BSYNC B0 ;  /* 0x0000000000007941 */ /* 0x000fea0003800000 */
.L_x_2876:
        /* <DEDUP_REMOVED lines=33> */
.L_x_2880:
[----:B-1----:R-:W2:Y:S04]  /*52d0*/  LDG.E.STRONG.GPU R42, desc[UR8][R40.64] ;  /* 0x00000008282a7981 */ /* 0x002ea8000c1ef900 */
[----:B--2---:R-:W-:Y:S01]  /*52e0*/  CCTL.IVALL ;  /* 0x00000000ff00798f */ /* 0x004fe20002000000 */
[----:B------:R-:W-:Y:S05]  /*52f0*/  YIELD ;  /* 0x0000000000007946 */ /* 0x000fea0003800000 */
[----:B------:R-:W-:-:S13]  /*5300*/  ISETP.NE.AND P6, PT, R42, R49, PT ;  /* 0x000000312a00720c */ /* 0x000fda0003fc5270 */
[----:B------:R-:W-:Y:S05]  /*5310*/  @P6 BRA `(.L_x_2880) ;  /* 0xfffffffc00ec6947 */ /* 0x000fea000383ffff */
.L_x_2879:
        /* <DEDUP_REMOVED lines=22> */
.L_x_2884:
        /* <DEDUP_REMOVED lines=115> */
.L_x_2883:
        /* <DEDUP_REMOVED lines=63> */
.L_x_2885:
[----:B------:R-:W-:-:S04]  /*5fa0*/  LOP3.LUT P6, RZ, R85, 0x1, RZ, 0xc0, !PT ;  /* 0x0000000155ff7812 */ /* 0x000fc800078cc0ff */
[----:B------:R-:W-:-:S13]  /*5fb0*/  ISETP.NE.OR P6, PT, R42, RZ, P6 ;  /* 0x000000ff2a00720c */ /* 0x000fda00037c5670 */
[----:B------:R-:W-:Y:S05]  /*5fc0*/  @!P6 BRA `(.L_x_2881) ;  /* 0x00000000007ce947 */ /* 0x000fea0003800000 */
.L_x_2882:
        /* <DEDUP_REMOVED lines=31> */
.L_x_2881:
        /* <DEDUP_REMOVED lines=10> */
.L_x_2887:
[----:B------:R-:W-:Y:S05]  /*6260*/  BSYNC B0 ;  /* 0x0000000000007941 */ /* 0x000fea0003800000 */
.L_x_2886:
        /* <DEDUP_REMOVED lines=17> */
.L_x_2878:
        /* <DEDUP_REMOVED lines=36> */
.L_x_2888:
        /* <DEDUP_REMOVED lines=20> */
.L_x_2890:
[----:B------:R-:W-:Y:S05]  /*6700*/  BSYNC B0 ;  /* 0x0000000000007941 */ /* 0x000fea0003800000 */
.L_x_2889:
        /* <DEDUP_REMOVED lines=20> */
.L_x_2891:
        /* <DEDUP_REMOVED lines=19> */
.L_x_2893:
[----:B------:R-:W-:Y:S05]  /*6980*/  BSYNC B0 ;  /* 0x0000000000007941 */ /* 0x000fea0003800000 */
.L_x_2892:
        /* <DEDUP_REMOVED lines=19> */
.L_x_2894:
        /* <DEDUP_REMOVED lines=19> */
.L_x_2896:
[----:B------:R-:W-:Y:S05]  /*6bf0*/  BSYNC B0 ;  /* 0x0000000000007941 */ /* 0x000fea0003800000 */
.L_x_2895:
        /* <DEDUP_REMOVED lines=19> */
.L_x_2897:
        /* <DEDUP_REMOVED lines=22> */
.L_x_2899:
[----:B------:R-:W-:Y:S05]  /*6e90*/  BSYNC B0 ;  /* 0x0000000000007941 */ /* 0x000fea0003800000 */
.L_x_2898:
        /* <DEDUP_REMOVED lines=20> */
.L_x_2900:
        /* <DEDUP_REMOVED lines=22> */
.L_x_2902:
[----:B------:R-:W-:Y:S05]  /*7140*/  BSYNC B0 ;  /* 0x0000000000007941 */ /* 0x000fea0003800000 */
.L_x_2901:
        /* <DEDUP_REMOVED lines=20> */
.L_x_2903:
        /* <DEDUP_REMOVED lines=22> */
.L_x_2905:
[----:B------:R-:W-:Y:S05]  /*73f0*/  BSYNC B0 ;  /* 0x0000000000007941 */ /* 0x000fea0003800000 */
.L_x_2904:
        /* <DEDUP_REMOVED lines=20> */
.L_x_2906:
        /* <DEDUP_REMOVED lines=22> */
.L_x_2908:
[----:B------:R-:W-:Y:S05]  /*76a0*/  BSYNC B0 ;  /* 0x0000000000007941 */ /* 0x000fea0003800000 */
.L_x_2907:
        /* <DEDUP_REMOVED lines=20> */
.L_x_2909:
        /* <DEDUP_REMOVED lines=22> */
.L_x_2911:
[----:B------:R-:W-:Y:S05]  /*7950*/  BSYNC B0 ;  /* 0x0000000000007941 */ /* 0x000fea0003800000 */
.L_x_2910:
        /* <DEDUP_REMOVED lines=20> */
.L_x_2912:
        /* <DEDUP_REMOVED lines=22> */
.L_x_2914:
[----:B------:R-:W-:Y:S05]  /*7c00*/  BSYNC B0 ;  /* 0x0000000000007941 */ /* 0x000fea0003800000 */
.L_x_2913:
        /* <DEDUP_REMOVED lines=20> */
.L_x_2915:
        /* <DEDUP_REMOVED lines=21> */
.L_x_2917:
[----:B------:R-:W-:Y:S05]  /*7ea0*/  BSYNC B0 ;  /* 0x0000000000007941 */ /* 0x000fea0003800000 */
.L_x_2916:
        /* <DEDUP_REMOVED lines=19> */
.L_x_2918:
        /* <DEDUP_REMOVED lines=21> */
.L_x_2920:
[----:B------:R-:W-:Y:S05]  /*8130*/  BSYNC B0 ;  /* 0x0000000000007941 */ /* 0x000fea0003800000 */
.L_x_2919:
        /* <DEDUP_REMOVED lines=19> */
.L_x_2921:
        /* <DEDUP_REMOVED lines=21> */
.L_x_2923:
[----:B------:R-:W-:Y:S05]  /*83c0*/  BSYNC B0 ;  /* 0x0000000000007941 */ /* 0x000fea0003800000 */
.L_x_2922:
        /* <DEDUP_REMOVED lines=19> */
.L_x_2924:
        /* <DEDUP_REMOVED lines=26> */
.L_x_2926:
[----:B------:R-:W-:Y:S05]  /*86a0*/  BSYNC B0 ;  /* 0x0000000000007941 */ /* 0x000fea0003800000 */
.L_x_2925:
        /* <DEDUP_REMOVED lines=19> */
.L_x_2927:
        /* <DEDUP_REMOVED lines=26> */
.L_x_2929:
[----:B------:R-:W-:Y:S05]  /*8980*/  BSYNC B0 ;  /* 0x0000000000007941 */ /* 0x000fea0003800000 */
.L_x_2928:
        /* <DEDUP_REMOVED lines=19> */
.L_x_2930:
        /* <DEDUP_REMOVED lines=26> */
.L_x_2932:
[----:B------:R-:W-:Y:S05]  /*8c60*/  BSYNC B0 ;  /* 0x0000000000007941 */ /* 0x000fea0003800000 */
.L_x_2931:
        /* <DEDUP_REMOVED lines=19> */
.L_x_2933:
        /* <DEDUP_REMOVED lines=21> */
.L_x_2935:
[----:B------:R-:W-:Y:S05]  /*8ef0*/  BSYNC B0 ;  /* 0x0000000000007941 */ /* 0x000fea0003800000 */
.L_x_2934:
[----:B------:R-:W-:Y:S02]  /*8f00*/  IADD3 R75, R68, R75, RZ ;  /* 0x0000004b444b7210 */ /* 0x000fe40007ffe0ff */
[----:B------:R-:W-:Y:S02]  /*8f10*/  IADD3 R74, R74, 0x1, RZ ;  /* 0x000000014a4a7810 */ /* 0x000fe40007ffe0ff */
[----:B------:R-:W-:-:S13]  /*8f20*/  ISETP.GE.AND P5, PT, R75, UR4, PT ;  /* 0x000000044b007c0c */ /* 0x000fda000bfa6270 */
[----:B------:R-:W-:Y:S05]  /*8f30*/  @!P5 BRA `(.L_x_2936) ;  /* 0xffffff7400ecd947 */ /* 0x000fea000383ffff */
.L_x_2853:
        /* <DEDUP_REMOVED lines=23> */
.L_x_2938:
[----:B------:R-:W-:Y:S05]  /*90b0*/  BSYNC B0 ;  /* 0x0000000000007941 */ /* 0x000fea0003800000 */
.L_x_2937:
[----:B------:R-:W-:Y:S05]  /*90c0*/  @P0 EXIT ;  /* 0x000000000000094d */ /* 0x000fea0003800000 */
[----:B------:R-:W-:Y:S05]  /*90d0*/  @P2 BRA `(.L_x_2939) ;  /* 0x0000000000202947 */ /* 0x000fea0003800000 */
[----:B------:R-:W-:-:S05]  /*90e0*/  IMAD R0, R6, R7, RZ ;  /* 0x0000000706007224 */ /* 0x000fca00078e02ff */
[----:B------:R-:W-:-:S13]  /*90f0*/  ISETP.NE.AND P0, PT, R0, -0x1, PT ;  /* 0xffffffff0000780c */ /* 0x000fda0003f05270 */
[----:B------:R-:W-:Y:S05]  /*9100*/  @!P0 BRA `(.L_x_2939) ;  /* 0x0000000000148947 */ /* 0x000fea0003800000 */
.L_x_2940:
[----:B---3--:R-:W3:Y:S04]  /*9110*/  LDG.E.STRONG.GPU R5, desc[UR8][R2.64] ;  /* 0x0000000802057981 */ /* 0x008ee8000c1ef900 */
[----:B---3--:R-:W-:Y:S01]  /*9120*/  CCTL.IVALL ;  /* 0x00000000ff00798f */ /* 0x008fe20002000000 */
[----:B------:R-:W-:Y:S05]  /*9130*/  YIELD ;  /* 0x0000000000007946 */ /* 0x000fea0003800000 */
[----:B------:R-:W-:-:S13]  /*9140*/  ISETP.NE.AND P0, PT, R5, R0, PT ;  /* 0x000000000500720c */ /* 0x000fda0003f05270 */
[----:B------:R-:W-:Y:S05]  /*9150*/  @P0 BRA `(.L_x_2940) ;  /* 0xfffffffc00ec0947 */ /* 0x000fea000383ffff */
.L_x_2939:
        /* <DEDUP_REMOVED lines=24> */
.L_x_2941:
        /* <DEDUP_REMOVED lines=17> */
[----:B----4-:R-:W-:Y:S02]  /*93f0*/  F2FP.F16.F32.PACK_AB R19, R9, R0 ;  /* 0x000000000913723e */ /* 0x010fe400000000ff */
[----:B------:R-:W-:Y:S02]  /*9400*/  SHF.R.S32.HI R0, RZ, 0x1f, R83 ;  /* 0x0000001fff007819 */ /* 0x000fe40000011453 */
[----:B--2---:R-:W-:Y:S01]  /*9410*/  F2FP.F16.F32.PACK_AB R21, R13, R10 ;  /* 0x0000000a0d15723e */ /* 0x004fe200000000ff */
[----:B------:R4:W-:Y:S04]  /*9420*/  STG.E desc[UR8][R2.64], R19 ;  /* 0x0000001302007986 */ /* 0x0009e8000c101908 */
[----:B------:R4:W-:Y:S01]  /*9430*/  STG.E desc[UR8][R4.64], R21 ;  /* 0x0000001504007986 */ /* 0x0009e2000c101908 */
[----:B------:R-:W-:-:S13]  /*9440*/  ISETP.GT.AND.EX P0, PT, R25, R0, PT, P0 ;  /* 0x000000001900720c */ /* 0x000fda0003f04300 */
[----:B----4-:R-:W-:Y:S05]  /*9450*/  @P0 BRA `(.L_x_2941) ;  /* 0xfffffffc00a00947 */ /* 0x010fea000383ffff */
[----:B------:R-:W-:Y:S05]  /*9460*/  EXIT ;  /* 0x000000000000794d */ /* 0x000fea0003800000 */
.L_x_2942:
        /* <DEDUP_REMOVED lines=9> */
.L_x_5175:


//--------------------- .text._Z35group_norm_nhwc_bwd_one_pass_kernelI11Fp32IOFp16WLi512ELi56ELi448EEv26Group_norm_nhwc_bwd_params --------------------------
	.section	.text._Z35group_norm_nhwc_bwd_one_pass_kernelI11Fp32IOFp16WLi512ELi56ELi448EEv26Group_norm_nhwc_bwd_params,"ax",@progbits
	.align	128
        .global         _Z35group_norm_nhwc_bwd_one_pass_kernelI11Fp32IOFp16WLi512ELi56ELi448EEv26Group_norm_nhwc_bwd_params
        .type           _Z35group_norm_nhwc_bwd_one_pass_kernelI11Fp32IOFp16WLi512ELi56ELi448EEv26Group_norm_nhwc_bwd_params,@function
        .size           _Z35group_norm_nhwc_bwd_one_pass_kernelI11Fp32IOFp16WLi512ELi56ELi448EEv26Group_norm_nhwc_bwd_params,(.L_x_5176 - _Z35group_norm_nhwc_bwd_one_pass_kernelI11Fp32IOFp16WLi512ELi56ELi448EEv26Group_norm_nhwc_bwd_params)
        .other          _Z35group_norm_nhwc_bwd_one_pass_kernelI11Fp32IOFp16WLi512ELi56ELi448EEv26Group_norm_nhwc_bwd_params,@"STO_CUDA_ENTRY STV_DEFAULT"
_Z35group_norm_nhwc_bwd_one_pass_kernelI11Fp32IOFp16WLi512ELi56ELi448EEv26Group_norm_nhwc_bwd_params:
.text._Z35group_norm_nhwc_bwd_one_pass_kernelI11Fp32IOFp16WLi512ELi56ELi448EEv26Group_norm_nhwc_bwd_params:
        /* <DEDUP_REMOVED lines=59> */
.L_x_3090:
        /* <DEDUP_REMOVED lines=884> */
[----:B--2---:R-:W-:-:S03]  /*3af0*/  @P0 HADD2.F32 R78, -RZ, R2.H0_H0 ;  /* 0x20000002ff4e0230 */ /* 0x004fc60000004100 */
[----:B------:R0:W5:Y:S01]  /*3b00*/  LDL.LU R2, [R1+0xa0] ;  /* 0x0000a00001027983 */ /* 0x0001620000300800 */
[----:B---3--:R-:W-:-:S03]  /*3b10*/  @P0 HADD2.F32 R79, -RZ, R0.H0_H0 ;  /* 0x20000000ff4f0230 */ /* 0x008fc60000004100 */
[----:B------:R0:W5:Y:S01]  /*3b20*/  LDL.LU R0, [R1+0x9c] ;  /* 0x00009c0001007983 */ /* 0x0001620000300800 */
[----:B----4-:R-:W-:Y:S02]  /*3b30*/  HADD2.F32 R3, -RZ, R3.H0_H0 ;  /* 0x20000003ff037230 */ /* 0x010fe40000004100 */
[----:B0-----:R-:W-:-:S07]  /*3b40*/  HADD2.F32 R80, -RZ, R80.H0_H0 ;  /* 0x20000050ff507230 */ /* 0x001fce0000004100 */
.L_x_2945:
[----:B------:R-:W-:Y:S05]  /*3b50*/  BSYNC B0 ;  /* 0x0000000000007941 */ /* 0x000fea0003800000 */
.L_x_2944:
        /* <DEDUP_REMOVED lines=40> */
.L_x_2946:
        /* <DEDUP_REMOVED lines=64> */
.L_x_2947:
        /* <DEDUP_REMOVED lines=89> */
.L_x_2948:
        /* <DEDUP_REMOVED lines=77> */
.L_x_2949:
        /* <DEDUP_REMOVED lines=65> */
.L_x_2950:
        /* <DEDUP_REMOVED lines=60> */
.L_x_2951:
        /* <DEDUP_REMOVED lines=49> */
.L_x_2952:
        /* <DEDUP_REMOVED lines=42> */
.L_x_2953:
        /* <DEDUP_REMOVED lines=36> */
.L_x_2954:
        /* <DEDUP_REMOVED lines=35> */
.L_x_2955:
        /* <DEDUP_REMOVED lines=36> */
.L_x_2956:
        /* <DEDUP_REMOVED lines=37> */
.L_x_2957:
        /* <DEDUP_REMOVED lines=37> */
.L_x_2958:
        /* <DEDUP_REMOVED lines=37> */
.L_x_2959:
        /* <DEDUP_REMOVED lines=37> */
.L_x_2960:
        /* <DEDUP_REMOVED lines=37> */
.L_x_2961:
        /* <DEDUP_REMOVED lines=37> */
.L_x_2962:
        /* <DEDUP_REMOVED lines=35> */
.L_x_2963:
        /* <DEDUP_REMOVED lines=35> */
.L_x_2964:
        /* <DEDUP_REMOVED lines=35> */
.L_x_2965:
        /* <DEDUP_REMOVED lines=35> */
.L_x_2966:
        /* <DEDUP_REMOVED lines=35> */
.L_x_2967:
        /* <DEDUP_REMOVED lines=35> */
.L_x_2968:
        /* <DEDUP_REMOVED lines=35> */
.L_x_2969:
        /* <DEDUP_REMOVED lines=35> */
.L_x_2970:
        /* <DEDUP_REMOVED lines=35> */
.L_x_2971:
        /* <DEDUP_REMOVED lines=35> */
.L_x_2972:
        /* <DEDUP_REMOVED lines=35> */
.L_x_2973:
        /* <DEDUP_REMOVED lines=37> */
.L_x_2974:
        /* <DEDUP_REMOVED lines=33> */
.L_x_2975:
        /* <DEDUP_REMOVED lines=33> */
.L_x_2976:
        /* <DEDUP_REMOVED lines=33> */
.L_x_2977:
        /* <DEDUP_REMOVED lines=99> */
.L_x_2979:
[----:B------:R-:W-:Y:S05]  /*9510*/  BSYNC B0 ;  /* 0x0000000000007941 */ /* 0x000fea0003800000 */
.L_x_2978:
        /* <DEDUP_REMOVED lines=78> */
.L_x_2981:
[----:B------:R-:W-:Y:S05]  /*9a00*/  BSYNC B0 ;  /* 0x0000000000007941 */ /* 0x000fea0003800000 */
.L_x_2980:
        /* <DEDUP_REMOVED lines=19> */
.L_x_2983:
[----:B------:R-:W-:Y:S05]  /*9b40*/  BSYNC B0 ;  /* 0x0000000000007941 */ /* 0x000fea0003800000 */
.L_x_2982:
        /* <DEDUP_REMOVED lines=41> */
.L_x_2986:
[----:B------:R-:W-:Y:S02]  /*9de0*/  MOV R56, UR18 ;  /* 0x0000001200387c02 */ /* 0x000fe40008000f00 */
[----:B------:R-:W-:-:S05]  /*9df0*/  MOV R57, UR19 ;  /* 0x0000001300397c02 */ /* 0x000fca0008000f00 */
[----:B------:R-:W2:Y:S04]  /*9e00*/  LDG.E.STRONG.GPU R56, desc[UR22][R56.64] ;  /* 0x0000001638387981 */ /* 0x000ea8000c1ef900 */
[----:B--2---:R-:W-:Y:S01]  /*9e10*/  CCTL.IVALL ;  /* 0x00000000ff00798f */ /* 0x004fe20002000000 */
[----:B------:R-:W-:Y:S05]  /*9e20*/  YIELD ;  /* 0x0000000000007946 */ /* 0x000fea0003800000 */
[----:B------:R-:W-:-:S13]  /*9e30*/  ISETP.NE.AND P0, PT, R56, R58, PT ;  /* 0x0000003a3800720c */ /* 0x000fda0003f05270 */
[----:B------:R-:W-:Y:S05]  /*9e40*/  @P0 BRA `(.L_x_2986) ;  /* 0xfffffffc00e40947 */ /* 0x000fea000383ffff */
.L_x_2985:
        /* <DEDUP_REMOVED lines=19> */
.L_x_2990:
        /* <DEDUP_REMOVED lines=165> */
.L_x_2989:
        /* <DEDUP_REMOVED lines=87> */
.L_x_2991:
[----:B------:R-:W-:-:S13]  /*af40*/  ISETP.NE.OR P0, PT, RZ, UR16, P0 ;  /* 0x00000010ff007c0c */ /* 0x000fda0008705670 */
[----:B------:R-:W-:Y:S05]  /*af50*/  @!P0 BRA `(.L_x_2987) ;  /* 0x0000000000b08947 */ /* 0x000fea0003800000 */
.L_x_2988:
        /* <DEDUP_REMOVED lines=44> */
.L_x_2987:
        /* <DEDUP_REMOVED lines=14> */
.L_x_2993:
[----:B------:R-:W-:Y:S05]  /*b300*/  BSYNC B0 ;  /* 0x0000000000007941 */ /* 0x000fea0003800000 */
.L_x_2992:
        /* <DEDUP_REMOVED lines=25> */
.L_x_2984:
        /* <DEDUP_REMOVED lines=32> */
.L_x_2994:
        /* <DEDUP_REMOVED lines=22> */
.L_x_2996:
[----:B------:R-:W-:Y:S05]  /*b800*/  BSYNC B0 ;  /* 0x0000000000007941 */ /* 0x000fea0003800000 */
.L_x_2995:
        /* <DEDUP_REMOVED lines=28> */
.L_x_2997:
        /* <DEDUP_REMOVED lines=21> */
.L_x_2999:
[----:B------:R-:W-:Y:S05]  /*bb20*/  BSYNC B0 ;  /* 0x0000000000007941 */ /* 0x000fea0003800000 */
.L_x_2998:
        /* <DEDUP_REMOVED lines=37> */
.L_x_3000:
        /* <DEDUP_REMOVED lines=21> */
.L_x_3002:
[----:B------:R-:W-:Y:S05]  /*bed0*/  BSYNC B0 ;  /* 0x0000000000007941 */ /* 0x000fea0003800000 */
.L_x_3001:
        /* <DEDUP_REMOVED lines=21> */
.L_x_3003:
        /* <DEDUP_REMOVED lines=23> */
.L_x_3005:
[----:B------:R-:W-:Y:S05]  /*c1a0*/  BSYNC B0 ;  /* 0x0000000000007941 */ /* 0x000fea0003800000 */
.L_x_3004:
        /* <DEDUP_REMOVED lines=39> */
.L_x_3006:
        /* <DEDUP_REMOVED lines=21> */
.L_x_3008:
[----:B------:R-:W-:Y:S05]  /*c570*/  BSYNC B0 ;  /* 0x0000000000007941 */ /* 0x000fea0003800000 */
.L_x_3007:
        /* <DEDUP_REMOVED lines=21> */
.L_x_3009:
        /* <DEDUP_REMOVED lines=23> */
.L_x_3011:
[----:B------:R-:W-:Y:S05]  /*c840*/  BSYNC B0 ;  /* 0x0000000000007941 */ /* 0x000fea0003800000 */
.L_x_3010:
        /* <DEDUP_REMOVED lines=21> */
.L_x_3012:
        /* <DEDUP_REMOVED lines=23> */
.L_x_3014:
[----:B------:R-:W-:Y:S05]  /*cb10*/  BSYNC B0 ;  /* 0x0000000000007941 */ /* 0x000fea0003800000 */
.L_x_3013:
        /* <DEDUP_REMOVED lines=49> */
.L_x_3015:
        /* <DEDUP_REMOVED lines=21> */
.L_x_3017:
[----:B------:R-:W-:Y:S05]  /*cf80*/  BSYNC B0 ;  /* 0x0000000000007941 */ /* 0x000fea0003800000 */
.L_x_3016:
        /* <DEDUP_REMOVED lines=19> */
.L_x_3018:
        /* <DEDUP_REMOVED lines=21> */
.L_x_3020:
[----:B------:R-:W-:Y:S05]  /*d210*/  BSYNC B0 ;  /* 0x0000000000007941 */ /* 0x000fea0003800000 */
.L_x_3019:
        /* <DEDUP_REMOVED lines=19> */
.L_x_3021:
        /* <DEDUP_REMOVED lines=21> */
.L_x_3023:
[----:B------:R-:W-:Y:S05]  /*d4a0*/  BSYNC B0 ;  /* 0x0000000000007941 */ /* 0x000fea0003800000 */
.L_x_3022:
        /* <DEDUP_REMOVED lines=20> */
.L_x_3024:
        /* <DEDUP_REMOVED lines=22> */
.L_x_3026:
[----:B------:R-:W-:Y:S05]  /*d750*/  BSYNC B0 ;  /* 0x0000000000007941 */ /* 0x000fea0003800000 */
.L_x_3025:
        /* <DEDUP_REMOVED lines=21> */
.L_x_3027:
        /* <DEDUP_REMOVED lines=23> */
.L_x_3029:
[----:B------:R-:W-:Y:S05]  /*da20*/  BSYNC B0 ;  /* 0x0000000000007941 */ /* 0x000fea0003800000 */
.L_x_3028:
        /* <DEDUP_REMOVED lines=46> */
.L_x_3030:
        /* <DEDUP_REMOVED lines=21> */
.L_x_3032:
[----:B------:R-:W-:Y:S05]  /*de60*/  BSYNC B0 ;  /* 0x0000000000007941 */ /* 0x000fea0003800000 */
.L_x_3031:
        /* <DEDUP_REMOVED lines=21> */
.L_x_3033:
        /* <DEDUP_REMOVED lines=23> */
.L_x_3035:
[----:B------:R-:W-:Y:S05]  /*e130*/  BSYNC B0 ;  /* 0x0000000000007941 */ /* 0x000fea0003800000 */
.L_x_3034:
        /* <DEDUP_REMOVED lines=21> */
.L_x_3036:
        /* <DEDUP_REMOVED lines=23> */
.L_x_3038:
[----:B------:R-:W-:Y:S05]  /*e400*/  BSYNC B0 ;  /* 0x0000000000007941 */ /* 0x000fea0003800000 */
.L_x_3037:
        /* <DEDUP_REMOVED lines=21> */
.L_x_3039:
        /* <DEDUP_REMOVED lines=23> */
.L_x_3041:
[----:B------:R-:W-:Y:S05]  /*e6d0*/  BSYNC B0 ;  /* 0x0000000000007941 */ /* 0x000fea0003800000 */
.L_x_3040:
        /* <DEDUP_REMOVED lines=21> */
.L_x_3042:
        /* <DEDUP_REMOVED lines=23> */
.L_x_3044:
[----:B------:R-:W-:Y:S05]  /*e9a0*/  BSYNC B0 ;  /* 0x0000000000007941 */ /* 0x000fea0003800000 */
.L_x_3043:
        /* <DEDUP_REMOVED lines=44> */
.L_x_3045:
        /* <DEDUP_REMOVED lines=21> */
.L_x_3047:
[----:B------:R-:W-:Y:S05]  /*edc0*/  BSYNC B0 ;  /* 0x0000000000007941 */ /* 0x000fea0003800000 */
.L_x_3046:
        /* <DEDUP_REMOVED lines=19> */
.L_x_3048:
        /* <DEDUP_REMOVED lines=21> */
.L_x_3050:
[----:B------:R-:W-:Y:S05]  /*f050*/  BSYNC B0 ;  /* 0x0000000000007941 */ /* 0x000fea0003800000 */
.L_x_3049:
        /* <DEDUP_REMOVED lines=19> */
.L_x_3051:
        /* <DEDUP_REMOVED lines=21> */
.L_x_3053:
[----:B------:R-:W-:Y:S05]  /*f2e0*/  BSYNC B0 ;  /* 0x0000000000007941 */ /* 0x000fea0003800000 */
.L_x_3052:
        /* <DEDUP_REMOVED lines=19> */
.L_x_3054:
        /* <DEDUP_REMOVED lines=21> */
.L_x_3056:
[----:B------:R-:W-:Y:S05]  /*f570*/  BSYNC B0 ;  /* 0x0000000000007941 */ /* 0x000fea0003800000 */
.L_x_3055:
        /* <DEDUP_REMOVED lines=19> */
.L_x_3057:
        /* <DEDUP_REMOVED lines=21> */
.L_x_3059:
[----:B------:R-:W-:Y:S05]  /*f800*/  BSYNC B0 ;  /* 0x0000000000007941 */ /* 0x000fea0003800000 */
.L_x_3058:
        /* <DEDUP_REMOVED lines=49> */
.L_x_3060:
        /* <DEDUP_REMOVED lines=21> */
.L_x_3062:
[----:B------:R-:W-:Y:S05]  /*fc70*/  BSYNC B0 ;  /* 0x0000000000007941 */ /* 0x000fea0003800000 */
.L_x_3061:
        /* <DEDUP_REMOVED lines=19> */
.L_x_3063:
        /* <DEDUP_REMOVED lines=21> */
.L_x_3065:
[----:B------:R-:W-:Y:S05]  /*ff00*/  BSYNC B0 ;  /* 0x0000000000007941 */ /* 0x000fea0003800000 */
.L_x_3064:
        /* <DEDUP_REMOVED lines=19> */
.L_x_3066:
        /* <DEDUP_REMOVED lines=21> */
.L_x_3068:
[----:B------:R-:W-:Y:S05]  /*10190*/  BSYNC B0 ;  /* 0x0000000000007941 */ /* 0x000fea0003800000 */
.L_x_3067:
        /* <DEDUP_REMOVED lines=19> */
.L_x_3069:
        /* <DEDUP_REMOVED lines=21> */
.L_x_3071:
[----:B------:R-:W-:Y:S05]  /*10420*/  BSYNC B0 ;  /* 0x0000000000007941 */ /* 0x000fea0003800000 */
.L_x_3070:
        /* <DEDUP_REMOVED lines=19> */
.L_x_3072:
        /* <DEDUP_REMOVED lines=21> */
.L_x_3074:
[----:B------:R-:W-:Y:S05]  /*106b0*/  BSYNC B0 ;  /* 0x0000000000007941 */ /* 0x000fea0003800000 */
.L_x_3073:
        /* <DEDUP_REMOVED lines=47> */
.L_x_3075:
        /* <DEDUP_REMOVED lines=21> */
.L_x_3077:
[----:B------:R-:W-:Y:S05]  /*10b00*/  BSYNC B0 ;  /* 0x0000000000007941 */ /* 0x000fea0003800000 */
.L_x_3076:
        /* <DEDUP_REMOVED lines=19> */
.L_x_3078:
        /* <DEDUP_REMOVED lines=21> */
.L_x_3080:
[----:B------:R-:W-:Y:S05]  /*10d90*/  BSYNC B0 ;  /* 0x0000000000007941 */ /* 0x000fea0003800000 */
.L_x_3079:
        /* <DEDUP_REMOVED lines=19> */
.L_x_3081:
        /* <DEDUP_REMOVED lines=21> */
.L_x_3083:
[----:B------:R-:W-:Y:S05]  /*11020*/  BSYNC B0 ;  /* 0x0000000000007941 */ /* 0x000fea0003800000 */
.L_x_3082:
        /* <DEDUP_REMOVED lines=19> */
.L_x_3084:
        /* <DEDUP_REMOVED lines=21> */
.L_x_3086:
[----:B------:R-:W-:Y:S05]  /*112b0*/  BSYNC B0 ;  /* 0x0000000000007941 */ /* 0x000fea0003800000 */
.L_x_3085:
        /* <DEDUP_REMOVED lines=19> */
.L_x_3087:
        /* <DEDUP_REMOVED lines=20> */
.L_x_3089:
[----:B------:R-:W-:Y:S05]  /*11530*/  BSYNC B0 ;  /* 0x0000000000007941 */ /* 0x000fea0003800000 */
.L_x_3088:
        /* <DEDUP_REMOVED lines=9> */
.L_x_2943:
        /* <DEDUP_REMOVED lines=19> */
.L_x_3092:
[----:B------:R-:W-:Y:S05]  /*11700*/  BSYNC B0 ;  /* 0x0000000000007941 */ /* 0x000fea0003800000 */
.L_x_3091:
        /* <DEDUP_REMOVED lines=11> */
.L_x_3094:
[----:B------:R-:W4:Y:S04]  /*117c0*/  LDG.E.STRONG.GPU R5, desc[UR22][R2.64] ;  /* 0x0000001602057981 */ /* 0x000f28000c1ef900 */
[----:B----4-:R-:W-:Y:S01]  /*117d0*/  CCTL.IVALL ;  /* 0x00000000ff00798f */ /* 0x010fe20002000000 */
[----:B------:R-:W-:Y:S05]  /*117e0*/  YIELD ;  /* 0x0000000000007946 */ /* 0x000fea0003800000 */
[----:B------:R-:W-:-:S13]  /*117f0*/  ISETP.NE.AND P0, PT, R5, R4, PT ;  /* 0x000000040500720c */ /* 0x000fda0003f05270 */
[----:B------:R-:W-:Y:S05]  /*11800*/  @P0 BRA `(.L_x_3094) ;  /* 0xfffffffc00ec0947 */ /* 0x000fea000383ffff */
.L_x_3093:
        /* <DEDUP_REMOVED lines=25> */
.L_x_3095:
        /* <DEDUP_REMOVED lines=25> */
.L_x_3096:
        /* <DEDUP_REMOVED lines=13> */
.L_x_5176:


//--------------------- .text._Z35group_norm_nhwc_fwd_one_pass_kernelI11Bf16IOFp32WLi64ELi56ELi448EEv26Group_norm_nhwc_fwd_params --------------------------
	.section	.text._Z35group_norm_nhwc_fwd_one_pass_kernelI11Bf16IOFp32WLi64ELi56ELi448EEv26Group_norm_nhwc_fwd_params,"ax",@progbits
	.align	128
        .global         _Z35group_norm_nhwc_fwd_one_pass_kernelI11Bf16IOFp32WLi64ELi56ELi448EEv26Group_norm_nhwc_fwd_params
        .type           _Z35group_norm_nhwc_fwd_one_pass_kernelI11Bf16IOFp32WLi64ELi56ELi448EEv26Group_norm_nhwc_fwd_params,@function
        .size           _Z35group_norm_nhwc_fwd_one_pass_kernelI11Bf16IOFp32WLi64ELi56ELi448EEv26Group_norm_nhwc_fwd_params,(.L_x_5177 - _Z35group_norm_nhwc_fwd_one_pass_kernelI11Bf16IOFp32WLi64ELi56ELi448EEv26Group_norm_nhwc_fwd_params)
        .other          _Z35group_norm_nhwc_fwd_one_pass_kernelI11Bf16IOFp32WLi64ELi56ELi448EEv26Group_norm_nhwc_fwd_params,@"STO_CUDA_ENTRY STV_DEFAULT"
_Z35group_norm_nhwc_fwd_one_pass_kernelI11Bf16IOFp32WLi64ELi56ELi448EEv26Group_norm_nhwc_fwd_params:
.text._Z35group_norm_nhwc_fwd_one_pass_kernelI11Bf16IOFp32WLi64ELi56ELi448EEv26Group_norm_nhwc_fwd_params:
[----:B------:R-:W-:Y:S01]  /*0000*/  LDC R1, c[0x0][0x28] ;  /* 0x00000a00ff017b82 */ /* 0x000fe20000000800 */
[----:B------:R-:W0:Y:S01]  /*0010*/  S2R R20, SR_CTAID.Y ;  /* 0x0000000000147919 */ /* 0x000e220000002600 */
[----:B------:R-:W-:Y:S01]  /*0020*/  ULDC UR4, c[0x0][0x288] ;  /* 0x0000a20000047ab9 */ /* 0x000fe20000000800 */
[----:B------:R-:W-:Y:S02]  /*0030*/  ULDC UR5, c[0x0][0x258] ;  /* 0x0000960000057ab9 */ /* 0x000fe40000000800 */
[----:B------:R-:W-:-:S06]  /*0040*/  UIMAD UR4, UR4, UR5, URZ ;  /* 0x00000005040472a4 */ /* 0x000fcc000f8e023f */
[----:B0-----:R-:W-:-:S13]  /*0050*/  ISETP.GE.AND P0, PT, R20, UR4, PT ;  /* 0x0000000414007c0c */ /* 0x001fda000bf06270 */
[----:B------:R-:W-:Y:S05]  /*0060*/  @P0 EXIT ;  /* 0x000000000000094d */ /* 0x000fea0003800000 */
[----:B------:R-:W0:Y:S01]  /*0070*/  S2R R4, SR_TID.X ;  /* 0x0000000000047919 */ /* 0x000e220000002100 */
[----:B------:R-:W1:Y:S01]  /*0080*/  S2UR UR7, SR_CTAID.X ;  /* 0x00000000000779c3 */ /* 0x000e620000002500 */
[----:B------:R-:W-:Y:S01]  /*0090*/  ULDC.64 UR8, c[0x0][0x278] ;  /* 0x00009e0000087ab9 */ /* 0x000fe20000000a00 */
[----:B------:R-:W-:Y:S01]  /*00a0*/  UMOV UR5, 0x400 ;  /* 0x0000040000057882 */ /* 0x000fe20000000000 */
[----:B------:R-:W-:Y:S01]  /*00b0*/  HFMA2.MMA R16, -RZ, RZ, 0, 0 ;  /* 0x00000000ff107435 */ /* 0x000fe200000001ff */
[----:B------:R-:W-:-:S04]  /*00c0*/  ULDC.U8 UR10, c[0x0][0x28c] ;  /* 0x0000a300000a7ab9 */ /* 0x000fc80000000000 */
[----:B------:R-:W1:Y:S08]  /*00d0*/  LDC R19, c[0x0][0x294] ;  /* 0x0000a500ff137b82 */ /* 0x000e700000000800 */
[----:B------:R-:W2:Y:S01]  /*00e0*/  S2UR UR6, SR_CgaCtaId ;  /* 0x00000000000679c3 */ /* 0x000ea20000008800 */
[--C-:B0-----:R-:W-:Y:S02]  /*00f0*/  SHF.R.U32.HI R2, RZ, 0x2, R4.reuse ;  /* 0x00000002ff027819 */ /* 0x101fe40000011604 */
[----:B------:R-:W-:-:S03]  /*0100*/  SHF.R.S32.HI R5, RZ, 0x1f, R4 ;  /* 0x0000001fff057819 */ /* 0x000fc60000011404 */
[----:B------:R-:W-:Y:S01]  /*0110*/  IMAD.WIDE.U32 R2, R2, 0x24924925, RZ ;  /* 0x2492492502027825 */ /* 0x000fe200078e00ff */
[----:B------:R-:W-:-:S03]  /*0120*/  LEA.HI R5, R5, R4, RZ, 0x5 ;  /* 0x0000000405057211 */ /* 0x000fc600078f28ff */
[----:B-1----:R-:W-:Y:S01]  /*0130*/  IMAD R19, R19, UR7, R3 ;  /* 0x0000000713137c24 */ /* 0x002fe2000f8e0203 */
[----:B--2---:R-:W-:Y:S01]  /*0140*/  ULEA UR5, UR6, UR5, 0x18 ;  /* 0x0000000506057291 */ /* 0x004fe2000f8ec03f */
[----:B------:R-:W-:-:S03]  /*0150*/  SHF.R.S32.HI R5, RZ, 0x5, R5 ;  /* 0x00000005ff057819 */ /* 0x000fc60000011405 */
[----:B------:R-:W-:Y:S02]  /*0160*/  ISETP.GE.U32.AND P0, PT, R19, UR8, PT ;  /* 0x0000000813007c0c */ /* 0x000fe4000bf06070 */
[----:B------:R-:W-:Y:S02]  /*0170*/  SHF.R.S32.HI R3, RZ, 0x1f, R19 ;  /* 0x0000001fff037819 */ /* 0x000fe40000011413 */
[----:B------:R-:W-:Y:S02]  /*0180*/  LEA R17, R5, UR5, 0x3 ;  /* 0x0000000505117c11 */ /* 0x000fe4000f8e18ff */
[----:B------:R-:W-:Y:S01]  /*0190*/  ISETP.GE.AND.EX P0, PT, R3, UR9, PT, P0 ;  /* 0x0000000903007c0c */ /* 0x000fe2000bf06300 */
[----:B------:R-:W-:Y:S01]  /*01a0*/  ULDC.64 UR8, c[0x0][0x208] ;  /* 0x0000820000087ab9 */ /* 0x000fe20000000a00 */
[----:B------:R-:W-:Y:S02]  /*01b0*/  IADD3 R18, R19, 0x10, RZ ;  /* 0x0000001013127810 */ /* 0x000fe40007ffe0ff */
[----:B------:R-:W-:-:S13]  /*01c0*/  ISETP.LT.U32.AND P0, PT, R4, 0x1c0, !P0 ;  /* 0x000001c00400780c */ /* 0x000fda0004701070 */
.L_x_3118:
[----:B0-----:R-:W0:Y:S01]  /*01d0*/  LDC R7, c[0x0][0x288] ;  /* 0x0000a200ff077b82 */ /* 0x001e220000000800 */
[----:B------:R-:W-:Y:S01]  /*01e0*/  ULDC.64 UR14, c[0x0][0x278] ;  /* 0x00009e00000e7ab9 */ /* 0x000fe20000000a00 */
[----:B------:R-:W-:Y:S01]  /*01f0*/  ULDC.64 UR12, c[0x0][0x280] ;  /* 0x0000a000000c7ab9 */ /* 0x000fe20000000a00 */
[----:B------:R-:W-:-:S04]  /*0200*/  IADD3 R14, R19, 0x20, RZ ;  /* 0x00000020130e7810 */ /* 0x000fc80007ffe0ff */
[----:B------:R-:W-:Y:S02]  /*0210*/  SHF.R.S32.HI R15, RZ, 0x1f, R14 ;  /* 0x0000001fff0f7819 */ /* 0x000fe4000001140e */
[----:B0-----:R-:W-:-:S04]  /*0220*/  IABS R11, R7 ;  /* 0x00000007000b7213 */ /* 0x001fc80000000000 */
[----:B------:R-:W0:Y:S08]  /*0230*/  I2F.RP R0, R11 ;  /* 0x0000000b00007306 */ /* 0x000e300000209400 */
[----:B0-----:R-:W0:Y:S02]  /*0240*/  MUFU.RCP R0, R0 ;  /* 0x0000000000007308 */ /* 0x001e240000001000 */
[----:B0-2---:R-:W-:-:S06]  /*0250*/  IADD3 R8, R0, 0xffffffe, RZ ;  /* 0x0ffffffe00087810 */ /* 0x005fcc0007ffe0ff */
[----:B------:R0:W1:Y:S02]  /*0260*/  F2I.FTZ.U32.TRUNC.NTZ R9, R8 ;  /* 0x0000000800097305 */ /* 0x000064000021f000 */
[----:B0-----:R-:W-:Y:S02]  /*0270*/  MOV R8, RZ ;  /* 0x000000ff00087202 */ /* 0x001fe40000000f00 */
[----:B-1----:R-:W-:-:S05]  /*0280*/  IADD3 R2, RZ, -R9, RZ ;  /* 0x80000009ff027210 */ /* 0x002fca0007ffe0ff */
[----:B------:R-:W-:Y:S01]  /*0290*/  IMAD R5, R2, R11, RZ ;  /* 0x0000000b02057224 */ /* 0x000fe200078e02ff */
[----:B------:R-:W-:-:S03]  /*02a0*/  IABS R2, R20 ;  /* 0x0000001400027213 */ /* 0x000fc60000000000 */
[----:B------:R-:W-:Y:S01]  /*02b0*/  IMAD.HI.U32 R9, R9, R5, R8 ;  /* 0x0000000509097227 */ /* 0x000fe200078e0008 */
[----:B------:R-:W-:-:S05]  /*02c0*/  SHF.R.U32.HI R8, RZ, 0x2, R4 ;  /* 0x00000002ff087819 */ /* 0x000fca0000011604 */
[----:B------:R-:W-:-:S04]  /*02d0*/  IMAD.HI.U32 R5, R9, R2, RZ ;  /* 0x0000000209057227 */ /* 0x000fc800078e00ff */
[----:B------:R-:W-:Y:S01]  /*02e0*/  IMAD.WIDE.U32 R8, R8, 0x24924925, RZ ;  /* 0x2492492508087825 */ /* 0x000fe200078e00ff */
[----:B------:R-:W-:-:S03]  /*02f0*/  IADD3 R0, -R5, RZ, RZ ;  /* 0x000000ff05007210 */ /* 0x000fc60007ffe1ff */
[----:B------:R-:W-:Y:S02]  /*0300*/  IMAD R8, R9, -0x1c, R4 ;  /* 0xffffffe409087824 */ /* 0x000fe400078e0204 */
[C---:B------:R-:W-:Y:S01]  /*0310*/  IMAD R0, R11.reuse, R0, R2 ;  /* 0x000000000b007224 */ /* 0x040fe200078e0202 */
[----:B------:R-:W-:Y:S02]  /*0320*/  SHF.R.S32.HI R2, RZ, 0x1f, R18 ;  /* 0x0000001fff027819 */ /* 0x000fe40000011412 */
[----:B------:R-:W-:Y:S02]  /*0330*/  SHF.L.U32 R22, R8, 0x1, RZ ;  /* 0x0000000108167819 */ /* 0x000fe400000006ff */
[----:B------:R-:W-:Y:S02]  /*0340*/  ISETP.GT.U32.AND P2, PT, R11, R0, PT ;  /* 0x000000000b00720c */ /* 0x000fe40003f44070 */
[----:B------:R-:W-:-:S11]  /*0350*/  SHF.R.S32.HI R8, RZ, 0x1f, R22 ;  /* 0x0000001fff087819 */ /* 0x000fd60000011416 */
[-C--:B------:R-:W-:Y:S02]  /*0360*/  @!P2 IADD3 R0, R0, -R11.reuse, RZ ;  /* 0x8000000b0000a210 */ /* 0x080fe40007ffe0ff */
[----:B------:R-:W-:Y:S02]  /*0370*/  @!P2 IADD3 R5, R5, 0x1, RZ ;  /* 0x000000010505a810 */ /* 0x000fe40007ffe0ff */
[----:B------:R-:W-:Y:S02]  /*0380*/  ISETP.GE.U32.AND P1, PT, R0, R11, PT ;  /* 0x0000000b0000720c */ /* 0x000fe40003f26070 */
[----:B------:R-:W-:Y:S01]  /*0390*/  LOP3.LUT R0, R20, R7, RZ, 0x3c, !PT ;  /* 0x0000000714007212 */ /* 0x000fe200078e3cff */
[----:B------:R-:W0:Y:S01]  /*03a0*/  @P0 LDC.64 R10, c[0x0][0x270] ;  /* 0x00009c00ff0a0b82 */ /* 0x000e220000000a00 */
[----:B------:R-:W-:Y:S02]  /*03b0*/  ISETP.NE.AND P2, PT, R7, RZ, PT ;  /* 0x000000ff0700720c */ /* 0x000fe40003f45270 */
[----:B------:R-:W-:-:S07]  /*03c0*/  ISETP.GE.AND P3, PT, R0, RZ, PT ;  /* 0x000000ff0000720c */ /* 0x000fce0003f66270 */
[----:B------:R-:W-:Y:S02]  /*03d0*/  @P1 IADD3 R5, R5, 0x1, RZ ;  /* 0x0000000105051810 */ /* 0x000fe40007ffe0ff */
[----:B------:R-:W-:-:S04]  /*03e0*/  ISETP.GE.U32.AND P1, PT, R18, UR14, PT ;  /* 0x0000000e12007c0c */ /* 0x000fc8000bf26070 */
[----:B------:R-:W-:Y:S02]  /*03f0*/  @!P3 IADD3 R5, -R5, RZ, RZ ;  /* 0x000000ff0505b210 */ /* 0x000fe40007ffe1ff */
[----:B------:R-:W-:Y:S02]  /*0400*/  @!P2 LOP3.LUT R5, RZ, R7, RZ, 0x33, !PT ;  /* 0x00000007ff05a212 */ /* 0x000fe400078e33ff */
[----:B------:R-:W-:Y:S02]  /*0410*/  ISETP.GE.AND.EX P1, PT, R2, UR15, PT, P1 ;  /* 0x0000000f02007c0c */ /* 0x000fe4000bf26310 */
[----:B------:R-:W-:Y:S02]  /*0420*/  IADD3 R21, -R5, RZ, RZ ;  /* 0x000000ff05157210 */ /* 0x000fe40007ffe1ff */
[----:B------:R-:W-:Y:S02]  /*0430*/  ISETP.GT.U32.OR P1, PT, R4, 0x1bf, P1 ;  /* 0x000001bf0400780c */ /* 0x000fe40000f24470 */
[----:B------:R-:W-:Y:S01]  /*0440*/  SHF.R.S32.HI R0, RZ, 0x1f, R5 ;  /* 0x0000001fff007819 */ /* 0x000fe20000011405 */
[----:B------:R-:W-:-:S02]  /*0450*/  IMAD R21, R7, R21, R20 ;  /* 0x0000001507157224 */ /* 0x000fc400078e0214 */
[----:B------:R-:W1:Y:S02]  /*0460*/  @P0 LDC.64 R6, c[0x0][0x220] ;  /* 0x00008800ff060b82 */ /* 0x000e640000000a00 */
[----:B------:R-:W-:Y:S02]  /*0470*/  IMAD R21, R21, 0x38, RZ ;  /* 0x0000003815157824 */ /* 0x000fe400078e02ff */
[----:B------:R-:W-:-:S03]  /*0480*/  IMAD R0, R0, UR12, RZ ;  /* 0x0000000c00007c24 */ /* 0x000fc6000f8e02ff */
[----:B------:R-:W-:Y:S01]  /*0490*/  IADD3 R22, P2, R22, R21, RZ ;  /* 0x0000001516167210 */ /* 0x000fe20007f5e0ff */
[----:B------:R-:W-:Y:S02]  /*04a0*/  IMAD R25, R5, UR13, R0 ;  /* 0x0000000d05197c24 */ /* 0x000fe4000f8e0200 */
[----:B0-----:R-:W-:Y:S01]  /*04b0*/  @P0 IMAD R0, R3, R10, RZ ;  /* 0x0000000a03000224 */ /* 0x001fe200078e02ff */
[----:B------:R-:W-:Y:S02]  /*04c0*/  LEA.HI.X.SX32 R23, R21, R8, 0x1, P2 ;  /* 0x0000000815177211 */ /* 0x000fe400010f0eff */
[----:B------:R-:W0:Y:S01]  /*04d0*/  @!P1 LDC.64 R8, c[0x0][0x270] ;  /* 0x00009c00ff089b82 */ /* 0x000e220000000a00 */
[----:B------:R-:W-:Y:S01]  /*04e0*/  ISETP.GE.U32.AND P2, PT, R14, UR14, PT ;  /* 0x0000000e0e007c0c */ /* 0x000fe2000bf46070 */
[----:B------:R-:W-:Y:S02]  /*04f0*/  @P0 IMAD R13, R19, R11, R0 ;  /* 0x0000000b130d0224 */ /* 0x000fe400078e0200 */
[----:B------:R-:W-:Y:S01]  /*0500*/  IMAD.WIDE.U32 R22, R5, UR12, R22 ;  /* 0x0000000c05167c25 */ /* 0x000fe2000f8e0016 */
[----:B------:R-:W-:-:S02]  /*0510*/  ISETP.GE.AND.EX P2, PT, R15, UR15, PT, P2 ;  /* 0x0000000f0f007c0c */ /* 0x000fc4000bf46320 */
[----:B------:R-:W-:Y:S02]  /*0520*/  IADD3 R5, R19, 0x30, RZ ;  /* 0x0000003013057810 */ /* 0x000fe40007ffe0ff */
[----:B------:R-:W-:Y:S02]  /*0530*/  IADD3 R25, R23, R25, RZ ;  /* 0x0000001917197210 */ /* 0x000fe40007ffe0ff */
[----:B------:R-:W-:Y:S02]  /*0540*/  @P0 MOV R24, R22 ;  /* 0x0000001600180202 */ /* 0x000fe40000000f00 */
[----:B------:R-:W-:-:S03]  /*0550*/  ISETP.GT.U32.OR P2, PT, R4, 0x1bf, P2 ;  /* 0x000001bf0400780c */ /* 0x000fc60001744470 */
[----:B------:R-:W-:Y:S02]  /*0560*/  @P0 IMAD.WIDE.U32 R26, R19, R10, R24 ;  /* 0x0000000a131a0225 */ /* 0x000fe400078e0018 */
[----:B------:R-:W2:Y:S03]  /*0570*/  @!P1 LDC.64 R10, c[0x0][0x220] ;  /* 0x00008800ff0a9b82 */ /* 0x000ea60000000a00 */
[----:B------:R-:W-:Y:S02]  /*0580*/  @P0 IADD3 R0, R27, R13, RZ ;  /* 0x0000000d1b000210 */ /* 0x000fe40007ffe0ff */
[C---:B-1----:R-:W-:Y:S02]  /*0590*/  @P0 LEA R12, P3, R26.reuse, R6, 0x1 ;  /* 0x000000061a0c0211 */ /* 0x042fe400078608ff */
[----:B------:R-:W-:Y:S02]  /*05a0*/  @!P1 MOV R27, R25 ;  /* 0x00000019001b9202 */ /* 0x000fe40000000f00 */
[----:B------:R-:W-:Y:S01]  /*05b0*/  @P0 LEA.HI.X R13, R26, R7, R0, 0x1, P3 ;  /* 0x000000071a0d0211 */ /* 0x000fe200018f0c00 */
[----:B0-----:R-:W-:Y:S01]  /*05c0*/  @!P1 IMAD R0, R2, R8, RZ ;  /* 0x0000000802009224 */ /* 0x001fe200078e02ff */
[----:B------:R-:W-:-:S02]  /*05d0*/  @!P1 MOV R26, R22 ;  /* 0x00000016001a9202 */ /* 0x000fc40000000f00 */
[----:B------:R-:W-:Y:S01]  /*05e0*/  ISETP.GE.U32.AND P3, PT, R5, UR14, PT ;  /* 0x0000000e05007c0c */ /* 0x000fe2000bf66070 */
[C---:B------:R-:W-:Y:S01]  /*05f0*/  @!P1 IMAD R0, R18.reuse, R9, R0 ;  /* 0x0000000912009224 */ /* 0x040fe200078e0200 */
[----:B------:R-:W-:Y:S01]  /*0600*/  SHF.R.S32.HI R6, RZ, 0x1f, R5 ;  /* 0x0000001fff067819 */ /* 0x000fe20000011405 */
[----:B------:R-:W-:Y:S01]  /*0610*/  @!P1 IMAD.WIDE.U32 R26, R18, R8, R26 ;  /* 0x00000008121a9225 */ /* 0x000fe200078e001a */
[----:B------:R-:W-:Y:S01]  /*0620*/  MOV R7, RZ ;  /* 0x000000ff00077202 */ /* 0x000fe20000000f00 */
[----:B------:R-:W0:Y:S01]  /*0630*/  @!P2 LDC.64 R8, c[0x0][0x270] ;  /* 0x00009c00ff08ab82 */ /* 0x000e220000000a00 */
[----:B------:R-:W-:-:S04]  /*0640*/  ISETP.GE.AND.EX P3, PT, R6, UR15, PT, P3 ;  /* 0x0000000f06007c0c */ /* 0x000fc8000bf66330 */
[----:B------:R-:W-:Y:S01]  /*0650*/  ISETP.GT.U32.OR P3, PT, R4, 0x1bf, P3 ;  /* 0x000001bf0400780c */ /* 0x000fe20001f64470 */
[----:B------:R2:W3:Y:S01]  /*0660*/  @P0 LDG.E R7, desc[UR8][R12.64] ;  /* 0x000000080c070981 */ /* 0x0004e2000c1e1900 */
[----:B------:R-:W-:Y:S02]  /*0670*/  @!P1 IADD3 R0, R27, R0, RZ ;  /* 0x000000001b009210 */ /* 0x000fe40007ffe0ff */
[----:B--2---:R-:W-:-:S04]  /*0680*/  @!P1 LEA R12, P4, R26, R10, 0x1 ;  /* 0x0000000a1a0c9211 */ /* 0x004fc800078808ff */
[----:B------:R-:W-:Y:S02]  /*0690*/  @!P1 LEA.HI.X R13, R26, R11, R0, 0x1, P4 ;  /* 0x0000000b1a0d9211 */ /* 0x000fe400020f0c00 */
[----:B------:R-:W-:-:S03]  /*06a0*/  MOV R0, RZ ;  /* 0x000000ff00007202 */ /* 0x000fc60000000f00 */
[----:B------:R-:W1:Y:S01]  /*06b0*/  @!P3 LDC.64 R10, c[0x0][0x270] ;  /* 0x00009c00ff0abb82 */ /* 0x000e620000000a00 */
[----:B------:R-:W-:Y:S01]  /*06c0*/  @!P2 MOV R26, R22 ;  /* 0x00000016001aa202 */ /* 0x000fe20000000f00 */
[----:B0-----:R-:W-:Y:S01]  /*06d0*/  @!P2 IMAD R15, R15, R8, RZ ;  /* 0x000000080f0fa224 */ /* 0x001fe200078e02ff */
[----:B------:R-:W-:Y:S01]  /*06e0*/  @!P2 MOV R27, R25 ;  /* 0x00000019001ba202 */ /* 0x000fe20000000f00 */
[----:B------:R0:W2:Y:S02]  /*06f0*/  @!P1 LDG.E R0, desc[UR8][R12.64] ;  /* 0x000000080c009981 */ /* 0x0000a4000c1e1900 */
[C---:B------:R-:W-:Y:S01]  /*0700*/  @!P2 IMAD R15, R14.reuse, R9, R15 ;  /* 0x000000090e0fa224 */ /* 0x040fe200078e020f */
[----:B------:R-:W-:Y:S01]  /*0710*/  @!P3 MOV R28, R22 ;  /* 0x00000016001cb202 */ /* 0x000fe20000000f00 */
[----:B------:R-:W-:Y:S01]  /*0720*/  @!P2 IMAD.WIDE.U32 R26, R14, R8, R26 ;  /* 0x000000080e1aa225 */ /* 0x000fe200078e001a */
[----:B------:R-:W-:Y:S01]  /*0730*/  @!P3 MOV R29, R25 ;  /* 0x00000019001db202 */ /* 0x000fe20000000f00 */
[----:B------:R-:W4:Y:S03]  /*0740*/  @!P3 LDC.64 R8, c[0x0][0x220] ;  /* 0x00008800ff08bb82 */ /* 0x000f260000000a00 */
[----:B------:R-:W-:-:S05]  /*0750*/  @!P2 IADD3 R15, R27, R15, RZ ;  /* 0x0000000f1b0fa210 */ /* 0x000fca0007ffe0ff */
[----:B0-----:R-:W0:Y:S01]  /*0760*/  @!P2 LDC.64 R12, c[0x0][0x220] ;  /* 0x00008800ff0cab82 */ /* 0x001e220000000a00 */
[-C--:B-1----:R-:W-:Y:S02]  /*0770*/  @!P3 IMAD R6, R6, R10.reuse, RZ ;  /* 0x0000000a0606b224 */ /* 0x082fe400078e02ff */
[----:B------:R-:W-:-:S04]  /*0780*/  @!P3 IMAD.WIDE.U32 R28, R5, R10, R28 ;  /* 0x0000000a051cb225 */ /* 0x000fc800078e001c */
[----:B------:R-:W-:Y:S01]  /*0790*/  @!P3 IMAD R11, R5, R11, R6 ;  /* 0x0000000b050bb224 */ /* 0x000fe200078e0206 */
[----:B------:R-:W-:-:S04]  /*07a0*/  MOV R6, RZ ;  /* 0x000000ff00067202 */ /* 0x000fc80000000f00 */
[----:B------:R-:W-:Y:S02]  /*07b0*/  @!P3 IADD3 R11, R29, R11, RZ ;  /* 0x0000000b1d0bb210 */ /* 0x000fe40007ffe0ff */
[----:B0-----:R-:W-:-:S04]  /*07c0*/  @!P2 LEA R12, P1, R26, R12, 0x1 ;  /* 0x0000000c1a0ca211 */ /* 0x001fc800078208ff */
[----:B------:R-:W-:Y:S02]  /*07d0*/  @!P2 LEA.HI.X R13, R26, R13, R15, 0x1, P1 ;  /* 0x0000000d1a0da211 */ /* 0x000fe400008f0c0f */
[C---:B----4-:R-:W-:Y:S02]  /*07e0*/  @!P3 LEA R8, P1, R28.reuse, R8, 0x1 ;  /* 0x000000081c08b211 */ /* 0x050fe400078208ff */
[----:B------:R-:W-:Y:S01]  /*07f0*/  MOV R5, RZ ;  /* 0x000000ff00057202 */ /* 0x000fe20000000f00 */
[----:B------:R-:W4:Y:S01]  /*0800*/  @!P2 LDG.E R6, desc[UR8][R12.64] ;  /* 0x000000080c06a981 */ /* 0x000f22000c1e1900 */
[----:B------:R-:W-:-:S05]  /*0810*/  @!P3 LEA.HI.X R9, R28, R9, R11, 0x1, P1 ;  /* 0x000000091c09b211 */ /* 0x000fca00008f0c0b */
[----:B------:R0:W5:Y:S01]  /*0820*/  @!P3 LDG.E R5, desc[UR8][R8.64] ;  /* 0x000000080805b981 */ /* 0x000162000c1e1900 */
[----:B------:R-:W-:Y:S01]  /*0830*/  ISETP.NE.AND P2, PT, R4, RZ, PT ;  /* 0x000000ff0400720c */ /* 0x000fe20003f45270 */
[----:B------:R-:W-:Y:S01]  /*0840*/  BSSY B0, `(.L_x_3097) ;  /* 0x0000063000007945 */ /* 0x000fe20003800000 */
[----:B------:R-:W1:Y:S02]  /*0850*/  S2R R26, SR_LANEID ;  /* 0x00000000001a7919 */ /* 0x000e640000000000 */
[C---:B-1----:R-:W-:Y:S02]  /*0860*/  ISETP.GT.AND P1, PT, R26.reuse, 0x1e, PT ;  /* 0x0000001e1a00780c */ /* 0x042fe40003f24270 */
[----:B------:R-:W-:Y:S02]  /*0870*/  ISETP.NE.AND P3, PT, R26, RZ, PT ;  /* 0x000000ff1a00720c */ /* 0x000fe40003f65270 */
[----:B---3--:R-:W-:-:S04]  /*0880*/  PRMT R10, R7, 0x7632, R10 ;  /* 0x00007632070a7816 */ /* 0x008fc8000000000a */
[----:B------:R-:W-:Y:S02]  /*0890*/  SHF.L.U32 R11, R10, 0x10, RZ ;  /* 0x000000100a0b7819 */ /* 0x000fe400000006ff */
[----:B------:R-:W-:-:S03]  /*08a0*/  SHF.L.U32 R10, R7, 0x10, RZ ;  /* 0x00000010070a7819 */ /* 0x000fc600000006ff */
[----:B------:R-:W-:Y:S02]  /*08b0*/  FMUL.FTZ R15, R11, R11 ;  /* 0x0000000b0b0f7220 */ /* 0x000fe40000410000 */
[C---:B------:R-:W-:Y:S02]  /*08c0*/  FADD.FTZ R11, R10.reuse, R11 ;  /* 0x0000000b0a0b7221 */ /* 0x040fe40000010000 */
[----:B------:R-:W-:Y:S02]  /*08d0*/  FFMA.FTZ R15, R10, R10, R15 ;  /* 0x0000000a0a0f7223 */ /* 0x000fe4000001000f */
[----:B0-----:R-:W-:Y:S02]  /*08e0*/  FADD.FTZ R8, RZ, R11 ;  /* 0x0000000bff087221 */ /* 0x001fe40000010000 */
[----:B------:R-:W-:Y:S01]  /*08f0*/  FADD.FTZ R10, RZ, R15 ;  /* 0x0000000fff0a7221 */ /* 0x000fe20000010000 */
[----:B--2---:R-:W-:-:S04]  /*0900*/  PRMT R14, R0, 0x7632, R14 ;  /* 0x00007632000e7816 */ /* 0x004fc8000000000e */
[----:B------:R-:W-:Y:S02]  /*0910*/  SHF.L.U32 R27, R14, 0x10, RZ ;  /* 0x000000100e1b7819 */ /* 0x000fe400000006ff */
[----:B------:R-:W-:-:S03]  /*0920*/  SHF.L.U32 R14, R0, 0x10, RZ ;  /* 0x00000010000e7819 */ /* 0x000fc600000006ff */
[----:B------:R-:W-:Y:S02]  /*0930*/  FMUL.FTZ R13, R27, R27 ;  /* 0x0000001b1b0d7220 */ /* 0x000fe40000410000 */
[C---:B------:R-:W-:Y:S02]  /*0940*/  FADD.FTZ R27, R14.reuse, R27 ;  /* 0x0000001b0e1b7221 */ /* 0x040fe40000010000 */
[----:B------:R-:W-:Y:S02]  /*0950*/  FFMA.FTZ R13, R14, R14, R13 ;  /* 0x0000000e0e0d7223 */ /* 0x000fe4000001000d */
[----:B------:R-:W-:Y:S02]  /*0960*/  FADD.FTZ R8, R8, R27 ;  /* 0x0000001b08087221 */ /* 0x000fe40000010000 */
[----:B------:R-:W-:Y:S01]  /*0970*/  FADD.FTZ R10, R10, R13 ;  /* 0x0000000d0a0a7221 */ /* 0x000fe20000010000 */
[C---:B----4-:R-:W-:Y:S02]  /*0980*/  PRMT R9, R6.reuse, 0x7632, R9 ;  /* 0x0000763206097816 */ /* 0x050fe40000000009 */
[----:B------:R-:W-:-:S02]  /*0990*/  SHF.L.U32 R11, R6, 0x10, RZ ;  /* 0x00000010060b7819 */ /* 0x000fc400000006ff */
[----:B------:R-:W-:Y:S02]  /*09a0*/  SHF.L.U32 R12, R9, 0x10, RZ ;  /* 0x00000010090c7819 */ /* 0x000fe400000006ff */
[----:B-----5:R-:W-:-:S03]  /*09b0*/  PRMT R9, R5, 0x7632, R9 ;  /* 0x0000763205097816 */ /* 0x020fc60000000009 */
[----:B------:R-:W-:Y:S01]  /*09c0*/  FMUL.FTZ R14, R12, R12 ;  /* 0x0000000c0c0e7220 */ /* 0x000fe20000410000 */
[----:B------:R-:W-:Y:S01]  /*09d0*/  SHF.L.U32 R9, R9, 0x10, RZ ;  /* 0x0000001009097819 */ /* 0x000fe200000006ff */
[----:B------:R-:W-:Y:S01]  /*09e0*/  FADD.FTZ R13, R11, R12 ;  /* 0x0000000c0b0d7221 */ /* 0x000fe20000010000 */
[----:B------:R-:W-:Y:S01]  /*09f0*/  SHF.L.U32 R12, R5, 0x10, RZ ;  /* 0x00000010050c7819 */ /* 0x000fe200000006ff */
[----:B------:R-:W-:Y:S02]  /*0a00*/  FFMA.FTZ R11, R11, R11, R14 ;  /* 0x0000000b0b0b7223 */ /* 0x000fe4000001000e */
[----:B------:R-:W-:Y:S01]  /*0a10*/  FMUL.FTZ R15, R9, R9 ;  /* 0x00000009090f7220 */ /* 0x000fe20000410000 */
[----:B------:R-:W-:Y:S01]  /*0a20*/  FADD.FTZ R8, R8, R13 ;  /* 0x0000000d08087221 */ /* 0x000fe20000010000 */
[----:B------:R-:W-:Y:S01]  /*0a30*/  FADD.FTZ R10, R10, R11 ;  /* 0x0000000b0a0a7221 */ /* 0x000fe20000010000 */
[C---:B------:R-:W-:Y:S01]  /*0a40*/  FADD.FTZ R9, R12.reuse, R9 ;  /* 0x000000090c097221 */ /* 0x040fe20000010000 */
[----:B------:R-:W-:-:S03]  /*0a50*/  FFMA.FTZ R15, R12, R12, R15 ;  /* 0x0000000c0c0f7223 */ /* 0x000fc6000001000f */
[----:B------:R-:W-:Y:S01]  /*0a60*/  FADD.FTZ R14, R8, R9 ;  /* 0x00000009080e7221 */ /* 0x000fe20000010000 */
[----:B------:R-:W-:-:S04]  /*0a70*/  FADD.FTZ R15, R10, R15 ;  /* 0x0000000f0a0f7221 */ /* 0x000fc80000010000 */
[----:B------:R-:W0:Y:S04]  /*0a80*/  SHFL.DOWN PT, R9, R14, 0x1, 0x1f ;  /* 0x08201f000e097f89 */ /* 0x000e2800000e0000 */
[----:B------:R-:W1:Y:S01]  /*0a90*/  SHFL.DOWN PT, R8, R15, 0x1, 0x1f ;  /* 0x08201f000f087f89 */ /* 0x000e6200000e0000 */
        /* <DEDUP_REMOVED lines=21> */
[----:B-1----:R-:W-:-:S05]  /*0bf0*/  @!P1 FADD.FTZ R15, R15, R8 ;  /* 0x000000080f0f9221 */ /* 0x002fca0000010000 */
[----:B------:R0:W-:Y:S01]  /*0c00*/  @!P3 STS.64 [R17+0x10], R14 ;  /* 0x0000100e1100b388 */ /* 0x0001e20000000a00 */
[----:B------:R-:W-:Y:S06]  /*0c10*/  BAR.SYNC.DEFER_BLOCKING 0x0 ;  /* 0x0000000000007b1d */ /* 0x000fec0000010000 */
[----:B------:R-:W-:Y:S05]  /*0c20*/  @P2 BRA `(.L_x_3098) ;  /* 0x0000000000902947 */ /* 0x000fea0003800000 */
[----:B------:R-:W1:Y:S01]  /*0c30*/  S2UR UR6, SR_CgaCtaId ;  /* 0x00000000000679c3 */ /* 0x000e620000008800 */
[----:B------:R-:W-:Y:S02]  /*0c40*/  UMOV UR5, 0x400 ;  /* 0x0000040000057882 */ /* 0x000fe40000000000 */
[----:B-1----:R-:W-:-:S09]  /*0c50*/  ULEA UR5, UR6, UR5, 0x18 ;  /* 0x0000000506057291 */ /* 0x002fd2000f8ec03f */
[----:B------:R-:W1:Y:S04]  /*0c60*/  LDS.64 R12, [UR5+0x18] ;  /* 0x00001805ff0c7984 */ /* 0x000e680008000a00 */
[----:B------:R-:W2:Y:S01]  /*0c70*/  LDS.128 R8, [UR5+0x20] ;  /* 0x00002005ff087984 */ /* 0x000ea20008000c00 */
[----:B-1----:R-:W-:Y:S01]  /*0c80*/  FADD.FTZ R27, R14, R12 ;  /* 0x0000000c0e1b7221 */ /* 0x002fe20000010000 */
[----:B------:R-:W-:Y:S02]  /*0c90*/  FADD.FTZ R26, R15, R13 ;  /* 0x0000000d0f1a7221 */ /* 0x000fe40000010000 */
[----:B0-----:R-:W0:Y:S01]  /*0ca0*/  LDS.128 R12, [UR5+0x30] ;  /* 0x00003005ff0c7984 */ /* 0x001e220008000c00 */
[----:B--2---:R-:W-:Y:S01]  /*0cb0*/  FADD.FTZ R27, R27, R8 ;  /* 0x000000081b1b7221 */ /* 0x004fe20000010000 */
        /* <DEDUP_REMOVED lines=27> */
.L_x_3098:
[----:B------:R-:W-:Y:S05]  /*0e70*/  BSYNC B0 ;  /* 0x0000000000007941 */ /* 0x000fea0003800000 */
.L_x_3097:
[----:B------:R-:W1:Y:S01]  /*0e80*/  LDC R10, c[0x0][0xc] ;  /* 0x00000300ff0a7b82 */ /* 0x000e620000000800 */
[----:B------:R-:W-:Y:S02]  /*0e90*/  PRMT R26, R0, 0x7632, R26 ;  /* 0x00007632001a7816 */ /* 0x000fe4000000001a */
[----:B-1----:R-:W-:-:S13]  /*0ea0*/  ISETP.GE.U32.AND P1, PT, R10, 0x2, PT ;  /* 0x000000020a00780c */ /* 0x002fda0003f26070 */
[----:B------:R-:W-:Y:S05]  /*0eb0*/  @!P1 BRA `(.L_x_3099) ;  /* 0x0000000800709947 */ /* 0x000fea0003800000 */
[----:B------:R-:W-:Y:S05]  /*0ec0*/  @P2 BRA `(.L_x_3100) ;  /* 0x0000000000742947 */ /* 0x000fea0003800000 */
[----:B------:R-:W1:Y:S01]  /*0ed0*/  LDC R27, c[0x0][0x10] ;  /* 0x00000400ff1b7b82 */ /* 0x000e620000000800 */
[----:B------:R-:W2:Y:S01]  /*0ee0*/  S2R R11, SR_CTAID.Y ;  /* 0x00000000000b7919 */ /* 0x000ea20000002600 */
[C---:B------:R-:W-:Y:S02]  /*0ef0*/  LOP3.LUT R8, R16.reuse, 0x1, RZ, 0xc0, !PT ;  /* 0x0000000110087812 */ /* 0x040fe400078ec0ff */
[----:B------:R-:W-:-:S04]  /*0f00*/  LOP3.LUT P1, RZ, R16, 0x2, RZ, 0xc0, !PT ;  /* 0x0000000210ff7812 */ /* 0x000fc8000782c0ff */
[----:B------:R-:W3:Y:S01]  /*0f10*/  LDC.64 R12, c[0x0][0x248] ;  /* 0x00009200ff0c7b82 */ /* 0x000ee20000000a00 */
[----:B-1----:R-:W-:-:S04]  /*0f20*/  IMAD R8, R8, R27, RZ ;  /* 0x0000001b08087224 */ /* 0x002fc800078e02ff */
[----:B------:R-:W-:-:S05]  /*0f30*/  IMAD R9, R8, R10, RZ ;  /* 0x0000000a08097224 */ /* 0x000fca00078e02ff */
[----:B------:R-:W-:Y:S01]  /*0f40*/  SHF.L.U32 R9, R9, 0x1, RZ ;  /* 0x0000000109097819 */ /* 0x000fe200000006ff */
[----:B--2---:R-:W-:Y:S01]  /*0f50*/  IMAD R27, R27, UR7, R11 ;  /* 0x000000071b1b7c24 */ /* 0x004fe2000f8e020b */
[----:B------:R-:W-:-:S03]  /*0f60*/  IADD3 R11, R8, R11, RZ ;  /* 0x0000000b080b7210 */ /* 0x000fc60007ffe0ff */
[----:B---3--:R-:W-:Y:S02]  /*0f70*/  IMAD.WIDE R12, R9, 0x4, R12 ;  /* 0x00000004090c7825 */ /* 0x008fe400078e020c */
[----:B------:R-:W1:Y:S01]  /*0f80*/  LDC.64 R8, c[0x0][0x240] ;  /* 0x00009000ff087b82 */ /* 0x000e620000000a00 */
[----:B------:R-:W-:Y:S01]  /*0f90*/  SEL R28, R10, RZ, !P1 ;  /* 0x000000ff0a1c7207 */ /* 0x000fe20004800000 */
[----:B------:R-:W-:Y:S01]  /*0fa0*/  IMAD.WIDE.U32 R12, R27, 0x8, R12 ;  /* 0x000000081b0c7825 */ /* 0x000fe200078e000c */
[----:B------:R-:W-:-:S04]  /*0fb0*/  MOV R27, 0xffffffff ;  /* 0xffffffff001b7802 */ /* 0x000fc80000000f00 */
[----:B------:R2:W-:Y:S01]  /*0fc0*/  STG.E.64 desc[UR8][R12.64], R14 ;  /* 0x0000000e0c007986 */ /* 0x0005e2000c101b08 */
[----:B-1----:R-:W-:Y:S01]  /*0fd0*/  IMAD.WIDE.U32 R8, R11, 0x4, R8 ;  /* 0x000000040b087825 */ /* 0x002fe200078e0008 */
[----:B------:R-:W-:Y:S02]  /*0fe0*/  SEL R11, R27, 0x1, P1 ;  /* 0x000000011b0b7807 */ /* 0x000fe40000800000 */
[----:B------:R-:W-:Y:S01]  /*0ff0*/  ISETP.NE.AND P1, PT, R28, -0x1, PT ;  /* 0xffffffff1c00780c */ /* 0x000fe20003f25270 */
[----:B------:R-:W-:Y:S06]  /*1000*/  MEMBAR.ALL.GPU ;  /* 0x0000000000007992 */ /* 0x000fec000000a000 */
[----:B------:R-:W-:-:S00]  /*1010*/  ERRBAR ;  /* 0x00000000000079ab */ /* 0x000fc00000000000 */
[----:B------:R-:W-:Y:S06]  /*1020*/  CGAERRBAR ;  /* 0x00000000000075ab */ /* 0x000fec0000000000 */
[----:B------:R2:W-:Y:S01]  /*1030*/  REDG.E.ADD.S32.STRONG.GPU desc[UR8][R8.64], R11 ;  /* 0x0000000b0800798e */ /* 0x0005e2000c10e388 */
[----:B------:R-:W-:Y:S05]  /*1040*/  @!P1 BRA `(.L_x_3100) ;  /* 0x0000000000149947 */ /* 0x000fea0003800000 */
.L_x_3101:
[----:B--2---:R-:W2:Y:S04]  /*1050*/  LDG.E.STRONG.GPU R11, desc[UR8][R8.64] ;  /* 0x00000008080b7981 */ /* 0x004ea8000c1ef900 */
[----:B--2---:R-:W-:Y:S01]  /*1060*/  CCTL.IVALL ;  /* 0x00000000ff00798f */ /* 0x004fe20002000000 */
[----:B------:R-:W-:Y:S05]  /*1070*/  YIELD ;  /* 0x0000000000007946 */ /* 0x000fea0003800000 */
[----:B------:R-:W-:-:S13]  /*1080*/  ISETP.NE.AND P1, PT, R11, R28, PT ;  /* 0x0000001c0b00720c */ /* 0x000fda0003f25270 */
[----:B------:R-:W-:Y:S05]  /*1090*/  @P1 BRA `(.L_x_3101) ;  /* 0xfffffffc00ec1947 */ /* 0x000fea000383ffff */
.L_x_3100:
[----:B------:R-:W-:Y:S01]  /*10a0*/  ISETP.NE.AND P1, PT, R10, RZ, PT ;  /* 0x000000ff0a00720c */ /* 0x000fe20003f25270 */
[----:B------:R-:W-:Y:S05]  /*10b0*/  WARPSYNC.ALL ;  /* 0x0000000000007948 */ /* 0x000fea0003800000 */
[----:B------:R-:W-:Y:S07]  /*10c0*/  BAR.SYNC.DEFER_BLOCKING 0x0 ;  /* 0x0000000000007b1d */ /* 0x000fee0000010000 */
[----:B------:R-:W-:Y:S05]  /*10d0*/  @!P1 BRA `(.L_x_3099) ;  /* 0x0000000400e89947 */ /* 0x000fea0003800000 */
[----:B--2---:R-:W-:Y:S01]  /*10e0*/  IADD3 R8, R10, -0x1, RZ ;  /* 0xffffffff0a087810 */ /* 0x004fe20007ffe0ff */
[----:B------:R-:W-:-:S03]  /*10f0*/  HFMA2.MMA R11, -RZ, RZ, 0, 0 ;  /* 0x00000000ff0b7435 */ /* 0x000fc600000001ff */
[----:B------:R-:W-:-:S13]  /*1100*/  ISETP.GE.U32.AND P1, PT, R8, 0x3, PT ;  /* 0x000000030800780c */ /* 0x000fda0003f26070 */
[----:B------:R-:W-:Y:S05]  /*1110*/  @!P1 BRA `(.L_x_3102) ;  /* 0x0000000400089947 */ /* 0x000fea0003800000 */
[----:B------:R-:W-:Y:S02]  /*1120*/  LOP3.LUT R9, R10, 0x3, RZ, 0xc0, !PT ;  /* 0x000000030a097812 */ /* 0x000fe400078ec0ff */
[----:B------:R-:W-:Y:S02]  /*1130*/  MOV R11, RZ ;  /* 0x000000ff000b7202 */ /* 0x000fe40000000f00 */
[----:B------:R-:W-:-:S07]  /*1140*/  IADD3 R12, -R9, R10, RZ ;  /* 0x0000000a090c7210 */ /* 0x000fce0007ffe1ff */
.L_x_3103:
[----:B------:R-:W-:-:S13]  /*1150*/  ISETP.EQ.OR P1, PT, R11, UR7, P2 ;  /* 0x000000070b007c0c */ /* 0x000fda0009722670 */
[----:B------:R-:W1:Y:S01]  /*1160*/  @!P1 S2R R13, SR_CTAID.Y ;  /* 0x00000000000d9919 */ /* 0x000e620000002600 */
[----:B------:R-:W2:Y:S01]  /*1170*/  @!P1 LDC R8, c[0x0][0x10] ;  /* 0x00000400ff089b82 */ /* 0x000ea20000000800 */
[----:B------:R-:W-:-:S05]  /*1180*/  @!P1 LOP3.LUT R27, R16, 0x1, RZ, 0xc0, !PT ;  /* 0x00000001101b9812 */ /* 0x000fca00078ec0ff */
[----:B--2---:R-:W-:-:S04]  /*1190*/  @!P1 IMAD R27, R27, R8, RZ ;  /* 0x000000081b1b9224 */ /* 0x004fc800078e02ff */
[----:B------:R-:W-:Y:S02]  /*11a0*/  @!P1 IMAD R27, R27, R10, RZ ;  /* 0x0000000a1b1b9224 */ /* 0x000fe400078e02ff */
[----:B-1----:R-:W-:Y:S02]  /*11b0*/  @!P1 IMAD R13, R8, R11, R13 ;  /* 0x0000000b080d9224 */ /* 0x002fe400078e020d */
[----:B------:R-:W1:Y:S01]  /*11c0*/  @!P1 LDC.64 R8, c[0x0][0x248] ;  /* 0x00009200ff089b82 */ /* 0x000e620000000a00 */
[----:B------:R-:W-:-:S05]  /*11d0*/  @!P1 SHF.L.U32 R27, R27, 0x1, RZ ;  /* 0x000000011b1b9819 */ /* 0x000fca00000006ff */
[----:B-1----:R-:W-:-:S04]  /*11e0*/  @!P1 IMAD.WIDE R8, R27, 0x4, R8 ;  /* 0x000000041b089825 */ /* 0x002fc800078e0208 */
[----:B------:R-:W-:-:S06]  /*11f0*/  @!P1 IMAD.WIDE.U32 R8, R13, 0x8, R8 ;  /* 0x000000080d089825 */ /* 0x000fcc00078e0008 */
[----:B------:R-:W0:Y:S01]  /*1200*/  @!P1 LDG.E.64 R8, desc[UR8][R8.64] ;  /* 0x0000000808089981 */ /* 0x000e22000c1e1b00 */
[----:B------:R-:W-:-:S04]  /*1210*/  IADD3 R28, R11, 0x1, RZ ;  /* 0x000000010b1c7810 */ /* 0x000fc80007ffe0ff */
[----:B------:R-:W-:-:S13]  /*1220*/  ISETP.EQ.OR P3, PT, R28, UR7, P2 ;  /* 0x000000071c007c0c */ /* 0x000fda0009762670 */
[----:B------:R-:W1:Y:S01]  /*1230*/  @!P3 S2R R13, SR_CTAID.Y ;  /* 0x00000000000db919 */ /* 0x000e620000002600 */
[----:B------:R-:W1:Y:S01]  /*1240*/  @!P3 LDC R27, c[0x0][0x10] ;  /* 0x00000400ff1bbb82 */ /* 0x000e620000000800 */
[----:B------:R-:W-:Y:S01]  /*1250*/  @!P3 LOP3.LUT R29, R16, 0x1, RZ, 0xc0, !PT ;  /* 0x00000001101db812 */ /* 0x000fe200078ec0ff */
[----:B-1----:R-:W-:-:S04]  /*1260*/  @!P3 IMAD R13, R28, R27, R13 ;  /* 0x0000001b1c0db224 */ /* 0x002fc800078e020d */
[----:B------:R-:W-:-:S04]  /*1270*/  @!P3 IMAD R27, R29, R27, RZ ;  /* 0x0000001b1d1bb224 */ /* 0x000fc800078e02ff */
[----:B------:R-:W-:-:S05]  /*1280*/  @!P3 IMAD R27, R27, R10, RZ ;  /* 0x0000000a1b1bb224 */ /* 0x000fca00078e02ff */
[----:B------:R-:W-:Y:S01]  /*1290*/  @!P3 SHF.L.U32 R27, R27, 0x1, RZ ;  /* 0x000000011b1bb819 */ /* 0x000fe200000006ff */
[----:B0-----:R-:W-:Y:S01]  /*12a0*/  @!P1 FADD.FTZ R14, R14, R8 ;  /* 0x000000080e0e9221 */ /* 0x001fe20000010000 */
[----:B------:R-:W-:Y:S02]  /*12b0*/  @!P1 FADD.FTZ R15, R15, R9 ;  /* 0x000000090f0f9221 */ /* 0x000fe40000010000 */
[----:B------:R-:W0:Y:S02]  /*12c0*/  @!P3 LDC.64 R8, c[0x0][0x248] ;  /* 0x00009200ff08bb82 */ /* 0x000e240000000a00 */
[----:B0-----:R-:W-:-:S04]  /*12d0*/  @!P3 IMAD.WIDE R8, R27, 0x4, R8 ;  /* 0x000000041b08b825 */ /* 0x001fc800078e0208 */
[----:B------:R-:W-:-:S06]  /*12e0*/  @!P3 IMAD.WIDE.U32 R8, R13, 0x8, R8 ;  /* 0x000000080d08b825 */ /* 0x000fcc00078e0008 */
[----:B------:R-:W2:Y:S01]  /*12f0*/  @!P3 LDG.E.64 R8, desc[UR8][R8.64] ;  /* 0x000000080808b981 */ /* 0x000ea2000c1e1b00 */
[----:B------:R-:W-:-:S04]  /*1300*/  IADD3 R28, R11, 0x2, RZ ;  /* 0x000000020b1c7810 */ /* 0x000fc80007ffe0ff */
[----:B------:R-:W-:-:S13]  /*1310*/  ISETP.EQ.OR P1, PT, R28, UR7, P2 ;  /* 0x000000071c007c0c */ /* 0x000fda0009722670 */
[----:B------:R-:W0:Y:S01]  /*1320*/  @!P1 S2R R13, SR_CTAID.Y ;  /* 0x00000000000d9919 */ /* 0x000e220000002600 */
[----:B------:R-:W0:Y:S01]  /*1330*/  @!P1 LDC R27, c[0x0][0x10] ;  /* 0x00000400ff1b9b82 */ /* 0x000e220000000800 */
[----:B------:R-:W-:Y:S01]  /*1340*/  @!P1 LOP3.LUT R29, R16, 0x1, RZ, 0xc0, !PT ;  /* 0x00000001101d9812 */ /* 0x000fe200078ec0ff */
[----:B0-----:R-:W-:-:S04]  /*1350*/  @!P1 IMAD R13, R28, R27, R13 ;  /* 0x0000001b1c0d9224 */ /* 0x001fc800078e020d */
[----:B------:R-:W-:-:S04]  /*1360*/  @!P1 IMAD R27, R29, R27, RZ ;  /* 0x0000001b1d1b9224 */ /* 0x000fc800078e02ff */
[----:B------:R-:W-:-:S05]  /*1370*/  @!P1 IMAD R27, R27, R10, RZ ;  /* 0x0000000a1b1b9224 */ /* 0x000fca00078e02ff */
[----:B------:R-:W-:Y:S01]  /*1380*/  @!P1 SHF.L.U32 R27, R27, 0x1, RZ ;  /* 0x000000011b1b9819 */ /* 0x000fe200000006ff */
[----:B--2---:R-:W-:Y:S01]  /*1390*/  @!P3 FADD.FTZ R14, R14, R8 ;  /* 0x000000080e0eb221 */ /* 0x004fe20000010000 */
        /* <DEDUP_REMOVED lines=20> */
[----:B------:R-:W-:Y:S02]  /*14e0*/  IADD3 R12, R12, -0x4, RZ ;  /* 0xfffffffc0c0c7810 */ /* 0x000fe40007ffe0ff */
[----:B------:R-:W-:Y:S02]  /*14f0*/  IADD3 R11, R11, 0x4, RZ ;  /* 0x000000040b0b7810 */ /* 0x000fe40007ffe0ff */
[----:B------:R-:W-:Y:S01]  /*1500*/  ISETP.NE.AND P1, PT, R12, RZ, PT ;  /* 0x000000ff0c00720c */ /* 0x000fe20003f25270 */
[----:B--2---:R-:W-:Y:S01]  /*1510*/  @!P3 FADD.FTZ R14, R14, R8 ;  /* 0x000000080e0eb221 */ /* 0x004fe20000010000 */
[----:B------:R-:W-:-:S11]  /*1520*/  @!P3 FADD.FTZ R15, R15, R9 ;  /* 0x000000090f0fb221 */ /* 0x000fd60000010000 */
[----:B------:R-:W-:Y:S05]  /*1530*/  @P1 BRA `(.L_x_3103) ;  /* 0xfffffffc00041947 */ /* 0x000fea000383ffff */
.L_x_3102:
[----:B------:R-:W-:-:S13]  /*1540*/  LOP3.LUT P1, R12, R10, 0x3, RZ, 0xc0, !PT ;  /* 0x000000030a0c7812 */ /* 0x000fda000782c0ff */
[----:B------:R-:W-:Y:S05]  /*1550*/  @!P1 BRA `(.L_x_3099) ;  /* 0x0000000000c89947 */ /* 0x000fea0003800000 */
[----:B------:R-:W-:Y:S01]  /*1560*/  ISETP.EQ.OR P1, PT, R11, UR7, P2 ;  /* 0x000000070b007c0c */ /* 0x000fe20009722670 */
[----:B------:R-:W-:Y:S01]  /*1570*/  BSSY B0, `(.L_x_3104) ;  /* 0x0000010000007945 */ /* 0x000fe20003800000 */
[----:B------:R-:W-:-:S11]  /*1580*/  ISETP.NE.AND P3, PT, R12, 0x1, PT ;  /* 0x000000010c00780c */ /* 0x000fd60003f65270 */
[----:B------:R-:W-:Y:S05]  /*1590*/  @P1 BRA `(.L_x_3105) ;  /* 0x0000000000341947 */ /* 0x000fea0003800000 */
[----:B------:R-:W1:Y:S01]  /*15a0*/  S2R R28, SR_CTAID.Y ;  /* 0x00000000001c7919 */ /* 0x000e620000002600 */
[----:B------:R-:W2:Y:S01]  /*15b0*/  LDC.64 R8, c[0x0][0x248] ;  /* 0x00009200ff087b82 */ /* 0x000ea20000000a00 */
[----:B------:R-:W-:Y:S01]  /*15c0*/  LOP3.LUT R13, R16, 0x1, RZ, 0xc0, !PT ;  /* 0x00000001100d7812 */ /* 0x000fe200078ec0ff */
[----:B------:R-:W-:-:S04]  /*15d0*/  ULDC UR5, c[0x0][0x10] ;  /* 0x0000040000057ab9 */ /* 0x000fc80000000800 */
[----:B------:R-:W-:-:S04]  /*15e0*/  IMAD R13, R13, UR5, RZ ;  /* 0x000000050d0d7c24 */ /* 0x000fc8000f8e02ff */
[----:B------:R-:W-:-:S05]  /*15f0*/  IMAD R13, R13, R10, RZ ;  /* 0x0000000a0d0d7224 */ /* 0x000fca00078e02ff */
[----:B------:R-:W-:-:S05]  /*1600*/  SHF.L.U32 R13, R13, 0x1, RZ ;  /* 0x000000010d0d7819 */ /* 0x000fca00000006ff */
[----:B--2---:R-:W-:-:S04]  /*1610*/  IMAD.WIDE R8, R13, 0x4, R8 ;  /* 0x000000040d087825 */ /* 0x004fc800078e0208 */
[----:B-1----:R-:W-:-:S04]  /*1620*/  IMAD R13, R11, UR5, R28 ;  /* 0x000000050b0d7c24 */ /* 0x002fc8000f8e021c */
[----:B------:R-:W-:-:S06]  /*1630*/  IMAD.WIDE.U32 R8, R13, 0x8, R8 ;  /* 0x000000080d087825 */ /* 0x000fcc00078e0008 */
[----:B------:R-:W0:Y:S02]  /*1640*/  LDG.E.64 R8, desc[UR8][R8.64] ;  /* 0x0000000808087981 */ /* 0x000e24000c1e1b00 */
[----:B0-----:R-:W-:Y:S01]  /*1650*/  FADD.FTZ R14, R14, R8 ;  /* 0x000000080e0e7221 */ /* 0x001fe20000010000 */
[----:B------:R-:W-:-:S07]  /*1660*/  FADD.FTZ R15, R15, R9 ;  /* 0x000000090f0f7221 */ /* 0x000fce0000010000 */
.L_x_3105:
[----:B------:R-:W-:Y:S05]  /*1670*/  BSYNC B0 ;  /* 0x0000000000007941 */ /* 0x000fea0003800000 */
.L_x_3104:
[----:B------:R-:W-:Y:S05]  /*1680*/  @!P3 BRA `(.L_x_3099) ;  /* 0x00000000007cb947 */ /* 0x000fea0003800000 */
[C---:B------:R-:W-:Y:S02]  /*1690*/  IADD3 R28, R11.reuse, 0x1, RZ ;  /* 0x000000010b1c7810 */ /* 0x040fe40007ffe0ff */
[----:B------:R-:W-:Y:S02]  /*16a0*/  IADD3 R8, R11, 0x2, RZ ;  /* 0x000000020b087810 */ /* 0x000fe40007ffe0ff */
[----:B------:R-:W-:Y:S02]  /*16b0*/  ISETP.EQ.OR P3, PT, R28, UR7, P2 ;  /* 0x000000071c007c0c */ /* 0x000fe40009762670 */
[----:B------:R-:W-:-:S04]  /*16c0*/  ISETP.EQ.OR P1, PT, R8, UR7, P2 ;  /* 0x0000000708007c0c */ /* 0x000fc80009722670 */
[----:B------:R-:W-:-:S07]  /*16d0*/  ISETP.EQ.OR P1, PT, R12, 0x2, P1 ;  /* 0x000000020c00780c */ /* 0x000fce0000f22670 */
[----:B------:R-:W1:Y:S01]  /*16e0*/  @!P3 S2R R13, SR_CTAID.Y ;  /* 0x00000000000db919 */ /* 0x000e620000002600 */
[----:B------:R-:W1:Y:S05]  /*16f0*/  @!P3 LDC R11, c[0x0][0x10] ;  /* 0x00000400ff0bbb82 */ /* 0x000e6a0000000800 */
[----:B------:R-:W2:Y:S03]  /*1700*/  @!P1 S2R R12, SR_CTAID.Y ;  /* 0x00000000000c9919 */ /* 0x000ea60000002600 */
[----:B------:R-:W2:Y:S01]  /*1710*/  @!P1 LDC R9, c[0x0][0x10] ;  /* 0x00000400ff099b82 */ /* 0x000ea20000000800 */
[----:B-1----:R-:W-:Y:S01]  /*1720*/  @!P3 IMAD R13, R28, R11, R13 ;  /* 0x0000000b1c0db224 */ /* 0x002fe200078e020d */
[----:B------:R-:W-:-:S05]  /*1730*/  @!P3 LOP3.LUT R28, R16, 0x1, RZ, 0xc0, !PT ;  /* 0x00000001101cb812 */ /* 0x000fca00078ec0ff */
[----:B------:R-:W-:Y:S01]  /*1740*/  @!P3 IMAD R11, R28, R11, RZ ;  /* 0x0000000b1c0bb224 */ /* 0x000fe200078e02ff */
[----:B------:R-:W-:Y:S01]  /*1750*/  @!P1 LOP3.LUT R28, R16, 0x1, RZ, 0xc0, !PT ;  /* 0x00000001101c9812 */ /* 0x000fe200078ec0ff */
[-C--:B--2---:R-:W-:Y:S02]  /*1760*/  @!P1 IMAD R12, R8, R9.reuse, R12 ;  /* 0x00000009080c9224 */ /* 0x084fe400078e020c */
[-C--:B------:R-:W-:Y:S02]  /*1770*/  @!P3 IMAD R11, R11, R10.reuse, RZ ;  /* 0x0000000a0b0bb224 */ /* 0x080fe400078e02ff */
[----:B------:R-:W-:Y:S02]  /*1780*/  @!P1 IMAD R27, R28, R9, RZ ;  /* 0x000000091c1b9224 */ /* 0x000fe400078e02ff */
[----:B------:R-:W1:Y:S01]  /*1790*/  @!P3 LDC.64 R8, c[0x0][0x248] ;  /* 0x00009200ff08bb82 */ /* 0x000e620000000a00 */
[----:B------:R-:W-:Y:S01]  /*17a0*/  @!P3 SHF.L.U32 R11, R11, 0x1, RZ ;  /* 0x000000010b0bb819 */ /* 0x000fe200000006ff */
[----:B------:R-:W-:-:S05]  /*17b0*/  @!P1 IMAD R27, R27, R10, RZ ;  /* 0x0000000a1b1b9224 */ /* 0x000fca00078e02ff */
[----:B------:R-:W-:Y:S01]  /*17c0*/  @!P1 SHF.L.U32 R27, R27, 0x1, RZ ;  /* 0x000000011b1b9819 */ /* 0x000fe200000006ff */
[----:B-1----:R-:W-:Y:S02]  /*17d0*/  @!P3 IMAD.WIDE R10, R11, 0x4, R8 ;  /* 0x000000040b0ab825 */ /* 0x002fe400078e0208 */
[----:B------:R-:W1:Y:S02]  /*17e0*/  @!P1 LDC.64 R8, c[0x0][0x248] ;  /* 0x00009200ff089b82 */ /* 0x000e640000000a00 */
[----:B------:R-:W-:-:S04]  /*17f0*/  @!P3 IMAD.WIDE.U32 R10, R13, 0x8, R10 ;  /* 0x000000080d0ab825 */ /* 0x000fc800078e000a */
[----:B-1----:R-:W-:-:S04]  /*1800*/  @!P1 IMAD.WIDE R8, R27, 0x4, R8 ;  /* 0x000000041b089825 */ /* 0x002fc800078e0208 */
[----:B------:R-:W-:Y:S02]  /*1810*/  @!P1 IMAD.WIDE.U32 R12, R12, 0x8, R8 ;  /* 0x000000080c0c9825 */ /* 0x000fe400078e0008 */
[----:B------:R-:W0:Y:S04]  /*1820*/  @!P3 LDG.E.64 R8, desc[UR8][R10.64] ;  /* 0x000000080a08b981 */ /* 0x000e28000c1e1b00 */
[----:B------:R-:W2:Y:S01]  /*1830*/  @!P1 LDG.E.64 R10, desc[UR8][R12.64] ;  /* 0x000000080c0a9981 */ /* 0x000ea2000c1e1b00 */
[----:B0-----:R-:W-:Y:S01]  /*1840*/  @!P3 FADD.FTZ R14, R14, R8 ;  /* 0x000000080e0eb221 */ /* 0x001fe20000010000 */
[----:B------:R-:W-:-:S03]  /*1850*/  @!P3 FADD.FTZ R15, R15, R9 ;  /* 0x000000090f0fb221 */ /* 0x000fc60000010000 */
[----:B--2---:R-:W-:Y:S01]  /*1860*/  @!P1 FADD.FTZ R14, R14, R10 ;  /* 0x0000000a0e0e9221 */ /* 0x004fe20000010000 */
[----:B------:R-:W-:-:S07]  /*1870*/  @!P1 FADD.FTZ R15, R15, R11 ;  /* 0x0000000b0f0f9221 */ /* 0x000fce0000010000 */
.L_x_3099:
[----:B------:R-:W-:Y:S01]  /*1880*/  ULDC.64 UR12, c[0x0][0x218] ;  /* 0x00008600000c7ab9 */ /* 0x000fe20000000a00 */
[----:B------:R-:W-:Y:S01]  /*1890*/  LOP3.LUT P1, RZ, R4, UR7, RZ, 0xfc, !PT ;  /* 0x0000000704ff7c12 */ /* 0x000fe2000f82fcff */
[----:B------:R-:W1:Y:S01]  /*18a0*/  S2UR UR6, SR_CgaCtaId ;  /* 0x00000000000679c3 */ /* 0x000e620000008800 */
[----:B------:R-:W-:Y:S01]  /*18b0*/  ISETP.EQ.U32.AND P3, PT, RZ, UR12, PT ;  /* 0x0000000cff007c0c */ /* 0x000fe2000bf62070 */
[----:B------:R-:W-:Y:S01]  /*18c0*/  UMOV UR5, 0x400 ;  /* 0x0000040000057882 */ /* 0x000fe20000000000 */
[--C-:B--2---:R-:W-:Y:S02]  /*18d0*/  SHF.R.U32.HI R8, RZ, 0x2, R4.reuse ;  /* 0x00000002ff087819 */ /* 0x104fe40000011604 */
[----:B------:R-:W-:Y:S01]  /*18e0*/  ISETP.EQ.OR.EX P1, PT, RZ, UR13, P1, P3 ;  /* 0x0000000dff007c0c */ /* 0x000fe20008f22730 */
[----:B------:R-:W-:Y:S02]  /*18f0*/  ULDC.64 UR12, c[0x0][0x278] ;  /* 0x00009e00000c7ab9 */ /* 0x000fe40000000a00 */
[----:B------:R-:W-:Y:S01]  /*1900*/  IMAD.WIDE.U32 R8, R8, 0x24924925, RZ ;  /* 0x2492492508087825 */ /* 0x000fe200078e00ff */
[----:B------:R-:W2:Y:S03]  /*1910*/  LDC.64 R10, c[0x0][0x228] ;  /* 0x00008a00ff0a7b82 */ /* 0x000ea60000000a00 */
[----:B------:R-:W-:-:S05]  /*1920*/  IMAD R27, R9, -0x1c, R4 ;  /* 0xffffffe4091b7824 */ /* 0x000fca00078e0204 */
[----:B------:R-:W3:Y:S01]  /*1930*/  LDC.64 R8, c[0x0][0x230] ;  /* 0x00008c00ff087b82 */ /* 0x000ee20000000a00 */
[----:B------:R-:W-:-:S04]  /*1940*/  SHF.L.U32 R28, R27, 0x1, RZ ;  /* 0x000000011b1c7819 */ /* 0x000fc800000006ff */
[----:B------:R-:W-:Y:S01]  /*1950*/  IADD3 R21, R28, R21, RZ ;  /* 0x000000151c157210 */ /* 0x000fe20007ffe0ff */
[----:B-1----:R-:W-:Y:S02]  /*1960*/  ULEA UR5, UR6, UR5, 0x18 ;  /* 0x0000000506057291 */ /* 0x002fe4000f8ec03f */
[----:B------:R-:W1:Y:S01]  /*1970*/  @!P1 LDC.64 R12, c[0x0][0x218] ;  /* 0x00008600ff0c9b82 */ /* 0x000e620000000a00 */
[----:B------:R-:W-:-:S06]  /*1980*/  ULDC UR6, c[0x0][0x2a4] ;  /* 0x0000a90000067ab9 */ /* 0x000fcc0000000800 */
[----:B------:R0:W-:Y:S01]  /*1990*/  @!P2 STS.64 [UR5+0x88], R14 ;  /* 0x0000880eff00a988 */ /* 0x0001e20008000a05 */
[----:B--2---:R-:W-:-:S04]  /*19a0*/  IMAD.WIDE R10, R21, 0x4, R10 ;  /* 0x00000004150a7825 */ /* 0x004fc800078e020a */
[----:B---3--:R-:W-:-:S04]  /*19b0*/  IMAD.WIDE R28, R21, 0x4, R8 ;  /* 0x00000004151c7825 */ /* 0x008fc800078e0208 */
[----:B0-----:R-:W-:Y:S01]  /*19c0*/  @!P1 FMUL.FTZ R15, R15, UR6 ;  /* 0x000000060f0f9c20 */ /* 0x001fe20008410000 */
[----:B------:R-:W-:Y:S01]  /*19d0*/  @!P1 FMUL.FTZ R14, R14, UR6 ;  /* 0x000000060e0e9c20 */ /* 0x000fe20008410000 */
[----:B-1----:R-:W-:-:S05]  /*19e0*/  @!P1 IMAD.WIDE R12, R20, 0x8, R12 ;  /* 0x00000008140c9825 */ /* 0x002fca00078e020c */
[----:B------:R0:W-:Y:S01]  /*19f0*/  @!P1 STG.E.64 desc[UR8][R12.64], R14 ;  /* 0x0000000e0c009986 */ /* 0x0001e2000c101b08 */
[----:B------:R-:W-:Y:S06]  /*1a00*/  BAR.SYNC.DEFER_BLOCKING 0x0 ;  /* 0x0000000000007b1d */ /* 0x000fec0000010000 */
[----:B------:R-:W2:Y:S04]  /*1a10*/  LDG.E.64 R8, desc[UR8][R10.64] ;  /* 0x000000080a087981 */ /* 0x000ea8000c1e1b00 */
[----:B------:R-:W1:Y:S04]  /*1a20*/  LDS.64 R12, [UR5+0x88] ;  /* 0x00008805ff0c7984 */ /* 0x000e680008000a00 */
[----:B------:R3:W2:Y:S01]  /*1a30*/  LDG.E.64 R10, desc[UR8][R28.64] ;  /* 0x000000081c0a7981 */ /* 0x0006a2000c1e1b00 */
[----:B------:R-:W-:-:S02]  /*1a40*/  SHF.L.U32 R0, R0, 0x10, RZ ;  /* 0x0000001000007819 */ /* 0x000fc400000006ff */
[----:B0-----:R-:W-:Y:S02]  /*1a50*/  SHF.L.U32 R14, R5, 0x10, RZ ;  /* 0x00000010050e7819 */ /* 0x001fe400000006ff */
[----:B------:R-:W-:Y:S02]  /*1a60*/  SHF.L.U32 R26, R26, 0x10, RZ ;  /* 0x000000101a1a7819 */ /* 0x000fe400000006ff */
[----:B------:R-:W-:Y:S02]  /*1a70*/  ISETP.NE.AND P4, PT, RZ, UR10, PT ;  /* 0x0000000aff007c0c */ /* 0x000fe4000bf85270 */
[----:B------:R-:W-:Y:S02]  /*1a80*/  ISETP.GE.U32.AND P2, PT, R18, UR12, PT ;  /* 0x0000000c12007c0c */ /* 0x000fe4000bf46070 */
[C---:B---3--:R-:W-:Y:S02]  /*1a90*/  PRMT R29, R6.reuse, 0x7632, R29 ;  /* 0x00007632061d7816 */ /* 0x048fe4000000001d */
[----:B------:R-:W-:-:S02]  /*1aa0*/  SHF.L.U32 R6, R6, 0x10, RZ ;  /* 0x0000001006067819 */ /* 0x000fc400000006ff */
[----:B------:R-:W-:Y:S02]  /*1ab0*/  SHF.L.U32 R29, R29, 0x10, RZ ;  /* 0x000000101d1d7819 */ /* 0x000fe400000006ff */
[----:B------:R-:W-:-:S04]  /*1ac0*/  ISETP.GE.AND.EX P2, PT, R2, UR13, PT, P2 ;  /* 0x0000000d02007c0c */ /* 0x000fc8000bf46320 */
[----:B------:R-:W-:Y:S01]  /*1ad0*/  ISETP.GT.U32.OR P2, PT, R4, 0x1bf, P2 ;  /* 0x000001bf0400780c */ /* 0x000fe20001744470 */
[----:B-1----:R-:W-:Y:S01]  /*1ae0*/  FMUL.FTZ R21, R12, UR6 ;  /* 0x000000060c157c20 */ /* 0x002fe20008410000 */
[----:B------:R-:W-:-:S03]  /*1af0*/  MOV R12, 0x3f800000 ;  /* 0x3f800000000c7802 */ /* 0x000fc60000000f00 */
[C---:B------:R-:W-:Y:S01]  /*1b00*/  FMUL.FTZ R27, R21.reuse, R21 ;  /* 0x00000015151b7220 */ /* 0x040fe20000410000 */
[----:B------:R-:W-:Y:S01]  /*1b10*/  FADD.FTZ R15, R6, -R21 ;  /* 0x80000015060f7221 */ /* 0x000fe20000010000 */
[----:B------:R-:W-:Y:S01]  /*1b20*/  FADD.FTZ R29, -R21, R29 ;  /* 0x0000001d151d7221 */ /* 0x000fe20000010100 */
[----:B------:R-:W-:Y:S01]  /*1b30*/  FADD.FTZ R14, R14, -R21 ;  /* 0x800000150e0e7221 */ /* 0x000fe20000010000 */
[----:B------:R-:W-:Y:S01]  /*1b40*/  FFMA.FTZ R27, R13, UR6, -R27 ;  /* 0x000000060d1b7c23 */ /* 0x000fe2000801081b */
[C---:B------:R-:W-:Y:S02]  /*1b50*/  PRMT R13, R7.reuse, 0x7632, R13 ;  /* 0x00007632070d7816 */ /* 0x040fe4000000000d */
[----:B------:R-:W-:Y:S02]  /*1b60*/  SHF.L.U32 R7, R7, 0x10, RZ ;  /* 0x0000001007077819 */ /* 0x000fe400000006ff */
[----:B------:R-:W-:Y:S02]  /*1b70*/  FSETP.GTU.FTZ.AND P1, PT, R27, RZ, PT ;  /* 0x000000ff1b00720b */ /* 0x000fe40003f3c000 */
[----:B------:R-:W-:-:S11]  /*1b80*/  SHF.L.U32 R13, R13, 0x10, RZ ;  /* 0x000000100d0d7819 */ /* 0x000fd600000006ff */
[----:B------:R-:W0:Y:S02]  /*1b90*/  @P1 LDC R28, c[0x0][0x238] ;  /* 0x00008e00ff1c1b82 */ /* 0x000e240000000800 */
[--C-:B0-----:R-:W-:Y:S01]  /*1ba0*/  @P1 FADD.FTZ R27, R27, R28.reuse ;  /* 0x0000001c1b1b1221 */ /* 0x101fe20000010000 */
[----:B------:R-:W-:Y:S01]  /*1bb0*/  PRMT R28, R5, 0x7632, R28 ;  /* 0x00007632051c7816 */ /* 0x000fe2000000001c */
[----:B------:R-:W-:Y:S01]  /*1bc0*/  FADD.FTZ R5, R7, -R21 ;  /* 0x8000001507057221 */ /* 0x000fe20000010000 */
[----:B------:R-:W-:Y:S01]  /*1bd0*/  FADD.FTZ R7, -R21, R13 ;  /* 0x0000000d15077221 */ /* 0x000fe20000010100 */
[----:B------:R0:W1:Y:S01]  /*1be0*/  @P1 MUFU.RSQ R12, R27 ;  /* 0x0000001b000c1308 */ /* 0x0000620000001400 */
[----:B------:R-:W-:Y:S01]  /*1bf0*/  SHF.L.U32 R28, R28, 0x10, RZ ;  /* 0x000000101c1c7819 */ /* 0x000fe200000006ff */
[----:B------:R-:W-:-:S04]  /*1c00*/  FADD.FTZ R13, R0, -R21 ;  /* 0x80000015000d7221 */ /* 0x000fc80000010000 */
[C---:B------:R-:W-:Y:S01]  /*1c10*/  FADD.FTZ R6, -R21.reuse, R28 ;  /* 0x0000001c15067221 */ /* 0x040fe20000010100 */
[----:B0-----:R-:W-:Y:S01]  /*1c20*/  FADD.FTZ R27, -R21, R26 ;  /* 0x0000001a151b7221 */ /* 0x001fe20000010100 */
[-C--:B-1----:R-:W-:Y:S01]  /*1c30*/  FMUL.FTZ R5, R5, R12.reuse ;  /* 0x0000000c05057220 */ /* 0x082fe20000410000 */
[-C--:B------:R-:W-:Y:S01]  /*1c40*/  FMUL.FTZ R21, R13, R12.reuse ;  /* 0x0000000c0d157220 */ /* 0x080fe20000410000 */
[-C--:B------:R-:W-:Y:S01]  /*1c50*/  FMUL.FTZ R15, R15, R12.reuse ;  /* 0x0000000c0f0f7220 */ /* 0x080fe20000410000 */
[-C--:B------:R-:W-:Y:S01]  /*1c60*/  FMUL.FTZ R14, R14, R12.reuse ;  /* 0x0000000c0e0e7220 */ /* 0x080fe20000410000 */
[-C--:B------:R-:W-:Y:S01]  /*1c70*/  FMUL.FTZ R28, R27, R12.reuse ;  /* 0x0000000c1b1c7220 */ /* 0x080fe20000410000 */
[-C--:B------:R-:W-:Y:S01]  /*1c80*/  FMUL.FTZ R6, R6, R12.reuse ;  /* 0x0000000c06067220 */ /* 0x080fe20000410000 */
[----:B------:R-:W-:Y:S01]  /*1c90*/  FMUL.FTZ R7, R7, R12 ;  /* 0x0000000c07077220 */ /* 0x000fe20000410000 */
[C-C-:B--2---:R-:W-:Y:S01]  /*1ca0*/  FFMA.FTZ R13, R8.reuse, R5, R10.reuse ;  /* 0x00000005080d7223 */ /* 0x144fe2000001000a */
[C-C-:B------:R-:W-:Y:S01]  /*1cb0*/  FFMA.FTZ R5, R8.reuse, R21, R10.reuse ;  /* 0x0000001508057223 */ /* 0x140fe2000001000a */
[C-C-:B------:R-:W-:Y:S01]  /*1cc0*/  FFMA.FTZ R0, R8.reuse, R15, R10.reuse ;  /* 0x0000000f08007223 */ /* 0x140fe2000001000a */
[C---:B------:R-:W-:Y:S01]  /*1cd0*/  IADD3 R21, R19.reuse, 0x20, RZ ;  /* 0x0000002013157810 */ /* 0x040fe20007ffe0ff */
[----:B------:R-:W-:Y:S01]  /*1ce0*/  FFMA.FTZ R26, R8, R14, R10 ;  /* 0x0000000e081a7223 */ /* 0x000fe2000001000a */
[----:B------:R-:W-:Y:S01]  /*1cf0*/  IADD3 R15, R19, 0x30, RZ ;  /* 0x00000030130f7810 */ /* 0x000fe20007ffe0ff */
[----:B------:R-:W-:Y:S01]  /*1d00*/  FMUL.FTZ R8, R29, R12 ;  /* 0x0000000c1d087220 */ /* 0x000fe20000410000 */
[----:B------:R-:W-:Y:S01]  /*1d10*/  ISETP.GE.U32.AND P3, PT, R21, UR12, PT ;  /* 0x0000000c15007c0c */ /* 0x000fe2000bf66070 */
[--C-:B------:R-:W-:Y:S01]  /*1d20*/  FFMA.FTZ R28, R9, R28, R11.reuse ;  /* 0x0000001c091c7223 */ /* 0x100fe2000001000b */
[----:B------:R-:W-:Y:S01]  /*1d30*/  ISETP.GE.U32.AND P1, PT, R15, UR12, PT ;  /* 0x0000000c0f007c0c */ /* 0x000fe2000bf26070 */
[C---:B------:R-:W-:Y:S01]  /*1d40*/  FFMA.FTZ R27, R9.reuse, R8, R11 ;  /* 0x00000008091b7223 */ /* 0x040fe2000001000b */
[----:B------:R-:W-:Y:S01]  /*1d50*/  SHF.R.S32.HI R14, RZ, 0x1f, R21 ;  /* 0x0000001fff0e7819 */ /* 0x000fe20000011415 */
[C---:B------:R-:W-:Y:S01]  /*1d60*/  FFMA.FTZ R12, R9.reuse, R6, R11 ;  /* 0x00000006090c7223 */ /* 0x040fe2000001000b */
[----:B------:R-:W-:Y:S01]  /*1d70*/  SHF.R.S32.HI R10, RZ, 0x1f, R15 ;  /* 0x0000001fff0a7819 */ /* 0x000fe2000001140f */
[----:B------:R-:W-:Y:S01]  /*1d80*/  FFMA.FTZ R11, R9, R7, R11 ;  /* 0x00000007090b7223 */ /* 0x000fe2000001000b */
[----:B------:R-:W-:-:S02]  /*1d90*/  ISETP.GE.AND.EX P3, PT, R14, UR13, PT, P3 ;  /* 0x0000000d0e007c0c */ /* 0x000fc4000bf66330 */
[----:B------:R-:W-:Y:S02]  /*1da0*/  ISETP.GE.AND.EX P1, PT, R10, UR13, PT, P1 ;  /* 0x0000000d0a007c0c */ /* 0x000fe4000bf26310 */
[C---:B------:R-:W-:Y:S02]  /*1db0*/  ISETP.GT.U32.OR P3, PT, R4.reuse, 0x1bf, P3 ;  /* 0x000001bf0400780c */ /* 0x040fe40001f64470 */
[----:B------:R-:W-:Y:S01]  /*1dc0*/  ISETP.GT.U32.OR P1, PT, R4, 0x1bf, P1 ;  /* 0x000001bf0400780c */ /* 0x000fe20000f24470 */
[----:B------:R-:W-:-:S12]  /*1dd0*/  @!P4 BRA `(.L_x_3106) ;  /* 0x000000000028c947 */ /* 0x000fd80003800000 */
        /* <DEDUP_REMOVED lines=9> */
[----:B-1----:R-:W-:-:S07]  /*1e70*/  FMUL.FTZ R13, R13, R8 ;  /* 0x000000080d0d7220 */ /* 0x002fce0000410000 */
.L_x_3106:
[----:B------:R-:W-:Y:S04]  /*1e80*/  BSSY B0, `(.L_x_3107) ;  /* 0x000000e000007945 */ /* 0x000fe80003800000 */
[----:B------:R-:W-:Y:S05]  /*1e90*/  @!P0 BRA `(.L_x_3108) ;  /* 0x0000000000308947 */ /* 0x000fea0003800000 */
[----:B------:R-:W-:Y:S01]  /*1ea0*/  ULDC.64 UR12, c[0x0][0x270] ;  /* 0x00009c00000c7ab9 */ /* 0x000fe20000000a00 */
[----:B------:R-:W-:Y:S01]  /*1eb0*/  MOV R6, R22 ;  /* 0x0000001600067202 */ /* 0x000fe20000000f00 */
[----:B------:R-:W-:Y:S01]  /*1ec0*/  IMAD R8, R3, UR12, RZ ;  /* 0x0000000c03087c24 */ /* 0x000fe2000f8e02ff */
[----:B------:R-:W-:Y:S02]  /*1ed0*/  MOV R7, R25 ;  /* 0x0000001900077202 */ /* 0x000fe40000000f00 */
[----:B------:R-:W-:Y:S01]  /*1ee0*/  F2FP.BF16.F32.PACK_AB R11, R11, R13 ;  /* 0x0000000d0b0b723e */ /* 0x000fe200000010ff */
[C---:B------:R-:W-:Y:S02]  /*1ef0*/  IMAD R9, R19.reuse, UR13, R8 ;  /* 0x0000000d13097c24 */ /* 0x040fe4000f8e0208 */
[----:B------:R-:W-:Y:S01]  /*1f00*/  IMAD.WIDE.U32 R6, R19, UR12, R6 ;  /* 0x0000000c13067c25 */ /* 0x000fe2000f8e0006 */
[----:B------:R-:W-:-:S04]  /*1f10*/  ULDC.64 UR12, c[0x0][0x210] ;  /* 0x00008400000c7ab9 */ /* 0x000fc80000000a00 */
[----:B------:R-:W-:Y:S02]  /*1f20*/  IADD3 R9, R7, R9, RZ ;  /* 0x0000000907097210 */ /* 0x000fe40007ffe0ff */
[----:B------:R-:W-:-:S04]  /*1f30*/  LEA R8, P5, R6, UR12, 0x1 ;  /* 0x0000000c06087c11 */ /* 0x000fc8000f8a08ff */
[----:B------:R-:W-:-:S05]  /*1f40*/  LEA.HI.X R9, R6, UR13, R9, 0x1, P5 ;  /* 0x0000000d06097c11 */ /* 0x000fca000a8f0c09 */
[----:B------:R0:W-:Y:S04]  /*1f50*/  STG.E desc[UR8][R8.64], R11 ;  /* 0x0000000b08007986 */ /* 0x0001e8000c101908 */
.L_x_3108:
[----:B------:R-:W-:Y:S05]  /*1f60*/  BSYNC B0 ;  /* 0x0000000000007941 */ /* 0x000fea0003800000 */
.L_x_3107:
[----:B------:R-:W-:Y:S05]  /*1f70*/  @!P4 BRA `(.L_x_3109) ;  /* 0x000000000028c947 */ /* 0x000fea0003800000 */
        /* <DEDUP_REMOVED lines=10> */
.L_x_3109:
[----:B------:R-:W-:Y:S04]  /*2020*/  BSSY B0, `(.L_x_3110) ;  /* 0x000000e000007945 */ /* 0x000fe80003800000 */
[----:B------:R-:W-:Y:S05]  /*2030*/  @P2 BRA `(.L_x_3111) ;  /* 0x0000000000302947 */ /* 0x000fea0003800000 */
[----:B------:R-:W-:Y:S01]  /*2040*/  ULDC.64 UR12, c[0x0][0x270] ;  /* 0x00009c00000c7ab9 */ /* 0x000fe20000000a00 */
[----:B------:R-:W-:Y:S01]  /*2050*/  MOV R6, R22 ;  /* 0x0000001600067202 */ /* 0x000fe20000000f00 */
[----:B0-----:R-:W-:Y:S01]  /*2060*/  IMAD R9, R2, UR12, RZ ;  /* 0x0000000c02097c24 */ /* 0x001fe2000f8e02ff */
[----:B------:R-:W-:Y:S02]  /*2070*/  MOV R7, R25 ;  /* 0x0000001900077202 */ /* 0x000fe40000000f00 */
[----:B------:R-:W-:Y:S01]  /*2080*/  F2FP.BF16.F32.PACK_AB R5, R28, R5 ;  /* 0x000000051c05723e */ /* 0x000fe200000010ff */
[C---:B------:R-:W-:Y:S02]  /*2090*/  IMAD R9, R18.reuse, UR13, R9 ;  /* 0x0000000d12097c24 */ /* 0x040fe4000f8e0209 */
[----:B------:R-:W-:Y:S01]  /*20a0*/  IMAD.WIDE.U32 R6, R18, UR12, R6 ;  /* 0x0000000c12067c25 */ /* 0x000fe2000f8e0006 */
[----:B------:R-:W-:Y:S02]  /*20b0*/  ULDC.64 UR12, c[0x0][0x210] ;  /* 0x00008400000c7ab9 */ /* 0x000fe40000000a00 */
[----:B------:R-:W-:-:S02]  /*20c0*/  LEA R8, P2, R6, UR12, 0x1 ;  /* 0x0000000c06087c11 */ /* 0x000fc4000f8408ff */
[----:B------:R-:W-:-:S04]  /*20d0*/  IADD3 R9, R7, R9, RZ ;  /* 0x0000000907097210 */ /* 0x000fc80007ffe0ff */
[----:B------:R-:W-:-:S05]  /*20e0*/  LEA.HI.X R9, R6, UR13, R9, 0x1, P2 ;  /* 0x0000000d06097c11 */ /* 0x000fca00090f0c09 */
[----:B------:R1:W-:Y:S02]  /*20f0*/  STG.E desc[UR8][R8.64], R5 ;  /* 0x0000000508007986 */ /* 0x0003e4000c101908 */
.L_x_3111:
[----:B------:R-:W-:Y:S05]  /*2100*/  BSYNC B0 ;  /* 0x0000000000007941 */ /* 0x000fea0003800000 */
.L_x_3110:
[----:B------:R-:W-:Y:S05]  /*2110*/  @!P4 BRA `(.L_x_3112) ;  /* 0x000000000028c947 */ /* 0x000fea0003800000 */
[----:B------:R-:W-:Y:S01]  /*2120*/  FMUL.FTZ R2, R0, -1.4426950216293334961 ;  /* 0xbfb8aa3b00027820 */ /* 0x000fe20000410000 */
[----:B------:R-:W-:-:S05]  /*2130*/  FMUL.FTZ R6, R27, -1.4426950216293334961 ;  /* 0xbfb8aa3b1b067820 */ /* 0x000fca0000410000 */
[----:B------:R-:W1:Y:S08]  /*2140*/  MUFU.EX2 R2, R2 ;  /* 0x0000000200027308 */ /* 0x000e700000000800 */
[----:B------:R-:W2:Y:S01]  /*2150*/  MUFU.EX2 R6, R6 ;  /* 0x0000000600067308 */ /* 0x000ea20000000800 */
[----:B-1----:R-:W-:-:S07]  /*2160*/  FADD.FTZ R5, R2, 1 ;  /* 0x3f80000002057421 */ /* 0x002fce0000010000 */
[----:B------:R-:W1:Y:S01]  /*2170*/  MUFU.RCP R5, R5 ;  /* 0x0000000500057308 */ /* 0x000e620000001000 */
[----:B--2---:R-:W-:-:S07]  /*2180*/  FADD.FTZ R7, R6, 1 ;  /* 0x3f80000006077421 */ /* 0x004fce0000010000 */
[----:B0-----:R-:W0:Y:S01]  /*2190*/  MUFU.RCP R8, R7 ;  /* 0x0000000700087308 */ /* 0x001e220000001000 */
[----:B-1----:R-:W-:Y:S01]  /*21a0*/  FMUL.FTZ R0, R0, R5 ;  /* 0x0000000500007220 */ /* 0x002fe20000410000 */
[----:B0-----:R-:W-:-:S07]  /*21b0*/  FMUL.FTZ R27, R27, R8 ;  /* 0x000000081b1b7220 */ /* 0x001fce0000410000 */
.L_x_3112:
[----:B------:R-:W-:Y:S04]  /*21c0*/  BSSY B0, `(.L_x_3113) ;  /* 0x000000e000007945 */ /* 0x000fe80003800000 */
[----:B------:R-:W-:Y:S05]  /*21d0*/  @P3 BRA `(.L_x_3114) ;  /* 0x0000000000303947 */ /* 0x000fea0003800000 */
[----:B------:R-:W-:Y:S01]  /*21e0*/  ULDC.64 UR12, c[0x0][0x270] ;  /* 0x00009c00000c7ab9 */ /* 0x000fe20000000a00 */
[----:B------:R-:W-:Y:S01]  /*21f0*/  MOV R6, R22 ;  /* 0x0000001600067202 */ /* 0x000fe20000000f00 */
[----:B------:R-:W-:Y:S01]  /*2200*/  IMAD R14, R14, UR12, RZ ;  /* 0x0000000c0e0e7c24 */ /* 0x000fe2000f8e02ff */
[----:B------:R-:W-:Y:S02]  /*2210*/  MOV R7, R25 ;  /* 0x0000001900077202 */ /* 0x000fe40000000f00 */
[----:B------:R-:W-:Y:S01]  /*2220*/  F2FP.BF16.F32.PACK_AB R27, R27, R0 ;  /* 0x000000001b1b723e */ /* 0x000fe200000010ff */
[----:B------:R-:W-:-:S04]  /*2230*/  IMAD.WIDE.U32 R6, R21, UR12, R6 ;  /* 0x0000000c15067c25 */ /* 0x000fc8000f8e0006 */
[----:B------:R-:W-:Y:S01]  /*2240*/  IMAD R21, R21, UR13, R14 ;  /* 0x0000000d15157c24 */ /* 0x000fe2000f8e020e */
[----:B------:R-:W-:Y:S02]  /*2250*/  ULDC.64 UR12, c[0x0][0x210] ;  /* 0x00008400000c7ab9 */ /* 0x000fe40000000a00 */
[----:B01----:R-:W-:Y:S02]  /*2260*/  LEA R8, P2, R6, UR12, 0x1 ;  /* 0x0000000c06087c11 */ /* 0x003fe4000f8408ff */
[----:B------:R-:W-:-:S04]  /*2270*/  IADD3 R21, R7, R21, RZ ;  /* 0x0000001507157210 */ /* 0x000fc80007ffe0ff */
[----:B------:R-:W-:-:S05]  /*2280*/  LEA.HI.X R9, R6, UR13, R21, 0x1, P2 ;  /* 0x0000000d06097c11 */ /* 0x000fca00090f0c15 */
[----:B------:R2:W-:Y:S02]  /*2290*/  STG.E desc[UR8][R8.64], R27 ;  /* 0x0000001b08007986 */ /* 0x0005e4000c101908 */
.L_x_3114:
[----:B------:R-:W-:Y:S05]  /*22a0*/  BSYNC B0 ;  /* 0x0000000000007941 */ /* 0x000fea0003800000 */
.L_x_3113:
[----:B------:R-:W-:Y:S05]  /*22b0*/  @!P4 BRA `(.L_x_3115) ;  /* 0x000000000028c947 */ /* 0x000fea0003800000 */
[----:B------:R-:W-:Y:S01]  /*22c0*/  FMUL.FTZ R6, R12, -1.4426950216293334961 ;  /* 0xbfb8aa3b0c067820 */ /* 0x000fe20000410000 */
[----:B------:R-:W-:-:S05]  /*22d0*/  FMUL.FTZ R0, R26, -1.4426950216293334961 ;  /* 0xbfb8aa3b1a007820 */ /* 0x000fca0000410000 */
[----:B------:R-:W3:Y:S08]  /*22e0*/  MUFU.EX2 R6, R6 ;  /* 0x0000000600067308 */ /* 0x000ef00000000800 */
[----:B------:R-:W4:Y:S01]  /*22f0*/  MUFU.EX2 R0, R0 ;  /* 0x0000000000007308 */ /* 0x000f220000000800 */
[----:B---3--:R-:W-:-:S07]  /*2300*/  FADD.FTZ R7, R6, 1 ;  /* 0x3f80000006077421 */ /* 0x008fce0000010000 */
[----:B------:R-:W3:Y:S01]  /*2310*/  MUFU.RCP R7, R7 ;  /* 0x0000000700077308 */ /* 0x000ee20000001000 */
[----:B----4-:R-:W-:-:S07]  /*2320*/  FADD.FTZ R2, R0, 1 ;  /* 0x3f80000000027421 */ /* 0x010fce0000010000 */
[----:B-1----:R-:W1:Y:S01]  /*2330*/  MUFU.RCP R5, R2 ;  /* 0x0000000200057308 */ /* 0x002e620000001000 */
[----:B---3--:R-:W-:Y:S01]  /*2340*/  FMUL.FTZ R12, R12, R7 ;  /* 0x000000070c0c7220 */ /* 0x008fe20000410000 */
[----:B-1----:R-:W-:-:S07]  /*2350*/  FMUL.FTZ R26, R26, R5 ;  /* 0x000000051a1a7220 */ /* 0x002fce0000410000 */
.L_x_3115:
[----:B------:R-:W-:Y:S04]  /*2360*/  BSSY B0, `(.L_x_3116) ;  /* 0x000000e000007945 */ /* 0x000fe80003800000 */
[----:B------:R-:W-:Y:S05]  /*2370*/  @P1 BRA `(.L_x_3117) ;  /* 0x0000000000301947 */ /* 0x000fea0003800000 */
[----:B------:R-:W-:Y:S01]  /*2380*/  ULDC.64 UR12, c[0x0][0x270] ;  /* 0x00009c00000c7ab9 */ /* 0x000fe20000000a00 */
[----:B------:R-:W-:Y:S01]  /*2390*/  MOV R6, R22 ;  /* 0x0000001600067202 */ /* 0x000fe20000000f00 */
[----:B------:R-:W-:Y:S01]  /*23a0*/  IMAD R10, R10, UR12, RZ ;  /* 0x0000000c0a0a7c24 */ /* 0x000fe2000f8e02ff */
[----:B------:R-:W-:Y:S02]  /*23b0*/  MOV R7, R25 ;  /* 0x0000001900077202 */ /* 0x000fe40000000f00 */
[----:B-1----:R-:W-:Y:S01]  /*23c0*/  F2FP.BF16.F32.PACK_AB R5, R12, R26 ;  /* 0x0000001a0c05723e */ /* 0x002fe200000010ff */
[----:B------:R-:W-:-:S04]  /*23d0*/  IMAD.WIDE.U32 R6, R15, UR12, R6 ;  /* 0x0000000c0f067c25 */ /* 0x000fc8000f8e0006 */
[----:B------:R-:W-:Y:S01]  /*23e0*/  IMAD R15, R15, UR13, R10 ;  /* 0x0000000d0f0f7c24 */ /* 0x000fe2000f8e020a */
[----:B------:R-:W-:Y:S02]  /*23f0*/  ULDC.64 UR12, c[0x0][0x210] ;  /* 0x00008400000c7ab9 */ /* 0x000fe40000000a00 */
[----:B0-2---:R-:W-:Y:S02]  /*2400*/  LEA R8, P1, R6, UR12, 0x1 ;  /* 0x0000000c06087c11 */ /* 0x005fe4000f8208ff */
[----:B------:R-:W-:-:S04]  /*2410*/  IADD3 R15, R7, R15, RZ ;  /* 0x0000000f070f7210 */ /* 0x000fc80007ffe0ff */
[----:B------:R-:W-:-:S05]  /*2420*/  LEA.HI.X R9, R6, UR13, R15, 0x1, P1 ;  /* 0x0000000d06097c11 */ /* 0x000fca00088f0c0f */
[----:B------:R3:W-:Y:S02]  /*2430*/  STG.E desc[UR8][R8.64], R5 ;  /* 0x0000000508007986 */ /* 0x0007e4000c101908 */
.L_x_3117:
[----:B------:R-:W-:Y:S05]  /*2440*/  BSYNC B0 ;  /* 0x0000000000007941 */ /* 0x000fea0003800000 */
.L_x_3116:
[----:B-1-3--:R-:W1:Y:S01]  /*2450*/  LDC R5, c[0x0][0x10] ;  /* 0x00000400ff057b82 */ /* 0x00ae620000000800 */
[----:B------:R-:W-:Y:S02]  /*2460*/  IADD3 R16, R16, 0x1, RZ ;  /* 0x0000000110107810 */ /* 0x000fe40007ffe0ff */
[----:B-1----:R-:W-:-:S04]  /*2470*/  IADD3 R20, R5, R20, RZ ;  /* 0x0000001405147210 */ /* 0x002fc80007ffe0ff */
[----:B------:R-:W-:-:S13]  /*2480*/  ISETP.GE.AND P1, PT, R20, UR4, PT ;  /* 0x0000000414007c0c */ /* 0x000fda000bf26270 */
[----:B------:R-:W-:Y:S05]  /*2490*/  @!P1 BRA `(.L_x_3118) ;  /* 0xffffffdc004c9947 */ /* 0x000fea000383ffff */
[----:B------:R-:W-:Y:S05]  /*24a0*/  EXIT ;  /* 0x000000000000794d */ /* 0x000fea0003800000 */
.L_x_3119:
        /* <DEDUP_REMOVED lines=13> */
.L_x_5177:


//--------------------- .text._Z35group_norm_nhwc_fwd_one_pass_kernelI11Bf16IOFp32WLi128ELi56ELi448EEv26Group_norm_nhwc_fwd_params --------------------------
	.section	.text._Z35group_norm_nhwc_fwd_one_pass_kernelI11Bf16IOFp32WLi128ELi56ELi448EEv26Group_norm_nhwc_fwd_params,"ax",@progbits
	.align	128
        .global         _Z35group_norm_nhwc_fwd_one_pass_kernelI11Bf16IOFp32WLi128ELi56ELi448EEv26Group_norm_nhwc_fwd_params
        .type           _Z35group_norm_nhwc_fwd_one_pass_kernelI11Bf16IOFp32WLi128ELi56ELi448EEv26Group_norm_nhwc_fwd_params,@function
        .size           _Z35group_norm_nhwc_fwd_one_pass_kernelI11Bf16IOFp32WLi128ELi56ELi448EEv26Group_norm_nhwc_fwd_params,(.L_x_5178 - _Z35group_norm_nhwc_fwd_one_pass_kernelI11Bf16IOFp32WLi128ELi56ELi448EEv26Group_norm_nhwc_fwd_params)
        .other          _Z35group_norm_nhwc_fwd_one_pass_kernelI11Bf16IOFp32WLi128ELi56ELi448EEv26Group_norm_nhwc_fwd_params,@"STO_CUDA_ENTRY STV_DEFAULT"
_Z35group_norm_nhwc_fwd_one_pass_kernelI11Bf16IOFp32WLi128ELi56ELi448EEv26Group_norm_nhwc_fwd_params:
.text._Z35group_norm_nhwc_fwd_one_pass_kernelI11Bf16IOFp32WLi128ELi56ELi448EEv26Group_norm_nhwc_fwd_params:
[----:B------:R-:W-:Y:S08]  /*0000*/  LDC R1, c[0x0][0x28] ;  /* 0x00000a00ff017b82 */ /* 0x000ff00000000800 */
[----:B------:R-:W0:Y:S01]  /*0010*/  S2UR UR6, SR_CTAID.Y ;  /* 0x00000000000679c3 */ /* 0x000e220000002600 */
[----:B------:R-:W-:Y:S01]  /*0020*/  ULDC UR4, c[0x0][0x288] ;  /* 0x0000a20000047ab9 */ /* 0x000fe20000000800 */
[----:B------:R-:W-:-:S02]  /*0030*/  ULDC UR5, c[0x0][0x258] ;  /* 0x0000960000057ab9 */ /* 0x000fc40000000800 */
[----:B------:R-:W-:Y:S01]  /*0040*/  UIMAD UR4, UR4, UR5, URZ ;  /* 0x00000005040472a4 */ /* 0x000fe2000f8e023f */
[----:B0-----:R-:W-:-:S05]  /*0050*/  MOV R0, UR6 ;  /* 0x0000000600007c02 */ /* 0x001fca0008000f00 */
[----:B------:R-:W-:-:S13]  /*0060*/  ISETP.GE.AND P0, PT, R0, UR4, PT ;  /* 0x0000000400007c0c */ /* 0x000fda000bf06270 */
[----:B------:R-:W-:Y:S05]  /*0070*/  @P0 EXIT ;  /* 0x000000000000094d */ /* 0x000fea0003800000 */
[----:B------:R-:W0:Y:S01]  /*0080*/  S2R R2, SR_TID.X ;  /* 0x0000000000027919 */ /* 0x000e220000002100 */
[----:B------:R-:W-:Y:S01]  /*0090*/  S2UR UR7, SR_CTAID.X ;  /* 0x00000000000779c3 */ /* 0x000fe20000002500 */
[----:B------:R-:W-:Y:S01]  /*00a0*/  UMOV UR5, 0x400 ;  /* 0x0000040000057882 */ /* 0x000fe20000000000 */
[----:B------:R-:W-:Y:S01]  /*00b0*/  ULDC.64 UR8, c[0x0][0x278] ;  /* 0x00009e0000087ab9 */ /* 0x000fe20000000a00 */
[----:B------:R-:W1:Y:S01]  /*00c0*/  S2R R3, SR_LANEID ;  /* 0x0000000000037919 */ /* 0x000e620000000000 */
[----:B------:R-:W-:Y:S01]  /*00d0*/  MOV R10, R0 ;  /* 0x00000000000a7202 */ /* 0x000fe20000000f00 */
[----:B------:R-:W-:-:S03]  /*00e0*/  ULDC.U8 UR10, c[0x0][0x28c] ;  /* 0x0000a300000a7ab9 */ /* 0x000fc60000000000 */
[----:B------:R-:W2:Y:S08]  /*00f0*/  LDC R25, c[0x0][0x294] ;  /* 0x0000a500ff197b82 */ /* 0x000eb00000000800 */
[----:B------:R-:W3:Y:S01]  /*0100*/  S2UR UR6, SR_CgaCtaId ;  /* 0x00000000000679c3 */ /* 0x000ee20000008800 */
[--C-:B0-----:R-:W-:Y:S02]  /*0110*/  SHF.R.U32.HI R4, RZ, 0x2, R2.reuse ;  /* 0x00000002ff047819 */ /* 0x101fe40000011602 */
[----:B------:R-:W-:-:S02]  /*0120*/  SHF.R.S32.HI R7, RZ, 0x1f, R2 ;  /* 0x0000001fff077819 */ /* 0x000fc40000011402 */
[----:B------:R-:W-:Y:S01]  /*0130*/  ISETP.GE.U32.AND P4, PT, R2, 0x1c0, PT ;  /* 0x000001c00200780c */ /* 0x000fe20003f86070 */
[----:B------:R-:W-:Y:S01]  /*0140*/  IMAD.WIDE.U32 R4, R4, 0x24924925, RZ ;  /* 0x2492492504047825 */ /* 0x000fe200078e00ff */
[----:B------:R-:W-:-:S03]  /*0150*/  LEA.HI R8, R7, R2, RZ, 0x5 ;  /* 0x0000000207087211 */ /* 0x000fc600078f28ff */
[----:B------:R-:W-:Y:S01]  /*0160*/  IMAD R12, R5, -0x1c, R2 ;  /* 0xffffffe4050c7824 */ /* 0x000fe200078e0202 */
[----:B---3--:R-:W-:Y:S01]  /*0170*/  ULEA UR5, UR6, UR5, 0x18 ;  /* 0x0000000506057291 */ /* 0x008fe2000f8ec03f */
[----:B--2---:R-:W-:Y:S01]  /*0180*/  IMAD R25, R25, UR7, R5 ;  /* 0x0000000719197c24 */ /* 0x004fe2000f8e0205 */
[----:B------:R-:W-:Y:S01]  /*0190*/  SHF.R.S32.HI R14, RZ, 0x5, R8 ;  /* 0x00000005ff0e7819 */ /* 0x000fe20000011408 */
[----:B------:R-:W0:Y:S01]  /*01a0*/  LDC R5, c[0x0][0x10] ;  /* 0x00000400ff057b82 */ /* 0x000e220000000800 */
[----:B------:R-:W-:Y:S01]  /*01b0*/  HFMA2.MMA R8, -RZ, RZ, 0, 0 ;  /* 0x00000000ff087435 */ /* 0x000fe200000001ff */
[----:B------:R-:W-:Y:S02]  /*01c0*/  SHF.L.U32 R12, R12, 0x1, RZ ;  /* 0x000000010c0c7819 */ /* 0x000fe400000006ff */
[C---:B------:R-:W-:Y:S02]  /*01d0*/  IADD3 R4, R25.reuse, 0x10, RZ ;  /* 0x0000001019047810 */ /* 0x040fe40007ffe0ff */
[----:B------:R-:W-:-:S02]  /*01e0*/  IADD3 R6, R25, 0x20, RZ ;  /* 0x0000002019067810 */ /* 0x000fc40007ffe0ff */
[C---:B------:R-:W-:Y:S02]  /*01f0*/  IADD3 R7, R25.reuse, 0x30, RZ ;  /* 0x0000003019077810 */ /* 0x040fe40007ffe0ff */
[----:B------:R-:W-:Y:S02]  /*0200*/  ISETP.LT.U32.AND P1, PT, R25, UR8, PT ;  /* 0x0000000819007c0c */ /* 0x000fe4000bf21070 */
[----:B------:R-:W-:Y:S02]  /*0210*/  SHF.R.S32.HI R9, RZ, 0x1f, R25 ;  /* 0x0000001fff097819 */ /* 0x000fe40000011419 */
[----:B------:R-:W-:Y:S02]  /*0220*/  ISETP.LT.U32.AND P2, PT, R4, UR8, PT ;  /* 0x0000000804007c0c */ /* 0x000fe4000bf41070 */
[----:B------:R-:W-:Y:S02]  /*0230*/  ISETP.LT.U32.AND P3, PT, R6, UR8, PT ;  /* 0x0000000806007c0c */ /* 0x000fe4000bf61070 */
[----:B------:R-:W-:-:S02]  /*0240*/  SHF.R.S32.HI R11, RZ, 0x1f, R4 ;  /* 0x0000001fff0b7819 */ /* 0x000fc40000011404 */
[----:B------:R-:W-:Y:S02]  /*0250*/  SHF.R.S32.HI R13, RZ, 0x1f, R6 ;  /* 0x0000001fff0d7819 */ /* 0x000fe40000011406 */
[----:B------:R-:W-:Y:S02]  /*0260*/  ISETP.LT.U32.AND P0, PT, R7, UR8, PT ;  /* 0x0000000807007c0c */ /* 0x000fe4000bf01070 */
[----:B------:R-:W-:Y:S02]  /*0270*/  SHF.R.S32.HI R15, RZ, 0x1f, R7 ;  /* 0x0000001fff0f7819 */ /* 0x000fe40000011407 */
[----:B------:R-:W-:Y:S02]  /*0280*/  LEA R14, R14, UR5, 0x3 ;  /* 0x000000050e0e7c11 */ /* 0x000fe4000f8e18ff */
[----:B------:R-:W-:Y:S02]  /*0290*/  IADD3 R36, R25, 0x70, RZ ;  /* 0x0000007019247810 */ /* 0x000fe40007ffe0ff */
[----:B------:R-:W-:-:S02]  /*02a0*/  ISETP.LT.AND.EX P1, PT, R9, UR9, !P4, P1 ;  /* 0x0000000909007c0c */ /* 0x000fc4000e721310 */
[----:B------:R-:W-:Y:S02]  /*02b0*/  ISETP.LT.AND.EX P2, PT, R11, UR9, !P4, P2 ;  /* 0x000000090b007c0c */ /* 0x000fe4000e741320 */
[----:B------:R-:W-:Y:S02]  /*02c0*/  ISETP.LT.AND.EX P3, PT, R13, UR9, !P4, P3 ;  /* 0x000000090d007c0c */ /* 0x000fe4000e761330 */
[----:B------:R-:W-:Y:S01]  /*02d0*/  ISETP.LT.AND.EX P4, PT, R15, UR9, !P4, P0 ;  /* 0x000000090f007c0c */ /* 0x000fe2000e781300 */
[----:B-1----:R-:W-:-:S12]  /*02e0*/  ULDC.64 UR8, c[0x0][0x208] ;  /* 0x0000820000087ab9 */ /* 0x002fd80000000a00 */
.L_x_3156:
[----:B-1----:R-:W1:Y:S01]  /*02f0*/  LDC R27, c[0x0][0x288] ;  /* 0x0000a200ff1b7b82 */ /* 0x002e620000000800 */
[----:B------:R-:W-:Y:S01]  /*0300*/  ULDC.64 UR12, c[0x0][0x280] ;  /* 0x0000a000000c7ab9 */ /* 0x000fe20000000a00 */
[----:B------:R-:W-:-:S06]  /*0310*/  ULDC.64 UR14, c[0x0][0x278] ;  /* 0x00009e00000e7ab9 */ /* 0x000fcc0000000a00 */
[----:B------:R-:W2:Y:S08]  /*0320*/  LDC R37, c[0x0][0x294] ;  /* 0x0000a500ff257b82 */ /* 0x000eb00000000800 */
[----:B------:R-:W3:Y:S01]  /*0330*/  @P2 LDC.64 R30, c[0x0][0x270] ;  /* 0x00009c00ff1e2b82 */ /* 0x000ee20000000a00 */
[----:B-1----:R-:W-:-:S07]  /*0340*/  IABS R19, R27 ;  /* 0x0000001b00137213 */ /* 0x002fce0000000000 */
[----:B------:R-:W1:Y:S01]  /*0350*/  @P3 LDC.64 R28, c[0x0][0x270] ;  /* 0x00009c00ff1c3b82 */ /* 0x000e620000000a00 */
[----:B------:R-:W4:Y:S01]  /*0360*/  I2F.RP R18, R19 ;  /* 0x0000001300127306 */ /* 0x000f220000209400 */
[----:B---3--:R-:W-:-:S07]  /*0370*/  @P2 IMAD R24, R11, R30, RZ ;  /* 0x0000001e0b182224 */ /* 0x008fce00078e02ff */
[----:B----4-:R-:W3:Y:S01]  /*0380*/  MUFU.RCP R18, R18 ;  /* 0x0000001200127308 */ /* 0x010ee20000001000 */
[----:B------:R-:W-:Y:S01]  /*0390*/  @P2 IMAD R43, R4, R31, R24 ;  /* 0x0000001f042b2224 */ /* 0x000fe200078e0218 */
[----:B0--3--:R-:W-:-:S06]  /*03a0*/  IADD3 R16, R18, 0xffffffe, RZ ;  /* 0x0ffffffe12107810 */ /* 0x009fcc0007ffe0ff */
        /* <DEDUP_REMOVED lines=11> */
[C---:B------:R-:W-:Y:S02]  /*0460*/  IMAD R18, R19.reuse, R18, R20 ;  /* 0x0000001213127224 */ /* 0x040fe400078e0214 */
[----:B------:R-:W3:Y:S03]  /*0470*/  @P1 LDC.64 R20, c[0x0][0x270] ;  /* 0x00009c00ff141b82 */ /* 0x000ee60000000a00 */
[----:B------:R-:W-:-:S13]  /*0480*/  ISETP.GT.U32.AND P6, PT, R19, R18, PT ;  /* 0x000000121300720c */ /* 0x000fda0003fc4070 */
[-C--:B------:R-:W-:Y:S02]  /*0490*/  @!P6 IADD3 R18, R18, -R19.reuse, RZ ;  /* 0x800000131212e210 */ /* 0x080fe40007ffe0ff */
[----:B------:R-:W-:Y:S02]  /*04a0*/  @!P6 IADD3 R17, R17, 0x1, RZ ;  /* 0x000000011111e810 */ /* 0x000fe40007ffe0ff */
[----:B------:R-:W-:Y:S02]  /*04b0*/  ISETP.GE.U32.AND P0, PT, R18, R19, PT ;  /* 0x000000131200720c */ /* 0x000fe40003f06070 */
[----:B------:R-:W-:Y:S02]  /*04c0*/  ISETP.NE.AND P6, PT, R27, RZ, PT ;  /* 0x000000ff1b00720c */ /* 0x000fe40003fc5270 */
[----:B------:R-:W-:-:S09]  /*04d0*/  SHF.R.S32.HI R18, RZ, 0x1f, R12 ;  /* 0x0000001fff127819 */ /* 0x000fd2000001140c */
[----:B------:R-:W-:-:S04]  /*04e0*/  @P0 IADD3 R17, R17, 0x1, RZ ;  /* 0x0000000111110810 */ /* 0x000fc80007ffe0ff */
[----:B------:R-:W-:Y:S01]  /*04f0*/  MOV R23, R17 ;  /* 0x0000001100177202 */ /* 0x000fe20000000f00 */
[----:B------:R-:W-:-:S03]  /*0500*/  IMAD.WIDE.U32 R16, R16, 0x24924925, RZ ;  /* 0x2492492510107825 */ /* 0x000fc600078e00ff */
[----:B------:R-:W-:Y:S01]  /*0510*/  @!P5 IADD3 R23, -R23, RZ, RZ ;  /* 0x000000ff1717d210 */ /* 0x000fe20007ffe1ff */
[----:B--2---:R-:W-:Y:S01]  /*0520*/  IMAD R37, R37, UR7, R17 ;  /* 0x0000000725257c24 */ /* 0x004fe2000f8e0211 */
[----:B------:R-:W-:-:S04]  /*0530*/  @!P6 LOP3.LUT R23, RZ, R27, RZ, 0x33, !PT ;  /* 0x0000001bff17e212 */ /* 0x000fc800078e33ff */
[----:B------:R-:W-:Y:S02]  /*0540*/  IADD3 R39, -R23, RZ, RZ ;  /* 0x000000ff17277210 */ /* 0x000fe40007ffe1ff */
[----:B------:R-:W-:Y:S02]  /*0550*/  SHF.R.S32.HI R16, RZ, 0x1f, R23 ;  /* 0x0000001fff107819 */ /* 0x000fe40000011417 */
[----:B------:R-:W-:Y:S01]  /*0560*/  IADD3 R38, R37, 0x40, RZ ;  /* 0x0000004025267810 */ /* 0x000fe20007ffe0ff */
[----:B------:R-:W-:Y:S01]  /*0570*/  IMAD R39, R27, R39, R10 ;  /* 0x000000271b277224 */ /* 0x000fe200078e020a */
[----:B------:R-:W-:Y:S01]  /*0580*/  IADD3 R34, R37, 0x50, RZ ;  /* 0x0000005025227810 */ /* 0x000fe20007ffe0ff */
[----:B------:R-:W-:Y:S01]  /*0590*/  IMAD R16, R16, UR12, RZ ;  /* 0x0000000c10107c24 */ /* 0x000fe2000f8e02ff */
[----:B------:R-:W-:Y:S01]  /*05a0*/  ISETP.GE.U32.AND P5, PT, R38, UR14, PT ;  /* 0x0000000e26007c0c */ /* 0x000fe2000bfa6070 */
[----:B------:R-:W-:Y:S01]  /*05b0*/  IMAD R39, R39, 0x38, RZ ;  /* 0x0000003827277824 */ /* 0x000fe200078e02ff */
[----:B------:R-:W-:Y:S01]  /*05c0*/  SHF.R.S32.HI R41, RZ, 0x1f, R38 ;  /* 0x0000001fff297819 */ /* 0x000fe20000011426 */
[----:B------:R-:W-:Y:S01]  /*05d0*/  IMAD R53, R23, UR13, R16 ;  /* 0x0000000d17357c24 */ /* 0x000fe2000f8e0210 */
[----:B------:R-:W-:Y:S01]  /*05e0*/  SHF.R.S32.HI R35, RZ, 0x1f, R34 ;  /* 0x0000001fff237819 */ /* 0x000fe20000011422 */
[----:B---3--:R-:W-:Y:S01]  /*05f0*/  @P1 IMAD R16, R9, R20, RZ ;  /* 0x0000001409101224 */ /* 0x008fe200078e02ff */
[----:B------:R-:W-:Y:S01]  /*0600*/  IADD3 R50, P0, R12, R39, RZ ;  /* 0x000000270c327210 */ /* 0x000fe20007f1e0ff */
[----:B------:R-:W2:Y:S01]  /*0610*/  @P4 LDC.64 R26, c[0x0][0x270] ;  /* 0x00009c00ff1a4b82 */ /* 0x000ea20000000a00 */
[----:B------:R-:W-:Y:S01]  /*0620*/  ISETP.GE.AND.EX P5, PT, R41, UR15, PT, P5 ;  /* 0x0000000f29007c0c */ /* 0x000fe2000bfa6350 */
[----:B------:R-:W-:Y:S01]  /*0630*/  @P1 IMAD R33, R25, R21, R16 ;  /* 0x0000001519211224 */ /* 0x000fe200078e0210 */
[----:B------:R-:W-:-:S02]  /*0640*/  LEA.HI.X.SX32 R51, R39, R18, 0x1, P0 ;  /* 0x0000001227337211 */ /* 0x000fc400000f0eff */
[----:B------:R-:W-:Y:S02]  /*0650*/  ISETP.LT.U32.AND P5, PT, R2, 0x1c0, !P5 ;  /* 0x000001c00200780c */ /* 0x000fe40006fa1070 */
[----:B------:R-:W-:Y:S01]  /*0660*/  ISETP.GE.U32.AND P0, PT, R34, UR14, PT ;  /* 0x0000000e22007c0c */ /* 0x000fe2000bf06070 */
[----:B------:R-:W3:Y:S01]  /*0670*/  @P1 LDC.64 R18, c[0x0][0x220] ;  /* 0x00008800ff121b82 */ /* 0x000ee20000000a00 */
[----:B------:R-:W-:Y:S01]  /*0680*/  IMAD.WIDE.U32 R50, R23, UR12, R50 ;  /* 0x0000000c17327c25 */ /* 0x000fe2000f8e0032 */
[----:B------:R-:W-:Y:S02]  /*0690*/  IADD3 R47, R37, 0x60, RZ ;  /* 0x00000060252f7810 */ /* 0x000fe40007ffe0ff */
[----:B------:R-:W-:Y:S02]  /*06a0*/  ISETP.GE.AND.EX P0, PT, R35, UR15, PT, P0 ;  /* 0x0000000f23007c0c */ /* 0x000fe4000bf06300 */
[----:B------:R-:W-:Y:S02]  /*06b0*/  IADD3 R53, R51, R53, RZ ;  /* 0x0000003533357210 */ /* 0x000fe40007ffe0ff */
[----:B------:R-:W4:Y:S01]  /*06c0*/  @P2 LDC.64 R22, c[0x0][0x220] ;  /* 0x00008800ff162b82 */ /* 0x000f220000000a00 */
[----:B------:R-:W-:-:S02]  /*06d0*/  @P1 MOV R52, R50 ;  /* 0x0000003200341202 */ /* 0x000fc40000000f00 */
[----:B------:R-:W-:Y:S02]  /*06e0*/  @P2 MOV R32, R50 ;  /* 0x0000003200202202 */ /* 0x000fe40000000f00 */
[----:B------:R-:W-:Y:S01]  /*06f0*/  ISETP.LT.U32.AND P0, PT, R2, 0x1c0, !P0 ;  /* 0x000001c00200780c */ /* 0x000fe20004701070 */
[----:B------:R-:W-:Y:S02]  /*0700*/  @P1 IMAD.WIDE.U32 R20, R25, R20, R52 ;  /* 0x0000001419141225 */ /* 0x000fe400078e0034 */
[----:B------:R-:W5:Y:S02]  /*0710*/  @P3 LDC.64 R16, c[0x0][0x220] ;  /* 0x00008800ff103b82 */ /* 0x000f640000000a00 */
[----:B--2---:R-:W-:Y:S01]  /*0720*/  @P4 IMAD R40, R15, R26, RZ ;  /* 0x0000001a0f284224 */ /* 0x004fe200078e02ff */
[----:B------:R-:W-:Y:S02]  /*0730*/  @P1 IADD3 R21, R21, R33, RZ ;  /* 0x0000002115151210 */ /* 0x000fe40007ffe0ff */
[----:B------:R-:W-:-:S03]  /*0740*/  @P2 MOV R33, R53 ;  /* 0x0000003500212202 */ /* 0x000fc60000000f00 */
[----:B------:R-:W2:Y:S01]  /*0750*/  @P5 LDC.64 R24, c[0x0][0x270] ;  /* 0x00009c00ff185b82 */ /* 0x000ea20000000a00 */
[----:B---3--:R-:W-:Y:S01]  /*0760*/  @P1 LEA R18, P6, R20, R18, 0x1 ;  /* 0x0000001214121211 */ /* 0x008fe200078c08ff */
[----:B------:R-:W-:Y:S01]  /*0770*/  @P2 IMAD.WIDE.U32 R30, R4, R30, R32 ;  /* 0x0000001e041e2225 */ /* 0x000fe200078e0020 */
[----:B------:R-:W-:Y:S02]  /*0780*/  @P3 MOV R33, R53 ;  /* 0x0000003500213202 */ /* 0x000fe40000000f00 */
[----:B------:R-:W-:Y:S01]  /*0790*/  @P1 LEA.HI.X R19, R20, R19, R21, 0x1, P6 ;  /* 0x0000001314131211 */ /* 0x000fe200030f0c15 */
[----:B-1----:R-:W-:Y:S01]  /*07a0*/  @P3 IMAD R32, R13, R28, RZ ;  /* 0x0000001c0d203224 */ /* 0x002fe200078e02ff */
[----:B------:R-:W-:Y:S01]  /*07b0*/  @P2 IADD3 R31, R31, R43, RZ ;  /* 0x0000002b1f1f2210 */ /* 0x000fe20007ffe0ff */
[----:B------:R-:W1:Y:S01]  /*07c0*/  @P4 LDC.64 R20, c[0x0][0x220] ;  /* 0x00008800ff144b82 */ /* 0x000e620000000a00 */
[----:B----4-:R-:W-:Y:S01]  /*07d0*/  @P2 LEA R22, P6, R30, R22, 0x1 ;  /* 0x000000161e162211 */ /* 0x010fe200078c08ff */
[----:B------:R-:W-:Y:S01]  /*07e0*/  @P3 IMAD R43, R6, R29, R32 ;  /* 0x0000001d062b3224 */ /* 0x000fe200078e0220 */
[----:B------:R-:W-:-:S02]  /*07f0*/  @P3 MOV R32, R50 ;  /* 0x0000003200203202 */ /* 0x000fc40000000f00 */
[----:B------:R-:W-:-:S03]  /*0800*/  @P2 LEA.HI.X R23, R30, R23, R31, 0x1, P6 ;  /* 0x000000171e172211 */ /* 0x000fc600030f0c1f */
[----:B------:R-:W-:Y:S01]  /*0810*/  @P3 IMAD.WIDE.U32 R32, R6, R28, R32 ;  /* 0x0000001c06203225 */ /* 0x000fe200078e0020 */
[----:B------:R-:W3:Y:S04]  /*0820*/  @P5 LDC.64 R30, c[0x0][0x220] ;  /* 0x00008800ff1e5b82 */ /* 0x000ee80000000a00 */
[----:B------:R-:W-:Y:S01]  /*0830*/  @P3 IADD3 R33, R33, R43, RZ ;  /* 0x0000002b21213210 */ /* 0x000fe20007ffe0ff */
[----:B------:R-:W-:Y:S01]  /*0840*/  @P4 IMAD R43, R7, R27, R40 ;  /* 0x0000001b072b4224 */ /* 0x000fe200078e0228 */
[----:B-----5:R-:W-:Y:S01]  /*0850*/  @P3 LEA R16, P6, R32, R16, 0x1 ;  /* 0x0000001020103211 */ /* 0x020fe200078c08ff */
[----:B--2---:R-:W-:Y:S01]  /*0860*/  @P5 IMAD R41, R41, R24, RZ ;  /* 0x0000001829295224 */ /* 0x004fe200078e02ff */
[----:B------:R-:W2:Y:S01]  /*0870*/  @P0 LDC.64 R28, c[0x0][0x270] ;  /* 0x00009c00ff1c0b82 */ /* 0x000ea20000000a00 */
[----:B------:R-:W-:-:S02]  /*0880*/  @P5 MOV R40, R50 ;  /* 0x0000003200285202 */ /* 0x000fc40000000f00 */
[----:B------:R-:W-:Y:S01]  /*0890*/  @P3 LEA.HI.X R17, R32, R17, R33, 0x1, P6 ;  /* 0x0000001120113211 */ /* 0x000fe200030f0c21 */
[C---:B------:R-:W-:Y:S01]  /*08a0*/  @P5 IMAD R45, R38.reuse, R25, R41 ;  /* 0x00000019262d5224 */ /* 0x040fe200078e0229 */
[----:B------:R-:W-:Y:S02]  /*08b0*/  @P4 MOV R32, R50 ;  /* 0x0000003200204202 */ /* 0x000fe40000000f00 */
[-C--:B------:R-:W-:Y:S02]  /*08c0*/  @P4 MOV R33, R53.reuse ;  /* 0x0000003500214202 */ /* 0x080fe40000000f00 */
[----:B------:R-:W-:Y:S01]  /*08d0*/  @P5 MOV R41, R53 ;  /* 0x0000003500295202 */ /* 0x000fe20000000f00 */
[----:B------:R-:W-:Y:S02]  /*08e0*/  @P4 IMAD.WIDE.U32 R32, R7, R26, R32 ;  /* 0x0000001a07204225 */ /* 0x000fe400078e0020 */
[----:B------:R-:W4:Y:S02]  /*08f0*/  @P0 LDC.64 R26, c[0x0][0x220] ;  /* 0x00008800ff1a0b82 */ /* 0x000f240000000a00 */
[----:B------:R-:W-:Y:S01]  /*0900*/  @P5 IMAD.WIDE.U32 R24, R38, R24, R40 ;  /* 0x0000001826185225 */ /* 0x000fe200078e0028 */
[----:B------:R-:W-:-:S02]  /*0910*/  @P4 IADD3 R33, R33, R43, RZ ;  /* 0x0000002b21214210 */ /* 0x000fc40007ffe0ff */
[C---:B-1----:R-:W-:Y:S02]  /*0920*/  @P4 LEA R20, P6, R32.reuse, R20, 0x1 ;  /* 0x0000001420144211 */ /* 0x042fe400078c08ff */
[----:B------:R-:W-:Y:S02]  /*0930*/  @P5 IADD3 R25, R25, R45, RZ ;  /* 0x0000002d19195210 */ /* 0x000fe40007ffe0ff */
[----:B------:R-:W-:Y:S01]  /*0940*/  @P4 LEA.HI.X R21, R32, R21, R33, 0x1, P6 ;  /* 0x0000001520154211 */ /* 0x000fe200030f0c21 */
[----:B--2---:R-:W-:Y:S01]  /*0950*/  @P0 IMAD R35, R35, R28, RZ ;  /* 0x0000001c23230224 */ /* 0x004fe200078e02ff */
[----:B---3--:R-:W-:Y:S02]  /*0960*/  @P5 LEA R30, P6, R24, R30, 0x1 ;  /* 0x0000001e181e5211 */ /* 0x008fe400078c08ff */
[----:B------:R-:W-:Y:S01]  /*0970*/  MOV R38, RZ ;  /* 0x000000ff00267202 */ /* 0x000fe20000000f00 */
[----:B------:R-:W-:Y:S01]  /*0980*/  @P0 IMAD R33, R34, R29, R35 ;  /* 0x0000001d22210224 */ /* 0x000fe200078e0223 */
[----:B------:R-:W-:-:S02]  /*0990*/  @P5 LEA.HI.X R31, R24, R31, R25, 0x1, P6 ;  /* 0x0000001f181f5211 */ /* 0x000fc400030f0c19 */
[----:B------:R-:W-:Y:S02]  /*09a0*/  @P0 MOV R24, R50 ;  /* 0x0000003200180202 */ /* 0x000fe40000000f00 */
[----:B------:R-:W-:Y:S01]  /*09b0*/  @P0 MOV R25, R53 ;  /* 0x0000003500190202 */ /* 0x000fe20000000f00 */
[----:B------:R1:W2:Y:S02]  /*09c0*/  @P5 LDG.E R38, desc[UR8][R30.64] ;  /* 0x000000081e265981 */ /* 0x0002a4000c1e1900 */
[----:B------:R-:W-:Y:S01]  /*09d0*/  @P0 IMAD.WIDE.U32 R28, R34, R28, R24 ;  /* 0x0000001c221c0225 */ /* 0x000fe200078e0018 */
[----:B------:R-:W-:Y:S02]  /*09e0*/  ISETP.GE.U32.AND P6, PT, R47, UR14, PT ;  /* 0x0000000e2f007c0c */ /* 0x000fe4000bfc6070 */
[----:B------:R-:W-:Y:S02]  /*09f0*/  SHF.R.S32.HI R35, RZ, 0x1f, R47 ;  /* 0x0000001fff237819 */ /* 0x000fe4000001142f */
[----:B------:R-:W-:-:S02]  /*0a00*/  @P0 IADD3 R25, R29, R33, RZ ;  /* 0x000000211d190210 */ /* 0x000fc40007ffe0ff */
[C---:B----4-:R-:W-:Y:S02]  /*0a10*/  @P0 LEA R24, P5, R28.reuse, R26, 0x1 ;  /* 0x0000001a1c180211 */ /* 0x050fe400078a08ff */
[----:B------:R-:W-:Y:S02]  /*0a20*/  ISETP.GE.AND.EX P6, PT, R35, UR15, PT, P6 ;  /* 0x0000000f23007c0c */ /* 0x000fe4000bfc6360 */
[----:B------:R-:W-:Y:S02]  /*0a30*/  @P0 LEA.HI.X R25, R28, R27, R25, 0x1, P5 ;  /* 0x0000001b1c190211 */ /* 0x000fe400028f0c19 */
[----:B------:R-:W-:Y:S02]  /*0a40*/  SHF.R.S32.HI R41, RZ, 0x1f, R36 ;  /* 0x0000001fff297819 */ /* 0x000fe40000011424 */
[----:B------:R-:W-:Y:S02]  /*0a50*/  ISETP.GE.U32.AND P5, PT, R36, UR14, PT ;  /* 0x0000000e24007c0c */ /* 0x000fe4000bfa6070 */
[----:B------:R-:W-:-:S02]  /*0a60*/  ISETP.LT.U32.AND P6, PT, R2, 0x1c0, !P6 ;  /* 0x000001c00200780c */ /* 0x000fc400077c1070 */
[----:B------:R-:W-:-:S04]  /*0a70*/  ISETP.GE.AND.EX P5, PT, R41, UR15, PT, P5 ;  /* 0x0000000f29007c0c */ /* 0x000fc8000bfa6350 */
[----:B------:R-:W-:Y:S02]  /*0a80*/  ISETP.GT.U32.OR P5, PT, R2, 0x1bf, P5 ;  /* 0x000001bf0200780c */ /* 0x000fe40002fa4470 */
[----:B------:R-:W-:Y:S02]  /*0a90*/  MOV R40, RZ ;  /* 0x000000ff00287202 */ /* 0x000fe40000000f00 */
[----:B------:R-:W-:-:S03]  /*0aa0*/  CS2R R42, SRZ ;  /* 0x00000000002a7805 */ /* 0x000fc6000001ff00 */
[----:B------:R-:W3:Y:S01]  /*0ab0*/  @P6 LDC.64 R26, c[0x0][0x270] ;  /* 0x00009c00ff1a6b82 */ /* 0x000ee20000000a00 */
[----:B------:R-:W4:Y:S04]  /*0ac0*/  @P2 LDG.E R40, desc[UR8][R22.64] ;  /* 0x0000000816282981 */ /* 0x000f28000c1e1900 */
[----:B------:R-:W5:Y:S03]  /*0ad0*/  @P1 LDG.E R42, desc[UR8][R18.64] ;  /* 0x00000008122a1981 */ /* 0x000f66000c1e1900 */
[----:B------:R-:W0:Y:S01]  /*0ae0*/  @!P5 LDC.64 R28, c[0x0][0x270] ;  /* 0x00009c00ff1cdb82 */ /* 0x000e220000000a00 */
[----:B------:R3:W2:Y:S07]  /*0af0*/  @P3 LDG.E R43, desc[UR8][R16.64] ;  /* 0x00000008102b3981 */ /* 0x0006ae000c1e1900 */
[----:B------:R-:W0:Y:S01]  /*0b00*/  @P6 LDC.64 R32, c[0x0][0x220] ;  /* 0x00008800ff206b82 */ /* 0x000e220000000a00 */
[----:B------:R-:W-:-:S07]  /*0b10*/  CS2R R44, SRZ ;  /* 0x00000000002c7805 */ /* 0x000fce000001ff00 */
[----:B-1----:R-:W1:Y:S01]  /*0b20*/  @!P5 LDC.64 R30, c[0x0][0x220] ;  /* 0x00008800ff1edb82 */ /* 0x002e620000000a00 */
[----:B------:R5:W2:Y:S01]  /*0b30*/  @P4 LDG.E R44, desc[UR8][R20.64] ;  /* 0x00000008142c4981 */ /* 0x000aa2000c1e1900 */
[----:B---3--:R-:W-:Y:S01]  /*0b40*/  @P6 IMAD R34, R35, R26, RZ ;  /* 0x0000001a23226224 */ /* 0x008fe200078e02ff */
[----:B------:R-:W-:Y:S02]  /*0b50*/  @P6 MOV R16, R50 ;  /* 0x0000003200106202 */ /* 0x000fe40000000f00 */
[----:B------:R-:W-:Y:S01]  /*0b60*/  @P6 MOV R17, R53 ;  /* 0x0000003500116202 */ /* 0x000fe20000000f00 */
[----:B------:R-:W-:Y:S01]  /*0b70*/  @P6 IMAD R23, R47, R27, R34 ;  /* 0x0000001b2f176224 */ /* 0x000fe200078e0222 */
[----:B------:R3:W3:Y:S01]  /*0b80*/  @P0 LDG.E R45, desc[UR8][R24.64] ;  /* 0x00000008182d0981 */ /* 0x0006e2000c1e1900 */
[----:B0-----:R-:W-:Y:S02]  /*0b90*/  @!P5 IMAD R18, R41, R28, RZ ;  /* 0x0000001c2912d224 */ /* 0x001fe400078e02ff */
[----:B------:R-:W-:Y:S01]  /*0ba0*/  @P6 IMAD.WIDE.U32 R26, R47, R26, R16 ;  /* 0x0000001a2f1a6225 */ /* 0x000fe200078e0010 */
[----:B------:R-:W-:-:S02]  /*0bb0*/  @!P5 MOV R16, R50 ;  /* 0x000000320010d202 */ /* 0x000fc40000000f00 */
[----:B------:R-:W-:Y:S01]  /*0bc0*/  @!P5 MOV R17, R53 ;  /* 0x000000350011d202 */ /* 0x000fe20000000f00 */
[----:B------:R-:W-:Y:S01]  /*0bd0*/  @!P5 IMAD R19, R36, R29, R18 ;  /* 0x0000001d2413d224 */ /* 0x000fe200078e0212 */
[----:B------:R-:W-:Y:S02]  /*0be0*/  @P6 IADD3 R18, R27, R23, RZ ;  /* 0x000000171b126210 */ /* 0x000fe40007ffe0ff */
[----:B------:R-:W-:Y:S01]  /*0bf0*/  @P6 LEA R32, P0, R26, R32, 0x1 ;  /* 0x000000201a206211 */ /* 0x000fe200078008ff */
[----:B------:R-:W-:Y:S01]  /*0c00*/  @!P5 IMAD.WIDE.U32 R28, R36, R28, R16 ;  /* 0x0000001c241cd225 */ /* 0x000fe200078e0010 */
[----:B------:R-:W-:Y:S02]  /*0c10*/  CS2R R46, SRZ ;  /* 0x00000000002e7805 */ /* 0x000fe4000001ff00 */
[----:B------:R-:W-:Y:S02]  /*0c20*/  @P6 LEA.HI.X R33, R26, R33, R18, 0x1, P0 ;  /* 0x000000211a216211 */ /* 0x000fe400000f0c12 */
[----:B------:R-:W-:-:S02]  /*0c30*/  @!P5 IADD3 R16, R29, R19, RZ ;  /* 0x000000131d10d210 */ /* 0x000fc40007ffe0ff */
[C---:B-1----:R-:W-:Y:S01]  /*0c40*/  @!P5 LEA R30, P0, R28.reuse, R30, 0x1 ;  /* 0x0000001e1c1ed211 */ /* 0x042fe200078008ff */
[----:B------:R-:W3:Y:S03]  /*0c50*/  @P6 LDG.E R46, desc[UR8][R32.64] ;  /* 0x00000008202e6981 */ /* 0x000ee6000c1e1900 */
[----:B------:R-:W-:-:S05]  /*0c60*/  @!P5 LEA.HI.X R31, R28, R31, R16, 0x1, P0 ;  /* 0x0000001f1c1fd211 */ /* 0x000fca00000f0c10 */
[----:B------:R-:W3:Y:S01]  /*0c70*/  @!P5 LDG.E R47, desc[UR8][R30.64] ;  /* 0x000000081e2fd981 */ /* 0x000ee2000c1e1900 */
[C---:B------:R-:W-:Y:S02]  /*0c80*/  ISETP.GT.AND P0, PT, R3.reuse, 0x1e, PT ;  /* 0x0000001e0300780c */ /* 0x040fe40003f04270 */
[----:B------:R-:W-:Y:S01]  /*0c90*/  ISETP.GT.AND P5, PT, R3, 0xf, PT ;  /* 0x0000000f0300780c */ /* 0x000fe20003fa4270 */
[----:B------:R-:W0:Y:S01]  /*0ca0*/  LDC R48, c[0x0][0xc] ;  /* 0x00000300ff307b82 */ /* 0x000e220000000800 */
[----:B------:R-:W-:Y:S01]  /*0cb0*/  BSSY B0, `(.L_x_3120) ;  /* 0x0000084000007945 */ /* 0x000fe20003800000 */
[----:B----4-:R-:W-:-:S04]  /*0cc0*/  PRMT R16, R40, 0x7632, R16 ;  /* 0x0000763228107816 */ /* 0x010fc80000000010 */
[----:B------:R-:W-:Y:S02]  /*0cd0*/  SHF.L.U32 R19, R16, 0x10, RZ ;  /* 0x0000001010137819 */ /* 0x000fe400000006ff */
[----:B-----5:R-:W-:Y:S02]  /*0ce0*/  PRMT R16, R42, 0x7632, R16 ;  /* 0x000076322a107816 */ /* 0x020fe40000000010 */
[----:B------:R-:W-:Y:S02]  /*0cf0*/  SHF.L.U32 R18, R40, 0x10, RZ ;  /* 0x0000001028127819 */ /* 0x000fe400000006ff */
[----:B------:R-:W-:Y:S01]  /*0d00*/  SHF.L.U32 R17, R16, 0x10, RZ ;  /* 0x0000001010117819 */ /* 0x000fe200000006ff */
[----:B------:R-:W-:Y:S01]  /*0d10*/  FMUL.FTZ R21, R19, R19 ;  /* 0x0000001313157220 */ /* 0x000fe20000410000 */
[----:B------:R-:W-:Y:S01]  /*0d20*/  SHF.L.U32 R16, R42, 0x10, RZ ;  /* 0x000000102a107819 */ /* 0x000fe200000006ff */
[C---:B------:R-:W-:Y:S01]  /*0d30*/  FADD.FTZ R20, R18.reuse, R19 ;  /* 0x0000001312147221 */ /* 0x040fe20000010000 */
[----:B--2---:R-:W-:Y:S01]  /*0d40*/  PRMT R22, R43, 0x7632, R22 ;  /* 0x000076322b167816 */ /* 0x004fe20000000016 */
[----:B------:R-:W-:Y:S01]  /*0d50*/  FMUL.FTZ R19, R17, R17 ;  /* 0x0000001111137220 */ /* 0x000fe20000410000 */
[----:B------:R-:W-:Y:S01]  /*0d60*/  FFMA.FTZ R18, R18, R18, R21 ;  /* 0x0000001212127223 */ /* 0x000fe20000010015 */
[----:B------:R-:W-:Y:S01]  /*0d70*/  FADD.FTZ R17, R16, R17 ;  /* 0x0000001110117221 */ /* 0x000fe20000010000 */
[----:B------:R-:W-:Y:S01]  /*0d80*/  SHF.L.U32 R22, R22, 0x10, RZ ;  /* 0x0000001016167819 */ /* 0x000fe200000006ff */
[----:B------:R-:W-:Y:S01]  /*0d90*/  FFMA.FTZ R19, R16, R16, R19 ;  /* 0x0000001010137223 */ /* 0x000fe20000010013 */
[----:B------:R-:W-:Y:S01]  /*0da0*/  SHF.L.U32 R21, R43, 0x10, RZ ;  /* 0x000000102b157819 */ /* 0x000fe200000006ff */
[----:B------:R-:W-:-:S02]  /*0db0*/  FADD.FTZ R17, RZ, R17 ;  /* 0x00000011ff117221 */ /* 0x000fc40000010000 */
[----:B------:R-:W-:Y:S01]  /*0dc0*/  FADD.FTZ R19, RZ, R19 ;  /* 0x00000013ff137221 */ /* 0x000fe20000010000 */
[----:B------:R-:W-:Y:S01]  /*0dd0*/  PRMT R23, R44, 0x7632, R23 ;  /* 0x000076322c177816 */ /* 0x000fe20000000017 */
[----:B------:R-:W-:Y:S01]  /*0de0*/  FMUL.FTZ R16, R22, R22 ;  /* 0x0000001616107220 */ /* 0x000fe20000410000 */
[----:B------:R-:W-:Y:S01]  /*0df0*/  FADD.FTZ R22, R21, R22 ;  /* 0x0000001615167221 */ /* 0x000fe20000010000 */
[----:B------:R-:W-:Y:S01]  /*0e00*/  FADD.FTZ R18, R19, R18 ;  /* 0x0000001213127221 */ /* 0x000fe20000010000 */
[----:B------:R-:W-:Y:S01]  /*0e10*/  SHF.L.U32 R23, R23, 0x10, RZ ;  /* 0x0000001017177819 */ /* 0x000fe200000006ff */
[----:B------:R-:W-:Y:S01]  /*0e20*/  FFMA.FTZ R21, R21, R21, R16 ;  /* 0x0000001515157223 */ /* 0x000fe20000010010 */
[----:B------:R-:W-:Y:S01]  /*0e30*/  PRMT R19, R38, 0x7632, R19 ;  /* 0x0000763226137816 */ /* 0x000fe20000000013 */
[----:B------:R-:W-:Y:S01]  /*0e40*/  FADD.FTZ R17, R17, R20 ;  /* 0x0000001411117221 */ /* 0x000fe20000010000 */
[----:B------:R-:W-:Y:S01]  /*0e50*/  SHF.L.U32 R16, R44, 0x10, RZ ;  /* 0x000000102c107819 */ /* 0x000fe200000006ff */
[----:B---3--:R-:W-:Y:S01]  /*0e60*/  FMUL.FTZ R25, R23, R23 ;  /* 0x0000001717197220 */ /* 0x008fe20000410000 */
[----:B------:R-:W-:Y:S01]  /*0e70*/  SHF.L.U32 R19, R19, 0x10, RZ ;  /* 0x0000001013137819 */ /* 0x000fe200000006ff */
[--C-:B------:R-:W-:Y:S01]  /*0e80*/  FADD.FTZ R17, R17, R22.reuse ;  /* 0x0000001611117221 */ /* 0x100fe20000010000 */
[----:B------:R-:W-:Y:S01]  /*0e90*/  PRMT R22, R45, 0x7632, R22 ;  /* 0x000076322d167816 */ /* 0x000fe20000000016 */
[C---:B------:R-:W-:Y:S01]  /*0ea0*/  FADD.FTZ R20, R16.reuse, R23 ;  /* 0x0000001710147221 */ /* 0x040fe20000010000 */
[----:B------:R-:W-:Y:S01]  /*0eb0*/  FFMA.FTZ R25, R16, R16, R25 ;  /* 0x0000001010197223 */ /* 0x000fe20000010019 */
[----:B------:R-:W-:Y:S01]  /*0ec0*/  FADD.FTZ R18, R18, R21 ;  /* 0x0000001512127221 */ /* 0x000fe20000010000 */
[----:B------:R-:W-:Y:S01]  /*0ed0*/  SHF.L.U32 R16, R38, 0x10, RZ ;  /* 0x0000001026107819 */ /* 0x000fe200000006ff */
[----:B------:R-:W-:Y:S01]  /*0ee0*/  FMUL.FTZ R21, R19, R19 ;  /* 0x0000001313157220 */ /* 0x000fe20000410000 */
[----:B------:R-:W-:Y:S01]  /*0ef0*/  SHF.L.U32 R23, R22, 0x10, RZ ;  /* 0x0000001016177819 */ /* 0x000fe200000006ff */
[----:B------:R-:W-:Y:S01]  /*0f00*/  FADD.FTZ R17, R17, R20 ;  /* 0x0000001411117221 */ /* 0x000fe20000010000 */
[----:B------:R-:W-:Y:S01]  /*0f10*/  FADD.FTZ R18, R18, R25 ;  /* 0x0000001912127221 */ /* 0x000fe20000010000 */
[C---:B------:R-:W-:Y:S01]  /*0f20*/  FADD.FTZ R20, R16.reuse, R19 ;  /* 0x0000001310147221 */ /* 0x040fe20000010000 */
[----:B------:R-:W-:Y:S01]  /*0f30*/  FFMA.FTZ R21, R16, R16, R21 ;  /* 0x0000001010157223 */ /* 0x000fe20000010015 */
[----:B------:R-:W-:Y:S01]  /*0f40*/  SHF.L.U32 R16, R45, 0x10, RZ ;  /* 0x000000102d107819 */ /* 0x000fe200000006ff */
[----:B------:R-:W-:Y:S01]  /*0f50*/  FMUL.FTZ R19, R23, R23 ;  /* 0x0000001717137220 */ /* 0x000fe20000410000 */
[----:B------:R-:W-:Y:S01]  /*0f60*/  PRMT R22, R46, 0x7632, R22 ;  /* 0x000076322e167816 */ /* 0x000fe20000000016 */
[----:B------:R-:W-:Y:S01]  /*0f70*/  FADD.FTZ R18, R18, R21 ;  /* 0x0000001512127221 */ /* 0x000fe20000010000 */
[----:B------:R-:W-:Y:S01]  /*0f80*/  FADD.FTZ R17, R17, R20 ;  /* 0x0000001411117221 */ /* 0x000fe20000010000 */
[----:B------:R-:W-:Y:S01]  /*0f90*/  FFMA.FTZ R19, R16, R16, R19 ;  /* 0x0000001010137223 */ /* 0x000fe20000010013 */
[----:B------:R-:W-:Y:S01]  /*0fa0*/  SHF.L.U32 R21, R22, 0x10, RZ ;  /* 0x0000001016157819 */ /* 0x000fe200000006ff */
[----:B------:R-:W-:Y:S01]  /*0fb0*/  FADD.FTZ R20, R16, R23 ;  /* 0x0000001710147221 */ /* 0x000fe20000010000 */
[----:B------:R-:W-:-:S02]  /*0fc0*/  SHF.L.U32 R16, R46, 0x10, RZ ;  /* 0x000000102e107819 */ /* 0x000fc400000006ff */
[----:B------:R-:W-:Y:S01]  /*0fd0*/  PRMT R22, R47, 0x7632, R22 ;  /* 0x000076322f167816 */ /* 0x000fe20000000016 */
[----:B------:R-:W-:Y:S01]  /*0fe0*/  FMUL.FTZ R23, R21, R21 ;  /* 0x0000001515177220 */ /* 0x000fe20000410000 */
[----:B------:R-:W-:Y:S02]  /*0ff0*/  FADD.FTZ R18, R18, R19 ;  /* 0x0000001312127221 */ /* 0x000fe40000010000 */
[----:B------:R-:W-:Y:S01]  /*1000*/  SHF.L.U32 R19, R22, 0x10, RZ ;  /* 0x0000001016137819 */ /* 0x000fe200000006ff */
[----:B------:R-:W-:Y:S01]  /*1010*/  FADD.FTZ R17, R17, R20 ;  /* 0x0000001411117221 */ /* 0x000fe20000010000 */
[C---:B------:R-:W-:Y:S01]  /*1020*/  FADD.FTZ R20, R16.reuse, R21 ;  /* 0x0000001510147221 */ /* 0x040fe20000010000 */
[----:B------:R-:W-:Y:S01]  /*1030*/  FFMA.FTZ R23, R16, R16, R23 ;  /* 0x0000001010177223 */ /* 0x000fe20000010017 */
[----:B------:R-:W-:Y:S01]  /*1040*/  SHF.L.U32 R16, R47, 0x10, RZ ;  /* 0x000000102f107819 */ /* 0x000fe200000006ff */
[----:B------:R-:W-:Y:S01]  /*1050*/  FMUL.FTZ R21, R19, R19 ;  /* 0x0000001313157220 */ /* 0x000fe20000410000 */
[----:B------:R-:W-:Y:S01]  /*1060*/  FADD.FTZ R17, R17, R20 ;  /* 0x0000001411117221 */ /* 0x000fe20000010000 */
[----:B------:R-:W-:-:S02]  /*1070*/  FADD.FTZ R18, R18, R23 ;  /* 0x0000001712127221 */ /* 0x000fc40000010000 */
[C---:B------:R-:W-:Y:S01]  /*1080*/  FADD.FTZ R20, R16.reuse, R19 ;  /* 0x0000001310147221 */ /* 0x040fe20000010000 */
[----:B------:R-:W-:-:S03]  /*1090*/  FFMA.FTZ R21, R16, R16, R21 ;  /* 0x0000001010157223 */ /* 0x000fc60000010015 */
[----:B------:R-:W-:Y:S01]  /*10a0*/  FADD.FTZ R17, R17, R20 ;  /* 0x0000001411117221 */ /* 0x000fe20000010000 */
[----:B------:R-:W-:-:S04]  /*10b0*/  FADD.FTZ R18, R18, R21 ;  /* 0x0000001512127221 */ /* 0x000fc80000010000 */
[----:B------:R-:W1:Y:S04]  /*10c0*/  SHFL.DOWN PT, R16, R17, 0x1, 0x1f ;  /* 0x08201f0011107f89 */ /* 0x000e6800000e0000 */
[----:B------:R-:W2:Y:S01]  /*10d0*/  SHFL.DOWN PT, R19, R18, 0x1, 0x1f ;  /* 0x08201f0012137f89 */ /* 0x000ea200000e0000 */
[----:B-1----:R-:W-:Y:S01]  /*10e0*/  @!P0 FADD.FTZ R17, R17, R16 ;  /* 0x0000001011118221 */ /* 0x002fe20000010000 */
[----:B--2---:R-:W-:-:S04]  /*10f0*/  @!P0 FADD.FTZ R18, R18, R19 ;  /* 0x0000001312128221 */ /* 0x004fc80000010000 */
[----:B------:R-:W1:Y:S04]  /*1100*/  SHFL.DOWN PT, R16, R17, 0x2, 0x1f ;  /* 0x08401f0011107f89 */ /* 0x000e6800000e0000 */
[----:B------:R-:W2:Y:S01]  /*1110*/  SHFL.DOWN PT, R19, R18, 0x2, 0x1f ;  /* 0x08401f0012137f89 */ /* 0x000ea200000e0000 */
[----:B------:R-:W-:-:S13]  /*1120*/  ISETP.GT.AND P0, PT, R3, 0x1d, PT ;  /* 0x0000001d0300780c */ /* 0x000fda0003f04270 */
        /* <DEDUP_REMOVED lines=14> */
[----:B------:R-:W-:Y:S02]  /*1210*/  ISETP.NE.AND P0, PT, R3, RZ, PT ;  /* 0x000000ff0300720c */ /* 0x000fe40003f05270 */
[----:B0-----:R-:W-:Y:S01]  /*1220*/  ISETP.GE.U32.AND P6, PT, R48, 0x2, PT ;  /* 0x000000023000780c */ /* 0x001fe20003fc6070 */
[----:B-1----:R-:W-:Y:S01]  /*1230*/  @!P5 FADD.FTZ R17, R17, R16 ;  /* 0x000000101111d221 */ /* 0x002fe20000010000 */
[----:B--2---:R-:W-:Y:S01]  /*1240*/  @!P5 FADD.FTZ R18, R18, R19 ;  /* 0x000000131212d221 */ /* 0x004fe20000010000 */
[----:B------:R-:W-:-:S03]  /*1250*/  ISETP.NE.AND P5, PT, R2, RZ, PT ;  /* 0x000000ff0200720c */ /* 0x000fc60003fa5270 */
[----:B------:R-:W-:Y:S02]  /*1260*/  MOV R34, R17 ;  /* 0x0000001100227202 */ /* 0x000fe40000000f00 */
[----:B------:R-:W-:-:S05]  /*1270*/  MOV R35, R18 ;  /* 0x0000001200237202 */ /* 0x000fca0000000f00 */
[----:B------:R0:W-:Y:S01]  /*1280*/  @!P0 STS.64 [R14+0x10], R34 ;  /* 0x000010220e008388 */ /* 0x0001e20000000a00 */
[----:B------:R-:W-:Y:S06]  /*1290*/  BAR.SYNC.DEFER_BLOCKING 0x0 ;  /* 0x0000000000007b1d */ /* 0x000fec0000010000 */
[----:B------:R-:W-:Y:S05]  /*12a0*/  @P5 BRA `(.L_x_3121) ;  /* 0x0000000000905947 */ /* 0x000fea0003800000 */
[----:B------:R-:W1:Y:S01]  /*12b0*/  S2UR UR6, SR_CgaCtaId ;  /* 0x00000000000679c3 */ /* 0x000e620000008800 */
[----:B------:R-:W-:Y:S02]  /*12c0*/  UMOV UR5, 0x400 ;  /* 0x0000040000057882 */ /* 0x000fe40000000000 */
[----:B-1----:R-:W-:-:S09]  /*12d0*/  ULEA UR5, UR6, UR5, 0x18 ;  /* 0x0000000506057291 */ /* 0x002fd2000f8ec03f */
[----:B------:R-:W1:Y:S04]  /*12e0*/  LDS.64 R24, [UR5+0x18] ;  /* 0x00001805ff187984 */ /* 0x000e680008000a00 */
[----:B------:R-:W2:Y:S04]  /*12f0*/  LDS.128 R28, [UR5+0x20] ;  /* 0x00002005ff1c7984 */ /* 0x000ea80008000c00 */
[----:B------:R-:W3:Y:S04]  /*1300*/  LDS.128 R16, [UR5+0x30] ;  /* 0x00003005ff107984 */ /* 0x000ee80008000c00 */
[----:B------:R-:W4:Y:S01]  /*1310*/  LDS.128 R20, [UR5+0x40] ;  /* 0x00004005ff147984 */ /* 0x000f220008000c00 */
[----:B-1----:R-:W-:Y:S01]  /*1320*/  FADD.FTZ R27, R34, R24 ;  /* 0x00000018221b7221 */ /* 0x002fe20000010000 */
[----:B------:R-:W-:-:S03]  /*1330*/  FADD.FTZ R24, R35, R25 ;  /* 0x0000001923187221 */ /* 0x000fc60000010000 */
[----:B--2---:R-:W-:Y:S01]  /*1340*/  FADD.FTZ R33, R27, R28 ;  /* 0x0000001c1b217221 */ /* 0x004fe20000010000 */
[----:B------:R-:W-:Y:S02]  /*1350*/  FADD.FTZ R28, R24, R29 ;  /* 0x0000001d181c7221 */ /* 0x000fe40000010000 */
[----:B------:R-:W1:Y:S01]  /*1360*/  LDS.128 R24, [UR5+0x50] ;  /* 0x00005005ff187984 */ /* 0x000e620008000c00 */
[----:B------:R-:W-:Y:S01]  /*1370*/  FADD.FTZ R33, R33, R30 ;  /* 0x0000001e21217221 */ /* 0x000fe20000010000 */
[----:B------:R-:W-:Y:S02]  /*1380*/  FADD.FTZ R32, R28, R31 ;  /* 0x0000001f1c207221 */ /* 0x000fe40000010000 */
[----:B------:R-:W2:Y:S01]  /*1390*/  LDS.128 R28, [UR5+0x60] ;  /* 0x00006005ff1c7984 */ /* 0x000ea20008000c00 */
[----:B---3--:R-:W-:Y:S01]  /*13a0*/  FADD.FTZ R33, R33, R16 ;  /* 0x0000001021217221 */ /* 0x008fe20000010000 */
[----:B------:R-:W-:-:S03]  /*13b0*/  FADD.FTZ R16, R32, R17 ;  /* 0x0000001120107221 */ /* 0x000fc60000010000 */
[----:B------:R-:W-:Y:S01]  /*13c0*/  FADD.FTZ R17, R33, R18 ;  /* 0x0000001221117221 */ /* 0x000fe20000010000 */
[----:B------:R-:W-:Y:S01]  /*13d0*/  FADD.FTZ R16, R16, R19 ;  /* 0x0000001310107221 */ /* 0x000fe20000010000 */
[----:B0-----:R-:W0:Y:S02]  /*13e0*/  LDS.128 R32, [UR5+0x70] ;  /* 0x00007005ff207984 */ /* 0x001e240008000c00 */
[----:B----4-:R-:W-:Y:S01]  /*13f0*/  FADD.FTZ R17, R17, R20 ;  /* 0x0000001411117221 */ /* 0x010fe20000010000 */
        /* <DEDUP_REMOVED lines=15> */
.L_x_3121:
[----:B------:R-:W-:Y:S05]  /*14f0*/  BSYNC B0 ;  /* 0x0000000000007941 */ /* 0x000fea0003800000 */
.L_x_3120:
[----:B------:R-:W-:Y:S02]  /*1500*/  PRMT R30, R40, 0x7632, R30 ;  /* 0x00007632281e7816 */ /* 0x000fe4000000001e */
[----:B------:R-:W-:Y:S02]  /*1510*/  PRMT R25, R43, 0x7632, R25 ;  /* 0x000076322b197816 */ /* 0x000fe40000000019 */
[----:B------:R-:W-:Y:S02]  /*1520*/  PRMT R24, R44, 0x7632, R24 ;  /* 0x000076322c187816 */ /* 0x000fe40000000018 */
[----:B------:R-:W-:Y:S02]  /*1530*/  PRMT R31, R42, 0x7632, R31 ;  /* 0x000076322a1f7816 */ /* 0x000fe4000000001f */
[----:B------:R-:W-:Y:S02]  /*1540*/  PRMT R16, R38, 0x7632, R16 ;  /* 0x0000763226107816 */ /* 0x000fe40000000010 */
[----:B------:R-:W-:-:S02]  /*1550*/  PRMT R17, R45, 0x7632, R17 ;  /* 0x000076322d117816 */ /* 0x000fc40000000011 */
[----:B------:R-:W-:Y:S02]  /*1560*/  PRMT R18, R46, 0x7632, R18 ;  /* 0x000076322e127816 */ /* 0x000fe40000000012 */
        /* <DEDUP_REMOVED lines=12> */
[----:B------:R-:W1:Y:S01]  /*1630*/  S2UR UR5, SR_CTAID.Y ;  /* 0x00000000000579c3 */ /* 0x000e620000002600 */
[----:B------:R-:W-:Y:S02]  /*1640*/  LOP3.LUT P0, RZ, R8, 0x2, RZ, 0xc0, !PT ;  /* 0x0000000208ff7812 */ /* 0x000fe4000780c0ff */
[----:B------:R-:W-:Y:S02]  /*1650*/  MOV R27, 0xffffffff ;  /* 0xffffffff001b7802 */ /* 0x000fe40000000f00 */
[----:B------:R-:W-:Y:S02]  /*1660*/  SEL R33, R48, RZ, !P0 ;  /* 0x000000ff30217207 */ /* 0x000fe40004000000 */
[----:B------:R-:W-:Y:S02]  /*1670*/  SEL R27, R27, 0x1, P0 ;  /* 0x000000011b1b7807 */ /* 0x000fe40000000000 */
[----:B------:R-:W-:Y:S02]  /*1680*/  ISETP.NE.AND P0, PT, R33, -0x1, PT ;  /* 0xffffffff2100780c */ /* 0x000fe40003f05270 */
[----:B-1----:R-:W-:-:S05]  /*1690*/  MOV R0, UR5 ;  /* 0x0000000500007c02 */ /* 0x002fca0008000f00 */
[----:B------:R-:W-:-:S04]  /*16a0*/  IMAD R23, R5, UR7, R0 ;  /* 0x0000000705177c24 */ /* 0x000fc8000f8e0200 */
[----:B------:R-:W-:-:S05]  /*16b0*/  IMAD.WIDE.U32 R22, R23, 0x8, R28 ;  /* 0x0000000817167825 */ /* 0x000fca00078e001c */
[----:B------:R1:W-:Y:S01]  /*16c0*/  STG.E.64 desc[UR8][R22.64], R34 ;  /* 0x0000002216007986 */ /* 0x0003e2000c101b08 */
[----:B------:R-:W-:Y:S06]  /*16d0*/  MEMBAR.ALL.GPU ;  /* 0x0000000000007992 */ /* 0x000fec000000a000 */
[----:B------:R-:W-:-:S00]  /*16e0*/  ERRBAR ;  /* 0x00000000000079ab */ /* 0x000fc00000000000 */
[----:B------:R-:W-:Y:S06]  /*16f0*/  CGAERRBAR ;  /* 0x00000000000075ab */ /* 0x000fec0000000000 */
[----:B------:R1:W-:Y:S01]  /*1700*/  REDG.E.ADD.S32.STRONG.GPU desc[UR8][R20.64], R27 ;  /* 0x0000001b1400798e */ /* 0x0003e2000c10e388 */
[----:B------:R-:W-:Y:S05]  /*1710*/  @!P0 BRA `(.L_x_3123) ;  /* 0x0000000000148947 */ /* 0x000fea0003800000 */
.L_x_3124:
[----:B-1----:R-:W2:Y:S04]  /*1720*/  LDG.E.STRONG.GPU R22, desc[UR8][R20.64] ;  /* 0x0000000814167981 */ /* 0x002ea8000c1ef900 */
[----:B--2---:R-:W-:Y:S01]  /*1730*/  CCTL.IVALL ;  /* 0x00000000ff00798f */ /* 0x004fe20002000000 */
[----:B------:R-:W-:Y:S05]  /*1740*/  YIELD ;  /* 0x0000000000007946 */ /* 0x000fea0003800000 */
[----:B------:R-:W-:-:S13]  /*1750*/  ISETP.NE.AND P0, PT, R22, R33, PT ;  /* 0x000000211600720c */ /* 0x000fda0003f05270 */
[----:B------:R-:W-:Y:S05]  /*1760*/  @P0 BRA `(.L_x_3124) ;  /* 0xfffffffc00ec0947 */ /* 0x000fea000383ffff */
.L_x_3123:
[----:B------:R-:W-:Y:S01]  /*1770*/  ISETP.NE.AND P0, PT, R48, RZ, PT ;  /* 0x000000ff3000720c */ /* 0x000fe20003f05270 */
[----:B------:R-:W-:Y:S05]  /*1780*/  WARPSYNC.ALL ;  /* 0x0000000000007948 */ /* 0x000fea0003800000 */
[----:B------:R-:W-:Y:S07]  /*1790*/  BAR.SYNC.DEFER_BLOCKING 0x0 ;  /* 0x0000000000007b1d */ /* 0x000fee0000010000 */
[----:B------:R-:W-:Y:S05]  /*17a0*/  @!P0 BRA `(.L_x_3122) ;  /* 0x0000000c00e88947 */ /* 0x000fea0003800000 */
[----:B-1----:R-:W-:Y:S01]  /*17b0*/  IADD3 R20, R48, -0x1, RZ ;  /* 0xffffffff30147810 */ /* 0x002fe20007ffe0ff */
        /* <DEDUP_REMOVED lines=12> */
.L_x_3128:
[----:B------:R-:W-:-:S13]  /*1880*/  ISETP.EQ.OR P6, PT, R27, UR7, P5 ;  /* 0x000000071b007c0c */ /* 0x000fda000afc2670 */
[----:B------:R-:W-:-:S04]  /*1890*/  @!P6 IMAD R23, R5, R27, R0 ;  /* 0x0000001b0517e224 */ /* 0x000fc800078e0200 */
[----:B------:R-:W-:-:S05]  /*18a0*/  @!P6 IMAD.WIDE.U32 R22, R23, 0x8, R28 ;  /* 0x000000081716e825 */ /* 0x000fca00078e001c */
[----:B------:R-:W0:Y:S01]  /*18b0*/  @!P6 LDG.E.64 R20, desc[UR8][R22.64] ;  /* 0x000000081614e981 */ /* 0x000e22000c1e1b00 */
[----:B------:R-:W-:Y:S01]  /*18c0*/  IADD3 R33, R27, 0x1, RZ ;  /* 0x000000011b217810 */ /* 0x000fe20007ffe0ff */
[----:B0-----:R-:W-:Y:S01]  /*18d0*/  @!P6 FADD.FTZ R34, R34, R20 ;  /* 0x000000142222e221 */ /* 0x001fe20000010000 */
        /* <DEDUP_REMOVED lines=109> */
.L_x_3127:
        /* <DEDUP_REMOVED lines=14> */
[----:B------:R-:W-:Y:S02]  /*2090*/  @!P0 FADD.FTZ R35, R35, R21 ;  /* 0x0000001523238221 */ /* 0x000fe40000010000 */
[----:B------:R-:W-:Y:S01]  /*20a0*/  ISETP.EQ.OR P0, PT, R33, UR7, P5 ;  /* 0x0000000721007c0c */ /* 0x000fe2000af02670 */
[----:B--2---:R-:W-:Y:S01]  /*20b0*/  @!P6 FADD.FTZ R34, R34, R22 ;  /* 0x000000162222e221 */ /* 0x004fe20000010000 */
[----:B------:R-:W-:Y:S01]  /*20c0*/  @!P6 FADD.FTZ R35, R35, R23 ;  /* 0x000000172323e221 */ /* 0x000fe20000010000 */
[----:B------:R-:W-:-:S10]  /*20d0*/  ISETP.EQ.OR P6, PT, R32, UR7, P5 ;  /* 0x0000000720007c0c */ /* 0x000fd4000afc2670 */
[----:B------:R-:W-:-:S03]  /*20e0*/  @!P0 IMAD R23, R5, R33, R0 ;  /* 0x0000002105178224 */ /* 0x000fc600078e0200 */
[----:B------:R-:W-:-:S04]  /*20f0*/  @!P6 IMAD R21, R5, R32, R0 ;  /* 0x000000200515e224 */ /* 0x000fc800078e0200 */
[----:B------:R-:W-:-:S04]  /*2100*/  @!P6 IMAD.WIDE.U32 R20, R21, 0x8, R28 ;  /* 0x000000081514e825 */ /* 0x000fc800078e001c */
[----:B------:R-:W-:Y:S02]  /*2110*/  @!P0 IMAD.WIDE.U32 R22, R23, 0x8, R28 ;  /* 0x0000000817168825 */ /* 0x000fe400078e001c */
[----:B------:R-:W2:Y:S04]  /*2120*/  @!P6 LDG.E.64 R20, desc[UR8][R20.64] ;  /* 0x000000081414e981 */ /* 0x000ea8000c1e1b00 */
[----:B------:R-:W3:Y:S01]  /*2130*/  @!P0 LDG.E.64 R22, desc[UR8][R22.64] ;  /* 0x0000000816168981 */ /* 0x000ee2000c1e1b00 */
[----:B------:R-:W-:-:S04]  /*2140*/  IADD3 R27, R27, 0x4, RZ ;  /* 0x000000041b1b7810 */ /* 0x000fc80007ffe0ff */
        /* <DEDUP_REMOVED lines=16> */
[----:B------:R-:W-:Y:S02]  /*2250*/  @!P6 FADD.FTZ R35, R35, R21 ;  /* 0x000000152323e221 */ /* 0x000fe40000010000 */
[----:B------:R-:W-:Y:S01]  /*2260*/  ISETP.EQ.OR P6, PT, R33, UR7, P5 ;  /* 0x0000000721007c0c */ /* 0x000fe2000afc2670 */
[----:B---3--:R-:W-:Y:S01]  /*2270*/  @!P0 FADD.FTZ R34, R34, R22 ;  /* 0x0000001622228221 */ /* 0x008fe20000010000 */
        /* <DEDUP_REMOVED lines=8> */
[----:B------:R-:W-:Y:S02]  /*2300*/  IADD3 R26, R26, -0x4, RZ ;  /* 0xfffffffc1a1a7810 */ /* 0x000fe40007ffe0ff */
[----:B------:R-:W-:Y:S02]  /*2310*/  IADD3 R27, R27, 0x4, RZ ;  /* 0x000000041b1b7810 */ /* 0x000fe40007ffe0ff */
[----:B------:R-:W-:Y:S01]  /*2320*/  IADD3 R26, R26, -0x4, RZ ;  /* 0xfffffffc1a1a7810 */ /* 0x000fe20007ffe0ff */
[----:B--2---:R-:W-:Y:S01]  /*2330*/  @!P0 FADD.FTZ R34, R34, R20 ;  /* 0x0000001422228221 */ /* 0x004fe20000010000 */
[----:B------:R-:W-:Y:S01]  /*2340*/  @!P0 FADD.FTZ R35, R35, R21 ;  /* 0x0000001523238221 */ /* 0x000fe20000010000 */
[----:B------:R-:W-:-:S02]  /*2350*/  PLOP3.LUT P0, PT, PT, PT, PT, 0x8, 0x0 ;  /* 0x000000000000781c */ /* 0x000fc40003f0e170 */
[----:B---3--:R-:W-:Y:S01]  /*2360*/  @!P6 FADD.FTZ R34, R34, R22 ;  /* 0x000000162222e221 */ /* 0x008fe20000010000 */
[----:B------:R-:W-:-:S10]  /*2370*/  @!P6 FADD.FTZ R35, R35, R23 ;  /* 0x000000172323e221 */ /* 0x000fd40000010000 */
.L_x_3129:
[----:B------:R-:W-:-:S13]  /*2380*/  ISETP.NE.OR P0, PT, R26, RZ, P0 ;  /* 0x000000ff1a00720c */ /* 0x000fda0000705670 */
[----:B------:R-:W-:Y:S05]  /*2390*/  @!P0 BRA `(.L_x_3125) ;  /* 0x00000000007c8947 */ /* 0x000fea0003800000 */
.L_x_3126:
        /* <DEDUP_REMOVED lines=27> */
[----:B------:R-:W-:Y:S02]  /*2550*/  ISETP.NE.AND P0, PT, R26, RZ, PT ;  /* 0x000000ff1a00720c */ /* 0x000fe40003f05270 */
[----:B---3--:R-:W-:Y:S01]  /*2560*/  @!P6 FADD.FTZ R34, R34, R22 ;  /* 0x000000162222e221 */ /* 0x008fe20000010000 */
[----:B------:R-:W-:-:S10]  /*2570*/  @!P6 FADD.FTZ R35, R35, R23 ;  /* 0x000000172323e221 */ /* 0x000fd40000010000 */
[----:B------:R-:W-:Y:S05]  /*2580*/  @P0 BRA `(.L_x_3126) ;  /* 0xfffffffc00840947 */ /* 0x000fea000383ffff */
.L_x_3125:
        /* <DEDUP_REMOVED lines=11> */
.L_x_3131:
[----:B------:R-:W-:Y:S05]  /*2640*/  BSYNC B0 ;  /* 0x0000000000007941 */ /* 0x000fea0003800000 */
.L_x_3130:
        /* <DEDUP_REMOVED lines=16> */
.L_x_3122:
[----:B------:R-:W-:Y:S01]  /*2750*/  ULDC.64 UR12, c[0x0][0x218] ;  /* 0x00008600000c7ab9 */ /* 0x000fe20000000a00 */
[----:B------:R-:W-:Y:S01]  /*2760*/  LOP3.LUT P0, RZ, R2, UR7, RZ, 0xfc, !PT ;  /* 0x0000000702ff7c12 */ /* 0x000fe2000f80fcff */
[----:B------:R-:W2:Y:S01]  /*2770*/  S2UR UR6, SR_CgaCtaId ;  /* 0x00000000000679c3 */ /* 0x000ea20000008800 */
[----:B------:R-:W-:Y:S01]  /*2780*/  ISETP.EQ.U32.AND P6, PT, RZ, UR12, PT ;  /* 0x0000000cff007c0c */ /* 0x000fe2000bfc2070 */
[----:B------:R-:W-:Y:S01]  /*2790*/  UMOV UR5, 0x400 ;  /* 0x0000040000057882 */ /* 0x000fe20000000000 */
[----:B------:R-:W-:Y:S02]  /*27a0*/  IADD3 R39, R12, R39, RZ ;  /* 0x000000270c277210 */ /* 0x000fe40007ffe0ff */
[----:B------:R-:W-:-:S03]  /*27b0*/  ISETP.EQ.OR.EX P0, PT, RZ, UR13, P0, P6 ;  /* 0x0000000dff007c0c */ /* 0x000fc60008702760 */
[----:B-1----:R-:W1:Y:S08]  /*27c0*/  LDC.64 R22, c[0x0][0x228] ;  /* 0x00008a00ff167b82 */ /* 0x002e700000000a00 */
[----:B------:R-:W3:Y:S08]  /*27d0*/  LDC.64 R20, c[0x0][0x230] ;  /* 0x00008c00ff147b82 */ /* 0x000ef00000000a00 */
[----:B------:R-:W4:Y:S01]  /*27e0*/  @!P0 LDC.64 R32, c[0x0][0x218] ;  /* 0x00008600ff208b82 */ /* 0x000f220000000a00 */
[----:B--2---:R-:W-:-:S03]  /*27f0*/  ULEA UR5, UR6, UR5, 0x18 ;  /* 0x0000000506057291 */ /* 0x004fc6000f8ec03f */
[----:B------:R-:W-:Y:S02]  /*2800*/  ULDC UR6, c[0x0][0x2a4] ;  /* 0x0000a90000067ab9 */ /* 0x000fe40000000800 */
[----:B------:R-:W-:Y:S01]  /*2810*/  @!P0 FMUL.FTZ R29, R35, UR6 ;  /* 0x00000006231d8c20 */ /* 0x000fe20008410000 */
[----:B------:R-:W-:Y:S01]  /*2820*/  @!P0 FMUL.FTZ R28, R34, UR6 ;  /* 0x00000006221c8c20 */ /* 0x000fe20008410000 */
[C---:B-1----:R-:W-:Y:S02]  /*2830*/  IMAD.WIDE R48, R39.reuse, 0x4, R22 ;  /* 0x0000000427307825 */ /* 0x042fe400078e0216 */
[----:B------:R-:W-:Y:S02]  /*2840*/  @!P5 STS.64 [UR5+0x88], R34 ;  /* 0x00008822ff00d988 */ /* 0x000fe40008000a05 */
[----:B---3--:R-:W-:-:S04]  /*2850*/  IMAD.WIDE R22, R39, 0x4, R20 ;  /* 0x0000000427167825 */ /* 0x008fc800078e0214 */
[----:B----4-:R-:W-:-:S05]  /*2860*/  @!P0 IMAD.WIDE R32, R10, 0x8, R32 ;  /* 0x000000080a208825 */ /* 0x010fca00078e0220 */
[----:B------:R1:W-:Y:S01]  /*2870*/  @!P0 STG.E.64 desc[UR8][R32.64], R28 ;  /* 0x0000001c20008986 */ /* 0x0003e2000c101b08 */
[----:B------:R-:W-:Y:S01]  /*2880*/  BAR.SYNC.DEFER_BLOCKING 0x0 ;  /* 0x0000000000007b1d */ /* 0x000fe20000010000 */
[----:B------:R-:W-:Y:S02]  /*2890*/  ISETP.NE.AND P6, PT, RZ, UR10, PT ;  /* 0x0000000aff007c0c */ /* 0x000fe4000bfc5270 */
[----:B------:R-:W-:-:S05]  /*28a0*/  SHF.L.U32 R42, R42, 0x10, RZ ;  /* 0x000000102a2a7819 */ /* 0x000fca00000006ff */
[----:B-1----:R-:W1:Y:S01]  /*28b0*/  LDC R33, c[0x0][0x294] ;  /* 0x0000a500ff217b82 */ /* 0x002e620000000800 */
[----:B------:R2:W3:Y:S04]  /*28c0*/  LDG.E.64 R20, desc[UR8][R48.64] ;  /* 0x0000000830147981 */ /* 0x0004e8000c1e1b00 */
[----:B------:R-:W3:Y:S01]  /*28d0*/  LDG.E.64 R22, desc[UR8][R22.64] ;  /* 0x0000000816167981 */ /* 0x000ee2000c1e1b00 */
[----:B------:R-:W-:Y:S01]  /*28e0*/  HFMA2.MMA R32, -RZ, RZ, 1.875, 0 ;  /* 0x3f800000ff207435 */ /* 0x000fe200000001ff */
[----:B------:R-:W-:Y:S02]  /*28f0*/  SHF.L.U32 R28, R31, 0x10, RZ ;  /* 0x000000101f1c7819 */ /* 0x000fe400000006ff */
[----:B------:R-:W4:Y:S01]  /*2900*/  LDS.64 R26, [UR5+0x88] ;  /* 0x00008805ff1a7984 */ /* 0x000f220008000a00 */
[----:B------:R-:W-:-:S02]  /*2910*/  SHF.L.U32 R30, R30, 0x10, RZ ;  /* 0x000000101e1e7819 */ /* 0x000fc400000006ff */
[----:B------:R-:W-:Y:S01]  /*2920*/  SHF.L.U32 R40, R40, 0x10, RZ ;  /* 0x0000001028287819 */ /* 0x000fe200000006ff */
[----:B----4-:R-:W-:-:S04]  /*2930*/  FMUL.FTZ R39, R26, UR6 ;  /* 0x000000061a277c20 */ /* 0x010fc80008410000 */
[C---:B------:R-:W-:Y:S01]  /*2940*/  FMUL.FTZ R26, R39.reuse, R39 ;  /* 0x00000027271a7220 */ /* 0x040fe20000410000 */
[C---:B------:R-:W-:Y:S01]  /*2950*/  FADD.FTZ R29, -R39.reuse, R28 ;  /* 0x0000001c271d7221 */ /* 0x040fe20000010100 */
[----:B--2---:R-:W-:Y:S01]  /*2960*/  FADD.FTZ R49, -R39, R30 ;  /* 0x0000001e27317221 */ /* 0x004fe20000010100 */
[----:B0-----:R-:W-:Y:S01]  /*2970*/  FADD.FTZ R35, R40, -R39 ;  /* 0x8000002728237221 */ /* 0x001fe20000010000 */
[----:B------:R-:W-:-:S05]  /*2980*/  FFMA.FTZ R26, R27, UR6, -R26 ;  /* 0x000000061b1a7c23 */ /* 0x000fca000801081a */
[----:B------:R-:W-:-:S13]  /*2990*/  FSETP.GTU.FTZ.AND P0, PT, R26, RZ, PT ;  /* 0x000000ff1a00720b */ /* 0x000fda0003f1c000 */
[----:B------:R-:W0:Y:S02]  /*29a0*/  @P0 LDC R27, c[0x0][0x238] ;  /* 0x00008e00ff1b0b82 */ /* 0x000e240000000800 */
[----:B0-----:R-:W-:Y:S01]  /*29b0*/  @P0 FADD.FTZ R26, R26, R27 ;  /* 0x0000001b1a1a0221 */ /* 0x001fe20000010000 */
[----:B------:R-:W-:-:S03]  /*29c0*/  FADD.FTZ R27, R42, -R39 ;  /* 0x800000272a1b7221 */ /* 0x000fc60000010000 */
[----:B------:R-:W0:Y:S02]  /*29d0*/  @P0 MUFU.RSQ R32, R26 ;  /* 0x0000001a00200308 */ /* 0x000e240000001400 */
[-C--:B0-----:R-:W-:Y:S01]  /*29e0*/  FMUL.FTZ R27, R27, R32.reuse ;  /* 0x000000201b1b7220 */ /* 0x081fe20000410000 */
[----:B------:R-:W-:-:S03]  /*29f0*/  FMUL.FTZ R28, R29, R32 ;  /* 0x000000201d1c7220 */ /* 0x000fc60000410000 */
[----:B---3--:R-:W-:Y:S01]  /*2a00*/  FFMA.FTZ R30, R20, R27, R22 ;  /* 0x0000001b141e7223 */ /* 0x008fe20000010016 */
[----:B------:R-:W-:Y:S01]  /*2a10*/  FFMA.FTZ R31, R21, R28, R23 ;  /* 0x0000001c151f7223 */ /* 0x000fe20000010017 */
[----:B-1----:R-:W-:Y:S06]  /*2a20*/  @!P6 BRA `(.L_x_3132) ;  /* 0x000000000028e947 */ /* 0x002fec0003800000 */
        /* <DEDUP_REMOVED lines=10> */
.L_x_3132:
[----:B------:R-:W-:Y:S04]  /*2ad0*/  BSSY B0, `(.L_x_3133) ;  /* 0x000000e000007945 */ /* 0x000fe80003800000 */
[----:B------:R-:W-:Y:S05]  /*2ae0*/  @!P1 BRA `(.L_x_3134) ;  /* 0x0000000000309947 */ /* 0x000fea0003800000 */
        /* <DEDUP_REMOVED lines=8> */
[----:B------:R-:W-:Y:S02]  /*2b70*/  LEA R28, P0, R26, UR12, 0x1 ;  /* 0x0000000c1a1c7c11 */ /* 0x000fe4000f8008ff */
[----:B------:R-:W-:-:S04]  /*2b80*/  IADD3 R37, R27, R37, RZ ;  /* 0x000000251b257210 */ /* 0x000fc80007ffe0ff */
[----:B------:R-:W-:-:S05]  /*2b90*/  LEA.HI.X R29, R26, UR13, R37, 0x1, P0 ;  /* 0x0000000d1a1d7c11 */ /* 0x000fca00080f0c25 */
[----:B------:R0:W-:Y:S02]  /*2ba0*/  STG.E desc[UR8][R28.64], R31 ;  /* 0x0000001f1c007986 */ /* 0x0001e4000c101908 */
.L_x_3134:
[----:B------:R-:W-:Y:S05]  /*2bb0*/  BSYNC B0 ;  /* 0x0000000000007941 */ /* 0x000fea0003800000 */
.L_x_3133:
[-C--:B------:R-:W-:Y:S01]  /*2bc0*/  FMUL.FTZ R35, R35, R32.reuse ;  /* 0x0000002023237220 */ /* 0x080fe20000410000 */
[----:B------:R-:W-:Y:S01]  /*2bd0*/  FMUL.FTZ R26, R49, R32 ;  /* 0x00000020311a7220 */ /* 0x000fe20000410000 */
[----:B------:R-:W-:Y:S02]  /*2be0*/  SHF.L.U32 R40, R43, 0x10, RZ ;  /* 0x000000102b287819 */ /* 0x000fe400000006ff */
[----:B------:R-:W-:Y:S01]  /*2bf0*/  SHF.L.U32 R34, R25, 0x10, RZ ;  /* 0x0000001019227819 */ /* 0x000fe200000006ff */
[----:B------:R-:W-:Y:S01]  /*2c00*/  FFMA.FTZ R35, R20, R35, R22 ;  /* 0x0000002314237223 */ /* 0x000fe20000010016 */
[----:B0-----:R-:W-:Y:S01]  /*2c10*/  SHF.R.U32.HI R31, RZ, 0x2, R2 ;  /* 0x00000002ff1f7819 */ /* 0x001fe20000011602 */
[----:B------:R-:W-:Y:S01]  /*2c20*/  FFMA.FTZ R30, R21, R26, R23 ;  /* 0x0000001a151e7223 */ /* 0x000fe20000010017 */
[----:B------:R-:W-:Y:S06]  /*2c30*/  @!P6 BRA `(.L_x_3135) ;  /* 0x000000000028e947 */ /* 0x000fec0003800000 */
        /* <DEDUP_REMOVED lines=10> */
.L_x_3135:
        /* <DEDUP_REMOVED lines=14> */
.L_x_3137:
[----:B------:R-:W-:Y:S05]  /*2dc0*/  BSYNC B0 ;  /* 0x0000000000007941 */ /* 0x000fea0003800000 */
.L_x_3136:
[----:B------:R-:W-:-:S04]  /*2dd0*/  IMAD.WIDE.U32 R26, R31, 0x24924925, RZ ;  /* 0x249249251f1a7825 */ /* 0x000fc800078e00ff */
[----:B0-----:R-:W-:Y:S01]  /*2de0*/  FADD.FTZ R29, R40, -R39 ;  /* 0x80000027281d7221 */ /* 0x001fe20000010000 */
[----:B------:R-:W-:Y:S01]  /*2df0*/  FADD.FTZ R31, -R39, R34 ;  /* 0x00000022271f7221 */ /* 0x000fe20000010100 */
[----:B------:R-:W-:Y:S01]  /*2e00*/  SHF.L.U32 R44, R44, 0x10, RZ ;  /* 0x000000102c2c7819 */ /* 0x000fe200000006ff */
[----:B------:R-:W-:Y:S01]  /*2e10*/  IMAD R25, R33, UR7, R27 ;  /* 0x0000000721197c24 */ /* 0x000fe2000f8e021b */
[----:B------:R-:W-:Y:S01]  /*2e20*/  SHF.L.U32 R26, R24, 0x10, RZ ;  /* 0x00000010181a7819 */ /* 0x000fe200000006ff */
[-C--:B------:R-:W-:Y:S01]  /*2e30*/  FMUL.FTZ R29, R29, R32.reuse ;  /* 0x000000201d1d7220 */ /* 0x080fe20000410000 */
[----:B------:R-:W-:Y:S01]  /*2e40*/  FMUL.FTZ R24, R31, R32 ;  /* 0x000000201f187220 */ /* 0x000fe20000410000 */
[----:B------:R-:W-:Y:S02]  /*2e50*/  FADD.FTZ R33, R44, -R39 ;  /* 0x800000272c217221 */ /* 0x000fe40000010000 */
[----:B------:R-:W-:Y:S01]  /*2e60*/  FADD.FTZ R35, -R39, R26 ;  /* 0x0000001a27237221 */ /* 0x000fe20000010100 */
[----:B------:R-:W-:Y:S01]  /*2e70*/  FFMA.FTZ R30, R20, R29, R22 ;  /* 0x0000001d141e7223 */ /* 0x000fe20000010016 */
        /* <DEDUP_REMOVED lines=12> */
.L_x_3138:
        /* <DEDUP_REMOVED lines=14> */
.L_x_3140:
[----:B------:R-:W-:Y:S05]  /*3020*/  BSYNC B0 ;  /* 0x0000000000007941 */ /* 0x000fea0003800000 */
.L_x_3139:
[-C--:B------:R-:W-:Y:S01]  /*3030*/  FMUL.FTZ R33, R33, R32.reuse ;  /* 0x0000002021217220 */ /* 0x080fe20000410000 */
[----:B------:R-:W-:Y:S01]  /*3040*/  FMUL.FTZ R26, R35, R32 ;  /* 0x00000020231a7220 */ /* 0x000fe20000410000 */
[----:B------:R-:W-:Y:S02]  /*3050*/  SHF.L.U32 R38, R38, 0x10, RZ ;  /* 0x0000001026267819 */ /* 0x000fe400000006ff */
[----:B------:R-:W-:Y:S01]  /*3060*/  IADD3 R24, R25, 0x40, RZ ;  /* 0x0000004019187810 */ /* 0x000fe20007ffe0ff */
[----:B------:R-:W-:Y:S01]  /*3070*/  FFMA.FTZ R33, R20, R33, R22 ;  /* 0x0000002114217223 */ /* 0x000fe20000010016 */
[----:B------:R-:W-:Y:S01]  /*3080*/  FFMA.FTZ R30, R21, R26, R23 ;  /* 0x0000001a151e7223 */ /* 0x000fe20000010017 */
[----:B------:R-:W-:Y:S06]  /*3090*/  @!P6 BRA `(.L_x_3141) ;  /* 0x000000000028e947 */ /* 0x000fec0003800000 */
        /* <DEDUP_REMOVED lines=10> */
.L_x_3141:
[----:B------:R-:W-:Y:S04]  /*3140*/  BSSY B0, `(.L_x_3142) ;  /* 0x000000e000007945 */ /* 0x000fe80003800000 */
[----:B------:R-:W-:Y:S05]  /*3150*/  @!P4 BRA `(.L_x_3143) ;  /* 0x000000000030c947 */ /* 0x000fea0003800000 */
        /* <DEDUP_REMOVED lines=12> */
.L_x_3143:
[----:B------:R-:W-:Y:S05]  /*3220*/  BSYNC B0 ;  /* 0x0000000000007941 */ /* 0x000fea0003800000 */
.L_x_3142:
[----:B------:R-:W-:Y:S01]  /*3230*/  SHF.L.U32 R16, R16, 0x10, RZ ;  /* 0x0000001010107819 */ /* 0x000fe200000006ff */
[----:B------:R-:W-:Y:S01]  /*3240*/  ULDC.64 UR12, c[0x0][0x278] ;  /* 0x00009e00000c7ab9 */ /* 0x000fe20000000a00 */
[----:B01----:R-:W-:Y:S02]  /*3250*/  IADD3 R28, R25, 0x50, RZ ;  /* 0x00000050191c7810 */ /* 0x003fe40007ffe0ff */
[----:B------:R-:W-:Y:S01]  /*3260*/  SHF.L.U32 R26, R17, 0x10, RZ ;  /* 0x00000010111a7819 */ /* 0x000fe200000006ff */
[----:B------:R-:W-:Y:S01]  /*3270*/  FADD.FTZ R17, R38, -R39 ;  /* 0x8000002726117221 */ /* 0x000fe20000010000 */
[----:B------:R-:W-:Y:S01]  /*3280*/  ISETP.GE.U32.AND P5, PT, R24, UR12, PT ;  /* 0x0000000c18007c0c */ /* 0x000fe2000bfa6070 */
[----:B------:R-:W-:Y:S01]  /*3290*/  FADD.FTZ R27, -R39, R16 ;  /* 0x00000010271b7221 */ /* 0x000fe20000010100 */
[----:B------:R-:W-:Y:S01]  /*32a0*/  SHF.R.S32.HI R37, RZ, 0x1f, R24 ;  /* 0x0000001fff257819 */ /* 0x000fe20000011418 */
[-C--:B------:R-:W-:Y:S01]  /*32b0*/  FMUL.FTZ R17, R17, R32.reuse ;  /* 0x0000002011117220 */ /* 0x080fe20000410000 */
[----:B------:R-:W-:Y:S01]  /*32c0*/  ISETP.GE.U32.AND P0, PT, R28, UR12, PT ;  /* 0x0000000c1c007c0c */ /* 0x000fe2000bf06070 */
[----:B------:R-:W-:Y:S01]  /*32d0*/  FMUL.FTZ R16, R27, R32 ;  /* 0x000000201b107220 */ /* 0x000fe20000410000 */
[----:B------:R-:W-:Y:S01]  /*32e0*/  SHF.R.S32.HI R29, RZ, 0x1f, R28 ;  /* 0x0000001fff1d7819 */ /* 0x000fe2000001141c */
[----:B------:R-:W-:Y:S01]  /*32f0*/  FADD.FTZ R35, -R39, R26 ;  /* 0x0000001a27237221 */ /* 0x000fe20000010100 */
[----:B------:R-:W-:Y:S01]  /*3300*/  SHF.L.U32 R30, R45, 0x10, RZ ;  /* 0x000000102d1e7819 */ /* 0x000fe200000006ff */
[----:B------:R-:W-:Y:S01]  /*3310*/  FFMA.FTZ R31, R21, R16, R23 ;  /* 0x00000010151f7223 */ /* 0x000fe20000010017 */
[----:B------:R-:W-:-:S02]  /*3320*/  ISETP.GE.AND.EX P5, PT, R37, UR13, PT, P5 ;  /* 0x0000000d25007c0c */ /* 0x000fc4000bfa6350 */
[----:B------:R-:W-:Y:S01]  /*3330*/  ISETP.GE.AND.EX P0, PT, R29, UR13, PT, P0 ;  /* 0x0000000d1d007c0c */ /* 0x000fe2000bf06300 */
[----:B------:R-:W-:Y:S01]  /*3340*/  FADD.FTZ R33, R30, -R39 ;  /* 0x800000271e217221 */ /* 0x000fe20000010000 */
[----:B------:R-:W-:Y:S01]  /*3350*/  ISETP.LT.U32.AND P5, PT, R2, 0x1c0, !P5 ;  /* 0x000001c00200780c */ /* 0x000fe20006fa1070 */
[----:B------:R-:W-:Y:S01]  /*3360*/  FFMA.FTZ R30, R20, R17, R22 ;  /* 0x00000011141e7223 */ /* 0x000fe20000010016 */
[----:B------:R-:W-:Y:S01]  /*3370*/  ISETP.LT.U32.AND P0, PT, R2, 0x1c0, !P0 ;  /* 0x000001c00200780c */ /* 0x000fe20004701070 */
        /* <DEDUP_REMOVED lines=11> */
.L_x_3144:
        /* <DEDUP_REMOVED lines=14> */
.L_x_3146:
[----:B------:R-:W-:Y:S05]  /*3510*/  BSYNC B0 ;  /* 0x0000000000007941 */ /* 0x000fea0003800000 */
.L_x_3145:
[-C--:B------:R-:W-:Y:S01]  /*3520*/  FMUL.FTZ R33, R33, R32.reuse ;  /* 0x0000002021217220 */ /* 0x080fe20000410000 */
[----:B------:R-:W-:Y:S01]  /*3530*/  FMUL.FTZ R24, R35, R32 ;  /* 0x0000002023187220 */ /* 0x000fe20000410000 */
[----:B------:R-:W-:Y:S02]  /*3540*/  SHF.L.U32 R46, R46, 0x10, RZ ;  /* 0x000000102e2e7819 */ /* 0x000fe400000006ff */
[----:B------:R-:W-:Y:S01]  /*3550*/  IADD3 R16, R25, 0x60, RZ ;  /* 0x0000006019107810 */ /* 0x000fe20007ffe0ff */
[----:B------:R-:W-:Y:S01]  /*3560*/  FFMA.FTZ R33, R20, R33, R22 ;  /* 0x0000002114217223 */ /* 0x000fe20000010016 */
[----:B------:R-:W-:Y:S01]  /*3570*/  FFMA.FTZ R24, R21, R24, R23 ;  /* 0x0000001815187223 */ /* 0x000fe20000010017 */
[----:B------:R-:W-:Y:S06]  /*3580*/  @!P6 BRA `(.L_x_3147) ;  /* 0x000000000028e947 */ /* 0x000fec0003800000 */
        /* <DEDUP_REMOVED lines=10> */
.L_x_3147:
[----:B------:R-:W-:Y:S04]  /*3630*/  BSSY B0, `(.L_x_3148) ;  /* 0x000000e000007945 */ /* 0x000fe80003800000 */
[----:B------:R-:W-:Y:S05]  /*3640*/  @!P0 BRA `(.L_x_3149) ;  /* 0x0000000000308947 */ /* 0x000fea0003800000 */
[----:B------:R-:W-:Y:S01]  /*3650*/  ULDC.64 UR14, c[0x0][0x270] ;  /* 0x00009c00000e7ab9 */ /* 0x000fe20000000a00 */
[----:B0-----:R-:W-:Y:S01]  /*3660*/  MOV R26, R50 ;  /* 0x00000032001a7202 */ /* 0x001fe20000000f00 */
        /* <DEDUP_REMOVED lines=10> */
.L_x_3149:
[----:B------:R-:W-:Y:S05]  /*3710*/  BSYNC B0 ;  /* 0x0000000000007941 */ /* 0x000fea0003800000 */
.L_x_3148:
[----:B------:R-:W-:Y:S01]  /*3720*/  SHF.L.U32 R18, R18, 0x10, RZ ;  /* 0x0000001012127819 */ /* 0x000fe200000006ff */
[--C-:B------:R-:W-:Y:S01]  /*3730*/  FADD.FTZ R17, R46, -R39.reuse ;  /* 0x800000272e117221 */ /* 0x100fe20000010000 */
[----:B0-----:R-:W-:Y:S02]  /*3740*/  SHF.L.U32 R26, R47, 0x10, RZ ;  /* 0x000000102f1a7819 */ /* 0x001fe400000006ff */
[----:B------:R-:W-:Y:S01]  /*3750*/  SHF.L.U32 R24, R19, 0x10, RZ ;  /* 0x0000001013187819 */ /* 0x000fe200000006ff */
[C---:B------:R-:W-:Y:S01]  /*3760*/  FADD.FTZ R19, -R39.reuse, R18 ;  /* 0x0000001227137221 */ /* 0x040fe20000010100 */
[----:B------:R-:W-:Y:S01]  /*3770*/  ISETP.GE.U32.AND P5, PT, R36, UR12, PT ;  /* 0x0000000c24007c0c */ /* 0x000fe2000bfa6070 */
[----:B------:R-:W-:Y:S01]  /*3780*/  FADD.FTZ R27, R26, -R39 ;  /* 0x800000271a1b7221 */ /* 0x000fe20000010000 */
[----:B------:R-:W-:Y:S01]  /*3790*/  ISETP.GE.U32.AND P0, PT, R16, UR12, PT ;  /* 0x0000000c10007c0c */ /* 0x000fe2000bf06070 */
[----:B------:R-:W-:Y:S01]  /*37a0*/  FADD.FTZ R39, -R39, R24 ;  /* 0x0000001827277221 */ /* 0x000fe20000010100 */
[----:B-1----:R-:W-:Y:S01]  /*37b0*/  SHF.R.S32.HI R28, RZ, 0x1f, R16 ;  /* 0x0000001fff1c7819 */ /* 0x002fe20000011410 */
[-C--:B------:R-:W-:Y:S01]  /*37c0*/  FMUL.FTZ R17, R17, R32.reuse ;  /* 0x0000002011117220 */ /* 0x080fe20000410000 */
[-C--:B------:R-:W-:Y:S01]  /*37d0*/  FMUL.FTZ R27, R27, R32.reuse ;  /* 0x000000201b1b7220 */ /* 0x080fe20000410000 */
[-C--:B------:R-:W-:Y:S01]  /*37e0*/  FMUL.FTZ R18, R39, R32.reuse ;  /* 0x0000002027127220 */ /* 0x080fe20000410000 */
[----:B------:R-:W-:Y:S01]  /*37f0*/  ISETP.GE.AND.EX P5, PT, R41, UR13, PT, P5 ;  /* 0x0000000d29007c0c */ /* 0x000fe2000bfa6350 */
[----:B------:R-:W-:Y:S01]  /*3800*/  FMUL.FTZ R32, R19, R32 ;  /* 0x0000002013207220 */ /* 0x000fe20000410000 */
[----:B------:R-:W-:Y:S01]  /*3810*/  ISETP.GE.AND.EX P0, PT, R28, UR13, PT, P0 ;  /* 0x0000000d1c007c0c */ /* 0x000fe2000bf06300 */
[C-C-:B------:R-:W-:Y:S01]  /*3820*/  FFMA.FTZ R26, R21.reuse, R18, R23.reuse ;  /* 0x00000012151a7223 */ /* 0x140fe20000010017 */
[----:B------:R-:W-:Y:S01]  /*3830*/  ISETP.GT.U32.OR P5, PT, R2, 0x1bf, P5 ;  /* 0x000001bf0200780c */ /* 0x000fe20002fa4470 */
[--C-:B------:R-:W-:Y:S01]  /*3840*/  FFMA.FTZ R24, R20, R17, R22.reuse ;  /* 0x0000001114187223 */ /* 0x100fe20000010016 */
[----:B------:R-:W-:Y:S01]  /*3850*/  ISETP.LT.U32.AND P0, PT, R2, 0x1c0, !P0 ;  /* 0x000001c00200780c */ /* 0x000fe20004701070 */
[----:B------:R-:W-:Y:S01]  /*3860*/  FFMA.FTZ R27, R20, R27, R22 ;  /* 0x0000001b141b7223 */ /* 0x000fe20000010016 */
[----:B------:R-:W-:Y:S01]  /*3870*/  FFMA.FTZ R21, R21, R32, R23 ;  /* 0x0000002015157223 */ /* 0x000fe20000010017 */
[----:B------:R-:W-:Y:S10]  /*3880*/  @!P6 BRA `(.L_x_3150) ;  /* 0x000000000028e947 */ /* 0x000ff40003800000 */
        /* <DEDUP_REMOVED lines=10> */
.L_x_3150:
        /* <DEDUP_REMOVED lines=14> */
.L_x_3152:
[----:B------:R-:W-:Y:S05]  /*3a10*/  BSYNC B0 ;  /* 0x0000000000007941 */ /* 0x000fea0003800000 */
.L_x_3151:
        /* <DEDUP_REMOVED lines=11> */
.L_x_3153:
[----:B------:R-:W-:Y:S04]  /*3ad0*/  BSSY B0, `(.L_x_3154) ;  /* 0x000000d000007945 */ /* 0x000fe80003800000 */
[----:B------:R-:W-:Y:S05]  /*3ae0*/  @P5 BRA `(.L_x_3155) ;  /* 0x00000000002c5947 */ /* 0x000fea0003800000 */
[----:B------:R-:W-:Y:S01]  /*3af0*/  ULDC.64 UR12, c[0x0][0x270] ;  /* 0x00009c00000c7ab9 */ /* 0x000fe20000000a00 */
[----:B------:R-:W-:Y:S01]  /*3b00*/  MOV R51, R53 ;  /* 0x0000003500337202 */ /* 0x000fe20000000f00 */
[----:B------:R-:W-:Y:S01]  /*3b10*/  IMAD R41, R41, UR12, RZ ;  /* 0x0000000c29297c24 */ /* 0x000fe2000f8e02ff */
[----:B------:R-:W-:Y:S01]  /*3b20*/  F2FP.BF16.F32.PACK_AB R27, R26, R27 ;  /* 0x0000001b1a1b723e */ /* 0x000fe200000010ff */
[----:B------:R-:W-:-:S04]  /*3b30*/  IMAD.WIDE.U32 R50, R36, UR12, R50 ;  /* 0x0000000c24327c25 */ /* 0x000fc8000f8e0032 */
[----:B------:R-:W-:Y:S01]  /*3b40*/  IMAD R41, R36, UR13, R41 ;  /* 0x0000000d24297c24 */ /* 0x000fe2000f8e0229 */
[----:B------:R-:W-:Y:S02]  /*3b50*/  ULDC.64 UR12, c[0x0][0x210] ;  /* 0x00008400000c7ab9 */ /* 0x000fe40000000a00 */
[----:B0-----:R-:W-:Y:S02]  /*3b60*/  LEA R16, P0, R50, UR12, 0x1 ;  /* 0x0000000c32107c11 */ /* 0x001fe4000f8008ff */
[----:B------:R-:W-:-:S04]  /*3b70*/  IADD3 R41, R51, R41, RZ ;  /* 0x0000002933297210 */ /* 0x000fc80007ffe0ff */
[----:B------:R-:W-:-:S05]  /*3b80*/  LEA.HI.X R17, R50, UR13, R41, 0x1, P0 ;  /* 0x0000000d32117c11 */ /* 0x000fca00080f0c29 */
[----:B------:R1:W-:Y:S02]  /*3b90*/  STG.E desc[UR8][R16.64], R27 ;  /* 0x0000001b10007986 */ /* 0x0003e4000c101908 */
.L_x_3155:
[----:B------:R-:W-:Y:S05]  /*3ba0*/  BSYNC B0 ;  /* 0x0000000000007941 */ /* 0x000fea0003800000 */
.L_x_3154:
[----:B------:R-:W-:Y:S02]  /*3bb0*/  IADD3 R10, R5, R10, RZ ;  /* 0x0000000a050a7210 */ /* 0x000fe40007ffe0ff */
[----:B------:R-:W-:Y:S02]  /*3bc0*/  IADD3 R8, R8, 0x1, RZ ;  /* 0x0000000108087810 */ /* 0x000fe40007ffe0ff */
[----:B------:R-:W-:-:S13]  /*3bd0*/  ISETP.GE.AND P0, PT, R10, UR4, PT ;  /* 0x000000040a007c0c */ /* 0x000fda000bf06270 */
[----:B------:R-:W-:Y:S05]  /*3be0*/  @!P0 BRA `(.L_x_3156) ;  /* 0xffffffc400c08947 */ /* 0x000fea000383ffff */
[----:B------:R-:W-:Y:S05]  /*3bf0*/  EXIT ;  /* 0x000000000000794d */ /* 0x000fea0003800000 */
.L_x_3157:
        /* <DEDUP_REMOVED lines=16> */
.L_x_5178:


//--------------------- .text._Z35group_norm_nhwc_fwd_one_pass_kernelI11Bf16IOFp32WLi256ELi56ELi448EEv26Group_norm_nhwc_fwd_params --------------------------
	.section	.text._Z35group_norm_nhwc_fwd_one_pass_kernelI11Bf16IOFp32WLi256ELi56ELi448EEv26Group_norm_nhwc_fwd_params,"ax",@progbits
	.align	128
        .global         _Z35group_norm_nhwc_fwd_one_pass_kernelI11Bf16IOFp32WLi256ELi56ELi448EEv26Group_norm_nhwc_fwd_params
        .type           _Z35group_norm_nhwc_fwd_one_pass_kernelI11Bf16IOFp32WLi256ELi56ELi448EEv26Group_norm_nhwc_fwd_params,@function
        .size           _Z35group_norm_nhwc_fwd_one_pass_kernelI11Bf16IOFp32WLi256ELi56ELi448EEv26Group_norm_nhwc_fwd_params,(.L_x_5179 - _Z35group_norm_nhwc_fwd_one_pass_kernelI11Bf16IOFp32WLi256ELi56ELi448EEv26Group_norm_nhwc_fwd_params)
        .other          _Z35group_norm_nhwc_fwd_one_pass_kernelI11Bf16IOFp32WLi256ELi56ELi448EEv26Group_norm_nhwc_fwd_params,@"STO_CUDA_ENTRY STV_DEFAULT"
_Z35group_norm_nhwc_fwd_one_pass_kernelI11Bf16IOFp32WLi256ELi56ELi448EEv26Group_norm_nhwc_fwd_params:
.text._Z35group_norm_nhwc_fwd_one_pass_kernelI11Bf16IOFp32WLi256ELi56ELi448EEv26Group_norm_nhwc_fwd_params:
        /* <DEDUP_REMOVED lines=8> */
[----:B------:R-:W-:Y:S01]  /*0080*/  S2UR UR7, SR_CTAID.X ;  /* 0x00000000000779c3 */ /* 0x000fe20000002500 */
[----:B------:R-:W-:Y:S01]  /*0090*/  UMOV UR5, 0x400 ;  /* 0x0000040000057882 */ /* 0x000fe20000000000 */
[----:B------:R-:W-:Y:S01]  /*00a0*/  ULDC.64 UR8, c[0x0][0x278] ;  /* 0x00009e0000087ab9 */ /* 0x000fe20000000a00 */
[----:B------:R-:W-:-:S05]  /*00b0*/  ULDC.U8 UR10, c[0x0][0x28c] ;  /* 0x0000a300000a7ab9 */ /* 0x000fca0000000000 */
[----:B------:R-:W1:Y:S08]  /*00c0*/  LDC R5, c[0x0][0x294] ;  /* 0x0000a500ff057b82 */ /* 0x000e700000000800 */
[----:B------:R-:W2:Y:S01]  /*00d0*/  S2UR UR6, SR_CgaCtaId ;  /* 0x00000000000679c3 */ /* 0x000ea20000008800 */
[----:B0-----:R-:W-:Y:S02]  /*00e0*/  SHF.R.U32.HI R2, RZ, 0x2, R0 ;  /* 0x00000002ff027819 */ /* 0x001fe40000011600 */
[----:B------:R-:W-:-:S03]  /*00f0*/  ISETP.GE.U32.AND P4, PT, R0, 0x1c0, PT ;  /* 0x000001c00000780c */ /* 0x000fc60003f86070 */
[----:B------:R-:W-:-:S04]  /*0100*/  IMAD.WIDE.U32 R2, R2, 0x24924925, RZ ;  /* 0x2492492502027825 */ /* 0x000fc800078e00ff */
[--C-:B------:R-:W-:Y:S01]  /*0110*/  IMAD R14, R3, -0x1c, R0.reuse ;  /* 0xffffffe4030e7824 */ /* 0x100fe200078e0200 */
[----:B--2---:R-:W-:Y:S01]  /*0120*/  ULEA UR5, UR6, UR5, 0x18 ;  /* 0x0000000506057291 */ /* 0x004fe2000f8ec03f */
[----:B-1----:R-:W-:Y:S01]  /*0130*/  IMAD R2, R5, UR7, R3 ;  /* 0x0000000705027c24 */ /* 0x002fe2000f8e0203 */
[----:B------:R-:W-:Y:S01]  /*0140*/  SHF.R.S32.HI R5, RZ, 0x1f, R0 ;  /* 0x0000001fff057819 */ /* 0x000fe20000011400 */
[----:B------:R-:W0:Y:S01]  /*0150*/  S2R R3, SR_LANEID ;  /* 0x0000000000037919 */ /* 0x000e220000000000 */
[----:B------:R-:W-:Y:S02]  /*0160*/  SHF.L.U32 R14, R14, 0x1, RZ ;  /* 0x000000010e0e7819 */ /* 0x000fe400000006ff */
[----:B------:R-:W-:Y:S02]  /*0170*/  LEA.HI R10, R5, R0, RZ, 0x5 ;  /* 0x00000000050a7211 */ /* 0x000fe400078f28ff */
[C---:B------:R-:W-:Y:S02]  /*0180*/  IADD3 R4, R2.reuse, 0x10, RZ ;  /* 0x0000001002047810 */ /* 0x040fe40007ffe0ff */
[----:B------:R-:W-:-:S02]  /*0190*/  IADD3 R6, R2, 0x20, RZ ;  /* 0x0000002002067810 */ /* 0x000fc40007ffe0ff */
[C---:B------:R-:W-:Y:S02]  /*01a0*/  IADD3 R7, R2.reuse, 0x30, RZ ;  /* 0x0000003002077810 */ /* 0x040fe40007ffe0ff */
[C---:B------:R-:W-:Y:S02]  /*01b0*/  IADD3 R8, R2.reuse, 0x40, RZ ;  /* 0x0000004002087810 */ /* 0x040fe40007ffe0ff */
[----:B------:R-:W-:Y:S02]  /*01c0*/  SHF.R.S32.HI R16, RZ, 0x5, R10 ;  /* 0x00000005ff107819 */ /* 0x000fe4000001140a */
[----:B------:R-:W-:Y:S02]  /*01d0*/  ISETP.LT.U32.AND P0, PT, R2, UR8, PT ;  /* 0x0000000802007c0c */ /* 0x000fe4000bf01070 */
[----:B------:R-:W-:Y:S02]  /*01e0*/  SHF.R.S32.HI R5, RZ, 0x1f, R2 ;  /* 0x0000001fff057819 */ /* 0x000fe40000011402 */
[----:B------:R-:W-:-:S02]  /*01f0*/  ISETP.LT.U32.AND P1, PT, R4, UR8, PT ;  /* 0x0000000804007c0c */ /* 0x000fc4000bf21070 */
[----:B------:R-:W-:Y:S02]  /*0200*/  ISETP.LT.U32.AND P2, PT, R6, UR8, PT ;  /* 0x0000000806007c0c */ /* 0x000fe4000bf41070 */
[----:B------:R-:W-:Y:S02]  /*0210*/  ISETP.LT.U32.AND P3, PT, R7, UR8, PT ;  /* 0x0000000807007c0c */ /* 0x000fe4000bf61070 */
[----:B------:R-:W-:Y:S02]  /*0220*/  SHF.R.S32.HI R9, RZ, 0x1f, R4 ;  /* 0x0000001fff097819 */ /* 0x000fe40000011404 */
[----:B------:R-:W-:Y:S02]  /*0230*/  SHF.R.S32.HI R11, RZ, 0x1f, R6 ;  /* 0x0000001fff0b7819 */ /* 0x000fe40000011406 */
[----:B------:R-:W-:Y:S02]  /*0240*/  SHF.R.S32.HI R13, RZ, 0x1f, R7 ;  /* 0x0000001fff0d7819 */ /* 0x000fe40000011407 */
[----:B------:R-:W-:Y:S01]  /*0250*/  MOV R10, R12 ;  /* 0x0000000c000a7202 */ /* 0x000fe20000000f00 */
[----:B------:R-:W-:Y:S01]  /*0260*/  HFMA2.MMA R12, -RZ, RZ, 0, 0 ;  /* 0x00000000ff0c7435 */ /* 0x000fe200000001ff */
[----:B------:R-:W-:-:S02]  /*0270*/  ISETP.LT.U32.AND P5, PT, R8, UR8, PT ;  /* 0x0000000808007c0c */ /* 0x000fc4000bfa1070 */
[----:B------:R-:W-:Y:S02]  /*0280*/  SHF.R.S32.HI R15, RZ, 0x1f, R8 ;  /* 0x0000001fff0f7819 */ /* 0x000fe40000011408 */
[----:B------:R-:W-:Y:S02]  /*0290*/  LEA R16, R16, UR5, 0x3 ;  /* 0x0000000510107c11 */ /* 0x000fe4000f8e18ff */
[C---:B------:R-:W-:Y:S02]  /*02a0*/  IADD3 R17, R2.reuse, 0x50, RZ ;  /* 0x0000005002117810 */ /* 0x040fe40007ffe0ff */
[C---:B------:R-:W-:Y:S02]  /*02b0*/  IADD3 R18, R2.reuse, 0x60, RZ ;  /* 0x0000006002127810 */ /* 0x040fe40007ffe0ff */
[C---:B------:R-:W-:Y:S02]  /*02c0*/  IADD3 R19, R2.reuse, 0x70, RZ ;  /* 0x0000007002137810 */ /* 0x040fe40007ffe0ff */
[----:B------:R-:W-:-:S02]  /*02d0*/  IADD3 R20, R2, 0x80, RZ ;  /* 0x0000008002147810 */ /* 0x000fc40007ffe0ff */
[C---:B------:R-:W-:Y:S02]  /*02e0*/  IADD3 R21, R2.reuse, 0x90, RZ ;  /* 0x0000009002157810 */ /* 0x040fe40007ffe0ff */
[C---:B------:R-:W-:Y:S02]  /*02f0*/  IADD3 R22, R2.reuse, 0xa0, RZ ;  /* 0x000000a002167810 */ /* 0x040fe40007ffe0ff */
[C---:B------:R-:W-:Y:S02]  /*0300*/  IADD3 R23, R2.reuse, 0xb0, RZ ;  /* 0x000000b002177810 */ /* 0x040fe40007ffe0ff */
[C---:B------:R-:W-:Y:S02]  /*0310*/  IADD3 R24, R2.reuse, 0xc0, RZ ;  /* 0x000000c002187810 */ /* 0x040fe40007ffe0ff */
[C---:B------:R-:W-:Y:S02]  /*0320*/  IADD3 R25, R2.reuse, 0xd0, RZ ;  /* 0x000000d002197810 */ /* 0x040fe40007ffe0ff */
[----:B------:R-:W-:-:S02]  /*0330*/  IADD3 R26, R2, 0xe0, RZ ;  /* 0x000000e0021a7810 */ /* 0x000fc40007ffe0ff */
[----:B------:R-:W-:Y:S02]  /*0340*/  IADD3 R27, R2, 0xf0, RZ ;  /* 0x000000f0021b7810 */ /* 0x000fe40007ffe0ff */
[----:B------:R-:W-:Y:S02]  /*0350*/  ISETP.LT.AND.EX P0, PT, R5, UR9, !P4, P0 ;  /* 0x0000000905007c0c */ /* 0x000fe4000e701300 */
[----:B------:R-:W-:Y:S02]  /*0360*/  ISETP.LT.AND.EX P1, PT, R9, UR9, !P4, P1 ;  /* 0x0000000909007c0c */ /* 0x000fe4000e721310 */
[----:B------:R-:W-:Y:S02]  /*0370*/  ISETP.LT.AND.EX P2, PT, R11, UR9, !P4, P2 ;  /* 0x000000090b007c0c */ /* 0x000fe4000e741320 */
[----:B------:R-:W-:Y:S02]  /*0380*/  ISETP.LT.AND.EX P3, PT, R13, UR9, !P4, P3 ;  /* 0x000000090d007c0c */ /* 0x000fe4000e761330 */
[----:B------:R-:W-:Y:S01]  /*0390*/  ISETP.LT.AND.EX P4, PT, R15, UR9, !P4, P5 ;  /* 0x000000090f007c0c */ /* 0x000fe2000e781350 */
[----:B0-----:R-:W-:-:S12]  /*03a0*/  ULDC.64 UR8, c[0x0][0x208] ;  /* 0x0000820000087ab9 */ /* 0x001fd80000000a00 */
.L_x_3215:
[----:B------:R-:W0:Y:S01]  /*03b0*/  LDC R35, c[0x0][0x288] ;  /* 0x0000a200ff237b82 */ /* 0x000e220000000800 */
[----:B------:R-:W-:Y:S01]  /*03c0*/  ULDC.64 UR12, c[0x0][0x280] ;  /* 0x0000a000000c7ab9 */ /* 0x000fe20000000a00 */
[----:B------:R-:W-:Y:S02]  /*03d0*/  SHF.R.S32.HI R49, RZ, 0x1f, R17 ;  /* 0x0000001fff317819 */ /* 0x000fe40000011411 */
[----:B------:R-:W-:-:S04]  /*03e0*/  MOV R48, RZ ;  /* 0x000000ff00307202 */ /* 0x000fc80000000f00 */
[----:B------:R-:W1:Y:S08]  /*03f0*/  @P1 LDC.64 R36, c[0x0][0x270] ;  /* 0x00009c00ff241b82 */ /* 0x000e700000000a00 */
[----:B------:R-:W2:Y:S01]  /*0400*/  @P0 LDC.64 R38, c[0x0][0x220] ;  /* 0x00008800ff260b82 */ /* 0x000ea20000000a00 */
[----:B0-----:R-:W-:-:S07]  /*0410*/  IABS R31, R35 ;  /* 0x00000023001f7213 */ /* 0x001fce0000000000 */
[----:B------:R-:W0:Y:S01]  /*0420*/  @P1 LDC.64 R40, c[0x0][0x220] ;  /* 0x00008800ff281b82 */ /* 0x000e220000000a00 */
[----:B------:R-:W3:Y:S07]  /*0430*/  I2F.RP R30, R31 ;  /* 0x0000001f001e7306 */ /* 0x000eee0000209400 */
[----:B------:R-:W4:Y:S08]  /*0440*/  @P2 LDC.64 R42, c[0x0][0x270] ;  /* 0x00009c00ff2a2b82 */ /* 0x000f300000000a00 */
[----:B------:R-:W5:Y:S01]  /*0450*/  @P3 LDC.64 R46, c[0x0][0x270] ;  /* 0x00009c00ff2e3b82 */ /* 0x000f620000000a00 */
[----:B---3--:R-:W3:Y:S07]  /*0460*/  MUFU.RCP R30, R30 ;  /* 0x0000001e001e7308 */ /* 0x008eee0000001000 */
[----:B------:R-:W5:Y:S08]  /*0470*/  @P2 LDC.64 R44, c[0x0][0x220] ;  /* 0x00008800ff2c2b82 */ /* 0x000f700000000a00 */
[----:B------:R-:W5:Y:S01]  /*0480*/  @P3 LDC.64 R50, c[0x0][0x220] ;  /* 0x00008800ff323b82 */ /* 0x000f620000000a00 */
[----:B---3--:R-:W-:-:S04]  /*0490*/  IADD3 R28, R30, 0xffffffe, RZ ;  /* 0x0ffffffe1e1c7810 */ /* 0x008fc80007ffe0ff */
[----:B------:R3:W1:Y:S03]  /*04a0*/  F2I.FTZ.U32.TRUNC.NTZ R29, R28 ;  /* 0x0000001c001d7305 */ /* 0x000666000021f000 */
[----:B------:R-:W5:Y:S01]  /*04b0*/  @P4 LDC.64 R52, c[0x0][0x220] ;  /* 0x00008800ff344b82 */ /* 0x000f620000000a00 */
        /* <DEDUP_REMOVED lines=8> */
[C---:B------:R-:W-:Y:S02]  /*0540*/  IMAD R30, R31.reuse, R30, R32 ;  /* 0x0000001e1f1e7224 */ /* 0x040fe400078e0220 */
[----:B------:R-:W1:Y:S03]  /*0550*/  @P0 LDC.64 R32, c[0x0][0x270] ;  /* 0x00009c00ff200b82 */ /* 0x000e660000000a00 */
[----:B------:R-:W-:-:S13]  /*0560*/  ISETP.GT.U32.AND P5, PT, R31, R30, PT ;  /* 0x0000001e1f00720c */ /* 0x000fda0003fa4070 */
[-C--:B------:R-:W-:Y:S02]  /*0570*/  @!P5 IADD3 R30, R30, -R31.reuse, RZ ;  /* 0x8000001f1e1ed210 */ /* 0x080fe40007ffe0ff */
[----:B------:R-:W-:Y:S02]  /*0580*/  @!P5 IADD3 R29, R29, 0x1, RZ ;  /* 0x000000011d1dd810 */ /* 0x000fe40007ffe0ff */
[----:B------:R-:W-:Y:S02]  /*0590*/  ISETP.GE.U32.AND P6, PT, R30, R31, PT ;  /* 0x0000001f1e00720c */ /* 0x000fe40003fc6070 */
[----:B------:R-:W-:Y:S02]  /*05a0*/  ISETP.GE.AND P5, PT, R28, RZ, PT ;  /* 0x000000ff1c00720c */ /* 0x000fe40003fa6270 */
[----:B------:R-:W-:-:S09]  /*05b0*/  SHF.R.S32.HI R30, RZ, 0x1f, R14 ;  /* 0x0000001fff1e7819 */ /* 0x000fd2000001140e */
[----:B------:R-:W-:Y:S02]  /*05c0*/  @P6 IADD3 R29, R29, 0x1, RZ ;  /* 0x000000011d1d6810 */ /* 0x000fe40007ffe0ff */
[----:B------:R-:W-:Y:S02]  /*05d0*/  ISETP.NE.AND P6, PT, R35, RZ, PT ;  /* 0x000000ff2300720c */ /* 0x000fe40003fc5270 */
[----:B------:R-:W-:-:S11]  /*05e0*/  @!P5 IADD3 R29, -R29, RZ, RZ ;  /* 0x000000ff1d1dd210 */ /* 0x000fd60007ffe1ff */
[----:B------:R-:W-:-:S04]  /*05f0*/  @!P6 LOP3.LUT R29, RZ, R35, RZ, 0x33, !PT ;  /* 0x00000023ff1de212 */ /* 0x000fc800078e33ff */
[----:B------:R-:W-:Y:S02]  /*0600*/  IADD3 R91, -R29, RZ, RZ ;  /* 0x000000ff1d5b7210 */ /* 0x000fe40007ffe1ff */
[----:B------:R-:W-:-:S03]  /*0610*/  SHF.R.S32.HI R28, RZ, 0x1f, R29 ;  /* 0x0000001fff1c7819 */ /* 0x000fc6000001141d */
[----:B------:R-:W-:Y:S02]  /*0620*/  IMAD R91, R35, R91, R10 ;  /* 0x0000005b235b7224 */ /* 0x000fe400078e020a */
[----:B------:R-:W-:Y:S01]  /*0630*/  IMAD R28, R28, UR12, RZ ;  /* 0x0000000c1c1c7c24 */ /* 0x000fe2000f8e02ff */
[----:B------:R-:W3:Y:S01]  /*0640*/  @P4 LDC.64 R34, c[0x0][0x270] ;  /* 0x00009c00ff224b82 */ /* 0x000ee20000000a00 */
[----:B------:R-:W-:Y:S02]  /*0650*/  IMAD R91, R91, 0x38, RZ ;  /* 0x000000385b5b7824 */ /* 0x000fe400078e02ff */
[----:B------:R-:W-:Y:S02]  /*0660*/  IMAD R71, R29, UR13, R28 ;  /* 0x0000000d1d477c24 */ /* 0x000fe4000f8e021c */
[----:B-1----:R-:W-:Y:S01]  /*0670*/  @P0 IMAD R28, R5, R32, RZ ;  /* 0x00000020051c0224 */ /* 0x002fe200078e02ff */
[----:B------:R-:W-:-:S04]  /*0680*/  IADD3 R72, P5, R14, R91, RZ ;  /* 0x0000005b0e487210 */ /* 0x000fc80007fbe0ff */
[----:B------:R-:W-:-:S03]  /*0690*/  LEA.HI.X.SX32 R73, R91, R30, 0x1, P5 ;  /* 0x0000001e5b497211 */ /* 0x000fc600028f0eff */
[----:B------:R-:W-:Y:S01]  /*06a0*/  IMAD.WIDE.U32 R72, R29, UR12, R72 ;  /* 0x0000000c1d487c25 */ /* 0x000fe2000f8e0048 */
[----:B------:R-:W-:Y:S02]  /*06b0*/  ULDC.64 UR12, c[0x0][0x278] ;  /* 0x00009e00000c7ab9 */ /* 0x000fe40000000a00 */
[----:B------:R-:W-:Y:S01]  /*06c0*/  ISETP.GE.U32.AND P6, PT, R17, UR12, PT ;  /* 0x0000000c11007c0c */ /* 0x000fe2000bfc6070 */
[----:B------:R-:W-:Y:S01]  /*06d0*/  IMAD.IADD R71, R73, 0x1, R71 ;  /* 0x0000000149477824 */ /* 0x000fe200078e0247 */
[----:B------:R-:W-:Y:S01]  /*06e0*/  @P0 MOV R70, R72 ;  /* 0x0000004800460202 */ /* 0x000fe20000000f00 */
[C---:B------:R-:W-:Y:S01]  /*06f0*/  @P0 IMAD R29, R2.reuse, R33, R28 ;  /* 0x00000021021d0224 */ /* 0x040fe200078e021c */
[----:B------:R-:W-:Y:S01]  /*0700*/  ISETP.GE.AND.EX P6, PT, R49, UR13, PT, P6 ;  /* 0x0000000d31007c0c */ /* 0x000fe2000bfc6360 */
[----:B------:R-:W-:Y:S01]  /*0710*/  @P1 IMAD R28, R9, R36, RZ ;  /* 0x00000024091c1224 */ /* 0x000fe200078e02ff */
[----:B------:R-:W-:Y:S01]  /*0720*/  @P1 MOV R33, R71 ;  /* 0x0000004700211202 */ /* 0x000fe20000000f00 */
[----:B------:R-:W-:Y:S01]  /*0730*/  @P0 IMAD.WIDE.U32 R30, R2, R32, R70 ;  /* 0x00000020021e0225 */ /* 0x000fe200078e0046 */
[----:B------:R-:W-:-:S02]  /*0740*/  ISETP.GT.U32.OR P6, PT, R0, 0x1bf, P6 ;  /* 0x000001bf0000780c */ /* 0x000fc400037c4470 */
[----:B------:R-:W-:Y:S01]  /*0750*/  @P1 MOV R32, R72 ;  /* 0x0000004800201202 */ /* 0x000fe20000000f00 */
[----:B------:R-:W-:Y:S01]  /*0760*/  @P1 IMAD R37, R4, R37, R28 ;  /* 0x0000002504251224 */ /* 0x000fe200078e021c */
[----:B------:R-:W-:Y:S01]  /*0770*/  @P0 IADD3 R29, R31, R29, RZ ;  /* 0x0000001d1f1d0210 */ /* 0x000fe20007ffe0ff */
[----:B----4-:R-:W-:Y:S01]  /*0780*/  @P2 IMAD R31, R11, R42, RZ ;  /* 0x0000002a0b1f2224 */ /* 0x010fe200078e02ff */
[----:B--2---:R-:W-:Y:S01]  /*0790*/  @P0 LEA R28, P5, R30, R38, 0x1 ;  /* 0x000000261e1c0211 */ /* 0x004fe200078a08ff */
[----:B------:R-:W-:-:S03]  /*07a0*/  @P1 IMAD.WIDE.U32 R32, R4, R36, R32 ;  /* 0x0000002404201225 */ /* 0x000fc600078e0020 */
[----:B------:R-:W-:Y:S02]  /*07b0*/  @P0 LEA.HI.X R29, R30, R39, R29, 0x1, P5 ;  /* 0x000000271e1d0211 */ /* 0x000fe400028f0c1d */
[----:B------:R-:W-:Y:S01]  /*07c0*/  @P1 IADD3 R30, R33, R37, RZ ;  /* 0x00000025211e1210 */ /* 0x000fe20007ffe0ff */
[----:B------:R-:W1:Y:S01]  /*07d0*/  @!P6 LDC.64 R38, c[0x0][0x270] ;  /* 0x00009c00ff26eb82 */ /* 0x000e620000000a00 */
[----:B0-----:R-:W-:Y:S01]  /*07e0*/  @P1 LEA R36, P5, R32, R40, 0x1 ;  /* 0x0000002820241211 */ /* 0x001fe200078a08ff */
[----:B------:R-:W-:Y:S01]  /*07f0*/  @P2 IMAD R33, R6, R43, R31 ;  /* 0x0000002b06212224 */ /* 0x000fe200078e021f */
[----:B------:R-:W-:Y:S02]  /*0800*/  @P2 MOV R31, R71 ;  /* 0x00000047001f2202 */ /* 0x000fe40000000f00 */
[----:B------:R-:W-:Y:S01]  /*0810*/  @P1 LEA.HI.X R37, R32, R41, R30, 0x1, P5 ;  /* 0x0000002920251211 */ /* 0x000fe200028f0c1e */
[----:B-----5:R-:W-:Y:S01]  /*0820*/  @P3 IMAD R32, R13, R46, RZ ;  /* 0x0000002e0d203224 */ /* 0x020fe200078e02ff */
[----:B------:R-:W-:-:S02]  /*0830*/  @P2 MOV R30, R72 ;  /* 0x00000048001e2202 */ /* 0x000fc40000000f00 */
[----:B------:R-:W-:Y:S01]  /*0840*/  @P3 MOV R40, R72 ;  /* 0x0000004800283202 */ /* 0x000fe20000000f00 */
[----:B------:R-:W-:Y:S01]  /*0850*/  @P3 IMAD R43, R7, R47, R32 ;  /* 0x0000002f072b3224 */ /* 0x000fe200078e0220 */
[----:B------:R-:W-:Y:S01]  /*0860*/  @P3 MOV R41, R71 ;  /* 0x0000004700293202 */ /* 0x000fe20000000f00 */
[----:B------:R-:W-:-:S04]  /*0870*/  @P2 IMAD.WIDE.U32 R30, R6, R42, R30 ;  /* 0x0000002a061e2225 */ /* 0x000fc800078e001e */
[----:B------:R-:W-:Y:S01]  /*0880*/  @P3 IMAD.WIDE.U32 R40, R7, R46, R40 ;  /* 0x0000002e07283225 */ /* 0x000fe200078e0028 */
[----:B------:R-:W-:Y:S01]  /*0890*/  @P2 IADD3 R31, R31, R33, RZ ;  /* 0x000000211f1f2210 */ /* 0x000fe20007ffe0ff */
[----:B------:R-:W0:Y:S01]  /*08a0*/  @!P6 LDC.64 R46, c[0x0][0x220] ;  /* 0x00008800ff2eeb82 */ /* 0x000e220000000a00 */
[----:B------:R-:W-:Y:S01]  /*08b0*/  @P2 LEA R32, P5, R30, R44, 0x1 ;  /* 0x0000002c1e202211 */ /* 0x000fe200078a08ff */
[----:B---3--:R-:W-:-:S03]  /*08c0*/  @P4 IMAD R42, R15, R34, RZ ;  /* 0x000000220f2a4224 */ /* 0x008fc600078e02ff */
[----:B------:R-:W-:Y:S01]  /*08d0*/  @P2 LEA.HI.X R33, R30, R45, R31, 0x1, P5 ;  /* 0x0000002d1e212211 */ /* 0x000fe200028f0c1f */
[----:B------:R-:W-:Y:S01]  /*08e0*/  @P4 IMAD R45, R8, R35, R42 ;  /* 0x00000023082d4224 */ /* 0x000fe200078e022a */
[----:B------:R-:W-:Y:S01]  /*08f0*/  @P3 IADD3 R31, R41, R43, RZ ;  /* 0x0000002b291f3210 */ /* 0x000fe20007ffe0ff */
[----:B-1----:R-:W-:Y:S01]  /*0900*/  @!P6 IMAD R44, R49, R38, RZ ;  /* 0x00000026312ce224 */ /* 0x002fe200078e02ff */
[----:B------:R-:W-:Y:S02]  /*0910*/  @P4 MOV R42, R72 ;  /* 0x00000048002a4202 */ /* 0x000fe40000000f00 */
[----:B------:R-:W-:Y:S01]  /*0920*/  @P4 MOV R43, R71 ;  /* 0x00000047002b4202 */ /* 0x000fe20000000f00 */
[----:B------:R-:W-:Y:S01]  /*0930*/  @!P6 IMAD R41, R17, R39, R44 ;  /* 0x000000271129e224 */ /* 0x000fe200078e022c */
[----:B------:R-:W-:Y:S02]  /*0940*/  @!P6 MOV R35, R71 ;  /* 0x000000470023e202 */ /* 0x000fe40000000f00 */
[----:B------:R-:W-:Y:S01]  /*0950*/  @P3 LEA R30, P5, R40, R50, 0x1 ;  /* 0x00000032281e3211 */ /* 0x000fe200078a08ff */
[----:B------:R-:W-:Y:S01]  /*0960*/  @P4 IMAD.WIDE.U32 R42, R8, R34, R42 ;  /* 0x00000022082a4225 */ /* 0x000fe200078e002a */
[----:B------:R-:W-:-:S02]  /*0970*/  @!P6 MOV R34, R72 ;  /* 0x000000480022e202 */ /* 0x000fc40000000f00 */
[----:B------:R-:W-:Y:S02]  /*0980*/  @P3 LEA.HI.X R31, R40, R51, R31, 0x1, P5 ;  /* 0x00000033281f3211 */ /* 0x000fe400028f0c1f */
[----:B------:R-:W-:Y:S01]  /*0990*/  SHF.R.S32.HI R51, RZ, 0x1f, R18 ;  /* 0x0000001fff337819 */ /* 0x000fe20000011412 */
[----:B------:R-:W-:Y:S01]  /*09a0*/  @!P6 IMAD.WIDE.U32 R38, R17, R38, R34 ;  /* 0x000000261126e225 */ /* 0x000fe200078e0022 */
[----:B------:R-:W-:Y:S02]  /*09b0*/  @P4 IADD3 R35, R43, R45, RZ ;  /* 0x0000002d2b234210 */ /* 0x000fe40007ffe0ff */
[C---:B------:R-:W-:Y:S02]  /*09c0*/  @P4 LEA R34, P5, R42.reuse, R52, 0x1 ;  /* 0x000000342a224211 */ /* 0x040fe400078a08ff */
[----:B------:R-:W-:Y:S02]  /*09d0*/  @!P6 IADD3 R39, R39, R41, RZ ;  /* 0x000000292727e210 */ /* 0x000fe40007ffe0ff */
[----:B------:R-:W-:-:S02]  /*09e0*/  @P4 LEA.HI.X R35, R42, R53, R35, 0x1, P5 ;  /* 0x000000352a234211 */ /* 0x000fc400028f0c23 */
[----:B0-----:R-:W-:-:S04]  /*09f0*/  @!P6 LEA R40, P5, R38, R46, 0x1 ;  /* 0x0000002e2628e211 */ /* 0x001fc800078a08ff */
[----:B------:R-:W-:Y:S02]  /*0a00*/  @!P6 LEA.HI.X R41, R38, R47, R39, 0x1, P5 ;  /* 0x0000002f2629e211 */ /* 0x000fe400028f0c27 */
[----:B------:R-:W-:-:S03]  /*0a10*/  ISETP.GE.U32.AND P5, PT, R18, UR12, PT ;  /* 0x0000000c12007c0c */ /* 0x000fc6000bfa6070 */
[----:B------:R0:W2:Y:S01]  /*0a20*/  @!P6 LDG.E R48, desc[UR8][R40.64] ;  /* 0x000000082830e981 */ /* 0x0000a2000c1e1900 */
[----:B------:R-:W-:-:S04]  /*0a30*/  ISETP.GE.AND.EX P5, PT, R51, UR13, PT, P5 ;  /* 0x0000000d33007c0c */ /* 0x000fc8000bfa6350 */
[----:B------:R-:W-:-:S13]  /*0a40*/  ISETP.GT.U32.OR P5, PT, R0, 0x1bf, P5 ;  /* 0x000001bf0000780c */ /* 0x000fda0002fa4470 */
[----:B------:R-:W1:Y:S01]  /*0a50*/  @!P5 LDC.64 R42, c[0x0][0x270] ;  /* 0x00009c00ff2adb82 */ /* 0x000e620000000a00 */
[----:B------:R-:W-:-:S07]  /*0a60*/  @!P5 MOV R39, R71 ;  /* 0x000000470027d202 */ /* 0x000fce0000000f00 */
[----:B------:R-:W3:Y:S01]  /*0a70*/  @!P5 LDC.64 R44, c[0x0][0x220] ;  /* 0x00008800ff2cdb82 */ /* 0x000ee20000000a00 */
[----:B-1----:R-:W-:-:S04]  /*0a80*/  @!P5 IMAD R38, R51, R42, RZ ;  /* 0x0000002a3326d224 */ /* 0x002fc800078e02ff */
[----:B------:R-:W-:Y:S01]  /*0a90*/  @!P5 IMAD R43, R18, R43, R38 ;  /* 0x0000002b122bd224 */ /* 0x000fe200078e0226 */
[----:B------:R-:W-:-:S05]  /*0aa0*/  @!P5 MOV R38, R72 ;  /* 0x000000480026d202 */ /* 0x000fca0000000f00 */
[----:B------:R-:W-:-:S05]  /*0ab0*/  @!P5 IMAD.WIDE.U32 R38, R18, R42, R38 ;  /* 0x0000002a1226d225 */ /* 0x000fca00078e0026 */
[----:B------:R-:W-:Y:S02]  /*0ac0*/  @!P5 IADD3 R39, R39, R43, RZ ;  /* 0x0000002b2727d210 */ /* 0x000fe40007ffe0ff */
[C---:B---3--:R-:W-:Y:S02]  /*0ad0*/  @!P5 LEA R42, P6, R38.reuse, R44, 0x1 ;  /* 0x0000002c262ad211 */ /* 0x048fe400078c08ff */
[----:B------:R-:W-:Y:S02]  /*0ae0*/  SHF.R.S32.HI R53, RZ, 0x1f, R19 ;  /* 0x0000001fff357819 */ /* 0x000fe40000011413 */
[----:B------:R-:W-:Y:S02]  /*0af0*/  @!P5 LEA.HI.X R43, R38, R45, R39, 0x1, P6 ;  /* 0x0000002d262bd211 */ /* 0x000fe400030f0c27 */
[----:B------:R-:W-:-:S04]  /*0b00*/  ISETP.GE.U32.AND P6, PT, R19, UR12, PT ;  /* 0x0000000c13007c0c */ /* 0x000fc8000bfc6070 */
[----:B------:R-:W-:-:S04]  /*0b10*/  ISETP.GE.AND.EX P6, PT, R53, UR13, PT, P6 ;  /* 0x0000000d35007c0c */ /* 0x000fc8000bfc6360 */
[----:B------:R-:W-:-:S13]  /*0b20*/  ISETP.GT.U32.OR P6, PT, R0, 0x1bf, P6 ;  /* 0x000001bf0000780c */ /* 0x000fda00037c4470 */
[----:B------:R-:W1:Y:S08]  /*0b30*/  @!P6 LDC.64 R44, c[0x0][0x270] ;  /* 0x00009c00ff2ceb82 */ /* 0x000e700000000a00 */
[----:B------:R-:W3:Y:S01]  /*0b40*/  @!P6 LDC.64 R46, c[0x0][0x220] ;  /* 0x00008800ff2eeb82 */ /* 0x000ee20000000a00 */
[----:B------:R-:W-:Y:S01]  /*0b50*/  @!P6 IMAD.MOV.U32 R39, RZ, RZ, R71 ;  /* 0x000000ffff27e224 */ /* 0x000fe200078e0047 */
[----:B------:R-:W-:-:S06]  /*0b60*/  MOV R50, RZ ;  /* 0x000000ff00327202 */ /* 0x000fcc0000000f00 */
[----:B------:R4:W5:Y:S01]  /*0b70*/  @!P5 LDG.E R50, desc[UR8][R42.64] ;  /* 0x000000082a32d981 */ /* 0x000962000c1e1900 */
[----:B-1----:R-:W-:-:S04]  /*0b80*/  @!P6 IMAD R38, R53, R44, RZ ;  /* 0x0000002c3526e224 */ /* 0x002fc800078e02ff */
[----:B0-----:R-:W-:Y:S01]  /*0b90*/  @!P6 IMAD R41, R19, R45, R38 ;  /* 0x0000002d1329e224 */ /* 0x001fe200078e0226 */
        /* <DEDUP_REMOVED lines=9> */
[----:B------:R-:W0:Y:S08]  /*0c30*/  @!P5 LDC.64 R44, c[0x0][0x270] ;  /* 0x00009c00ff2cdb82 */ /* 0x000e300000000a00 */
[----:B------:R-:W1:Y:S01]  /*0c40*/  @!P5 LDC.64 R46, c[0x0][0x220] ;  /* 0x00008800ff2edb82 */ /* 0x000e620000000a00 */
[----:B------:R-:W-:Y:S02]  /*0c50*/  @!P5 MOV R39, R71 ;  /* 0x000000470027d202 */ /* 0x000fe40000000f00 */
[----:B------:R-:W-:-:S06]  /*0c60*/  MOV R52, RZ ;  /* 0x000000ff00347202 */ /* 0x000fcc0000000f00 */
[----:B------:R3:W5:Y:S01]  /*0c70*/  @!P6 LDG.E R52, desc[UR8][R40.64] ;  /* 0x000000082834e981 */ /* 0x000762000c1e1900 */
[----:B0-----:R-:W-:-:S04]  /*0c80*/  @!P5 IMAD R38, R55, R44, RZ ;  /* 0x0000002c3726d224 */ /* 0x001fc800078e02ff */
[----:B----4-:R-:W-:Y:S01]  /*0c90*/  @!P5 IMAD R43, R20, R45, R38 ;  /* 0x0000002d142bd224 */ /* 0x010fe200078e0226 */
[----:B------:R-:W-:-:S05]  /*0ca0*/  @!P5 MOV R38, R72 ;  /* 0x000000480026d202 */ /* 0x000fca0000000f00 */
[----:B------:R-:W-:-:S05]  /*0cb0*/  @!P5 IMAD.WIDE.U32 R38, R20, R44, R38 ;  /* 0x0000002c1426d225 */ /* 0x000fca00078e0026 */
[----:B------:R-:W-:Y:S02]  /*0cc0*/  @!P5 IADD3 R39, R39, R43, RZ ;  /* 0x0000002b2727d210 */ /* 0x000fe40007ffe0ff */
[C---:B-1----:R-:W-:Y:S02]  /*0cd0*/  @!P5 LEA R42, P6, R38.reuse, R46, 0x1 ;  /* 0x0000002e262ad211 */ /* 0x042fe400078c08ff */
        /* <DEDUP_REMOVED lines=11> */
[----:B---3--:R-:W-:Y:S01]  /*0d90*/  @!P6 IMAD R41, R21, R45, R38 ;  /* 0x0000002d1529e224 */ /* 0x008fe200078e0226 */
        /* <DEDUP_REMOVED lines=59> */
[----:B---3--:R-:W-:Y:S01]  /*1150*/  @!P6 MOV R40, R72 ;  /* 0x000000480028e202 */ /* 0x008fe20000000f00 */
[----:B------:R-:W-:Y:S01]  /*1160*/  @!P6 IMAD.MOV.U32 R41, RZ, RZ, R71 ;  /* 0x000000ffff29e224 */ /* 0x000fe200078e0047 */
[----:B------:R-:W-:-:S06]  /*1170*/  MOV R62, RZ ;  /* 0x000000ff003e7202 */ /* 0x000fcc0000000f00 */
[----:B------:R3:W4:Y:S01]  /*1180*/  @!P5 LDG.E R62, desc[UR8][R42.64] ;  /* 0x000000082a3ed981 */ /* 0x000722000c1e1900 */
[-C--:B0-----:R-:W-:Y:S02]  /*1190*/  @!P6 IMAD R38, R65, R44.reuse, RZ ;  /* 0x0000002c4126e224 */ /* 0x081fe400078e02ff */
[----:B------:R-:W-:-:S04]  /*11a0*/  @!P6 IMAD.WIDE.U32 R40, R25, R44, R40 ;  /* 0x0000002c1928e225 */ /* 0x000fc800078e0028 */
[----:B------:R-:W-:Y:S01]  /*11b0*/  @!P6 IMAD R39, R25, R45, R38 ;  /* 0x0000002d1927e224 */ /* 0x000fe200078e0226 */
[----:B-1----:R-:W-:-:S04]  /*11c0*/  @!P6 LEA R38, P5, R40, R46, 0x1 ;  /* 0x0000002e2826e211 */ /* 0x002fc800078a08ff */
[----:B------:R-:W-:Y:S02]  /*11d0*/  @!P6 IADD3 R39, R41, R39, RZ ;  /* 0x000000272927e210 */ /* 0x000fe40007ffe0ff */
[----:B------:R-:W-:Y:S02]  /*11e0*/  SHF.R.S32.HI R67, RZ, 0x1f, R26 ;  /* 0x0000001fff437819 */ /* 0x000fe4000001141a */
[----:B------:R-:W-:Y:S02]  /*11f0*/  @!P6 LEA.HI.X R39, R40, R47, R39, 0x1, P5 ;  /* 0x0000002f2827e211 */ /* 0x000fe400028f0c27 */
[----:B------:R-:W-:-:S04]  /*1200*/  ISETP.GE.U32.AND P5, PT, R26, UR12, PT ;  /* 0x0000000c1a007c0c */ /* 0x000fc8000bfa6070 */
[----:B------:R-:W-:-:S04]  /*1210*/  ISETP.GE.AND.EX P5, PT, R67, UR13, PT, P5 ;  /* 0x0000000d43007c0c */ /* 0x000fc8000bfa6350 */
[----:B------:R-:W-:Y:S02]  /*1220*/  ISETP.GT.U32.OR P5, PT, R0, 0x1bf, P5 ;  /* 0x000001bf0000780c */ /* 0x000fe40002fa4470 */
[----:B------:R-:W-:Y:S02]  /*1230*/  MOV R88, RZ ;  /* 0x000000ff00587202 */ /* 0x000fe40000000f00 */
[----:B------:R-:W-:-:S04]  /*1240*/  CS2R R84, SRZ ;  /* 0x0000000000547805 */ /* 0x000fc8000001ff00 */
[----:B------:R0:W2:Y:S04]  /*1250*/  @P0 LDG.E R88, desc[UR8][R28.64] ;  /* 0x000000081c580981 */ /* 0x0000a8000c1e1900 */
[----:B------:R1:W5:Y:S01]  /*1260*/  @P1 LDG.E R84, desc[UR8][R36.64] ;  /* 0x0000000824541981 */ /* 0x000362000c1e1900 */
[----:B---3--:R-:W1:Y:S03]  /*1270*/  @!P5 LDC.64 R42, c[0x0][0x270] ;  /* 0x00009c00ff2adb82 */ /* 0x008e660000000a00 */
[----:B------:R-:W3:Y:S05]  /*1280*/  @P2 LDG.E R85, desc[UR8][R32.64] ;  /* 0x0000000820552981 */ /* 0x000eea000c1e1900 */
[----:B------:R-:W1:Y:S01]  /*1290*/  @!P5 LDC.64 R40, c[0x0][0x220] ;  /* 0x00008800ff28db82 */ /* 0x000e620000000a00 */
[----:B------:R-:W-:-:S02]  /*12a0*/  MOV R64, RZ ;  /* 0x000000ff00407202 */ /* 0x000fc40000000f00 */
[----:B0-----:R-:W-:Y:S02]  /*12b0*/  @!P5 MOV R28, R72 ;  /* 0x00000048001cd202 */ /* 0x001fe40000000f00 */
[----:B------:R-:W-:Y:S02]  /*12c0*/  @!P5 MOV R29, R71 ;  /* 0x00000047001dd202 */ /* 0x000fe40000000f00 */
[----:B------:R-:W-:Y:S01]  /*12d0*/  MOV R66, RZ ;  /* 0x000000ff00427202 */ /* 0x000fe20000000f00 */
[----:B------:R-:W4:Y:S01]  /*12e0*/  @P3 LDG.E R64, desc[UR8][R30.64] ;  /* 0x000000081e403981 */ /* 0x000f22000c1e1900 */
[----:B------:R-:W-:-:S04]  /*12f0*/  MOV R68, RZ ;  /* 0x000000ff00447202 */ /* 0x000fc80000000f00 */
[----:B------:R0:W4:Y:S01]  /*1300*/  @P4 LDG.E R66, desc[UR8][R34.64] ;  /* 0x0000000822424981 */ /* 0x000122000c1e1900 */
[----:B-1----:R-:W-:-:S03]  /*1310*/  @!P5 IMAD R36, R67, R42, RZ ;  /* 0x0000002a4324d224 */ /* 0x002fc600078e02ff */
[----:B------:R-:W4:Y:S01]  /*1320*/  @!P6 LDG.E R68, desc[UR8][R38.64] ;  /* 0x000000082644e981 */ /* 0x000f22000c1e1900 */
[C---:B------:R-:W-:Y:S02]  /*1330*/  @!P5 IMAD R37, R26.reuse, R43, R36 ;  /* 0x0000002b1a25d224 */ /* 0x040fe400078e0224 */
[----:B------:R-:W-:-:S05]  /*1340*/  @!P5 IMAD.WIDE.U32 R42, R26, R42, R28 ;  /* 0x0000002a1a2ad225 */ /* 0x000fca00078e001c */
[----:B------:R-:W-:Y:S02]  /*1350*/  @!P5 IADD3 R29, R43, R37, RZ ;  /* 0x000000252b1dd210 */ /* 0x000fe40007ffe0ff */
[C---:B------:R-:W-:Y:S02]  /*1360*/  @!P5 LEA R28, P6, R42.reuse, R40, 0x1 ;  /* 0x000000282a1cd211 */ /* 0x040fe400078c08ff */
[----:B------:R-:W-:Y:S02]  /*1370*/  SHF.R.S32.HI R69, RZ, 0x1f, R27 ;  /* 0x0000001fff457819 */ /* 0x000fe4000001141b */
[----:B------:R-:W-:Y:S02]  /*1380*/  @!P5 LEA.HI.X R29, R42, R41, R29, 0x1, P6 ;  /* 0x000000292a1dd211 */ /* 0x000fe400030f0c1d */
[----:B------:R-:W-:-:S04]  /*1390*/  ISETP.GE.U32.AND P6, PT, R27, UR12, PT ;  /* 0x0000000c1b007c0c */ /* 0x000fc8000bfc6070 */
[----:B------:R-:W-:-:S04]  /*13a0*/  ISETP.GE.AND.EX P6, PT, R69, UR13, PT, P6 ;  /* 0x0000000d45007c0c */ /* 0x000fc8000bfc6360 */
[----:B------:R-:W-:-:S13]  /*13b0*/  ISETP.GT.U32.OR P6, PT, R0, 0x1bf, P6 ;  /* 0x000001bf0000780c */ /* 0x000fda00037c4470 */
[----:B0-----:R-:W0:Y:S08]  /*13c0*/  @!P6 LDC.64 R34, c[0x0][0x270] ;  /* 0x00009c00ff22eb82 */ /* 0x001e300000000a00 */
[----:B------:R-:W1:Y:S01]  /*13d0*/  @!P6 LDC.64 R30, c[0x0][0x220] ;  /* 0x00008800ff1eeb82 */ /* 0x000e620000000a00 */
[----:B------:R-:W-:Y:S02]  /*13e0*/  @!P6 MOV R33, R71 ;  /* 0x000000470021e202 */ /* 0x000fe40000000f00 */
[----:B------:R-:W-:-:S06]  /*13f0*/  CS2R R74, SRZ ;  /* 0x00000000004a7805 */ /* 0x000fcc000001ff00 */
[----:B------:R2:W4:Y:S01]  /*1400*/  @!P5 LDG.E R74, desc[UR8][R28.64] ;  /* 0x000000081c4ad981 */ /* 0x000522000c1e1900 */
[----:B0-----:R-:W-:-:S04]  /*1410*/  @!P6 IMAD R32, R69, R34, RZ ;  /* 0x000000224520e224 */ /* 0x001fc800078e02ff */
[----:B------:R-:W-:Y:S01]  /*1420*/  @!P6 IMAD R35, R27, R35, R32 ;  /* 0x000000231b23e224 */ /* 0x000fe200078e0220 */
[----:B------:R-:W-:-:S05]  /*1430*/  @!P6 MOV R32, R72 ;  /* 0x000000480020e202 */ /* 0x000fca0000000f00 */
[----:B------:R-:W-:-:S05]  /*1440*/  @!P6 IMAD.WIDE.U32 R32, R27, R34, R32 ;  /* 0x000000221b20e225 */ /* 0x000fca00078e0020 */
[----:B------:R-:W-:Y:S02]  /*1450*/  @!P6 IADD3 R33, R33, R35, RZ ;  /* 0x000000232121e210 */ /* 0x000fe40007ffe0ff */
[----:B-1----:R-:W-:-:S04]  /*1460*/  @!P6 LEA R30, P5, R32, R30, 0x1 ;  /* 0x0000001e201ee211 */ /* 0x002fc800078a08ff */
[----:B------:R-:W-:-:S05]  /*1470*/  @!P6 LEA.HI.X R31, R32, R31, R33, 0x1, P5 ;  /* 0x0000001f201fe211 */ /* 0x000fca00028f0c21 */
[----:B------:R0:W4:Y:S01]  /*1480*/  @!P6 LDG.E R75, desc[UR8][R30.64] ;  /* 0x000000081e4be981 */ /* 0x000122000c1e1900 */
[----:B------:R-:W-:Y:S02]  /*1490*/  ISETP.GT.AND P5, PT, R3, 0x1e, PT ;  /* 0x0000001e0300780c */ /* 0x000fe40003fa4270 */
[C---:B--2---:R-:W-:Y:S02]  /*14a0*/  PRMT R28, R88.reuse, 0x7632, R28 ;  /* 0x00007632581c7816 */ /* 0x044fe4000000001c */
[----:B------:R-:W-:Y:S02]  /*14b0*/  SHF.L.U32 R29, R88, 0x10, RZ ;  /* 0x00000010581d7819 */ /* 0x000fe400000006ff */
[----:B-----5:R-:W-:Y:S02]  /*14c0*/  PRMT R32, R84, 0x7632, R32 ;  /* 0x0000763254207816 */ /* 0x020fe40000000020 */
[----:B------:R-:W-:Y:S02]  /*14d0*/  SHF.L.U32 R28, R28, 0x10, RZ ;  /* 0x000000101c1c7819 */ /* 0x000fe400000006ff */
[----:B---3--:R-:W-:-:S02]  /*14e0*/  PRMT R35, R85, 0x7632, R35 ;  /* 0x0000763255237816 */ /* 0x008fc40000000023 */
[----:B------:R-:W-:Y:S02]  /*14f0*/  SHF.L.U32 R33, R84, 0x10, RZ ;  /* 0x0000001054217819 */ /* 0x000fe400000006ff */
[----:B------:R-:W-:Y:S02]  /*1500*/  SHF.L.U32 R32, R32, 0x10, RZ ;  /* 0x0000001020207819 */ /* 0x000fe400000006ff */
[----:B------:R-:W-:Y:S01]  /*1510*/  SHF.L.U32 R35, R35, 0x10, RZ ;  /* 0x0000001023237819 */ /* 0x000fe200000006ff */
[----:B0-----:R-:W-:Y:S01]  /*1520*/  FADD.FTZ R30, R29, R28 ;  /* 0x0000001c1d1e7221 */ /* 0x001fe20000010000 */
[----:B------:R-:W-:Y:S01]  /*1530*/  FMUL.FTZ R28, R28, R28 ;  /* 0x0000001c1c1c7220 */ /* 0x000fe20000410000 */
[----:B------:R-:W-:Y:S01]  /*1540*/  SHF.L.U32 R36, R85, 0x10, RZ ;  /* 0x0000001055247819 */ /* 0x000fe200000006ff */
[----:B------:R-:W-:Y:S01]  /*1550*/  FMUL.FTZ R34, R32, R32 ;  /* 0x0000002020227220 */ /* 0x000fe20000410000 */
[--C-:B------:R-:W-:Y:S01]  /*1560*/  FADD.FTZ R31, R33, R32.reuse ;  /* 0x00000020211f7221 */ /* 0x100fe20000010000 */
[----:B------:R-:W-:Y:S01]  /*1570*/  FMUL.FTZ R37, R35, R35 ;  /* 0x0000002323257220 */ /* 0x000fe20000410000 */
[----:B----4-:R-:W-:Y:S01]  /*1580*/  PRMT R32, R64, 0x7632, R32 ;  /* 0x0000763240207816 */ /* 0x010fe20000000020 */
[----:B------:R-:W-:Y:S01]  /*1590*/  FFMA.FTZ R28, R29, R29, R28 ;  /* 0x0000001d1d1c7223 */ /* 0x000fe2000001001c */
[C---:B------:R-:W-:Y:S01]  /*15a0*/  FADD.FTZ R35, R36.reuse, R35 ;  /* 0x0000002324237221 */ /* 0x040fe20000010000 */
[----:B------:R-:W-:Y:S01]  /*15b0*/  FFMA.FTZ R37, R36, R36, R37 ;  /* 0x0000002424257223 */ /* 0x000fe20000010025 */
[----:B------:R-:W-:Y:S01]  /*15c0*/  SHF.L.U32 R32, R32, 0x10, RZ ;  /* 0x0000001020207819 */ /* 0x000fe200000006ff */
[----:B------:R-:W-:Y:S01]  /*15d0*/  FFMA.FTZ R33, R33, R33, R34 ;  /* 0x0000002121217223 */ /* 0x000fe20000010022 */
[----:B------:R-:W-:Y:S01]  /*15e0*/  PRMT R36, R66, 0x7632, R36 ;  /* 0x0000763242247816 */ /* 0x000fe20000000024 */
[----:B------:R-:W-:Y:S01]  /*15f0*/  FADD.FTZ R30, RZ, R30 ;  /* 0x0000001eff1e7221 */ /* 0x000fe20000010000 */
[----:B------:R-:W-:Y:S01]  /*1600*/  FADD.FTZ R28, RZ, R28 ;  /* 0x0000001cff1c7221 */ /* 0x000fe20000010000 */
[----:B------:R-:W-:Y:S01]  /*1610*/  SHF.L.U32 R29, R64, 0x10, RZ ;  /* 0x00000010401d7819 */ /* 0x000fe200000006ff */
[----:B------:R-:W-:Y:S01]  /*1620*/  FMUL.FTZ R34, R32, R32 ;  /* 0x0000002020227220 */ /* 0x000fe20000410000 */
[----:B------:R-:W-:Y:S01]  /*1630*/  SHF.L.U32 R39, R36, 0x10, RZ ;  /* 0x0000001024277819 */ /* 0x000fe200000006ff */
[----:B------:R-:W-:Y:S01]  /*1640*/  FADD.FTZ R30, R30, R31 ;  /* 0x0000001f1e1e7221 */ /* 0x000fe20000010000 */
[----:B------:R-:W-:Y:S01]  /*1650*/  FADD.FTZ R28, R28, R33 ;  /* 0x000000211c1c7221 */ /* 0x000fe20000010000 */
[C---:B------:R-:W-:Y:S01]  /*1660*/  FADD.FTZ R31, R29.reuse, R32 ;  /* 0x000000201d1f7221 */ /* 0x040fe20000010000 */
[----:B------:R-:W-:Y:S01]  /*1670*/  SHF.L.U32 R32, R66, 0x10, RZ ;  /* 0x0000001042207819 */ /* 0x000fe200000006ff */
[--C-:B------:R-:W-:Y:S01]  /*1680*/  FFMA.FTZ R29, R29, R29, R34.reuse ;  /* 0x0000001d1d1d7223 */ /* 0x100fe20000010022 */
[----:B------:R-:W-:Y:S01]  /*1690*/  FADD.FTZ R30, R30, R35 ;  /* 0x000000231e1e7221 */ /* 0x000fe20000010000 */
[----:B------:R-:W-:Y:S01]  /*16a0*/  FMUL.FTZ R33, R39, R39 ;  /* 0x0000002727217220 */ /* 0x000fe20000410000 */
[----:B------:R-:W-:Y:S01]  /*16b0*/  FADD.FTZ R28, R28, R37 ;  /* 0x000000251c1c7221 */ /* 0x000fe20000010000 */
[----:B------:R-:W-:Y:S01]  /*16c0*/  PRMT R34, R48, 0x7632, R34 ;  /* 0x0000763230227816 */ /* 0x000fe20000000022 */
[----:B------:R-:W-:Y:S01]  /*16d0*/  FADD.FTZ R30, R30, R31 ;  /* 0x0000001f1e1e7221 */ /* 0x000fe20000010000 */
[----:B------:R-:W-:Y:S01]  /*16e0*/  FFMA.FTZ R33, R32, R32, R33 ;  /* 0x0000002020217223 */ /* 0x000fe20000010021 */
[----:B------:R-:W-:Y:S01]  /*16f0*/  FADD.FTZ R28, R28, R29 ;  /* 0x0000001d1c1c7221 */ /* 0x000fe20000010000 */
[----:B------:R-:W-:Y:S01]  /*1700*/  SHF.L.U32 R34, R34, 0x10, RZ ;  /* 0x0000001022227819 */ /* 0x000fe200000006ff */
[----:B------:R-:W-:Y:S01]  /*1710*/  FADD.FTZ R39, R32, R39 ;  /* 0x0000002720277221 */ /* 0x000fe20000010000 */
[----:B------:R-:W-:-:S02]  /*1720*/  SHF.L.U32 R29, R48, 0x10, RZ ;  /* 0x00000010301d7819 */ /* 0x000fc400000006ff */
[----:B------:R-:W-:Y:S01]  /*1730*/  PRMT R31, R50, 0x7632, R31 ;  /* 0x00007632321f7816 */ /* 0x000fe2000000001f */
[----:B------:R-:W-:Y:S01]  /*1740*/  FADD.FTZ R28, R28, R33 ;  /* 0x000000211c1c7221 */ /* 0x000fe20000010000 */
[----:B------:R-:W-:Y:S01]  /*1750*/  FADD.FTZ R30, R30, R39 ;  /* 0x000000271e1e7221 */ /* 0x000fe20000010000 */
[----:B------:R-:W-:Y:S01]  /*1760*/  FMUL.FTZ R32, R34, R34 ;  /* 0x0000002222207220 */ /* 0x000fe20000410000 */
[----:B------:R-:W-:Y:S01]  /*1770*/  SHF.L.U32 R33, R31, 0x10, RZ ;  /* 0x000000101f217819 */ /* 0x000fe200000006ff */
[C-C-:B------:R-:W-:Y:S01]  /*1780*/  FADD.FTZ R31, R29.reuse, R34.reuse ;  /* 0x000000221d1f7221 */ /* 0x140fe20000010000 */
[----:B------:R-:W-:Y:S01]  /*1790*/  PRMT R34, R52, 0x7632, R34 ;  /* 0x0000763234227816 */ /* 0x000fe20000000022 */
[----:B------:R-:W-:Y:S01]  /*17a0*/  FFMA.FTZ R29, R29, R29, R32 ;  /* 0x0000001d1d1d7223 */ /* 0x000fe20000010020 */
[----:B------:R-:W-:Y:S02]  /*17b0*/  IMAD.U32 R32, R50, 0x10000, RZ ;  /* 0x0001000032207824 */ /* 0x000fe400078e00ff */
[----:B------:R-:W-:Y:S01]  /*17c0*/  FADD.FTZ R30, R30, R31 ;  /* 0x0000001f1e1e7221 */ /* 0x000fe20000010000 */
[----:B------:R-:W-:Y:S01]  /*17d0*/  FMUL.FTZ R31, R33, R33 ;  /* 0x00000021211f7220 */ /* 0x000fe20000410000 */
[----:B------:R-:W-:Y:S01]  /*17e0*/  FADD.FTZ R28, R28, R29 ;  /* 0x0000001d1c1c7221 */ /* 0x000fe20000010000 */
[----:B------:R-:W-:Y:S01]  /*17f0*/  SHF.L.U32 R34, R34, 0x10, RZ ;  /* 0x0000001022227819 */ /* 0x000fe200000006ff */
[C---:B------:R-:W-:Y:S01]  /*1800*/  FADD.FTZ R33, R32.reuse, R33 ;  /* 0x0000002120217221 */ /* 0x040fe20000010000 */
[----:B------:R-:W-:Y:S01]  /*1810*/  FFMA.FTZ R31, R32, R32, R31 ;  /* 0x00000020201f7223 */ /* 0x000fe2000001001f */
[----:B------:R-:W-:-:S02]  /*1820*/  SHF.L.U32 R29, R52, 0x10, RZ ;  /* 0x00000010341d7819 */ /* 0x000fc400000006ff */
[----:B------:R-:W-:Y:S01]  /*1830*/  PRMT R35, R54, 0x7632, R35 ;  /* 0x0000763236237816 */ /* 0x000fe20000000023 */
[----:B------:R-:W-:Y:S01]  /*1840*/  FMUL.FTZ R32, R34, R34 ;  /* 0x0000002222207220 */ /* 0x000fe20000410000 */
[----:B------:R-:W-:Y:S01]  /*1850*/  FADD.FTZ R28, R28, R31 ;  /* 0x0000001f1c1c7221 */ /* 0x000fe20000010000 */
[--C-:B------:R-:W-:Y:S01]  /*1860*/  FADD.FTZ R30, R30, R33.reuse ;  /* 0x000000211e1e7221 */ /* 0x100fe20000010000 */
[----:B------:R-:W-:Y:S01]  /*1870*/  SHF.L.U32 R35, R35, 0x10, RZ ;  /* 0x0000001023237819 */ /* 0x000fe200000006ff */
[C---:B------:R-:W-:Y:S01]  /*1880*/  FADD.FTZ R31, R29.reuse, R34 ;  /* 0x000000221d1f7221 */ /* 0x040fe20000010000 */
[----:B------:R-:W-:Y:S01]  /*1890*/  FFMA.FTZ R29, R29, R29, R32 ;  /* 0x0000001d1d1d7223 */ /* 0x000fe20000010020 */
[----:B------:R-:W-:Y:S02]  /*18a0*/  SHF.L.U32 R32, R54, 0x10, RZ ;  /* 0x0000001036207819 */ /* 0x000fe400000006ff */
[----:B------:R-:W-:Y:S01]  /*18b0*/  PRMT R33, R56, 0x7632, R33 ;  /* 0x0000763238217816 */ /* 0x000fe20000000021 */
        /* <DEDUP_REMOVED lines=10> */
[----:B------:R-:W-:Y:S01]  /*1960*/  FADD.FTZ R30, R30, R35 ;  /* 0x000000231e1e7221 */ /* 0x000fe20000010000 */
        /* <DEDUP_REMOVED lines=33> */
[--C-:B------:R-:W-:Y:S01]  /*1b80*/  FADD.FTZ R31, R29, R34.reuse ;  /* 0x000000221d1f7221 */ /* 0x100fe20000010000 */
[----:B------:R-:W-:Y:S01]  /*1b90*/  PRMT R34, R75, 0x7632, R34 ;  /* 0x000076324b227816 */ /* 0x000fe20000000022 */
[----:B------:R-:W-:Y:S01]  /*1ba0*/  FFMA.FTZ R29, R29, R29, R32 ;  /* 0x0000001d1d1d7223 */ /* 0x000fe20000010020 */
[----:B------:R-:W-:Y:S01]  /*1bb0*/  SHF.L.U32 R32, R74, 0x10, RZ ;  /* 0x000000104a207819 */ /* 0x000fe200000006ff */
[----:B------:R-:W-:Y:S01]  /*1bc0*/  FADD.FTZ R30, R30, R31 ;  /* 0x0000001f1e1e7221 */ /* 0x000fe20000010000 */
[----:B------:R-:W-:Y:S01]  /*1bd0*/  FMUL.FTZ R31, R33, R33 ;  /* 0x00000021211f7220 */ /* 0x000fe20000410000 */
[----:B------:R-:W-:Y:S01]  /*1be0*/  SHF.L.U32 R34, R34, 0x10, RZ ;  /* 0x0000001022227819 */ /* 0x000fe200000006ff */
[----:B------:R-:W-:Y:S01]  /*1bf0*/  FADD.FTZ R28, R28, R29 ;  /* 0x0000001d1c1c7221 */ /* 0x000fe20000010000 */
[----:B------:R-:W-:Y:S01]  /*1c00*/  SHF.L.U32 R29, R75, 0x10, RZ ;  /* 0x000000104b1d7819 */ /* 0x000fe200000006ff */
[C---:B------:R-:W-:Y:S01]  /*1c10*/  FFMA.FTZ R31, R32.reuse, R32, R31 ;  /* 0x00000020201f7223 */ /* 0x040fe2000001001f */
[----:B------:R-:W-:Y:S01]  /*1c20*/  FADD.FTZ R33, R32, R33 ;  /* 0x0000002120217221 */ /* 0x000fe20000010000 */
[----:B------:R-:W-:-:S02]  /*1c30*/  FMUL.FTZ R32, R34, R34 ;  /* 0x0000002222207220 */ /* 0x000fc40000410000 */
[----:B------:R-:W-:Y:S01]  /*1c40*/  FADD.FTZ R28, R28, R31 ;  /* 0x0000001f1c1c7221 */ /* 0x000fe20000010000 */
[C---:B------:R-:W-:Y:S01]  /*1c50*/  FADD.FTZ R31, R29.reuse, R34 ;  /* 0x000000221d1f7221 */ /* 0x040fe20000010000 */
[----:B------:R-:W-:Y:S01]  /*1c60*/  FADD.FTZ R30, R30, R33 ;  /* 0x000000211e1e7221 */ /* 0x000fe20000010000 */
[----:B------:R-:W-:-:S03]  /*1c70*/  FFMA.FTZ R29, R29, R29, R32 ;  /* 0x0000001d1d1d7223 */ /* 0x000fc60000010020 */
[----:B------:R-:W-:Y:S01]  /*1c80*/  FADD.FTZ R30, R30, R31 ;  /* 0x0000001f1e1e7221 */ /* 0x000fe20000010000 */
[----:B------:R-:W-:-:S04]  /*1c90*/  FADD.FTZ R28, R28, R29 ;  /* 0x0000001d1c1c7221 */ /* 0x000fc80000010000 */
[----:B------:R-:W0:Y:S04]  /*1ca0*/  SHFL.DOWN PT, R29, R30, 0x1, 0x1f ;  /* 0x08201f001e1d7f89 */ /* 0x000e2800000e0000 */
[----:B------:R-:W1:Y:S01]  /*1cb0*/  SHFL.DOWN PT, R31, R28, 0x1, 0x1f ;  /* 0x08201f001c1f7f89 */ /* 0x000e6200000e0000 */
        /* <DEDUP_REMOVED lines=19> */
[C---:B------:R-:W-:Y:S01]  /*1df0*/  ISETP.GT.AND P5, PT, R3.reuse, 0xf, PT ;  /* 0x0000000f0300780c */ /* 0x040fe20003fa4270 */
[----:B------:R-:W2:Y:S01]  /*1e00*/  LDC R90, c[0x0][0xc] ;  /* 0x00000300ff5a7b82 */ /* 0x000ea20000000800 */
[----:B------:R-:W-:Y:S01]  /*1e10*/  ISETP.NE.AND P6, PT, R3, RZ, PT ;  /* 0x000000ff0300720c */ /* 0x000fe20003fc5270 */
[----:B------:R-:W-:Y:S10]  /*1e20*/  BSSY B0, `(.L_x_3158) ;  /* 0x0000039000007945 */ /* 0x000ff40003800000 */
[----:B0-----:R-:W-:Y:S01]  /*1e30*/  @!P5 FADD.FTZ R30, R30, R29 ;  /* 0x0000001d1e1ed221 */ /* 0x001fe20000010000 */
[----:B-1----:R-:W-:Y:S01]  /*1e40*/  @!P5 FADD.FTZ R28, R28, R31 ;  /* 0x0000001f1c1cd221 */ /* 0x002fe20000010000 */
[----:B------:R-:W-:-:S03]  /*1e50*/  ISETP.NE.AND P5, PT, R0, RZ, PT ;  /* 0x000000ff0000720c */ /* 0x000fc60003fa5270 */
[----:B------:R-:W-:Y:S02]  /*1e60*/  MOV R46, R30 ;  /* 0x0000001e002e7202 */ /* 0x000fe40000000f00 */
[----:B------:R-:W-:-:S05]  /*1e70*/  MOV R47, R28 ;  /* 0x0000001c002f7202 */ /* 0x000fca0000000f00 */
[----:B------:R0:W-:Y:S01]  /*1e80*/  @!P6 STS.64 [R16+0x10], R46 ;  /* 0x0000102e1000e388 */ /* 0x0001e20000000a00 */
[----:B--2---:R-:W-:Y:S02]  /*1e90*/  ISETP.GE.U32.AND P6, PT, R90, 0x2, PT ;  /* 0x000000025a00780c */ /* 0x004fe40003fc6070 */
        /* <DEDUP_REMOVED lines=11> */
[----:B------:R-:W-:Y:S06]  /*1f50*/  BAR.SYNC.DEFER_BLOCKING 0x0 ;  /* 0x0000000000007b1d */ /* 0x000fec0000010000 */
[----:B0-----:R-:W-:Y:S05]  /*1f60*/  @P5 BRA `(.L_x_3159) ;  /* 0x0000000000905947 */ /* 0x001fea0003800000 */
[----:B------:R-:W0:Y:S01]  /*1f70*/  S2UR UR6, SR_CgaCtaId ;  /* 0x00000000000679c3 */ /* 0x000e220000008800 */
[----:B------:R-:W-:Y:S02]  /*1f80*/  UMOV UR5, 0x400 ;  /* 0x0000040000057882 */ /* 0x000fe40000000000 */
[----:B0-----:R-:W-:-:S09]  /*1f90*/  ULEA UR5, UR6, UR5, 0x18 ;  /* 0x0000000506057291 */ /* 0x001fd2000f8ec03f */
        /* <DEDUP_REMOVED lines=12> */
[----:B------:R-:W-:Y:S02]  /*2060*/  FADD.FTZ R28, R40, R29 ;  /* 0x0000001d281c7221 */ /* 0x000fe40000010000 */
[----:B------:R-:W2:Y:S01]  /*2070*/  LDS.128 R40, [UR5+0x60] ;  /* 0x00006005ff287984 */ /* 0x000ea20008000c00 */
[----:B------:R-:W-:Y:S01]  /*2080*/  FADD.FTZ R29, R45, R30 ;  /* 0x0000001e2d1d7221 */ /* 0x000fe20000010000 */
[----:B------:R-:W-:Y:S02]  /*2090*/  FADD.FTZ R28, R28, R31 ;  /* 0x0000001f1c1c7221 */ /* 0x000fe40000010000 */
[----:B------:R-:W3:Y:S01]  /*20a0*/  LDS.128 R44, [UR5+0x70] ;  /* 0x00007005ff2c7984 */ /* 0x000ee20008000c00 */
        /* <DEDUP_REMOVED lines=15> */
[----:B------:R-:W-:-:S07]  /*21a0*/  FADD.FTZ R47, R28, R47 ;  /* 0x0000002f1c2f7221 */ /* 0x000fce0000010000 */
.L_x_3159:
[----:B------:R-:W-:Y:S05]  /*21b0*/  BSYNC B0 ;  /* 0x0000000000007941 */ /* 0x000fea0003800000 */
.L_x_3158:
[----:B------:R-:W-:Y:S02]  /*21c0*/  PRMT R38, R60, 0x7632, R38 ;  /* 0x000076323c267816 */ /* 0x000fe40000000026 */
[----:B------:R-:W-:Y:S02]  /*21d0*/  PRMT R39, R62, 0x7632, R39 ;  /* 0x000076323e277816 */ /* 0x000fe40000000027 */
[----:B------:R-:W-:Y:S02]  /*21e0*/  PRMT R40, R68, 0x7632, R40 ;  /* 0x0000763244287816 */ /* 0x000fe40000000028 */
[----:B------:R-:W-:Y:S02]  /*21f0*/  PRMT R41, R74, 0x7632, R41 ;  /* 0x000076324a297816 */ /* 0x000fe40000000029 */
[----:B------:R-:W-:Y:S01]  /*2200*/  PRMT R42, R75, 0x7632, R42 ;  /* 0x000076324b2a7816 */ /* 0x000fe2000000002a */
[----:B------:R-:W-:Y:S06]  /*2210*/  @!P6 BRA `(.L_x_3160) ;  /* 0x000000080080e947 */ /* 0x000fec0003800000 */
[----:B------:R-:W-:Y:S05]  /*2220*/  @P5 BRA `(.L_x_3161) ;  /* 0x0000000000745947 */ /* 0x000fea0003800000 */
[----:B------:R-:W0:Y:S01]  /*2230*/  LDC R37, c[0x0][0x10] ;  /* 0x00000400ff257b82 */ /* 0x000e220000000800 */
[----:B------:R-:W1:Y:S01]  /*2240*/  S2R R34, SR_CTAID.Y ;  /* 0x0000000000227919 */ /* 0x000e620000002600 */
[C---:B------:R-:W-:Y:S02]  /*2250*/  LOP3.LUT R32, R12.reuse, 0x1, RZ, 0xc0, !PT ;  /* 0x000000010c207812 */ /* 0x040fe400078ec0ff */
[----:B------:R-:W-:-:S04]  /*2260*/  LOP3.LUT P6, RZ, R12, 0x2, RZ, 0xc0, !PT ;  /* 0x000000020cff7812 */ /* 0x000fc800078cc0ff */
[----:B------:R-:W2:Y:S08]  /*2270*/  LDC.64 R30, c[0x0][0x248] ;  /* 0x00009200ff1e7b82 */ /* 0x000eb00000000a00 */
[----:B------:R-:W3:Y:S01]  /*2280*/  LDC.64 R28, c[0x0][0x240] ;  /* 0x00009000ff1c7b82 */ /* 0x000ee20000000a00 */
[----:B0-----:R-:W-:-:S04]  /*2290*/  IMAD R33, R32, R37, RZ ;  /* 0x0000002520217224 */ /* 0x001fc800078e02ff */
[----:B------:R-:W-:-:S05]  /*22a0*/  IMAD R32, R33, R90, RZ ;  /* 0x0000005a21207224 */ /* 0x000fca00078e02ff */
[----:B------:R-:W-:Y:S02]  /*22b0*/  SHF.L.U32 R35, R32, 0x1, RZ ;  /* 0x0000000120237819 */ /* 0x000fe400000006ff */
[----:B-1----:R-:W-:Y:S02]  /*22c0*/  IADD3 R33, R33, R34, RZ ;  /* 0x0000002221217210 */ /* 0x002fe40007ffe0ff */
[----:B------:R-:W-:Y:S01]  /*22d0*/  MOV R32, 0xffffffff ;  /* 0xffffffff00207802 */ /* 0x000fe20000000f00 */
[----:B--2---:R-:W-:-:S04]  /*22e0*/  IMAD.WIDE R30, R35, 0x4, R30 ;  /* 0x00000004231e7825 */ /* 0x004fc800078e021e */
[----:B------:R-:W-:Y:S02]  /*22f0*/  IMAD R35, R37, UR7, R34 ;  /* 0x0000000725237c24 */ /* 0x000fe4000f8e0222 */
[----:B---3--:R-:W-:Y:S01]  /*2300*/  IMAD.WIDE.U32 R28, R33, 0x4, R28 ;  /* 0x00000004211c7825 */ /* 0x008fe200078e001c */
[----:B------:R-:W-:-:S03]  /*2310*/  SEL R33, R90, RZ, !P6 ;  /* 0x000000ff5a217207 */ /* 0x000fc60007000000 */
[----:B------:R-:W-:Y:S01]  /*2320*/  IMAD.WIDE.U32 R30, R35, 0x8, R30 ;  /* 0x00000008231e7825 */ /* 0x000fe200078e001e */
[----:B------:R-:W-:Y:S02]  /*2330*/  SEL R35, R32, 0x1, P6 ;  /* 0x0000000120237807 */ /* 0x000fe40003000000 */
[----:B------:R-:W-:Y:S02]  /*2340*/  ISETP.NE.AND P6, PT, R33, -0x1, PT ;  /* 0xffffffff2100780c */ /* 0x000fe40003fc5270 */
[----:B------:R0:W-:Y:S01]  /*2350*/  STG.E.64 desc[UR8][R30.64], R46 ;  /* 0x0000002e1e007986 */ /* 0x0001e2000c101b08 */
[----:B------:R-:W-:Y:S06]  /*2360*/  MEMBAR.ALL.GPU ;  /* 0x0000000000007992 */ /* 0x000fec000000a000 */
[----:B------:R-:W-:-:S00]  /*2370*/  ERRBAR ;  /* 0x00000000000079ab */ /* 0x000fc00000000000 */
[----:B------:R-:W-:Y:S06]  /*2380*/  CGAERRBAR ;  /* 0x00000000000075ab */ /* 0x000fec0000000000 */
[----:B------:R0:W-:Y:S01]  /*2390*/  REDG.E.ADD.S32.STRONG.GPU desc[UR8][R28.64], R35 ;  /* 0x000000231c00798e */ /* 0x0001e2000c10e388 */
[----:B------:R-:W-:Y:S05]  /*23a0*/  @!P6 BRA `(.L_x_3161) ;  /* 0x000000000014e947 */ /* 0x000fea0003800000 */
.L_x_3162:
[----:B0-----:R-:W2:Y:S04]  /*23b0*/  LDG.E.STRONG.GPU R30, desc[UR8][R28.64] ;  /* 0x000000081c1e7981 */ /* 0x001ea8000c1ef900 */
[----:B--2---:R-:W-:Y:S01]  /*23c0*/  CCTL.IVALL ;  /* 0x00000000ff00798f */ /* 0x004fe20002000000 */
[----:B------:R-:W-:Y:S05]  /*23d0*/  YIELD ;  /* 0x0000000000007946 */ /* 0x000fea0003800000 */
[----:B------:R-:W-:-:S13]  /*23e0*/  ISETP.NE.AND P6, PT, R30, R33, PT ;  /* 0x000000211e00720c */ /* 0x000fda0003fc5270 */
[----:B------:R-:W-:Y:S05]  /*23f0*/  @P6 BRA `(.L_x_3162) ;  /* 0xfffffffc00ec6947 */ /* 0x000fea000383ffff */
.L_x_3161:
[----:B------:R-:W-:Y:S01]  /*2400*/  ISETP.NE.AND P6, PT, R90, RZ, PT ;  /* 0x000000ff5a00720c */ /* 0x000fe20003fc5270 */
[----:B------:R-:W-:Y:S05]  /*2410*/  WARPSYNC.ALL ;  /* 0x0000000000007948 */ /* 0x000fea0003800000 */
[----:B------:R-:W-:Y:S07]  /*2420*/  BAR.SYNC.DEFER_BLOCKING 0x0 ;  /* 0x0000000000007b1d */ /* 0x000fee0000010000 */
[----:B------:R-:W-:Y:S05]  /*2430*/  @!P6 BRA `(.L_x_3160) ;  /* 0x0000000400f8e947 */ /* 0x000fea0003800000 */
[----:B0-----:R-:W-:Y:S01]  /*2440*/  IADD3 R28, R90, -0x1, RZ ;  /* 0xffffffff5a1c7810 */ /* 0x001fe20007ffe0ff */
[----:B------:R-:W-:-:S03]  /*2450*/  IMAD.MOV.U32 R32, RZ, RZ, RZ ;  /* 0x000000ffff207224 */ /* 0x000fc600078e00ff */
[----:B------:R-:W-:-:S13]  /*2460*/  ISETP.GE.U32.AND P6, PT, R28, 0x3, PT ;  /* 0x000000031c00780c */ /* 0x000fda0003fc6070 */
[----:B------:R-:W-:Y:S05]  /*2470*/  @!P6 BRA `(.L_x_3163) ;  /* 0x000000040008e947 */ /* 0x000fea0003800000 */
[----:B------:R-:W-:Y:S01]  /*2480*/  LOP3.LUT R33, R90, 0x3, RZ, 0xc0, !PT ;  /* 0x000000035a217812 */ /* 0x000fe200078ec0ff */
[----:B------:R-:W-:-:S03]  /*2490*/  HFMA2.MMA R32, -RZ, RZ, 0, 0 ;  /* 0x00000000ff207435 */ /* 0x000fc600000001ff */
[----:B------:R-:W-:-:S08]  /*24a0*/  IADD3 R33, -R33, R90, RZ ;  /* 0x0000005a21217210 */ /* 0x000fd00007ffe1ff */
.L_x_3164:
[----:B------:R-:W-:-:S13]  /*24b0*/  ISETP.EQ.OR P6, PT, R32, UR7, P5 ;  /* 0x0000000720007c0c */ /* 0x000fda000afc2670 */
[----:B------:R-:W0:Y:S01]  /*24c0*/  @!P6 LDC R35, c[0x0][0x10] ;  /* 0x00000400ff23eb82 */ /* 0x000e220000000800 */
[----:B------:R-:W1:Y:S01]  /*24d0*/  @!P6 S2R R34, SR_CTAID.Y ;  /* 0x000000000022e919 */ /* 0x000e620000002600 */
[----:B------:R-:W-:-:S06]  /*24e0*/  @!P6 LOP3.LUT R30, R12, 0x1, RZ, 0xc0, !PT ;  /* 0x000000010c1ee812 */ /* 0x000fcc00078ec0ff */
[----:B------:R-:W2:Y:S01]  /*24f0*/  @!P6 LDC.64 R28, c[0x0][0x248] ;  /* 0x00009200ff1ceb82 */ /* 0x000ea20000000a00 */
[----:B0-----:R-:W-:-:S04]  /*2500*/  @!P6 IMAD R31, R30, R35, RZ ;  /* 0x000000231e1fe224 */ /* 0x001fc800078e02ff */
[----:B------:R-:W-:-:S05]  /*2510*/  @!P6 IMAD R31, R31, R90, RZ ;  /* 0x0000005a1f1fe224 */ /* 0x000fca00078e02ff */
[----:B------:R-:W-:-:S05]  /*2520*/  @!P6 SHF.L.U32 R31, R31, 0x1, RZ ;  /* 0x000000011f1fe819 */ /* 0x000fca00000006ff */
[----:B--2---:R-:W-:-:S04]  /*2530*/  @!P6 IMAD.WIDE R28, R31, 0x4, R28 ;  /* 0x000000041f1ce825 */ /* 0x004fc800078e021c */
[----:B-1----:R-:W-:-:S04]  /*2540*/  @!P6 IMAD R31, R35, R32, R34 ;  /* 0x00000020231fe224 */ /* 0x002fc800078e0222 */
[----:B------:R-:W-:-:S05]  /*2550*/  @!P6 IMAD.WIDE.U32 R30, R31, 0x8, R28 ;  /* 0x000000081f1ee825 */ /* 0x000fca00078e001c */
[----:B------:R-:W2:Y:S01]  /*2560*/  @!P6 LDG.E.64 R28, desc[UR8][R30.64] ;  /* 0x000000081e1ce981 */ /* 0x000ea2000c1e1b00 */
[----:B------:R-:W-:Y:S01]  /*2570*/  IADD3 R37, R32, 0x1, RZ ;  /* 0x0000000120257810 */ /* 0x000fe20007ffe0ff */
[----:B--2---:R-:W-:Y:S01]  /*2580*/  @!P6 FADD.FTZ R46, R46, R28 ;  /* 0x0000001c2e2ee221 */ /* 0x004fe20000010000 */
[----:B------:R-:W-:Y:S02]  /*2590*/  @!P6 FADD.FTZ R47, R47, R29 ;  /* 0x0000001d2f2fe221 */ /* 0x000fe40000010000 */
[----:B------:R-:W-:-:S13]  /*25a0*/  ISETP.EQ.OR P6, PT, R37, UR7, P5 ;  /* 0x0000000725007c0c */ /* 0x000fda000afc2670 */
[----:B------:R-:W0:Y:S01]  /*25b0*/  @!P6 LDC R34, c[0x0][0x10] ;  /* 0x00000400ff22eb82 */ /* 0x000e220000000800 */
[----:B------:R-:W1:Y:S01]  /*25c0*/  @!P6 S2R R36, SR_CTAID.Y ;  /* 0x000000000024e919 */ /* 0x000e620000002600 */
[----:B------:R-:W-:-:S06]  /*25d0*/  @!P6 LOP3.LUT R35, R12, 0x1, RZ, 0xc0, !PT ;  /* 0x000000010c23e812 */ /* 0x000fcc00078ec0ff */
[----:B------:R-:W2:Y:S01]  /*25e0*/  @!P6 LDC.64 R28, c[0x0][0x248] ;  /* 0x00009200ff1ceb82 */ /* 0x000ea20000000a00 */
[----:B0-----:R-:W-:-:S04]  /*25f0*/  @!P6 IMAD R35, R35, R34, RZ ;  /* 0x000000222323e224 */ /* 0x001fc800078e02ff */
[----:B------:R-:W-:-:S05]  /*2600*/  @!P6 IMAD R35, R35, R90, RZ ;  /* 0x0000005a2323e224 */ /* 0x000fca00078e02ff */
[----:B------:R-:W-:Y:S01]  /*2610*/  @!P6 SHF.L.U32 R35, R35, 0x1, RZ ;  /* 0x000000012323e819 */ /* 0x000fe200000006ff */
[----:B-1----:R-:W-:-:S04]  /*2620*/  @!P6 IMAD R31, R37, R34, R36 ;  /* 0x00000022251fe224 */ /* 0x002fc800078e0224 */
[----:B--2---:R-:W-:-:S04]  /*2630*/  @!P6 IMAD.WIDE R28, R35, 0x4, R28 ;  /* 0x00000004231ce825 */ /* 0x004fc800078e021c */
        /* <DEDUP_REMOVED lines=38> */
.L_x_3163:
[----:B------:R-:W-:-:S13]  /*28a0*/  LOP3.LUT P6, R36, R90, 0x3, RZ, 0xc0, !PT ;  /* 0x000000035a247812 */ /* 0x000fda00078cc0ff */
[----:B------:R-:W-:Y:S05]  /*28b0*/  @!P6 BRA `(.L_x_3160) ;  /* 0x0000000000d8e947 */ /* 0x000fea0003800000 */
[----:B------:R-:W-:Y:S01]  /*28c0*/  ISETP.EQ.OR P6, PT, R32, UR7, P5 ;  /* 0x0000000720007c0c */ /* 0x000fe2000afc2670 */
[----:B------:R-:W-:Y:S01]  /*28d0*/  BSSY B0, `(.L_x_3165) ;  /* 0x0000013000007945 */ /* 0x000fe20003800000 */
[----:B------:R-:W-:Y:S02]  /*28e0*/  P2R R28, PR, RZ, 0x1 ;  /* 0x00000001ff1c7803 */ /* 0x000fe40000000000 */
[----:B------:R-:W-:-:S04]  /*28f0*/  ISETP.NE.AND P0, PT, R36, 0x1, PT ;  /* 0x000000012400780c */ /* 0x000fc80003f05270 */
[----:B------:R-:W-:Y:S02]  /*2900*/  P2R R29, PR, RZ, 0x1 ;  /* 0x00000001ff1d7803 */ /* 0x000fe40000000000 */
[----:B------:R-:W-:-:S03]  /*2910*/  ISETP.NE.AND P0, PT, R28, RZ, PT ;  /* 0x000000ff1c00720c */ /* 0x000fc60003f05270 */
[----:B------:R-:W-:Y:S10]  /*2920*/  @P6 BRA `(.L_x_3166) ;  /* 0x0000000000346947 */ /* 0x000ff40003800000 */
[----:B------:R-:W0:Y:S01]  /*2930*/  S2R R33, SR_CTAID.Y ;  /* 0x0000000000217919 */ /* 0x000e220000002600 */
[----:B------:R-:W1:Y:S01]  /*2940*/  LDC.64 R28, c[0x0][0x248] ;  /* 0x00009200ff1c7b82 */ /* 0x000e620000000a00 */
[----:B------:R-:W-:Y:S01]  /*2950*/  LOP3.LUT R31, R12, 0x1, RZ, 0xc0, !PT ;  /* 0x000000010c1f7812 */ /* 0x000fe200078ec0ff */
[----:B------:R-:W-:-:S04]  /*2960*/  ULDC UR5, c[0x0][0x10] ;  /* 0x0000040000057ab9 */ /* 0x000fc80000000800 */
[----:B------:R-:W-:-:S04]  /*2970*/  IMAD R31, R31, UR5, RZ ;  /* 0x000000051f1f7c24 */ /* 0x000fc8000f8e02ff */
[----:B------:R-:W-:-:S05]  /*2980*/  IMAD R31, R31, R90, RZ ;  /* 0x0000005a1f1f7224 */ /* 0x000fca00078e02ff */
[----:B------:R-:W-:-:S05]  /*2990*/  SHF.L.U32 R31, R31, 0x1, RZ ;  /* 0x000000011f1f7819 */ /* 0x000fca00000006ff */
[----:B-1----:R-:W-:-:S04]  /*29a0*/  IMAD.WIDE R28, R31, 0x4, R28 ;  /* 0x000000041f1c7825 */ /* 0x002fc800078e021c */
[----:B0-----:R-:W-:-:S04]  /*29b0*/  IMAD R31, R32, UR5, R33 ;  /* 0x00000005201f7c24 */ /* 0x001fc8000f8e0221 */
[----:B------:R-:W-:-:S06]  /*29c0*/  IMAD.WIDE.U32 R28, R31, 0x8, R28 ;  /* 0x000000081f1c7825 */ /* 0x000fcc00078e001c */
[----:B------:R-:W2:Y:S02]  /*29d0*/  LDG.E.64 R28, desc[UR8][R28.64] ;  /* 0x000000081c1c7981 */ /* 0x000ea4000c1e1b00 */
[----:B--2---:R-:W-:Y:S01]  /*29e0*/  FADD.FTZ R46, R46, R28 ;  /* 0x0000001c2e2e7221 */ /* 0x004fe20000010000 */
[----:B------:R-:W-:-:S07]  /*29f0*/  FADD.FTZ R47, R47, R29 ;  /* 0x0000001d2f2f7221 */ /* 0x000fce0000010000 */
.L_x_3166:
[----:B------:R-:W-:Y:S05]  /*2a00*/  BSYNC B0 ;  /* 0x0000000000007941 */ /* 0x000fea0003800000 */
.L_x_3165:
[----:B------:R-:W-:-:S13]  /*2a10*/  ISETP.NE.AND P6, PT, R36, 0x1, PT ;  /* 0x000000012400780c */ /* 0x000fda0003fc5270 */
[----:B------:R-:W-:Y:S05]  /*2a20*/  @!P6 BRA `(.L_x_3160) ;  /* 0x00000000007ce947 */ /* 0x000fea0003800000 */
[----:B------:R-:W-:-:S04]  /*2a30*/  IADD3 R33, R32, 0x1, RZ ;  /* 0x0000000120217810 */ /* 0x000fc80007ffe0ff */
        /* <DEDUP_REMOVED lines=10> */
[----:B------:R-:W-:-:S06]  /*2ae0*/  @!P6 IMAD.WIDE.U32 R28, R31, 0x8, R28 ;  /* 0x000000081f1ce825 */ /* 0x000fcc00078e001c */
[----:B------:R-:W2:Y:S01]  /*2af0*/  @!P6 LDG.E.64 R28, desc[UR8][R28.64] ;  /* 0x000000081c1ce981 */ /* 0x000ea2000c1e1b00 */
[----:B------:R-:W-:Y:S01]  /*2b00*/  IADD3 R35, R32, 0x2, RZ ;  /* 0x0000000220237810 */ /* 0x000fe20007ffe0ff */
[----:B--2---:R-:W-:Y:S01]  /*2b10*/  @!P6 FADD.FTZ R46, R46, R28 ;  /* 0x0000001c2e2ee221 */ /* 0x004fe20000010000 */
[----:B------:R-:W-:Y:S02]  /*2b20*/  @!P6 FADD.FTZ R47, R47, R29 ;  /* 0x0000001d2f2fe221 */ /* 0x000fe40000010000 */
[----:B------:R-:W-:-:S04]  /*2b30*/  ISETP.EQ.OR P6, PT, R35, UR7, P5 ;  /* 0x0000000723007c0c */ /* 0x000fc8000afc2670 */
[----:B------:R-:W-:-:S13]  /*2b40*/  ISETP.EQ.OR P6, PT, R36, 0x2, P6 ;  /* 0x000000022400780c */ /* 0x000fda00037c2670 */
        /* <DEDUP_REMOVED lines=10> */
[----:B------:R-:W2:Y:S02]  /*2bf0*/  @!P6 LDG.E.64 R28, desc[UR8][R28.64] ;  /* 0x000000081c1ce981 */ /* 0x000ea4000c1e1b00 */
[----:B--2---:R-:W-:Y:S01]  /*2c00*/  @!P6 FADD.FTZ R46, R46, R28 ;  /* 0x0000001c2e2ee221 */ /* 0x004fe20000010000 */
[----:B------:R-:W-:-:S07]  /*2c10*/  @!P6 FADD.FTZ R47, R47, R29 ;  /* 0x0000001d2f2fe221 */ /* 0x000fce0000010000 */
.L_x_3160:
[----:B------:R-:W-:Y:S01]  /*2c20*/  ULDC.64 UR12, c[0x0][0x218] ;  /* 0x00008600000c7ab9 */ /* 0x000fe20000000a00 */
[----:B0-----:R-:W-:Y:S01]  /*2c30*/  P2R R28, PR, RZ, 0x1 ;  /* 0x00000001ff1c7803 */ /* 0x001fe20000000000 */
[----:B------:R-:W0:Y:S01]  /*2c40*/  S2UR UR6, SR_CgaCtaId ;  /* 0x00000000000679c3 */ /* 0x000e220000008800 */
[----:B------:R-:W-:Y:S01]  /*2c50*/  LOP3.LUT P0, RZ, R0, UR7, RZ, 0xfc, !PT ;  /* 0x0000000700ff7c12 */ /* 0x000fe2000f80fcff */
[----:B------:R-:W-:Y:S01]  /*2c60*/  UMOV UR5, 0x400 ;  /* 0x0000040000057882 */ /* 0x000fe20000000000 */
[----:B------:R-:W-:Y:S02]  /*2c70*/  ISETP.EQ.U32.AND P6, PT, RZ, UR12, PT ;  /* 0x0000000cff007c0c */ /* 0x000fe4000bfc2070 */
[----:B------:R-:W-:Y:S02]  /*2c80*/  IADD3 R91, R14, R91, RZ ;  /* 0x0000005b0e5b7210 */ /* 0x000fe40007ffe0ff */
[----:B------:R-:W-:Y:S01]  /*2c90*/  ISETP.EQ.OR.EX P6, PT, RZ, UR13, P0, P6 ;  /* 0x0000000dff007c0c */ /* 0x000fe200087c2760 */
[----:B------:R-:W1:Y:S01]  /*2ca0*/  LDC.64 R32, c[0x0][0x228] ;  /* 0x00008a00ff207b82 */ /* 0x000e620000000a00 */
[----:B------:R-:W-:-:S07]  /*2cb0*/  ISETP.NE.AND P0, PT, R28, RZ, PT ;  /* 0x000000ff1c00720c */ /* 0x000fce0003f05270 */
[----:B------:R-:W2:Y:S08]  /*2cc0*/  LDC.64 R34, c[0x0][0x230] ;  /* 0x00008c00ff227b82 */ /* 0x000eb00000000a00 */
[----:B------:R-:W3:Y:S01]  /*2cd0*/  @!P6 LDC.64 R28, c[0x0][0x218] ;  /* 0x00008600ff1ceb82 */ /* 0x000ee20000000a00 */
[----:B0-----:R-:W-:-:S03]  /*2ce0*/  ULEA UR5, UR6, UR5, 0x18 ;  /* 0x0000000506057291 */ /* 0x001fc6000f8ec03f */
[----:B------:R-:W-:Y:S02]  /*2cf0*/  ULDC UR6, c[0x0][0x2a4] ;  /* 0x0000a90000067ab9 */ /* 0x000fe40000000800 */
[----:B------:R-:W-:Y:S01]  /*2d00*/  @!P6 FMUL.FTZ R31, R47, UR6 ;  /* 0x000000062f1fec20 */ /* 0x000fe20008410000 */
[----:B------:R-:W-:Y:S01]  /*2d10*/  @!P6 FMUL.FTZ R30, R46, UR6 ;  /* 0x000000062e1eec20 */ /* 0x000fe20008410000 */
[C---:B-1----:R-:W-:Y:S02]  /*2d20*/  IMAD.WIDE R32, R91.reuse, 0x4, R32 ;  /* 0x000000045b207825 */ /* 0x042fe400078e0220 */
[----:B------:R-:W-:Y:S02]  /*2d30*/  @!P5 STS.64 [UR5+0x88], R46 ;  /* 0x0000882eff00d988 */ /* 0x000fe40008000a05 */
[----:B--2---:R-:W-:-:S04]  /*2d40*/  IMAD.WIDE R34, R91, 0x4, R34 ;  /* 0x000000045b227825 */ /* 0x004fc800078e0222 */
[----:B---3--:R-:W-:-:S05]  /*2d50*/  @!P6 IMAD.WIDE R28, R10, 0x8, R28 ;  /* 0x000000080a1ce825 */ /* 0x008fca00078e021c */
[----:B------:R0:W-:Y:S01]  /*2d60*/  @!P6 STG.E.64 desc[UR8][R28.64], R30 ;  /* 0x0000001e1c00e986 */ /* 0x0001e2000c101b08 */
[----:B------:R-:W-:Y:S06]  /*2d70*/  BAR.SYNC.DEFER_BLOCKING 0x0 ;  /* 0x0000000000007b1d */ /* 0x000fec0000010000 */
[----:B------:R-:W2:Y:S04]  /*2d80*/  LDG.E.64 R32, desc[UR8][R32.64] ;  /* 0x0000000820207981 */ /* 0x000ea8000c1e1b00 */
[----:B------:R-:W2:Y:S01]  /*2d90*/  LDG.E.64 R34, desc[UR8][R34.64] ;  /* 0x0000000822227981 */ /* 0x000ea2000c1e1b00 */
[----:B------:R-:W-:-:S02]  /*2da0*/  ISETP.NE.AND P6, PT, RZ, UR10, PT ;  /* 0x0000000aff007c0c */ /* 0x000fc4000bfc5270 */
[----:B0-----:R-:W-:Y:S01]  /*2db0*/  SHF.L.U32 R31, R88, 0x10, RZ ;  /* 0x00000010581f7819 */ /* 0x001fe200000006ff */
[----:B------:R-:W0:Y:S01]  /*2dc0*/  LDS.64 R36, [UR5+0x88] ;  /* 0x00008805ff247984 */ /* 0x000e220008000a00 */
[----:B------:R-:W-:Y:S02]  /*2dd0*/  SHF.L.U32 R29, R86, 0x10, RZ ;  /* 0x00000010561d7819 */ /* 0x000fe400000006ff */
[----:B------:R-:W-:Y:S02]  /*2de0*/  SHF.L.U32 R45, R84, 0x10, RZ ;  /* 0x00000010542d7819 */ /* 0x000fe400000006ff */
[----:B------:R-:W-:Y:S02]  /*2df0*/  SHF.L.U32 R87, R87, 0x10, RZ ;  /* 0x0000001057577819 */ /* 0x000fe400000006ff */
[----:B------:R-:W-:Y:S02]  /*2e00*/  SHF.L.U32 R85, R85, 0x10, RZ ;  /* 0x0000001055557819 */ /* 0x000fe400000006ff */
[----:B------:R-:W-:Y:S01]  /*2e10*/  SHF.L.U32 R89, R89, 0x10, RZ ;  /* 0x0000001059597819 */ /* 0x000fe200000006ff */
[----:B0-----:R-:W-:-:S04]  /*2e20*/  FMUL.FTZ R36, R36, UR6 ;  /* 0x0000000624247c20 */ /* 0x001fc80008410000 */
[C---:B------:R-:W-:Y:S01]  /*2e30*/  FMUL.FTZ R44, R36.reuse, R36 ;  /* 0x00000024242c7220 */ /* 0x040fe20000410000 */
[--C-:B------:R-:W-:Y:S01]  /*2e40*/  FADD.FTZ R28, R31, -R36.reuse ;  /* 0x800000241f1c7221 */ /* 0x100fe20000010000 */
[C---:B------:R-:W-:Y:S01]  /*2e50*/  FADD.FTZ R30, -R36.reuse, R29 ;  /* 0x0000001d241e7221 */ /* 0x040fe20000010100 */
[----:B------:R-:W-:Y:S01]  /*2e60*/  FADD.FTZ R46, R45, -R36 ;  /* 0x800000242d2e7221 */ /* 0x000fe20000010000 */
[----:B------:R-:W-:Y:S01]  /*2e70*/  FFMA.FTZ R37, R37, UR6, -R44 ;  /* 0x0000000625257c23 */ /* 0x000fe2000801082c */
[----:B------:R-:W-:-:S04]  /*2e80*/  FADD.FTZ R84, -R36, R87 ;  /* 0x0000005724547221 */ /* 0x000fc80000010100 */
[----:B------:R-:W-:-:S13]  /*2e90*/  FSETP.GTU.FTZ.AND P5, PT, R37, RZ, PT ;  /* 0x000000ff2500720b */ /* 0x000fda0003fbc000 */
[----:B------:R-:W0:Y:S02]  /*2ea0*/  @P5 LDC R44, c[0x0][0x238] ;  /* 0x00008e00ff2c5b82 */ /* 0x000e240000000800 */
[----:B0-----:R-:W-:Y:S01]  /*2eb0*/  @P5 FADD.FTZ R43, R37, R44 ;  /* 0x0000002c252b5221 */ /* 0x001fe20000010000 */
[----:B------:R-:W-:-:S06]  /*2ec0*/  MOV R37, 0x3f800000 ;  /* 0x3f80000000257802 */ /* 0x000fcc0000000f00 */
[----:B------:R-:W0:Y:S02]  /*2ed0*/  @P5 MUFU.RSQ R37, R43 ;  /* 0x0000002b00255308 */ /* 0x000e240000001400 */
[-C--:B0-----:R-:W-:Y:S01]  /*2ee0*/  FMUL.FTZ R29, R28, R37.reuse ;  /* 0x000000251c1d7220 */ /* 0x081fe20000410000 */
[----:B------:R-:W-:-:S03]  /*2ef0*/  FMUL.FTZ R30, R30, R37 ;  /* 0x000000251e1e7220 */ /* 0x000fc60000410000 */
[----:B--2---:R-:W-:Y:S01]  /*2f00*/  FFMA.FTZ R43, R32, R29, R34 ;  /* 0x0000001d202b7223 */ /* 0x004fe20000010022 */
        /* <DEDUP_REMOVED lines=12> */
.L_x_3167:
[----:B------:R-:W-:Y:S04]  /*2fd0*/  BSSY B0, `(.L_x_3168) ;  /* 0x000000e000007945 */ /* 0x000fe80003800000 */
[----:B------:R-:W-:Y:S05]  /*2fe0*/  @!P0 BRA `(.L_x_3169) ;  /* 0x0000000000308947 */ /* 0x000fea0003800000 */
[----:B------:R-:W-:Y:S01]  /*2ff0*/  ULDC.64 UR12, c[0x0][0x270] ;  /* 0x00009c00000c7ab9 */ /* 0x000fe20000000a00 */
[----:B------:R-:W-:Y:S01]  /*3000*/  MOV R29, R71 ;  /* 0x00000047001d7202 */ /* 0x000fe20000000f00 */
[----:B------:R-:W-:Y:S01]  /*3010*/  IMAD R31, R5, UR12, RZ ;  /* 0x0000000c051f7c24 */ /* 0x000fe2000f8e02ff */
[----:B------:R-:W-:Y:S01]  /*3020*/  F2FP.BF16.F32.PACK_AB R43, R44, R43 ;  /* 0x0000002b2c2b723e */ /* 0x000fe200000010ff */
[----:B------:R-:W-:Y:S02]  /*3030*/  IMAD.MOV.U32 R28, RZ, RZ, R72 ;  /* 0x000000ffff1c7224 */ /* 0x000fe400078e0048 */
[C---:B------:R-:W-:Y:S02]  /*3040*/  IMAD R31, R2.reuse, UR13, R31 ;  /* 0x0000000d021f7c24 */ /* 0x040fe4000f8e021f */
[----:B------:R-:W-:Y:S01]  /*3050*/  IMAD.WIDE.U32 R28, R2, UR12, R28 ;  /* 0x0000000c021c7c25 */ /* 0x000fe2000f8e001c */
[----:B------:R-:W-:Y:S02]  /*3060*/  ULDC.64 UR12, c[0x0][0x210] ;  /* 0x00008400000c7ab9 */ /* 0x000fe40000000a00 */
[----:B------:R-:W-:-:S02]  /*3070*/  LEA R30, P5, R28, UR12, 0x1 ;  /* 0x0000000c1c1e7c11 */ /* 0x000fc4000f8a08ff */
[----:B------:R-:W-:-:S04]  /*3080*/  IADD3 R31, R29, R31, RZ ;  /* 0x0000001f1d1f7210 */ /* 0x000fc80007ffe0ff */
[----:B------:R-:W-:-:S05]  /*3090*/  LEA.HI.X R31, R28, UR13, R31, 0x1, P5 ;  /* 0x0000000d1c1f7c11 */ /* 0x000fca000a8f0c1f */
[----:B------:R0:W-:Y:S02]  /*30a0*/  STG.E desc[UR8][R30.64], R43 ;  /* 0x0000002b1e007986 */ /* 0x0001e4000c101908 */
.L_x_3169:
[----:B------:R-:W-:Y:S05]  /*30b0*/  BSYNC B0 ;  /* 0x0000000000007941 */ /* 0x000fea0003800000 */
.L_x_3168:
[-C--:B------:R-:W-:Y:S01]  /*30c0*/  FMUL.FTZ R29, R46, R37.reuse ;  /* 0x000000252e1d7220 */ /* 0x080fe20000410000 */
[----:B------:R-:W-:Y:S01]  /*30d0*/  FMUL.FTZ R84, R84, R37 ;  /* 0x0000002554547220 */ /* 0x000fe20000410000 */
[----:B------:R-:W-:Y:S01]  /*30e0*/  FADD.FTZ R46, R85, -R36 ;  /* 0x80000024552e7221 */ /* 0x000fe20000010000 */
[----:B------:R-:W-:Y:S01]  /*30f0*/  FADD.FTZ R86, -R36, R89 ;  /* 0x0000005924567221 */ /* 0x000fe20000010100 */
[----:B0-----:R-:W-:Y:S01]  /*3100*/  FFMA.FTZ R43, R32, R29, R34 ;  /* 0x0000001d202b7223 */ /* 0x001fe20000010022 */
        /* <DEDUP_REMOVED lines=12> */
.L_x_3170:
        /* <DEDUP_REMOVED lines=14> */
.L_x_3172:
[----:B------:R-:W-:Y:S05]  /*32b0*/  BSYNC B0 ;  /* 0x0000000000007941 */ /* 0x000fea0003800000 */
.L_x_3171:
[-C--:B------:R-:W-:Y:S01]  /*32c0*/  FMUL.FTZ R29, R46, R37.reuse ;  /* 0x000000252e1d7220 */ /* 0x080fe20000410000 */
[----:B------:R-:W-:Y:S01]  /*32d0*/  FMUL.FTZ R86, R86, R37 ;  /* 0x0000002556567220 */ /* 0x000fe20000410000 */
[----:B------:R-:W-:Y:S02]  /*32e0*/  SHF.L.U32 R85, R64, 0x10, RZ ;  /* 0x0000001040557819 */ /* 0x000fe400000006ff */
[----:B------:R-:W-:Y:S01]  /*32f0*/  SHF.L.U32 R47, R76, 0x10, RZ ;  /* 0x000000104c2f7819 */ /* 0x000fe200000006ff */
[----:B0-----:R-:W-:Y:S01]  /*3300*/  FFMA.FTZ R43, R32, R29, R34 ;  /* 0x0000001d202b7223 */ /* 0x001fe20000010022 */
[----:B------:R-:W-:Y:S01]  /*3310*/  SHF.L.U32 R87, R66, 0x10, RZ ;  /* 0x0000001042577819 */ /* 0x000fe200000006ff */
[----:B------:R-:W-:Y:S01]  /*3320*/  FFMA.FTZ R86, R33, R86, R35 ;  /* 0x0000005621567223 */ /* 0x000fe20000010023 */
[----:B------:R-:W-:Y:S01]  /*3330*/  SHF.L.U32 R77, R77, 0x10, RZ ;  /* 0x000000104d4d7819 */ /* 0x000fe200000006ff */
        /* <DEDUP_REMOVED lines=11> */
.L_x_3173:
        /* <DEDUP_REMOVED lines=14> */
.L_x_3175:
[----:B------:R-:W-:Y:S05]  /*34d0*/  BSYNC B0 ;  /* 0x0000000000007941 */ /* 0x000fea0003800000 */
.L_x_3174:
[--C-:B------:R-:W-:Y:S01]  /*34e0*/  FADD.FTZ R28, R85, -R36.reuse ;  /* 0x80000024551c7221 */ /* 0x100fe20000010000 */
[C---:B0-----:R-:W-:Y:S01]  /*34f0*/  FADD.FTZ R30, -R36.reuse, R47 ;  /* 0x0000002f241e7221 */ /* 0x041fe20000010100 */
[----:B------:R-:W-:Y:S01]  /*3500*/  FADD.FTZ R44, R87, -R36 ;  /* 0x80000024572c7221 */ /* 0x000fe20000010000 */
[----:B------:R-:W-:Y:S01]  /*3510*/  FADD.FTZ R46, -R36, R77 ;  /* 0x0000004d242e7221 */ /* 0x000fe20000010100 */
[-C--:B------:R-:W-:Y:S01]  /*3520*/  FMUL.FTZ R29, R28, R37.reuse ;  /* 0x000000251c1d7220 */ /* 0x080fe20000410000 */
[-C--:B------:R-:W-:Y:S01]  /*3530*/  FMUL.FTZ R30, R30, R37.reuse ;  /* 0x000000251e1e7220 */ /* 0x080fe20000410000 */
[-C--:B------:R-:W-:Y:S01]  /*3540*/  FMUL.FTZ R47, R44, R37.reuse ;  /* 0x000000252c2f7220 */ /* 0x080fe20000410000 */
[----:B------:R-:W-:Y:S01]  /*3550*/  FMUL.FTZ R46, R46, R37 ;  /* 0x000000252e2e7220 */ /* 0x000fe20000410000 */
        /* <DEDUP_REMOVED lines=13> */
.L_x_3176:
        /* <DEDUP_REMOVED lines=14> */
.L_x_3178:
[----:B------:R-:W-:Y:S05]  /*3710*/  BSYNC B0 ;  /* 0x0000000000007941 */ /* 0x000fea0003800000 */
.L_x_3177:
[----:B------:R-:W-:Y:S01]  /*3720*/  ULDC.64 UR14, c[0x0][0x278] ;  /* 0x00009e00000e7ab9 */ /* 0x000fe20000000a00 */
        /* <DEDUP_REMOVED lines=13> */
.L_x_3179:
        /* <DEDUP_REMOVED lines=14> */
.L_x_3181:
[----:B------:R-:W-:Y:S05]  /*38e0*/  BSYNC B0 ;  /* 0x0000000000007941 */ /* 0x000fea0003800000 */
.L_x_3180:
[----:B01----:R-:W-:Y:S02]  /*38f0*/  SHF.L.U32 R31, R48, 0x10, RZ ;  /* 0x00000010301f7819 */ /* 0x003fe400000006ff */
[----:B------:R-:W-:Y:S02]  /*3900*/  SHF.L.U32 R29, R78, 0x10, RZ ;  /* 0x000000104e1d7819 */ /* 0x000fe400000006ff */
[----:B------:R-:W-:Y:S01]  /*3910*/  ISETP.GE.U32.AND P5, PT, R17, UR14, PT ;  /* 0x0000000e11007c0c */ /* 0x000fe2000bfa6070 */
[----:B------:R-:W-:Y:S02]  /*3920*/  FADD.FTZ R28, R31, -R36 ;  /* 0x800000241f1c7221 */ /* 0x000fe40000010000 */
[----:B------:R-:W-:Y:S01]  /*3930*/  FADD.FTZ R30, -R36, R29 ;  /* 0x0000001d241e7221 */ /* 0x000fe20000010100 */
[----:B------:R-:W-:Y:S01]  /*3940*/  ISETP.GE.AND.EX P5, PT, R49, UR15, PT, P5 ;  /* 0x0000000f31007c0c */ /* 0x000fe2000bfa6350 */
[-C--:B------:R-:W-:Y:S02]  /*3950*/  FMUL.FTZ R29, R28, R37.reuse ;  /* 0x000000251c1d7220 */ /* 0x080fe40000410000 */
[----:B------:R-:W-:Y:S01]  /*3960*/  FMUL.FTZ R30, R30, R37 ;  /* 0x000000251e1e7220 */ /* 0x000fe20000410000 */
[----:B------:R-:W-:Y:S01]  /*3970*/  ISETP.GT.U32.OR P5, PT, R0, 0x1bf, P5 ;  /* 0x000001bf0000780c */ /* 0x000fe20002fa4470 */
[----:B------:R-:W-:-:S02]  /*3980*/  FFMA.FTZ R43, R32, R29, R34 ;  /* 0x0000001d202b7223 */ /* 0x000fc40000010022 */
[----:B------:R-:W-:Y:S01]  /*3990*/  FFMA.FTZ R44, R33, R30, R35 ;  /* 0x0000001e212c7223 */ /* 0x000fe20000010023 */
[----:B------:R-:W-:Y:S09]  /*39a0*/  @!P6 BRA `(.L_x_3182) ;  /* 0x000000000028e947 */ /* 0x000ff20003800000 */
        /* <DEDUP_REMOVED lines=10> */
.L_x_3182:
[----:B------:R-:W-:Y:S04]  /*3a50*/  BSSY B0, `(.L_x_3183) ;  /* 0x000000e000007945 */ /* 0x000fe80003800000 */
[----:B------:R-:W-:Y:S05]  /*3a60*/  @P5 BRA `(.L_x_3184) ;  /* 0x0000000000305947 */ /* 0x000fea0003800000 */
        /* <DEDUP_REMOVED lines=12> */
.L_x_3184:
[----:B------:R-:W-:Y:S05]  /*3b30*/  BSYNC B0 ;  /* 0x0000000000007941 */ /* 0x000fea0003800000 */
.L_x_3183:
[----:B------:R-:W-:Y:S01]  /*3b40*/  SHF.L.U32 R29, R50, 0x10, RZ ;  /* 0x00000010321d7819 */ /* 0x000fe200000006ff */
[----:B------:R-:W-:Y:S01]  /*3b50*/  IMAD.U32 R79, R79, 0x10000, RZ ;  /* 0x000100004f4f7824 */ /* 0x000fe200078e00ff */
[----:B------:R-:W-:-:S03]  /*3b60*/  ISETP.GE.U32.AND P5, PT, R18, UR14, PT ;  /* 0x0000000e12007c0c */ /* 0x000fc6000bfa6070 */
[----:B------:R-:W-:Y:S01]  /*3b70*/  FADD.FTZ R28, R29, -R36 ;  /* 0x800000241d1c7221 */ /* 0x000fe20000010000 */
[----:B0-----:R-:W-:Y:S01]  /*3b80*/  FADD.FTZ R30, -R36, R79 ;  /* 0x0000004f241e7221 */ /* 0x001fe20000010100 */
[----:B------:R-:W-:Y:S02]  /*3b90*/  ISETP.GE.AND.EX P5, PT, R51, UR15, PT, P5 ;  /* 0x0000000f33007c0c */ /* 0x000fe4000bfa6350 */
[-C--:B------:R-:W-:Y:S01]  /*3ba0*/  FMUL.FTZ R29, R28, R37.reuse ;  /* 0x000000251c1d7220 */ /* 0x080fe20000410000 */
[----:B------:R-:W-:Y:S01]  /*3bb0*/  FMUL.FTZ R30, R30, R37 ;  /* 0x000000251e1e7220 */ /* 0x000fe20000410000 */
[----:B------:R-:W-:Y:S02]  /*3bc0*/  ISETP.GT.U32.OR P5, PT, R0, 0x1bf, P5 ;  /* 0x000001bf0000780c */ /* 0x000fe40002fa4470 */
[----:B------:R-:W-:Y:S01]  /*3bd0*/  FFMA.FTZ R43, R32, R29, R34 ;  /* 0x0000001d202b7223 */ /* 0x000fe20000010022 */
        /* <DEDUP_REMOVED lines=12> */
.L_x_3185:
        /* <DEDUP_REMOVED lines=14> */
.L_x_3187:
[----:B------:R-:W-:Y:S05]  /*3d80*/  BSYNC B0 ;  /* 0x0000000000007941 */ /* 0x000fea0003800000 */
.L_x_3186:
[----:B0-----:R-:W-:Y:S02]  /*3d90*/  SHF.L.U32 R31, R52, 0x10, RZ ;  /* 0x00000010341f7819 */ /* 0x001fe400000006ff */
        /* <DEDUP_REMOVED lines=21> */
.L_x_3188:
        /* <DEDUP_REMOVED lines=14> */
.L_x_3190:
[----:B------:R-:W-:Y:S05]  /*3fd0*/  BSYNC B0 ;  /* 0x0000000000007941 */ /* 0x000fea0003800000 */
.L_x_3189:
[----:B------:R-:W-:Y:S02]  /*3fe0*/  SHF.L.U32 R29, R54, 0x10, RZ ;  /* 0x00000010361d7819 */ /* 0x000fe400000006ff */
[----:B------:R-:W-:Y:S02]  /*3ff0*/  SHF.L.U32 R81, R81, 0x10, RZ ;  /* 0x0000001051517819 */ /* 0x000fe400000006ff */
[----:B------:R-:W-:Y:S01]  /*4000*/  ISETP.GE.U32.AND P5, PT, R20, UR14, PT ;  /* 0x0000000e14007c0c */ /* 0x000fe2000bfa6070 */
[----:B------:R-:W-:Y:S02]  /*4010*/  FADD.FTZ R28, R29, -R36 ;  /* 0x800000241d1c7221 */ /* 0x000fe40000010000 */
[----:B0-----:R-:W-:Y:S01]  /*4020*/  FADD.FTZ R30, -R36, R81 ;  /* 0x00000051241e7221 */ /* 0x001fe20000010100 */
        /* <DEDUP_REMOVED lines=17> */
.L_x_3191:
        /* <DEDUP_REMOVED lines=14> */
.L_x_3193:
[----:B------:R-:W-:Y:S05]  /*4220*/  BSYNC B0 ;  /* 0x0000000000007941 */ /* 0x000fea0003800000 */
.L_x_3192:
[----:B------:R-:W-:Y:S02]  /*4230*/  SHF.L.U32 R31, R56, 0x10, RZ ;  /* 0x00000010381f7819 */ /* 0x000fe400000006ff */
[----:B0-----:R-:W-:Y:S02]  /*4240*/  SHF.L.U32 R29, R82, 0x10, RZ ;  /* 0x00000010521d7819 */ /* 0x001fe400000006ff */
        /* <DEDUP_REMOVED lines=20> */
.L_x_3194:
        /* <DEDUP_REMOVED lines=14> */
.L_x_3196:
[----:B------:R-:W-:Y:S05]  /*4470*/  BSYNC B0 ;  /* 0x0000000000007941 */ /* 0x000fea0003800000 */
.L_x_3195:
        /* <DEDUP_REMOVED lines=22> */
.L_x_3197:
        /* <DEDUP_REMOVED lines=14> */
.L_x_3199:
[----:B------:R-:W-:Y:S05]  /*46c0*/  BSYNC B0 ;  /* 0x0000000000007941 */ /* 0x000fea0003800000 */
.L_x_3198:
[----:B------:R-:W-:Y:S01]  /*46d0*/  SHF.L.U32 R31, R60, 0x10, RZ ;  /* 0x000000103c1f7819 */ /* 0x000fe200000006ff */
[----:B0-----:R-:W-:Y:S01]  /*46e0*/  IMAD.U32 R29, R38, 0x10000, RZ ;  /* 0x00010000261d7824 */ /* 0x001fe200078e00ff */
[----:B------:R-:W-:-:S03]  /*46f0*/  ISETP.GE.U32.AND P5, PT, R23, UR14, PT ;  /* 0x0000000e17007c0c */ /* 0x000fc6000bfa6070 */
[----:B------:R-:W-:Y:S01]  /*4700*/  FADD.FTZ R28, R31, -R36 ;  /* 0x800000241f1c7221 */ /* 0x000fe20000010000 */
[----:B------:R-:W-:Y:S01]  /*4710*/  FADD.FTZ R30, -R36, R29 ;  /* 0x0000001d241e7221 */ /* 0x000fe20000010100 */
        /* <DEDUP_REMOVED lines=17> */
.L_x_3200:
        /* <DEDUP_REMOVED lines=14> */
.L_x_3202:
[----:B------:R-:W-:Y:S05]  /*4910*/  BSYNC B0 ;  /* 0x0000000000007941 */ /* 0x000fea0003800000 */
.L_x_3201:
        /* <DEDUP_REMOVED lines=22> */
.L_x_3203:
        /* <DEDUP_REMOVED lines=14> */
.L_x_3205:
[----:B------:R-:W-:Y:S05]  /*4b60*/  BSYNC B0 ;  /* 0x0000000000007941 */ /* 0x000fea0003800000 */
.L_x_3204:
        /* <DEDUP_REMOVED lines=22> */
.L_x_3206:
        /* <DEDUP_REMOVED lines=14> */
.L_x_3208:
[----:B------:R-:W-:Y:S05]  /*4db0*/  BSYNC B0 ;  /* 0x0000000000007941 */ /* 0x000fea0003800000 */
.L_x_3207:
        /* <DEDUP_REMOVED lines=22> */
.L_x_3209:
        /* <DEDUP_REMOVED lines=14> */
.L_x_3211:
[----:B------:R-:W-:Y:S05]  /*5000*/  BSYNC B0 ;  /* 0x0000000000007941 */ /* 0x000fea0003800000 */
.L_x_3210:
        /* <DEDUP_REMOVED lines=22> */
.L_x_3212:
[----:B------:R-:W-:Y:S04]  /*5170*/  BSSY B0, `(.L_x_3213) ;  /* 0x000000d000007945 */ /* 0x000fe80003800000 */
[----:B------:R-:W-:Y:S05]  /*5180*/  @P5 BRA `(.L_x_3214) ;  /* 0x00000000002c5947 */ /* 0x000fea0003800000 */
[----:B------:R-:W-:Y:S01]  /*5190*/  ULDC.64 UR12, c[0x0][0x270] ;  /* 0x00009c00000c7ab9 */ /* 0x000fe20000000a00 */
[----:B------:R-:W-:Y:S01]  /*51a0*/  MOV R70, R72 ;  /* 0x0000004800467202 */ /* 0x000fe20000000f00 */
[----:B------:R-:W-:Y:S01]  /*51b0*/  IMAD R28, R69, UR12, RZ ;  /* 0x0000000c451c7c24 */ /* 0x000fe2000f8e02ff */
[----:B------:R-:W-:-:S03]  /*51c0*/  F2FP.BF16.F32.PACK_AB R33, R33, R32 ;  /* 0x000000202121723e */ /* 0x000fc600000010ff */
[----:B------:R-:W-:-:S04]  /*51d0*/  IMAD.WIDE.U32 R70, R27, UR12, R70 ;  /* 0x0000000c1b467c25 */ /* 0x000fc8000f8e0046 */
[----:B------:R-:W-:Y:S01]  /*51e0*/  IMAD R29, R27, UR13, R28 ;  /* 0x0000000d1b1d7c24 */ /* 0x000fe2000f8e021c */
[----:B------:R-:W-:Y:S02]  /*51f0*/  ULDC.64 UR12, c[0x0][0x210] ;  /* 0x00008400000c7ab9 */ /* 0x000fe40000000a00 */
[----:B------:R-:W-:Y:S02]  /*5200*/  LEA R28, P5, R70, UR12, 0x1 ;  /* 0x0000000c461c7c11 */ /* 0x000fe4000f8a08ff */
[----:B------:R-:W-:-:S04]  /*5210*/  IADD3 R29, R71, R29, RZ ;  /* 0x0000001d471d7210 */ /* 0x000fc80007ffe0ff */
[----:B------:R-:W-:-:S05]  /*5220*/  LEA.HI.X R29, R70, UR13, R29, 0x1, P5 ;  /* 0x0000000d461d7c11 */ /* 0x000fca000a8f0c1d */
[----:B------:R0:W-:Y:S02]  /*5230*/  STG.E desc[UR8][R28.64], R33 ;  /* 0x000000211c007986 */ /* 0x0001e4000c101908 */
.L_x_3214:
[----:B------:R-:W-:Y:S05]  /*5240*/  BSYNC B0 ;  /* 0x0000000000007941 */ /* 0x000fea0003800000 */
.L_x_3213:
[----:B0-----:R-:W0:Y:S01]  /*5250*/  LDC R29, c[0x0][0x10] ;  /* 0x00000400ff1d7b82 */ /* 0x001e220000000800 */
[----:B------:R-:W-:Y:S02]  /*5260*/  IADD3 R12, R12, 0x1, RZ ;  /* 0x000000010c0c7810 */ /* 0x000fe40007ffe0ff */
[----:B0-----:R-:W-:-:S04]  /*5270*/  IADD3 R10, R29, R10, RZ ;  /* 0x0000000a1d0a7210 */ /* 0x001fc80007ffe0ff */
[----:B------:R-:W-:-:S13]  /*5280*/  ISETP.GE.AND P5, PT, R10, UR4, PT ;  /* 0x000000040a007c0c */ /* 0x000fda000bfa6270 */
[----:B------:R-:W-:Y:S05]  /*5290*/  @!P5 BRA `(.L_x_3215) ;  /* 0xffffffb00044d947 */ /* 0x000fea000383ffff */
[----:B------:R-:W-:Y:S05]  /*52a0*/  EXIT ;  /* 0x000000000000794d */ /* 0x000fea0003800000 */
.L_x_3216:
        /* <DEDUP_REMOVED lines=13> */
.L_x_5179:


//--------------------- .text._Z35group_norm_nhwc_fwd_one_pass_kernelI11Bf16IOFp32WLi512ELi56ELi448EEv26Group_norm_nhwc_fwd_params --------------------------
	.section	.text._Z35group_norm_nhwc_fwd_one_pass_kernelI11Bf16IOFp32WLi512ELi56ELi448EEv26Group_norm_nhwc_fwd_params,"ax",@progbits
	.align	128
        .global         _Z35group_norm_nhwc_fwd_one_pass_kernelI11Bf16IOFp32WLi512ELi56ELi448EEv26Group_norm_nhwc_fwd_params
        .type           _Z35group_norm_nhwc_fwd_one_pass_kernelI11Bf16IOFp32WLi512ELi56ELi448EEv26Group_norm_nhwc_fwd_params,@function
        .size           _Z35group_norm_nhwc_fwd_one_pass_kernelI11Bf16IOFp32WLi512ELi56ELi448EEv26Group_norm_nhwc_fwd_params,(.L_x_5180 - _Z35group_norm_nhwc_fwd_one_pass_kernelI11Bf16IOFp32WLi512ELi56ELi448EEv26Group_norm_nhwc_fwd_params)
        .other          _Z35group_norm_nhwc_fwd_one_pass_kernelI11Bf16IOFp32WLi512ELi56ELi448EEv26Group_norm_nhwc_fwd_params,@"STO_CUDA_ENTRY STV_DEFAULT"
_Z35group_norm_nhwc_fwd_one_pass_kernelI11Bf16IOFp32WLi512ELi56ELi448EEv26Group_norm_nhwc_fwd_params:
.text._Z35group_norm_nhwc_fwd_one_pass_kernelI11Bf16IOFp32WLi512ELi56ELi448EEv26Group_norm_nhwc_fwd_params:
        /* <DEDUP_REMOVED lines=10> */
[----:B------:R-:W-:Y:S01]  /*00a0*/  LOP3.LUT R5, R5, 0xfffffff7, RZ, 0xc0, !PT ;  /* 0xfffffff705057812 */ /* 0x000fe200078ec0ff */
[----:B------:R-:W-:-:S05]  /*00b0*/  ULDC.U8 UR10, c[0x0][0x28c] ;  /* 0x0000a300000a7ab9 */ /* 0x000fca0000000000 */
[----:B------:R-:W1:Y:S01]  /*00c0*/  LDC R9, c[0x0][0x294] ;  /* 0x0000a500ff097b82 */ /* 0x000e620000000800 */
[----:B0-----:R-:W-:Y:S02]  /*00d0*/  SHF.R.U32.HI R2, RZ, 0x2, R106 ;  /* 0x00000002ff027819 */ /* 0x001fe4000001166a */
[----:B------:R-:W-:-:S03]  /*00e0*/  ISETP.GE.U32.AND P6, PT, R106, 0x1c0, PT ;  /* 0x000001c06a00780c */ /* 0x000fc60003fc6070 */
[----:B------:R-:W-:-:S04]  /*00f0*/  IMAD.WIDE.U32 R2, R2, 0x24924925, RZ ;  /* 0x2492492502027825 */ /* 0x000fc800078e00ff */
[----:B-1----:R-:W-:-:S04]  /*0100*/  IMAD R0, R9, UR7, R3 ;  /* 0x0000000709007c24 */ /* 0x002fc8000f8e0203 */
[C---:B------:R-:W-:Y:S01]  /*0110*/  VIADD R102, R0.reuse, 0x40 ;  /* 0x0000004000667836 */ /* 0x040fe20000000000 */
[C---:B------:R-:W-:Y:S01]  /*0120*/  IADD3 R2, R0.reuse, 0x170, RZ ;  /* 0x0000017000027810 */ /* 0x040fe20007ffe0ff */
[C---:B------:R-:W-:Y:S01]  /*0130*/  VIADD R96, R0.reuse, 0x80 ;  /* 0x0000008000607836 */ /* 0x040fe20000000000 */
[C---:B------:R-:W-:Y:S01]  /*0140*/  IADD3 R4, R0.reuse, 0x180, RZ ;  /* 0x0000018000047810 */ /* 0x040fe20007ffe0ff */
[----:B------:R-:W-:Y:S01]  /*0150*/  VIADD R91, R0, 0xc0 ;  /* 0x000000c0005b7836 */ /* 0x000fe20000000000 */
[----:B------:R-:W-:Y:S01]  /*0160*/  ISETP.LT.U32.AND P0, PT, R2, UR8, PT ;  /* 0x0000000802007c0c */ /* 0x000fe2000bf01070 */
[C---:B------:R-:W-:Y:S01]  /*0170*/  VIADD R86, R0.reuse, 0x100 ;  /* 0x0000010000567836 */ /* 0x040fe20000000000 */
[----:B------:R-:W-:Y:S01]  /*0180*/  SHF.R.S32.HI R2, RZ, 0x1f, R2 ;  /* 0x0000001fff027819 */ /* 0x000fe20000011402 */
[----:B------:R-:W-:Y:S01]  /*0190*/  VIADD R82, R0, 0x140 ;  /* 0x0000014000527836 */ /* 0x000fe20000000000 */
[----:B------:R-:W-:Y:S02]  /*01a0*/  ISETP.LT.U32.AND P1, PT, R4, UR8, PT ;  /* 0x0000000804007c0c */ /* 0x000fe4000bf21070 */
[----:B------:R-:W-:Y:S01]  /*01b0*/  ISETP.LT.AND.EX P0, PT, R2, UR9, !P6, P0 ;  /* 0x0000000902007c0c */ /* 0x000fe2000f701300 */
[----:B------:R-:W-:Y:S01]  /*01c0*/  VIADD R2, R0, 0x1a0 ;  /* 0x000001a000027836 */ /* 0x000fe20000000000 */
[----:B------:R-:W-:-:S02]  /*01d0*/  SHF.R.S32.HI R4, RZ, 0x1f, R4 ;  /* 0x0000001fff047819 */ /* 0x000fc40000011404 */
[----:B------:R-:W-:Y:S02]  /*01e0*/  IADD3 R6, R0, 0x190, RZ ;  /* 0x0000019000067810 */ /* 0x000fe40007ffe0ff */
[----:B------:R-:W-:Y:S02]  /*01f0*/  ISETP.LT.AND.EX P1, PT, R4, UR9, !P6, P1 ;  /* 0x0000000904007c0c */ /* 0x000fe4000f721310 */
[----:B------:R-:W-:Y:S02]  /*0200*/  ISETP.LT.U32.AND P2, PT, R6, UR8, PT ;  /* 0x0000000806007c0c */ /* 0x000fe4000bf41070 */
[----:B------:R-:W-:Y:S02]  /*0210*/  SHF.R.S32.HI R6, RZ, 0x1f, R6 ;  /* 0x0000001fff067819 */ /* 0x000fe40000011406 */
[----:B------:R-:W-:Y:S02]  /*0220*/  SHF.R.S32.HI R8, RZ, 0x1f, R0 ;  /* 0x0000001fff087819 */ /* 0x000fe40000011400 */
[----:B------:R-:W-:-:S02]  /*0230*/  @P0 LOP3.LUT R5, R5, 0x8, RZ, 0xfc, !PT ;  /* 0x0000000805050812 */ /* 0x000fc400078efcff */
[----:B------:R-:W-:Y:S02]  /*0240*/  ISETP.LT.AND.EX P0, PT, R6, UR9, !P6, P2 ;  /* 0x0000000906007c0c */ /* 0x000fe4000f701320 */
[----:B------:R-:W-:Y:S02]  /*0250*/  LOP3.LUT R5, R5, 0xfffffffb, RZ, 0xc0, !PT ;  /* 0xfffffffb05057812 */ /* 0x000fe400078ec0ff */
[----:B------:R-:W-:Y:S02]  /*0260*/  ISETP.LT.U32.AND P5, PT, R0, UR8, PT ;  /* 0x0000000800007c0c */ /* 0x000fe4000bfa1070 */
[----:B------:R-:W-:Y:S02]  /*0270*/  @P1 LOP3.LUT R5, R5, 0x4, RZ, 0xfc, !PT ;  /* 0x0000000405051812 */ /* 0x000fe400078efcff */
[----:B------:R-:W-:Y:S02]  /*0280*/  ISETP.LT.AND.EX P5, PT, R8, UR9, !P6, P5 ;  /* 0x0000000908007c0c */ /* 0x000fe4000f7a1350 */
[----:B------:R-:W-:-:S02]  /*0290*/  LOP3.LUT R5, R5, 0xfffffffe, RZ, 0xc0, !PT ;  /* 0xfffffffe05057812 */ /* 0x000fc400078ec0ff */
[C---:B------:R-:W-:Y:S02]  /*02a0*/  IADD3 R105, R0.reuse, 0x10, RZ ;  /* 0x0000001000697810 */ /* 0x040fe40007ffe0ff */
[----:B------:R-:W-:Y:S02]  /*02b0*/  @P0 LOP3.LUT R5, R5, 0x1, RZ, 0xfc, !PT ;  /* 0x0000000105050812 */ /* 0x000fe400078efcff */
[----:B------:R-:W-:Y:S02]  /*02c0*/  SHF.R.S32.HI R20, RZ, 0x1f, R105 ;  /* 0x0000001fff147819 */ /* 0x000fe40000011469 */
[----:B------:R-:W-:Y:S02]  /*02d0*/  LOP3.LUT R5, R5, 0xfbffffff, RZ, 0xc0, !PT ;  /* 0xfbffffff05057812 */ /* 0x000fe400078ec0ff */
[----:B------:R-:W-:Y:S02]  /*02e0*/  IADD3 R104, R0, 0x20, RZ ;  /* 0x0000002000687810 */ /* 0x000fe40007ffe0ff */
[----:B------:R-:W-:-:S02]  /*02f0*/  @P5 LOP3.LUT R5, R5, 0x4000000, RZ, 0xfc, !PT ;  /* 0x0400000005055812 */ /* 0x000fc400078efcff */
[----:B------:R-:W-:Y:S02]  /*0300*/  ISETP.LT.U32.AND P5, PT, R105, UR8, PT ;  /* 0x0000000869007c0c */ /* 0x000fe4000bfa1070 */
[----:B------:R-:W-:Y:S02]  /*0310*/  LOP3.LUT R5, R5, 0xfdffffff, RZ, 0xc0, !PT ;  /* 0xfdffffff05057812 */ /* 0x000fe400078ec0ff */
[----:B------:R-:W-:Y:S02]  /*0320*/  ISETP.LT.AND.EX P5, PT, R20, UR9, !P6, P5 ;  /* 0x0000000914007c0c */ /* 0x000fe4000f7a1350 */
[----:B------:R-:W-:Y:S02]  /*0330*/  SHF.R.S32.HI R19, RZ, 0x1f, R104 ;  /* 0x0000001fff137819 */ /* 0x000fe40000011468 */
        /* <DEDUP_REMOVED lines=9> */
[----:B------:R-:W-:Y:S02]  /*03d0*/  SHF.R.S32.HI R16, RZ, 0x1f, R101 ;  /* 0x0000001fff107819 */ /* 0x000fe40000011465 */
[----:B------:R-:W-:Y:S02]  /*03e0*/  SHF.R.S32.HI R15, RZ, 0x1f, R99 ;  /* 0x0000001fff0f7819 */ /* 0x000fe40000011463 */
[----:B------:R-:W-:Y:S02]  /*03f0*/  IADD3 R98, R0, 0x70, RZ ;  /* 0x0000007000627810 */ /* 0x000fe40007ffe0ff */
[----:B------:R-:W-:Y:S02]  /*0400*/  SHF.R.S32.HI R13, RZ, 0x1f, R96 ;  /* 0x0000001fff0d7819 */ /* 0x000fe40000011460 */
[----:B------:R-:W-:-:S02]  /*0410*/  SHF.R.S32.HI R14, RZ, 0x1f, R98 ;  /* 0x0000001fff0e7819 */ /* 0x000fc40000011462 */
[----:B------:R-:W-:Y:S02]  /*0420*/  IADD3 R95, R0, 0x90, RZ ;  /* 0x00000090005f7810 */ /* 0x000fe40007ffe0ff */
[----:B------:R-:W-:Y:S02]  /*0430*/  @P5 LOP3.LUT R5, R5, 0x1000000, RZ, 0xfc, !PT ;  /* 0x0100000005055812 */ /* 0x000fe400078efcff */
[----:B------:R-:W-:Y:S02]  /*0440*/  ISETP.LT.U32.AND P5, PT, R103, UR8, PT ;  /* 0x0000000867007c0c */ /* 0x000fe4000bfa1070 */
[----:B------:R-:W-:Y:S02]  /*0450*/  LOP3.LUT R5, R5, 0xff7fffff, RZ, 0xc0, !PT ;  /* 0xff7fffff05057812 */ /* 0x000fe400078ec0ff */
[----:B------:R-:W-:Y:S02]  /*0460*/  ISETP.LT.AND.EX P5, PT, R18, UR9, !P6, P5 ;  /* 0x0000000912007c0c */ /* 0x000fe4000f7a1350 */
[----:B------:R-:W-:-:S02]  /*0470*/  SHF.R.S32.HI R12, RZ, 0x1f, R95 ;  /* 0x0000001fff0c7819 */ /* 0x000fc4000001145f */
[C---:B------:R-:W-:Y:S02]  /*0480*/  IADD3 R94, R0.reuse, 0xa0, RZ ;  /* 0x000000a0005e7810 */ /* 0x040fe40007ffe0ff */
[----:B------:R-:W-:Y:S02]  /*0490*/  IADD3 R93, R0, 0xb0, RZ ;  /* 0x000000b0005d7810 */ /* 0x000fe40007ffe0ff */
[----:B------:R-:W-:Y:S02]  /*04a0*/  SHF.R.S32.HI R11, RZ, 0x1f, R94 ;  /* 0x0000001fff0b7819 */ /* 0x000fe4000001145e */
[----:B------:R-:W-:Y:S02]  /*04b0*/  SHF.R.S32.HI R10, RZ, 0x1f, R93 ;  /* 0x0000001fff0a7819 */ /* 0x000fe4000001145d */
        /* <DEDUP_REMOVED lines=8> */
[----:B------:R-:W-:Y:S02]  /*0540*/  ISETP.LT.U32.AND P0, PT, R2, UR8, PT ;  /* 0x0000000802007c0c */ /* 0x000fe4000bf01070 */
[----:B------:R-:W-:Y:S02]  /*0550*/  SHF.R.S32.HI R2, RZ, 0x1f, R2 ;  /* 0x0000001fff027819 */ /* 0x000fe40000011402 */
[----:B------:R-:W-:Y:S02]  /*0560*/  ISETP.LT.U32.AND P2, PT, R6, UR8, PT ;  /* 0x0000000806007c0c */ /* 0x000fe4000bf41070 */
[----:B------:R-:W-:Y:S02]  /*0570*/  @P5 LOP3.LUT R5, R5, 0x400000, RZ, 0xfc, !PT ;  /* 0x0040000005055812 */ /* 0x000fe400078efcff */
[----:B------:R-:W-:Y:S02]  /*0580*/  ISETP.LT.U32.AND P5, PT, R101, UR8, PT ;  /* 0x0000000865007c0c */ /* 0x000fe4000bfa1070 */
[----:B------:R-:W-:-:S02]  /*0590*/  LOP3.LUT R5, R5, 0xffdfffff, RZ, 0xc0, !PT ;  /* 0xffdfffff05057812 */ /* 0x000fc400078ec0ff */
[----:B------:R-:W-:Y:S02]  /*05a0*/  ISETP.LT.AND.EX P5, PT, R16, UR9, !P6, P5 ;  /* 0x0000000910007c0c */ /* 0x000fe4000f7a1350 */
[----:B------:R-:W-:Y:S02]  /*05b0*/  SHF.R.S32.HI R6, RZ, 0x1f, R6 ;  /* 0x0000001fff067819 */ /* 0x000fe40000011406 */
[----:B------:R-:W-:Y:S02]  /*05c0*/  ISETP.LT.AND.EX P0, PT, R2, UR9, !P6, P0 ;  /* 0x0000000902007c0c */ /* 0x000fe4000f701300 */
[----:B------:R-:W-:Y:S02]  /*05d0*/  IADD3 R2, R0, 0x1d0, RZ ;  /* 0x000001d000027810 */ /* 0x000fe40007ffe0ff */
[----:B------:R-:W-:Y:S02]  /*05e0*/  ISETP.LT.AND.EX P2, PT, R6, UR9, !P6, P2 ;  /* 0x0000000906007c0c */ /* 0x000fe4000f741320 */
[----:B------:R-:W-:-:S02]  /*05f0*/  SHF.R.S32.HI R6, RZ, 0x1f, R2 ;  /* 0x0000001fff067819 */ /* 0x000fc40000011402 */
[----:B------:R-:W-:Y:S02]  /*0600*/  ISETP.LT.U32.AND P3, PT, R2, UR8, PT ;  /* 0x0000000802007c0c */ /* 0x000fe4000bf61070 */
[----:B------:R-:W-:Y:S02]  /*0610*/  @P5 LOP3.LUT R5, R5, 0x200000, RZ, 0xfc, !PT ;  /* 0x0020000005055812 */ /* 0x000fe400078efcff */
[----:B------:R-:W-:Y:S02]  /*0620*/  ISETP.LT.U32.AND P5, PT, R99, UR8, PT ;  /* 0x0000000863007c0c */ /* 0x000fe4000bfa1070 */
[----:B------:R-:W-:Y:S02]  /*0630*/  LOP3.LUT R5, R5, 0xffefffff, RZ, 0xc0, !PT ;  /* 0xffefffff05057812 */ /* 0x000fe400078ec0ff */
[----:B------:R-:W-:Y:S02]  /*0640*/  ISETP.LT.AND.EX P5, PT, R15, UR9, !P6, P5 ;  /* 0x000000090f007c0c */ /* 0x000fe4000f7a1350 */
[----:B------:R-:W-:-:S02]  /*0650*/  IADD3 R89, R0, 0xe0, RZ ;  /* 0x000000e000597810 */ /* 0x000fc40007ffe0ff */
[----:B------:R-:W-:Y:S02]  /*0660*/  ISETP.LT.AND.EX P3, PT, R6, UR9, !P6, P3 ;  /* 0x0000000906007c0c */ /* 0x000fe4000f761330 */
[----:B------:R-:W-:Y:S02]  /*0670*/  SHF.R.S32.HI R6, RZ, 0x1f, R89 ;  /* 0x0000001fff067819 */ /* 0x000fe40000011459 */
[C---:B------:R-:W-:Y:S02]  /*0680*/  IADD3 R4, R0.reuse, 0x1b0, RZ ;  /* 0x000001b000047810 */ /* 0x040fe40007ffe0ff */
[----:B------:R-:W-:Y:S02]  /*0690*/  IADD3 R88, R0, 0xf0, RZ ;  /* 0x000000f000587810 */ /* 0x000fe40007ffe0ff */
[----:B------:R-:W-:Y:S02]  /*06a0*/  ISETP.LT.U32.AND P1, PT, R4, UR8, PT ;  /* 0x0000000804007c0c */ /* 0x000fe4000bf21070 */
[----:B------:R-:W-:-:S02]  /*06b0*/  @P5 LOP3.LUT R5, R5, 0x100000, RZ, 0xfc, !PT ;  /* 0x0010000005055812 */ /* 0x000fc400078efcff */
[----:B------:R-:W-:Y:S02]  /*06c0*/  ISETP.LT.U32.AND P5, PT, R98, UR8, PT ;  /* 0x0000000862007c0c */ /* 0x000fe4000bfa1070 */
[----:B------:R-:W-:Y:S02]  /*06d0*/  LOP3.LUT R5, R5, 0xfff7ffff, RZ, 0xc0, !PT ;  /* 0xfff7ffff05057812 */ /* 0x000fe400078ec0ff */
[----:B------:R-:W-:Y:S02]  /*06e0*/  ISETP.LT.AND.EX P5, PT, R14, UR9, !P6, P5 ;  /* 0x000000090e007c0c */ /* 0x000fe4000f7a1350 */
[----:B------:R-:W-:Y:S02]  /*06f0*/  SHF.R.S32.HI R4, RZ, 0x1f, R4 ;  /* 0x0000001fff047819 */ /* 0x000fe40000011404 */
[----:B------:R-:W-:Y:S02]  /*0700*/  SHF.R.S32.HI R125, RZ, 0x1f, R86 ;  /* 0x0000001fff7d7819 */ /* 0x000fe40000011456 */
[----:B------:R-:W-:Y:S01]  /*0710*/  ISETP.LT.AND.EX P1, PT, R4, UR9, !P6, P1 ;  /* 0x0000000904007c0c */ /* 0x000fe2000f721310 */
[C---:B------:R-:W-:Y:S01]  /*0720*/  VIADD R4, R0.reuse, 0x1e0 ;  /* 0x000001e000047836 */ /* 0x040fe20000000000 */
[----:B------:R-:W-:-:S02]  /*0730*/  IADD3 R85, R0, 0x110, RZ ;  /* 0x0000011000557810 */ /* 0x000fc40007ffe0ff */
[----:B------:R-:W-:Y:S02]  /*0740*/  IADD3 R84, R0, 0x120, RZ ;  /* 0x0000012000547810 */ /* 0x000fe40007ffe0ff */
[----:B------:R-:W-:Y:S02]  /*0750*/  SHF.R.S32.HI R2, RZ, 0x1f, R4 ;  /* 0x0000001fff027819 */ /* 0x000fe40000011404 */
[----:B------:R-:W-:Y:S02]  /*0760*/  @P5 LOP3.LUT R5, R5, 0x80000, RZ, 0xfc, !PT ;  /* 0x0008000005055812 */ /* 0x000fe400078efcff */
[----:B------:R-:W-:Y:S02]  /*0770*/  ISETP.LT.U32.AND P5, PT, R96, UR8, PT ;  /* 0x0000000860007c0c */ /* 0x000fe4000bfa1070 */
[----:B------:R-:W-:Y:S02]  /*0780*/  LOP3.LUT R5, R5, 0xfffbffff, RZ, 0xc0, !PT ;  /* 0xfffbffff05057812 */ /* 0x000fe400078ec0ff */
[----:B------:R-:W-:-:S02]  /*0790*/  ISETP.LT.AND.EX P5, PT, R13, UR9, !P6, P5 ;  /* 0x000000090d007c0c */ /* 0x000fc4000f7a1350 */
[----:B------:R-:W-:Y:S02]  /*07a0*/  ISETP.LT.U32.AND P4, PT, R4, UR8, PT ;  /* 0x0000000804007c0c */ /* 0x000fe4000bf81070 */
[----:B------:R-:W-:Y:S02]  /*07b0*/  SHF.R.S32.HI R4, RZ, 0x1f, R88 ;  /* 0x0000001fff047819 */ /* 0x000fe40000011458 */
[----:B------:R-:W-:Y:S02]  /*07c0*/  SHF.R.S32.HI R124, RZ, 0x1f, R85 ;  /* 0x0000001fff7c7819 */ /* 0x000fe40000011455 */
[----:B------:R-:W-:Y:S02]  /*07d0*/  SHF.R.S32.HI R123, RZ, 0x1f, R84 ;  /* 0x0000001fff7b7819 */ /* 0x000fe40000011454 */
[----:B------:R-:W-:Y:S02]  /*07e0*/  IADD3 R83, R0, 0x130, RZ ;  /* 0x0000013000537810 */ /* 0x000fe40007ffe0ff */
[----:B------:R-:W-:-:S02]  /*07f0*/  SHF.R.S32.HI R121, RZ, 0x1f, R82 ;  /* 0x0000001fff797819 */ /* 0x000fc40000011452 */
[----:B------:R-:W-:Y:S02]  /*0800*/  @P5 LOP3.LUT R5, R5, 0x40000, RZ, 0xfc, !PT ;  /* 0x0004000005055812 */ /* 0x000fe400078efcff */
[----:B------:R-:W-:Y:S02]  /*0810*/  ISETP.LT.U32.AND P5, PT, R95, UR8, PT ;  /* 0x000000085f007c0c */ /* 0x000fe4000bfa1070 */
[----:B------:R-:W-:Y:S02]  /*0820*/  LOP3.LUT R5, R5, 0xfffdffff, RZ, 0xc0, !PT ;  /* 0xfffdffff05057812 */ /* 0x000fe400078ec0ff */
[----:B------:R-:W-:Y:S02]  /*0830*/  ISETP.LT.AND.EX P5, PT, R12, UR9, !P6, P5 ;  /* 0x000000090c007c0c */ /* 0x000fe4000f7a1350 */
[----:B------:R-:W-:Y:S02]  /*0840*/  SHF.R.S32.HI R122, RZ, 0x1f, R83 ;  /* 0x0000001fff7a7819 */ /* 0x000fe40000011453 */
[----:B------:R-:W-:-:S02]  /*0850*/  IADD3 R81, R0, 0x150, RZ ;  /* 0x0000015000517810 */ /* 0x000fc40007ffe0ff */
[----:B------:R-:W-:Y:S02]  /*0860*/  IADD3 R80, R0, 0x160, RZ ;  /* 0x0000016000507810 */ /* 0x000fe40007ffe0ff */
[----:B------:R-:W-:Y:S02]  /*0870*/  SHF.R.S32.HI R120, RZ, 0x1f, R81 ;  /* 0x0000001fff787819 */ /* 0x000fe40000011451 */
[----:B------:R-:W-:Y:S02]  /*0880*/  SHF.R.S32.HI R107, RZ, 0x1f, R80 ;  /* 0x0000001fff6b7819 */ /* 0x000fe40000011450 */
[----:B------:R-:W-:Y:S02]  /*0890*/  ISETP.LT.AND.EX P4, PT, R2, UR9, !P6, P4 ;  /* 0x0000000902007c0c */ /* 0x000fe4000f781340 */
[----:B------:R-:W-:Y:S02]  /*08a0*/  @P5 LOP3.LUT R5, R5, 0x20000, RZ, 0xfc, !PT ;  /* 0x0002000005055812 */ /* 0x000fe400078efcff */
[----:B------:R-:W-:-:S02]  /*08b0*/  ISETP.LT.U32.AND P5, PT, R94, UR8, PT ;  /* 0x000000085e007c0c */ /* 0x000fc4000bfa1070 */
[----:B------:R-:W-:Y:S02]  /*08c0*/  LOP3.LUT R5, R5, 0xfffeffff, RZ, 0xc0, !PT ;  /* 0xfffeffff05057812 */ /* 0x000fe400078ec0ff */
[----:B------:R-:W-:Y:S02]  /*08d0*/  ISETP.LT.AND.EX P5, PT, R11, UR9, !P6, P5 ;  /* 0x000000090b007c0c */ /* 0x000fe4000f7a1350 */
[----:B------:R-:W-:-:S11]  /*08e0*/  MOV R2, R7 ;  /* 0x0000000700027202 */ /* 0x000fd60000000f00 */
[----:B------:R-:W-:Y:S02]  /*08f0*/  @P5 LOP3.LUT R5, R5, 0x10000, RZ, 0xfc, !PT ;  /* 0x0001000005055812 */ /* 0x000fe400078efcff */
[----:B------:R-:W-:Y:S02]  /*0900*/  ISETP.LT.U32.AND P5, PT, R93, UR8, PT ;  /* 0x000000085d007c0c */ /* 0x000fe4000bfa1070 */
[----:B------:R-:W-:Y:S02]  /*0910*/  LOP3.LUT R5, R5, 0xffff7fff, RZ, 0xc0, !PT ;  /* 0xffff7fff05057812 */ /* 0x000fe400078ec0ff */
[----:B------:R-:W-:-:S13]  /*0920*/  ISETP.LT.AND.EX P5, PT, R10, UR9, !P6, P5 ;  /* 0x000000090a007c0c */ /* 0x000fda000f7a1350 */
        /* <DEDUP_REMOVED lines=15> */
[----:B------:R-:W-:Y:S01]  /*0a20*/  ISETP.LT.AND.EX P5, PT, R4, UR9, !P6, P5 ;  /* 0x0000000904007c0c */ /* 0x000fe2000f7a1350 */
[----:B------:R-:W-:Y:S02]  /*0a30*/  IMAD R4, R3, -0x1c, R106 ;  /* 0xffffffe403047824 */ /* 0x000fe400078e026a */
[----:B------:R-:W-:-:S03]  /*0a40*/  IMAD.MOV.U32 R3, RZ, RZ, RZ ;  /* 0x000000ffff037224 */ /* 0x000fc600078e00ff */
[----:B------:R-:W-:-:S07]  /*0a50*/  SHF.L.U32 R4, R4, 0x1, RZ ;  /* 0x0000000104047819 */ /* 0x000fce00000006ff */
        /* <DEDUP_REMOVED lines=28> */
[----:B------:R-:W-:-:S12]  /*0c20*/  ULDC.64 UR8, c[0x0][0x208] ;  /* 0x0000820000087ab9 */ /* 0x000fd80000000a00 */
[----:B------:R-:W-:-:S07]  /*0c30*/  @P5 LOP3.LUT R5, R5, 0x10, RZ, 0xfc, !PT ;  /* 0x0000001005055812 */ /* 0x000fce00078efcff */
.L_x_3322:
[----:B---3--:R-:W0:Y:S01]  /*0c40*/  LDC R15, c[0x0][0x288] ;  /* 0x0000a200ff0f7b82 */ /* 0x008e220000000800 */
[----:B------:R-:W-:Y:S01]  /*0c50*/  P2R R7, PR, RZ, 0x10 ;  /* 0x00000010ff077803 */ /* 0x000fe20000000000 */
[----:B------:R-:W-:Y:S01]  /*0c60*/  ULDC.64 UR12, c[0x0][0x280] ;  /* 0x0000a000000c7ab9 */ /* 0x000fe20000000a00 */
[C---:B------:R-:W-:Y:S02]  /*0c70*/  LOP3.LUT P4, RZ, R5.reuse, 0x4000000, RZ, 0xc0, !PT ;  /* 0x0400000005ff7812 */ /* 0x040fe4000788c0ff */
[----:B------:R-:W-:Y:S02]  /*0c80*/  LOP3.LUT P6, RZ, R5, 0x2000000, RZ, 0xc0, !PT ;  /* 0x0200000005ff7812 */ /* 0x000fe400078cc0ff */
[----:B------:R-:W-:Y:S01]  /*0c90*/  SHF.R.S32.HI R12, RZ, 0x1f, R0 ;  /* 0x0000001fff0c7819 */ /* 0x000fe20000011400 */
[----:B-1----:R-:W1:Y:S01]  /*0ca0*/  @P0 LDC.64 R36, c[0x0][0x220] ;  /* 0x00008800ff240b82 */ /* 0x002e620000000a00 */
[----:B------:R-:W-:Y:S02]  /*0cb0*/  SHF.R.S32.HI R14, RZ, 0x1f, R105 ;  /* 0x0000001fff0e7819 */ /* 0x000fe40000011469 */
[----:B------:R-:W-:-:S02]  /*0cc0*/  P2R R30, PR, RZ, 0x8 ;  /* 0x00000008ff1e7803 */ /* 0x000fc40000000000 */
[----:B------:R-:W-:Y:S02]  /*0cd0*/  LOP3.LUT P3, RZ, R5, 0x1000000, RZ, 0xc0, !PT ;  /* 0x0100000005ff7812 */ /* 0x000fe4000786c0ff */
[----:B------:R-:W-:Y:S01]  /*0ce0*/  SHF.R.S32.HI R16, RZ, 0x1f, R102 ;  /* 0x0000001fff107819 */ /* 0x000fe20000011466 */
[----:B--2-4-:R-:W2:Y:S01]  /*0cf0*/  @P4 LDC.64 R58, c[0x0][0x220] ;  /* 0x00008800ff3a4b82 */ /* 0x014ea20000000a00 */
[----:B------:R-:W-:Y:S02]  /*0d00*/  SHF.R.S32.HI R18, RZ, 0x1f, R99 ;  /* 0x0000001fff127819 */ /* 0x000fe40000011463 */
[----:B------:R-:W-:Y:S02]  /*0d10*/  SHF.R.S32.HI R20, RZ, 0x1f, R98 ;  /* 0x0000001fff147819 */ /* 0x000fe40000011462 */
[----:B------:R-:W-:Y:S02]  /*0d20*/  SHF.R.S32.HI R22, RZ, 0x1f, R96 ;  /* 0x0000001fff167819 */ /* 0x000fe40000011460 */
[----:B------:R-:W-:Y:S01]  /*0d30*/  SHF.R.S32.HI R24, RZ, 0x1f, R94 ;  /* 0x0000001fff187819 */ /* 0x000fe2000001145e */
[----:B------:R-:W3:Y:S01]  /*0d40*/  @P1 LDC.64 R34, c[0x0][0x220] ;  /* 0x00008800ff221b82 */ /* 0x000ee20000000a00 */
[----:B0-----:R-:W-:-:S02]  /*0d50*/  IABS R11, R15 ;  /* 0x0000000f000b7213 */ /* 0x001fc40000000000 */
[----:B------:R-:W-:Y:S02]  /*0d60*/  SHF.R.S32.HI R26, RZ, 0x1f, R91 ;  /* 0x0000001fff1a7819 */ /* 0x000fe4000001145b */
[----:B------:R-:W0:Y:S01]  /*0d70*/  I2F.RP R6, R11 ;  /* 0x0000000b00067306 */ /* 0x000e220000209400 */
[----:B------:R-:W-:Y:S02]  /*0d80*/  SHF.R.S32.HI R28, RZ, 0x1f, R88 ;  /* 0x0000001fff1c7819 */ /* 0x000fe40000011458 */
[----:B------:R-:W4:Y:S01]  /*0d90*/  @P3 LDC.64 R74, c[0x0][0x220] ;  /* 0x00008800ff4a3b82 */ /* 0x000f220000000a00 */
[C---:B------:R-:W-:Y:S02]  /*0da0*/  IADD3 R31, R0.reuse, 0x170, RZ ;  /* 0x00000170001f7810 */ /* 0x040fe40007ffe0ff */
[C---:B------:R-:W-:Y:S02]  /*0db0*/  IADD3 R77, R0.reuse, 0x1d0, RZ ;  /* 0x000001d0004d7810 */ /* 0x040fe40007ffe0ff */
[----:B------:R-:W-:-:S03]  /*0dc0*/  IADD3 R78, R0, 0x1f0, RZ ;  /* 0x000001f0004e7810 */ /* 0x000fc60007ffe0ff */
[----:B------:R-:W5:Y:S01]  /*0dd0*/  @P2 LDC.64 R32, c[0x0][0x220] ;  /* 0x00008800ff202b82 */ /* 0x000f620000000a00 */
[----:B0-----:R-:W0:Y:S02]  /*0de0*/  MUFU.RCP R6, R6 ;  /* 0x0000000600067308 */ /* 0x001e240000001000 */
[----:B0-----:R-:W-:-:S06]  /*0df0*/  IADD3 R8, R6, 0xffffffe, RZ ;  /* 0x0ffffffe06087810 */ /* 0x001fcc0007ffe0ff */
[----:B------:R0:W1:Y:S02]  /*0e00*/  F2I.FTZ.U32.TRUNC.NTZ R9, R8 ;  /* 0x0000000800097305 */ /* 0x000064000021f000 */
[----:B0-----:R-:W-:Y:S01]  /*0e10*/  IMAD.MOV.U32 R8, RZ, RZ, RZ ;  /* 0x000000ffff087224 */ /* 0x001fe200078e00ff */
        /* <DEDUP_REMOVED lines=10> */
[----:B------:R-:W-:Y:S02]  /*0ec0*/  ISETP.GE.U32.AND P5, PT, R6, R11, PT ;  /* 0x0000000b0600720c */ /* 0x000fe40003fa6070 */
[----:B------:R-:W-:-:S11]  /*0ed0*/  LOP3.LUT R6, R2, R15, RZ, 0x3c, !PT ;  /* 0x0000000f02067212 */ /* 0x000fd600078e3cff */
[----:B------:R-:W-:Y:S01]  /*0ee0*/  @P5 VIADD R9, R9, 0x1 ;  /* 0x0000000109095836 */ /* 0x000fe20000000000 */
[----:B------:R-:W-:-:S04]  /*0ef0*/  ISETP.GE.AND P5, PT, R6, RZ, PT ;  /* 0x000000ff0600720c */ /* 0x000fc80003fa6270 */
[----:B------:R-:W-:-:S09]  /*0f00*/  MOV R11, R9 ;  /* 0x00000009000b7202 */ /* 0x000fd20000000f00 */
[----:B------:R-:W-:Y:S02]  /*0f10*/  @!P5 IADD3 R11, -R11, RZ, RZ ;  /* 0x000000ff0b0bd210 */ /* 0x000fe40007ffe1ff */
[----:B------:R-:W-:-:S13]  /*0f20*/  ISETP.NE.AND P5, PT, R15, RZ, PT ;  /* 0x000000ff0f00720c */ /* 0x000fda0003fa5270 */
[----:B------:R-:W-:-:S04]  /*0f30*/  @!P5 LOP3.LUT R11, RZ, R15, RZ, 0x33, !PT ;  /* 0x0000000fff0bd212 */ /* 0x000fc800078e33ff */
[----:B------:R-:W-:Y:S02]  /*0f40*/  IADD3 R9, -R11, RZ, RZ ;  /* 0x000000ff0b097210 */ /* 0x000fe40007ffe1ff */
[----:B------:R-:W-:-:S03]  /*0f50*/  SHF.R.S32.HI R10, RZ, 0x1f, R11 ;  /* 0x0000001fff0a7819 */ /* 0x000fc6000001140b */
[----:B------:R-:W-:Y:S01]  /*0f60*/  IMAD R6, R15, R9, R2 ;  /* 0x000000090f067224 */ /* 0x000fe200078e0202 */
[----:B------:R-:W-:Y:S01]  /*0f70*/  SHF.R.S32.HI R9, RZ, 0x1f, R4 ;  /* 0x0000001fff097819 */ /* 0x000fe20000011404 */
[----:B------:R-:W-:Y:S02]  /*0f80*/  IMAD R10, R10, UR12, RZ ;  /* 0x0000000c0a0a7c24 */ /* 0x000fe4000f8e02ff */
[----:B------:R-:W-:Y:S02]  /*0f90*/  IMAD R6, R6, 0x38, RZ ;  /* 0x0000003806067824 */ /* 0x000fe400078e02ff */
[----:B------:R-:W-:-:S03]  /*0fa0*/  IMAD R71, R11, UR13, R10 ;  /* 0x0000000d0b477c24 */ /* 0x000fc6000f8e020a */
[----:B------:R-:W-:-:S04]  /*0fb0*/  IADD3 R72, P5, R4, R6, RZ ;  /* 0x0000000604487210 */ /* 0x000fc80007fbe0ff */
[----:B------:R-:W-:Y:S02]  /*0fc0*/  LEA.HI.X.SX32 R73, R6, R9, 0x1, P5 ;  /* 0x0000000906497211 */ /* 0x000fe400028f0eff */
[----:B------:R-:W0:Y:S01]  /*0fd0*/  @P4 LDC.64 R8, c[0x0][0x270] ;  /* 0x00009c00ff084b82 */ /* 0x000e220000000a00 */
[----:B------:R-:W-:Y:S01]  /*0fe0*/  IMAD.WIDE.U32 R72, R11, UR12, R72 ;  /* 0x0000000c0b487c25 */ /* 0x000fe2000f8e0048 */
[----:B------:R-:W-:-:S03]  /*0ff0*/  ULDC.64 UR12, c[0x0][0x278] ;  /* 0x00009e00000c7ab9 */ /* 0x000fc60000000a00 */
[----:B------:R-:W-:Y:S01]  /*1000*/  IMAD.IADD R71, R73, 0x1, R71 ;  /* 0x0000000149477824 */ /* 0x000fe200078e0247 */
[----:B------:R-:W-:Y:S01]  /*1010*/  @P4 MOV R70, R72 ;  /* 0x0000004800464202 */ /* 0x000fe20000000f00 */
[-C--:B0-----:R-:W-:Y:S02]  /*1020*/  @P4 IMAD R10, R12, R8.reuse, RZ ;  /* 0x000000080c0a4224 */ /* 0x081fe400078e02ff */
[----:B------:R-:W0:Y:S02]  /*1030*/  @P6 LDC.64 R12, c[0x0][0x270] ;  /* 0x00009c00ff0c6b82 */ /* 0x000e240000000a00 */
[C---:B------:R-:W-:Y:S02]  /*1040*/  @P4 IMAD R11, R0.reuse, R9, R10 ;  /* 0x00000009000b4224 */ /* 0x040fe400078e020a */
[----:B------:R-:W-:-:S05]  /*1050*/  @P4 IMAD.WIDE.U32 R8, R0, R8, R70 ;  /* 0x0000000800084225 */ /* 0x000fca00078e0046 */
[----:B------:R-:W-:Y:S02]  /*1060*/  @P4 IADD3 R9, R9, R11, RZ ;  /* 0x0000000b09094210 */ /* 0x000fe40007ffe0ff */
[----:B------:R-:W1:Y:S01]  /*1070*/  @P6 LDC.64 R10, c[0x0][0x220] ;  /* 0x00008800ff0a6b82 */ /* 0x000e620000000a00 */
[----:B--2---:R-:W-:-:S04]  /*1080*/  @P4 LEA R58, P5, R8, R58, 0x1 ;  /* 0x0000003a083a4211 */ /* 0x004fc800078a08ff */
[----:B------:R-:W-:Y:S01]  /*1090*/  @P4 LEA.HI.X R59, R8, R59, R9, 0x1, P5 ;  /* 0x0000003b083b4211 */ /* 0x000fe200028f0c09 */
[----:B------:R-:W-:Y:S01]  /*10a0*/  @P6 IMAD.MOV.U32 R9, RZ, RZ, R71 ;  /* 0x000000ffff096224 */ /* 0x000fe200078e0047 */
[----:B------:R-:W-:Y:S01]  /*10b0*/  LOP3.LUT P4, RZ, R5, 0x800000, RZ, 0xc0, !PT ;  /* 0x0080000005ff7812 */ /* 0x000fe2000788c0ff */
[----:B0-----:R-:W-:Y:S01]  /*10c0*/  @P6 IMAD R8, R14, R12, RZ ;  /* 0x0000000c0e086224 */ /* 0x001fe200078e02ff */
[----:B------:R-:W-:-:S03]  /*10d0*/  SHF.R.S32.HI R14, RZ, 0x1f, R104 ;  /* 0x0000001fff0e7819 */ /* 0x000fc60000011468 */
[----:B------:R-:W-:Y:S01]  /*10e0*/  @P6 IMAD R13, R105, R13, R8 ;  /* 0x0000000d690d6224 */ /* 0x000fe200078e0208 */
[----:B------:R-:W-:-:S05]  /*10f0*/  @P6 MOV R8, R72 ;  /* 0x0000004800086202 */ /* 0x000fca0000000f00 */
[----:B------:R-:W-:-:S05]  /*1100*/  @P6 IMAD.WIDE.U32 R8, R105, R12, R8 ;  /* 0x0000000c69086225 */ /* 0x000fca00078e0008 */
[----:B------:R-:W-:Y:S02]  /*1110*/  @P6 IADD3 R9, R9, R13, RZ ;  /* 0x0000000d09096210 */ /* 0x000fe40007ffe0ff */
[C---:B-1----:R-:W-:Y:S02]  /*1120*/  @P6 LEA R10, P5, R8.reuse, R10, 0x1 ;  /* 0x0000000a080a6211 */ /* 0x042fe400078a08ff */
[----:B------:R-:W-:Y:S02]  /*1130*/  @P3 MOV R13, R71 ;  /* 0x00000047000d3202 */ /* 0x000fe40000000f00 */
[----:B------:R-:W-:Y:S02]  /*1140*/  @P6 LEA.HI.X R11, R8, R11, R9, 0x1, P5 ;  /* 0x0000000b080b6211 */ /* 0x000fe400028f0c09 */
[----:B------:R-:W0:Y:S01]  /*1150*/  @P3 LDC.64 R8, c[0x0][0x270] ;  /* 0x00009c00ff083b82 */ /* 0x000e220000000a00 */
[----:B------:R-:W-:-:S13]  /*1160*/  LOP3.LUT P6, RZ, R5, 0x400000, RZ, 0xc0, !PT ;  /* 0x0040000005ff7812 */ /* 0x000fda00078cc0ff */
[----:B------:R-:W1:Y:S01]  /*1170*/  @P6 LDC.64 R68, c[0x0][0x220] ;  /* 0x00008800ff446b82 */ /* 0x000e620000000a00 */
[----:B0-----:R-:W-:Y:S01]  /*1180*/  @P3 IMAD R12, R14, R8, RZ ;  /* 0x000000080e0c3224 */ /* 0x001fe200078e02ff */
[----:B------:R-:W-:-:S03]  /*1190*/  SHF.R.S32.HI R14, RZ, 0x1f, R103 ;  /* 0x0000001fff0e7819 */ /* 0x000fc60000011467 */
[----:B------:R-:W-:Y:S01]  /*11a0*/  @P3 IMAD R15, R104, R9, R12 ;  /* 0x00000009680f3224 */ /* 0x000fe200078e020c */
[----:B------:R-:W-:-:S05]  /*11b0*/  @P3 MOV R12, R72 ;  /* 0x00000048000c3202 */ /* 0x000fca0000000f00 */
[----:B------:R-:W-:Y:S02]  /*11c0*/  @P3 IMAD.WIDE.U32 R8, R104, R8, R12 ;  /* 0x0000000868083225 */ /* 0x000fe400078e000c */
[----:B------:R-:W0:Y:S02]  /*11d0*/  @P4 LDC.64 R12, c[0x0][0x220] ;  /* 0x00008800ff0c4b82 */ /* 0x000e240000000a00 */
[----:B------:R-:W-:Y:S01]  /*11e0*/  @P3 IMAD.IADD R9, R9, 0x1, R15 ;  /* 0x0000000109093824 */ /* 0x000fe200078e020f */
[C---:B----4-:R-:W-:Y:S02]  /*11f0*/  @P3 LEA R74, P5, R8.reuse, R74, 0x1 ;  /* 0x0000004a084a3211 */ /* 0x050fe400078a08ff */
[----:B------:R-:W-:Y:S02]  /*1200*/  @P4 MOV R15, R71 ;  /* 0x00000047000f4202 */ /* 0x000fe40000000f00 */
[----:B------:R-:W-:Y:S02]  /*1210*/  @P3 LEA.HI.X R75, R8, R75, R9, 0x1, P5 ;  /* 0x0000004b084b3211 */ /* 0x000fe400028f0c09 */
[----:B------:R-:W2:Y:S01]  /*1220*/  @P4 LDC.64 R8, c[0x0][0x270] ;  /* 0x00009c00ff084b82 */ /* 0x000ea20000000a00 */
[----:B------:R-:W-:Y:S01]  /*1230*/  LOP3.LUT P3, RZ, R5, 0x200000, RZ, 0xc0, !PT ;  /* 0x0020000005ff7812 */ /* 0x000fe2000786c0ff */
[----:B--2---:R-:W-:-:S04]  /*1240*/  @P4 IMAD R14, R14, R8, RZ ;  /* 0x000000080e0e4224 */ /* 0x004fc800078e02ff */
[----:B------:R-:W-:Y:S01]  /*1250*/  @P4 IMAD R17, R103, R9, R14 ;  /* 0x0000000967114224 */ /* 0x000fe200078e020e */
[----:B------:R-:W-:-:S05]  /*1260*/  @P4 MOV R14, R72 ;  /* 0x00000048000e4202 */ /* 0x000fca0000000f00 */
[----:B------:R-:W-:Y:S01]  /*1270*/  @P4 IMAD.WIDE.U32 R8, R103, R8, R14 ;  /* 0x0000000867084225 */ /* 0x000fe200078e000e */
[----:B------:R-:W-:-:S04]  /*1280*/  @P6 MOV R15, R71 ;  /* 0x00000047000f6202 */ /* 0x000fc80000000f00 */
[----:B------:R-:W-:Y:S01]  /*1290*/  @P4 IADD3 R9, R9, R17, RZ ;  /* 0x0000001109094210 */ /* 0x000fe20007ffe0ff */
[----:B------:R-:W-:Y:S01]  /*12a0*/  @P3 IMAD.MOV.U32 R17, RZ, RZ, R71 ;  /* 0x000000ffff113224 */ /* 0x000fe200078e0047 */
[----:B0-----:R-:W-:-:S04]  /*12b0*/  @P4 LEA R12, P5, R8, R12, 0x1 ;  /* 0x0000000c080c4211 */ /* 0x001fc800078a08ff */
[----:B------:R-:W-:Y:S02]  /*12c0*/  @P4 LEA.HI.X R13, R8, R13, R9, 0x1, P5 ;  /* 0x0000000d080d4211 */ /* 0x000fe400028f0c09 */
[----:B------:R-:W0:Y:S01]  /*12d0*/  @P6 LDC.64 R8, c[0x0][0x270] ;  /* 0x00009c00ff086b82 */ /* 0x000e220000000a00 */
[----:B------:R-:W-:-:S13]  /*12e0*/  LOP3.LUT P4, RZ, R5, 0x100000, RZ, 0xc0, !PT ;  /* 0x0010000005ff7812 */ /* 0x000fda000788c0ff */
[----:B------:R-:W-:Y:S01]  /*12f0*/  @P4 MOV R19, R71 ;  /* 0x0000004700134202 */ /* 0x000fe20000000f00 */
[----:B0-----:R-:W-:Y:S01]  /*1300*/  @P6 IMAD R14, R16, R8, RZ ;  /* 0x00000008100e6224 */ /* 0x001fe200078e02ff */
[----:B------:R-:W-:-:S03]  /*1310*/  SHF.R.S32.HI R16, RZ, 0x1f, R101 ;  /* 0x0000001fff107819 */ /* 0x000fc60000011465 */
[----:B------:R-:W-:Y:S02]  /*1320*/  @P6 IMAD R9, R102, R9, R14 ;  /* 0x0000000966096224 */ /* 0x000fe400078e020e */
[----:B------:R-:W-:-:S04]  /*1330*/  @P6 IMAD.MOV.U32 R14, RZ, RZ, R72 ;  /* 0x000000ffff0e6224 */ /* 0x000fc800078e0048 */
[----:B------:R-:W-:-:S05]  /*1340*/  @P6 IMAD.WIDE.U32 R14, R102, R8, R14 ;  /* 0x00000008660e6225 */ /* 0x000fca00078e000e */
[----:B------:R-:W-:Y:S02]  /*1350*/  @P6 IADD3 R8, R15, R9, RZ ;  /* 0x000000090f086210 */ /* 0x000fe40007ffe0ff */
[----:B-1----:R-:W-:-:S04]  /*1360*/  @P6 LEA R68, P5, R14, R68, 0x1 ;  /* 0x000000440e446211 */ /* 0x002fc800078a08ff */
[----:B------:R-:W-:Y:S02]  /*1370*/  @P6 LEA.HI.X R69, R14, R69, R8, 0x1, P5 ;  /* 0x000000450e456211 */ /* 0x000fe400028f0c08 */
[----:B------:R-:W0:Y:S01]  /*1380*/  @P3 LDC.64 R8, c[0x0][0x270] ;  /* 0x00009c00ff083b82 */ /* 0x000e220000000a00 */
[----:B------:R-:W-:-:S07]  /*1390*/  LOP3.LUT P6, RZ, R5, 0x80000, RZ, 0xc0, !PT ;  /* 0x0008000005ff7812 */ /* 0x000fce00078cc0ff */
[----:B------:R-:W1:Y:S06]  /*13a0*/  @P3 LDC.64 R14, c[0x0][0x220] ;  /* 0x00008800ff0e3b82 */ /* 0x000e6c0000000a00 */
[----:B------:R-:W-:Y:S01]  /*13b0*/  @P6 MOV R21, R71 ;  /* 0x0000004700156202 */ /* 0x000fe20000000f00 */
[----:B0-----:R-:W-:-:S04]  /*13c0*/  @P3 IMAD R16, R16, R8, RZ ;  /* 0x0000000810103224 */ /* 0x001fc800078e02ff */
[----:B------:R-:W-:Y:S01]  /*13d0*/  @P3 IMAD R9, R101, R9, R16 ;  /* 0x0000000965093224 */ /* 0x000fe200078e0210 */
[----:B------:R-:W-:-:S05]  /*13e0*/  @P3 MOV R16, R72 ;  /* 0x0000004800103202 */ /* 0x000fca0000000f00 */
[----:B------:R-:W-:-:S05]  /*13f0*/  @P3 IMAD.WIDE.U32 R16, R101, R8, R16 ;  /* 0x0000000865103225 */ /* 0x000fca00078e0010 */
[----:B------:R-:W-:Y:S02]  /*1400*/  @P3 IADD3 R8, R17, R9, RZ ;  /* 0x0000000911083210 */ /* 0x000fe40007ffe0ff */
[----:B-1----:R-:W-:-:S04]  /*1410*/  @P3 LEA R14, P5, R16, R14, 0x1 ;  /* 0x0000000e100e3211 */ /* 0x002fc800078a08ff */
[----:B------:R-:W-:Y:S02]  /*1420*/  @P3 LEA.HI.X R15, R16, R15, R8, 0x1, P5 ;  /* 0x0000000f100f3211 */ /* 0x000fe400028f0c08 */
[----:B------:R-:W0:Y:S01]  /*1430*/  @P4 LDC.64 R8, c[0x0][0x270] ;  /* 0x00009c00ff084b82 */ /* 0x000e220000000a00 */
[----:B------:R-:W-:-:S07]  /*1440*/  LOP3.LUT P3, RZ, R5, 0x40000, RZ, 0xc0, !PT ;  /* 0x0004000005ff7812 */ /* 0x000fce000786c0ff */
[----:B------:R-:W1:Y:S08]  /*1450*/  @P4 LDC.64 R16, c[0x0][0x220] ;  /* 0x00008800ff104b82 */ /* 0x000e700000000a00 */
[----:B------:R-:W2:Y:S01]  /*1460*/  @P3 LDC.64 R66, c[0x0][0x220] ;  /* 0x00008800ff423b82 */ /* 0x000ea20000000a00 */
[----:B0-----:R-:W-:-:S04]  /*1470*/  @P4 IMAD R18, R18, R8, RZ ;  /* 0x0000000812124224 */ /* 0x001fc800078e02ff */
[----:B------:R-:W-:Y:S01]  /*1480*/  @P4 IMAD R9, R99, R9, R18 ;  /* 0x0000000963094224 */ /* 0x000fe200078e0212 */
[----:B------:R-:W-:-:S05]  /*1490*/  @P4 MOV R18, R72 ;  /* 0x0000004800124202 */ /* 0x000fca0000000f00 */
[----:B------:R-:W-:-:S04]  /*14a0*/  @P4 IMAD.WIDE.U32 R18, R99, R8, R18 ;  /* 0x0000000863124225 */ /* 0x000fc800078e0012 */
[----:B------:R-:W-:Y:S01]  /*14b0*/  @P4 IMAD.IADD R8, R19, 0x1, R9 ;  /* 0x0000000113084824 */ /* 0x000fe200078e0209 */
[----:B-1----:R-:W-:-:S04]  /*14c0*/  @P4 LEA R16, P5, R18, R16, 0x1 ;  /* 0x0000001012104211 */ /* 0x002fc800078a08ff */
[----:B------:R-:W-:Y:S02]  /*14d0*/  @P4 LEA.HI.X R17, R18, R17, R8, 0x1, P5 ;  /* 0x0000001112114211 */ /* 0x000fe400028f0c08 */
[----:B------:R-:W0:Y:S01]  /*14e0*/  @P6 LDC.64 R8, c[0x0][0x270] ;  /* 0x00009c00ff086b82 */ /* 0x000e220000000a00 */
[----:B------:R-:W-:-:S07]  /*14f0*/  LOP3.LUT P4, RZ, R5, 0x20000, RZ, 0xc0, !PT ;  /* 0x0002000005ff7812 */ /* 0x000fce000788c0ff */
[----:B------:R-:W1:Y:S06]  /*1500*/  @P6 LDC.64 R18, c[0x0][0x220] ;  /* 0x00008800ff126b82 */ /* 0x000e6c0000000a00 */
[----:B------:R-:W-:Y:S02]  /*1510*/  @P4 IMAD.MOV.U32 R23, RZ, RZ, R71 ;  /* 0x000000ffff174224 */ /* 0x000fe400078e0047 */
[----:B0-----:R-:W-:-:S04]  /*1520*/  @P6 IMAD R20, R20, R8, RZ ;  /* 0x0000000814146224 */ /* 0x001fc800078e02ff */
        /* <DEDUP_REMOVED lines=12> */
[----:B------:R-:W-:Y:S02]  /*15f0*/  @P3 IMAD R9, R96, R9, R20 ;  /* 0x0000000960093224 */ /* 0x000fe400078e0214 */
[----:B------:R-:W-:-:S04]  /*1600*/  @P3 IMAD.MOV.U32 R20, RZ, RZ, R72 ;  /* 0x000000ffff143224 */ /* 0x000fc800078e0048 */
[----:B------:R-:W-:-:S05]  /*1610*/  @P3 IMAD.WIDE.U32 R20, R96, R8, R20 ;  /* 0x0000000860143225 */ /* 0x000fca00078e0014 */
[----:B------:R-:W-:Y:S02]  /*1620*/  @P3 IADD3 R8, R21, R9, RZ ;  /* 0x0000000915083210 */ /* 0x000fe40007ffe0ff */
[----:B--2---:R-:W-:-:S04]  /*1630*/  @P3 LEA R66, P5, R20, R66, 0x1 ;  /* 0x0000004214423211 */ /* 0x004fc800078a08ff */
[----:B------:R-:W-:Y:S02]  /*1640*/  @P3 LEA.HI.X R67, R20, R67, R8, 0x1, P5 ;  /* 0x0000004314433211 */ /* 0x000fe400028f0c08 */
[----:B------:R-:W0:Y:S01]  /*1650*/  @P4 LDC.64 R8, c[0x0][0x270] ;  /* 0x00009c00ff084b82 */ /* 0x000e220000000a00 */
[----:B------:R-:W-:-:S07]  /*1660*/  LOP3.LUT P3, RZ, R5, 0x8000, RZ, 0xc0, !PT ;  /* 0x0000800005ff7812 */ /* 0x000fce000786c0ff */
[----:B------:R-:W2:Y:S06]  /*1670*/  @P4 LDC.64 R20, c[0x0][0x220] ;  /* 0x00008800ff144b82 */ /* 0x000eac0000000a00 */
[----:B------:R-:W-:Y:S01]  /*1680*/  @P3 MOV R25, R71 ;  /* 0x0000004700193202 */ /* 0x000fe20000000f00 */
[----:B0-----:R-:W-:-:S04]  /*1690*/  @P4 IMAD R22, R22, R8, RZ ;  /* 0x0000000816164224 */ /* 0x001fc800078e02ff */
[----:B------:R-:W-:Y:S01]  /*16a0*/  @P4 IMAD R9, R95, R9, R22 ;  /* 0x000000095f094224 */ /* 0x000fe200078e0216 */
[----:B------:R-:W-:-:S05]  /*16b0*/  @P4 MOV R22, R72 ;  /* 0x0000004800164202 */ /* 0x000fca0000000f00 */
[----:B------:R-:W-:-:S05]  /*16c0*/  @P4 IMAD.WIDE.U32 R22, R95, R8, R22 ;  /* 0x000000085f164225 */ /* 0x000fca00078e0016 */
[----:B------:R-:W-:Y:S02]  /*16d0*/  @P4 IADD3 R8, R23, R9, RZ ;  /* 0x0000000917084210 */ /* 0x000fe40007ffe0ff */
[C---:B--2---:R-:W-:Y:S02]  /*16e0*/  @P4 LEA R20, P5, R22.reuse, R20, 0x1 ;  /* 0x0000001416144211 */ /* 0x044fe400078a08ff */
[----:B------:R-:W-:Y:S02]  /*16f0*/  @P6 MOV R23, R71 ;  /* 0x0000004700176202 */ /* 0x000fe40000000f00 */
[----:B------:R-:W-:Y:S02]  /*1700*/  @P4 LEA.HI.X R21, R22, R21, R8, 0x1, P5 ;  /* 0x0000001516154211 */ /* 0x000fe400028f0c08 */
[----:B------:R-:W0:Y:S01]  /*1710*/  @P6 LDC.64 R8, c[0x0][0x270] ;  /* 0x00009c00ff086b82 */ /* 0x000e220000000a00 */
[----:B------:R-:W-:-:S13]  /*1720*/  LOP3.LUT P4, RZ, R5, 0x4000, RZ, 0xc0, !PT ;  /* 0x0000400005ff7812 */ /* 0x000fda000788c0ff */
[----:B------:R-:W2:Y:S01]  /*1730*/  @P4 LDC.64 R62, c[0x0][0x220] ;  /* 0x00008800ff3e4b82 */ /* 0x000ea20000000a00 */
[----:B0-----:R-:W-:Y:S01]  /*1740*/  @P6 IMAD R22, R24, R8, RZ ;  /* 0x0000000818166224 */ /* 0x001fe200078e02ff */
[----:B------:R-:W-:-:S03]  /*1750*/  SHF.R.S32.HI R24, RZ, 0x1f, R93 ;  /* 0x0000001fff187819 */ /* 0x000fc6000001145d */
        /* <DEDUP_REMOVED lines=8> */
[----:B------:R-:W1:Y:S08]  /*17e0*/  @P3 LDC.64 R22, c[0x0][0x220] ;  /* 0x00008800ff163b82 */ /* 0x000e700000000a00 */
[----:B------:R-:W4:Y:S01]  /*17f0*/  @P6 LDC.64 R60, c[0x0][0x220] ;  /* 0x00008800ff3c6b82 */ /* 0x000f220000000a00 */
        /* <DEDUP_REMOVED lines=16> */
[----:B------:R-:W-:Y:S01]  /*1900*/  @P4 IADD3 R8, R25, R9, RZ ;  /* 0x0000000919084210 */ /* 0x000fe20007ffe0ff */
[----:B------:R-:W-:Y:S01]  /*1910*/  @P6 IMAD.MOV.U32 R25, RZ, RZ, R71 ;  /* 0x000000ffff196224 */ /* 0x000fe200078e0047 */
[----:B--2---:R-:W-:-:S04]  /*1920*/  @P4 LEA R62, P5, R24, R62, 0x1 ;  /* 0x0000003e183e4211 */ /* 0x004fc800078a08ff */
        /* <DEDUP_REMOVED lines=8> */
[----:B------:R-:W-:-:S05]  /*19b0*/  @P6 IMAD.WIDE.U32 R24, R90, R8, R24 ;  /* 0x000000085a186225 */ /* 0x000fca00078e0018 */
[----:B------:R-:W-:Y:S02]  /*19c0*/  @P6 IADD3 R8, R25, R9, RZ ;  /* 0x0000000919086210 */ /* 0x000fe40007ffe0ff */
[----:B----4-:R-:W-:-:S04]  /*19d0*/  @P6 LEA R60, P5, R24, R60, 0x1 ;  /* 0x0000003c183c6211 */ /* 0x010fc800078a08ff */
        /* <DEDUP_REMOVED lines=8> */
[----:B------:R-:W-:-:S04]  /*1a60*/  @P3 IMAD.WIDE.U32 R26, R89, R8, R26 ;  /* 0x00000008591a3225 */ /* 0x000fc800078e001a */
[----:B------:R-:W-:Y:S01]  /*1a70*/  @P3 IMAD.IADD R8, R27, 0x1, R9 ;  /* 0x000000011b083824 */ /* 0x000fe200078e0209 */
[C---:B--2---:R-:W-:Y:S02]  /*1a80*/  @P3 LEA R24, P5, R26.reuse, R24, 0x1 ;  /* 0x000000181a183211 */ /* 0x044fe400078a08ff */
[----:B------:R-:W-:Y:S02]  /*1a90*/  @P4 MOV R27, R71 ;  /* 0x00000047001b4202 */ /* 0x000fe40000000f00 */
[----:B------:R-:W-:Y:S02]  /*1aa0*/  @P3 LEA.HI.X R25, R26, R25, R8, 0x1, P5 ;  /* 0x000000191a193211 */ /* 0x000fe400028f0c08 */
[----:B------:R-:W0:Y:S01]  /*1ab0*/  @P4 LDC.64 R8, c[0x0][0x270] ;  /* 0x00009c00ff084b82 */ /* 0x000e220000000a00 */
[----:B------:R-:W-:-:S13]  /*1ac0*/  LOP3.LUT P3, RZ, R5, 0x200, RZ, 0xc0, !PT ;  /* 0x0000020005ff7812 */ /* 0x000fda000786c0ff */
[----:B------:R-:W2:Y:S01]  /*1ad0*/  @P3 LDC.64 R54, c[0x0][0x220] ;  /* 0x00008800ff363b82 */ /* 0x000ea20000000a00 */
        /* <DEDUP_REMOVED lines=10> */
[----:B------:R-:W4:Y:S01]  /*1b80*/  @P4 LDC.64 R48, c[0x0][0x220] ;  /* 0x00008800ff304b82 */ /* 0x000f220000000a00 */
[----:B0-----:R-:W-:-:S04]  /*1b90*/  @P6 IMAD R28, R125, R8, RZ ;  /* 0x000000087d1c6224 */ /* 0x001fc800078e02ff */
[----:B------:R-:W-:Y:S02]  /*1ba0*/  @P6 IMAD R9, R86, R9, R28 ;  /* 0x0000000956096224 */ /* 0x000fe400078e021c */
[----:B------:R-:W-:-:S04]  /*1bb0*/  @P6 IMAD.MOV.U32 R28, RZ, RZ, R72 ;  /* 0x000000ffff1c6224 */ /* 0x000fc800078e0048 */
[----:B------:R-:W-:-:S05]  /*1bc0*/  @P6 IMAD.WIDE.U32 R28, R86, R8, R28 ;  /* 0x00000008561c6225 */ /* 0x000fca00078e001c */
[----:B------:R-:W-:Y:S01]  /*1bd0*/  @P6 IADD3 R8, R29, R9, RZ ;  /* 0x000000091d086210 */ /* 0x000fe20007ffe0ff */
[----:B------:R-:W-:Y:S01]  /*1be0*/  @P3 IMAD.MOV.U32 R29, RZ, RZ, R71 ;  /* 0x000000ffff1d3224 */ /* 0x000fe200078e0047 */
[----:B-1----:R-:W-:-:S04]  /*1bf0*/  @P6 LEA R26, P5, R28, R26, 0x1 ;  /* 0x0000001a1c1a6211 */ /* 0x002fc800078a08ff */
[----:B------:R-:W-:Y:S02]  /*1c00*/  @P6 LEA.HI.X R27, R28, R27, R8, 0x1, P5 ;  /* 0x0000001b1c1b6211 */ /* 0x000fe400028f0c08 */
[----:B------:R-:W0:Y:S01]  /*1c10*/  @P3 LDC.64 R8, c[0x0][0x270] ;  /* 0x00009c00ff083b82 */ /* 0x000e220000000a00 */
[----:B------:R-:W-:-:S13]  /*1c20*/  LOP3.LUT P6, RZ, R5, 0x80, RZ, 0xc0, !PT ;  /* 0x0000008005ff7812 */ /* 0x000fda00078cc0ff */
[----:B------:R-:W1:Y:S01]  /*1c30*/  @P6 LDC.64 R52, c[0x0][0x220] ;  /* 0x00008800ff346b82 */ /* 0x000e620000000a00 */
        /* <DEDUP_REMOVED lines=14> */
[----:B------:R-:W-:-:S04]  /*1d20*/  @P4 IMAD.WIDE.U32 R28, R84, R8, R28 ;  /* 0x00000008541c4225 */ /* 0x000fc800078e001c */
[----:B------:R-:W-:Y:S01]  /*1d30*/  @P4 IMAD.IADD R8, R29, 0x1, R9 ;  /* 0x000000011d084824 */ /* 0x000fe200078e0209 */
[C---:B----4-:R-:W-:Y:S02]  /*1d40*/  @P4 LEA R48, P5, R28.reuse, R48, 0x1 ;  /* 0x000000301c304211 */ /* 0x050fe400078a08ff */
[----:B------:R-:W-:Y:S02]  /*1d50*/  @P6 MOV R29, R71 ;  /* 0x00000047001d6202 */ /* 0x000fe40000000f00 */
[----:B------:R-:W-:Y:S02]  /*1d60*/  @P4 LEA.HI.X R49, R28, R49, R8, 0x1, P5 ;  /* 0x000000311c314211 */ /* 0x000fe400028f0c08 */
[----:B------:R-:W0:Y:S01]  /*1d70*/  @P6 LDC.64 R8, c[0x0][0x270] ;  /* 0x00009c00ff086b82 */ /* 0x000e220000000a00 */
[----:B------:R-:W-:-:S13]  /*1d80*/  LOP3.LUT P4, RZ, R5, 0x20, RZ, 0xc0, !PT ;  /* 0x0000002005ff7812 */ /* 0x000fda000788c0ff */
        /* <DEDUP_REMOVED lines=12> */
[----:B0-----:R-:W-:-:S04]  /*1e50*/  @P3 IMAD R28, R121, R8, RZ ;  /* 0x00000008791c3224 */ /* 0x001fc800078e02ff */
        /* <DEDUP_REMOVED lines=24> */
[----:B------:R-:W-:-:S04]  /*1fe0*/  @P6 IMAD.WIDE.U32 R28, R80, R8, R28 ;  /* 0x00000008501c6225 */ /* 0x000fc800078e001c */
[----:B------:R-:W-:Y:S01]  /*1ff0*/  @P6 IMAD.IADD R8, R29, 0x1, R9 ;  /* 0x000000011d086824 */ /* 0x000fe200078e0209 */
[C---:B-1----:R-:W-:Y:S02]  /*2000*/  @P6 LEA R44, P5, R28.reuse, R44, 0x1 ;  /* 0x0000002c1c2c6211 */ /* 0x042fe400078a08ff */
[----:B------:R-:W-:Y:S02]  /*2010*/  SHF.R.S32.HI R29, RZ, 0x1f, R31 ;  /* 0x0000001fff1d7819 */ /* 0x000fe4000001141f */
[----:B------:R-:W-:Y:S02]  /*2020*/  @P6 LEA.HI.X R45, R28, R45, R8, 0x1, P5 ;  /* 0x0000002d1c2d6211 */ /* 0x000fe400028f0c08 */
[----:B------:R-:W0:Y:S01]  /*2030*/  @P3 LDC.64 R8, c[0x0][0x270] ;  /* 0x00009c00ff083b82 */ /* 0x000e220000000a00 */
[C---:B------:R-:W-:Y:S02]  /*2040*/  LOP3.LUT P6, RZ, R5.reuse, 0x1, RZ, 0xc0, !PT ;  /* 0x0000000105ff7812 */ /* 0x040fe400078cc0ff */
[----:B------:R-:W-:-:S04]  /*2050*/  LOP3.LUT R5, R5, 0xf7ffffff, RZ, 0xc0, !PT ;  /* 0xf7ffffff05057812 */ /* 0x000fc800078ec0ff */
[----:B------:R-:W-:-:S07]  /*2060*/  @P0 LOP3.LUT R5, R5, 0x8000000, RZ, 0xfc, !PT ;  /* 0x0800000005050812 */ /* 0x000fce00078efcff */
[----:B------:R-:W1:Y:S01]  /*2070*/  @P6 LDC.64 R38, c[0x0][0x220] ;  /* 0x00008800ff266b82 */ /* 0x000e620000000a00 */
[----:B0-----:R-:W-:Y:S01]  /*2080*/  @P3 IMAD R28, R29, R8, RZ ;  /* 0x000000081d1c3224 */ /* 0x001fe200078e02ff */
[----:B------:R-:W-:-:S03]  /*2090*/  @P3 MOV R29, R71 ;  /* 0x00000047001d3202 */ /* 0x000fc60000000f00 */
[----:B------:R-:W-:Y:S01]  /*20a0*/  @P3 IMAD R9, R31, R9, R28 ;  /* 0x000000091f093224 */ /* 0x000fe200078e021c */
[----:B------:R-:W-:-:S05]  /*20b0*/  @P3 MOV R28, R72 ;  /* 0x00000048001c3202 */ /* 0x000fca0000000f00 */
[----:B------:R-:W-:Y:S01]  /*20c0*/  @P3 IMAD.WIDE.U32 R28, R31, R8, R28 ;  /* 0x000000081f1c3225 */ /* 0x000fe200078e001c */
[----:B------:R-:W-:-:S03]  /*20d0*/  IADD3 R31, R0, 0x180, RZ ;  /* 0x00000180001f7810 */ /* 0x000fc60007ffe0ff */
[----:B------:R-:W-:Y:S01]  /*20e0*/  @P3 IMAD.IADD R8, R29, 0x1, R9 ;  /* 0x000000011d083824 */ /* 0x000fe200078e0209 */
[C---:B--2---:R-:W-:Y:S02]  /*20f0*/  @P3 LEA R42, P5, R28.reuse, R42, 0x1 ;  /* 0x0000002a1c2a3211 */ /* 0x044fe400078a08ff */
[----:B------:R-:W-:Y:S02]  /*2100*/  SHF.R.S32.HI R29, RZ, 0x1f, R31 ;  /* 0x0000001fff1d7819 */ /* 0x000fe4000001141f */
[----:B------:R-:W-:Y:S02]  /*2110*/  @P3 LEA.HI.X R43, R28, R43, R8, 0x1, P5 ;  /* 0x0000002b1c2b3211 */ /* 0x000fe400028f0c08 */
[----:B------:R-:W0:Y:S01]  /*2120*/  @P4 LDC.64 R8, c[0x0][0x270] ;  /* 0x00009c00ff084b82 */ /* 0x000e220000000a00 */
[----:B------:R-:W-:Y:S01]  /*2130*/  ISETP.NE.AND P3, PT, R30, RZ, PT ;  /* 0x000000ff1e00720c */ /* 0x000fe20003f65270 */
[----:B0-----:R-:W-:Y:S01]  /*2140*/  @P4 IMAD R28, R29, R8, RZ ;  /* 0x000000081d1c4224 */ /* 0x001fe200078e02ff */
[----:B------:R-:W-:-:S03]  /*2150*/  @P4 MOV R29, R71 ;  /* 0x00000047001d4202 */ /* 0x000fc60000000f00 */
[----:B------:R-:W-:Y:S01]  /*2160*/  @P4 IMAD R9, R31, R9, R28 ;  /* 0x000000091f094224 */ /* 0x000fe200078e021c */
[----:B------:R-:W-:-:S05]  /*2170*/  @P4 MOV R28, R72 ;  /* 0x00000048001c4202 */ /* 0x000fca0000000f00 */
[----:B------:R-:W-:Y:S01]  /*2180*/  @P4 IMAD.WIDE.U32 R28, R31, R8, R28 ;  /* 0x000000081f1c4225 */ /* 0x000fe200078e001c */
[----:B------:R-:W-:-:S03]  /*2190*/  IADD3 R31, R0, 0x190, RZ ;  /* 0x00000190001f7810 */ /* 0x000fc60007ffe0ff */
[----:B------:R-:W-:Y:S01]  /*21a0*/  @P4 IMAD.IADD R8, R29, 0x1, R9 ;  /* 0x000000011d084824 */ /* 0x000fe200078e0209 */
[C---:B----4-:R-:W-:Y:S02]  /*21b0*/  @P4 LEA R40, P5, R28.reuse, R40, 0x1 ;  /* 0x000000281c284211 */ /* 0x050fe400078a08ff */
[----:B------:R-:W-:Y:S02]  /*21c0*/  @P6 MOV R29, R71 ;  /* 0x00000047001d6202 */ /* 0x000fe40000000f00 */
[----:B------:R-:W-:Y:S02]  /*21d0*/  @P4 LEA.HI.X R41, R28, R41, R8, 0x1, P5 ;  /* 0x000000291c294211 */ /* 0x000fe400028f0c08 */
[----:B------:R-:W0:Y:S01]  /*21e0*/  @P6 LDC.64 R8, c[0x0][0x270] ;  /* 0x00009c00ff086b82 */ /* 0x000e220000000a00 */
[----:B------:R-:W-:Y:S02]  /*21f0*/  ISETP.NE.AND P4, PT, R7, RZ, PT ;  /* 0x000000ff0700720c */ /* 0x000fe40003f85270 */
[----:B------:R-:W-:-:S05]  /*2200*/  SHF.R.S32.HI R7, RZ, 0x1f, R31 ;  /* 0x0000001fff077819 */ /* 0x000fca000001141f */
[----:B0-----:R-:W-:-:S04]  /*2210*/  @P6 IMAD R28, R7, R8, RZ ;  /* 0x00000008071c6224 */ /* 0x001fc800078e02ff */
[----:B------:R-:W-:Y:S01]  /*2220*/  @P6 IMAD R7, R31, R9, R28 ;  /* 0x000000091f076224 */ /* 0x000fe200078e021c */
[----:B------:R-:W-:-:S05]  /*2230*/  @P6 MOV R28, R72 ;  /* 0x00000048001c6202 */ /* 0x000fca0000000f00 */
[----:B------:R-:W-:Y:S01]  /*2240*/  @P6 IMAD.WIDE.U32 R28, R31, R8, R28 ;  /* 0x000000081f1c6225 */ /* 0x000fe200078e001c */
[----:B------:R-:W-:Y:S01]  /*2250*/  IADD3 R31, R0, 0x1a0, RZ ;  /* 0x000001a0001f7810 */ /* 0x000fe20007ffe0ff */
[----:B------:R-:W0:Y:S02]  /*2260*/  @P0 LDC.64 R8, c[0x0][0x270] ;  /* 0x00009c00ff080b82 */ /* 0x000e240000000a00 */
[----:B------:R-:W-:Y:S01]  /*2270*/  @P6 IMAD.IADD R7, R29, 0x1, R7 ;  /* 0x000000011d076824 */ /* 0x000fe200078e0207 */
[C---:B-1----:R-:W-:Y:S02]  /*2280*/  @P6 LEA R38, P5, R28.reuse, R38, 0x1 ;  /* 0x000000261c266211 */ /* 0x042fe400078a08ff */
[----:B------:R-:W-:Y:S02]  /*2290*/  @P0 MOV R29, R71 ;  /* 0x00000047001d0202 */ /* 0x000fe40000000f00 */
[----:B------:R-:W-:Y:S02]  /*22a0*/  @P6 LEA.HI.X R39, R28, R39, R7, 0x1, P5 ;  /* 0x000000271c276211 */ /* 0x000fe400028f0c07 */
        /* <DEDUP_REMOVED lines=8> */
[C---:B------:R-:W-:Y:S02]  /*2330*/  @P0 LEA R36, P5, R28.reuse, R36, 0x1 ;  /* 0x000000241c240211 */ /* 0x040fe400078a08ff */
[----:B------:R-:W-:Y:S02]  /*2340*/  @P1 MOV R29, R71 ;  /* 0x00000047001d1202 */ /* 0x000fe40000000f00 */
[----:B------:R-:W-:Y:S02]  /*2350*/  @P0 LEA.HI.X R37, R28, R37, R7, 0x1, P5 ;  /* 0x000000251c250211 */ /* 0x000fe400028f0c07 */
[----:B------:R-:W-:-:S02]  /*2360*/  SHF.R.S32.HI R7, RZ, 0x1f, R31 ;  /* 0x0000001fff077819 */ /* 0x000fc4000001141f */
[C---:B------:R-:W-:Y:S02]  /*2370*/  LOP3.LUT P0, RZ, R5.reuse, 0x200000, RZ, 0xc0, !PT ;  /* 0x0020000005ff7812 */ /* 0x040fe4000780c0ff */
[----:B------:R-:W-:-:S04]  /*2380*/  LOP3.LUT R5, R5, 0xefffffff, RZ, 0xc0, !PT ;  /* 0xefffffff05057812 */ /* 0x000fc800078ec0ff */
[----:B------:R-:W-:Y:S01]  /*2390*/  @P1 LOP3.LUT R5, R5, 0x10000000, RZ, 0xfc, !PT ;  /* 0x1000000005051812 */ /* 0x000fe200078efcff */
[----:B0-----:R-:W-:-:S04]  /*23a0*/  @P1 IMAD R28, R7, R8, RZ ;  /* 0x00000008071c1224 */ /* 0x001fc800078e02ff */
[----:B------:R-:W-:Y:S01]  /*23b0*/  @P1 IMAD R7, R31, R9, R28 ;  /* 0x000000091f071224 */ /* 0x000fe200078e021c */
[----:B------:R-:W-:-:S05]  /*23c0*/  @P1 MOV R28, R72 ;  /* 0x00000048001c1202 */ /* 0x000fca0000000f00 */
[----:B------:R-:W-:Y:S01]  /*23d0*/  @P1 IMAD.WIDE.U32 R28, R31, R8, R28 ;  /* 0x000000081f1c1225 */ /* 0x000fe200078e001c */
[----:B------:R-:W-:Y:S01]  /*23e0*/  IADD3 R31, R0, 0x1c0, RZ ;  /* 0x000001c0001f7810 */ /* 0x000fe20007ffe0ff */
[----:B------:R-:W0:Y:S02]  /*23f0*/  @P2 LDC.64 R8, c[0x0][0x270] ;  /* 0x00009c00ff082b82 */ /* 0x000e240000000a00 */
[----:B------:R-:W-:Y:S01]  /*2400*/  @P1 IMAD.IADD R7, R29, 0x1, R7 ;  /* 0x000000011d071824 */ /* 0x000fe200078e0207 */
[C---:B---3--:R-:W-:Y:S02]  /*2410*/  @P1 LEA R34, P5, R28.reuse, R34, 0x1 ;  /* 0x000000221c221211 */ /* 0x048fe400078a08ff */
        /* <DEDUP_REMOVED lines=9> */
[----:B------:R-:W-:Y:S02]  /*24b0*/  @P2 IMAD.WIDE.U32 R28, R31, R8, R28 ;  /* 0x000000081f1c2225 */ /* 0x000fe400078e001c */
[----:B------:R-:W0:Y:S02]  /*24c0*/  @P3 LDC.64 R8, c[0x0][0x270] ;  /* 0x00009c00ff083b82 */ /* 0x000e240000000a00 */
[----:B------:R-:W-:Y:S01]  /*24d0*/  @P2 IMAD.IADD R7, R29, 0x1, R7 ;  /* 0x000000011d072824 */ /* 0x000fe200078e0207 */
[C---:B-----5:R-:W-:Y:S02]  /*24e0*/  @P2 LEA R32, P5, R28.reuse, R32, 0x1 ;  /* 0x000000201c202211 */ /* 0x060fe400078a08ff */
[----:B------:R-:W-:Y:S02]  /*24f0*/  @P3 MOV R29, R71 ;  /* 0x00000047001d3202 */ /* 0x000fe40000000f00 */
[----:B------:R-:W-:Y:S01]  /*2500*/  @P2 LEA.HI.X R33, R28, R33, R7, 0x1, P5 ;  /* 0x000000211c212211 */ /* 0x000fe200028f0c07 */
[----:B------:R-:W1:Y:S01]  /*2510*/  @P3 LDC.64 R30, c[0x0][0x220] ;  /* 0x00008800ff1e3b82 */ /* 0x000e620000000a00 */
        /* <DEDUP_REMOVED lines=8> */
[----:B------:R-:W0:Y:S03]  /*25a0*/  @P4 LDC.64 R8, c[0x0][0x270] ;  /* 0x00009c00ff084b82 */ /* 0x000e260000000a00 */
[----:B------:R-:W-:Y:S02]  /*25b0*/  @P3 IADD3 R7, R29, R7, RZ ;  /* 0x000000071d073210 */ /* 0x000fe40007ffe0ff */
[----:B-1----:R-:W-:-:S04]  /*25c0*/  @P3 LEA R30, P5, R28, R30, 0x1 ;  /* 0x0000001e1c1e3211 */ /* 0x002fc800078a08ff */
[----:B------:R-:W-:Y:S01]  /*25d0*/  @P3 LEA.HI.X R31, R28, R31, R7, 0x1, P5 ;  /* 0x0000001f1c1f3211 */ /* 0x000fe200028f0c07 */
[----:B------:R-:W-:Y:S01]  /*25e0*/  VIADD R7, R0, 0x1e0 ;  /* 0x000001e000077836 */ /* 0x000fe20000000000 */
[----:B------:R-:W1:Y:S01]  /*25f0*/  @P4 LDC.64 R28, c[0x0][0x220] ;  /* 0x00008800ff1c4b82 */ /* 0x000e620000000a00 */
[C---:B------:R-:W-:Y:S02]  /*2600*/  LOP3.LUT P3, RZ, R5.reuse, 0x100000, RZ, 0xc0, !PT ;  /* 0x0010000005ff7812 */ /* 0x040fe4000786c0ff */
[----:B------:R-:W-:Y:S02]  /*2610*/  LOP3.LUT R5, R5, 0x7fffffff, RZ, 0xc0, !PT ;  /* 0x7fffffff05057812 */ /* 0x000fe400078ec0ff */
[----:B------:R-:W-:Y:S02]  /*2620*/  SHF.R.S32.HI R77, RZ, 0x1f, R7 ;  /* 0x0000001fff4d7819 */ /* 0x000fe40000011407 */
[----:B------:R-:W-:-:S03]  /*2630*/  @P4 LOP3.LUT R5, R5, 0x80000000, RZ, 0xfc, !PT ;  /* 0x8000000005054812 */ /* 0x000fc600078efcff */
[----:B0-----:R-:W-:Y:S01]  /*2640*/  @P4 IMAD R76, R77, R8, RZ ;  /* 0x000000084d4c4224 */ /* 0x001fe200078e02ff */
[----:B------:R-:W-:-:S03]  /*2650*/  @P4 MOV R77, R71 ;  /* 0x00000047004d4202 */ /* 0x000fc60000000f00 */
[----:B------:R-:W-:Y:S01]  /*2660*/  @P4 IMAD R9, R7, R9, R76 ;  /* 0x0000000907094224 */ /* 0x000fe200078e024c */
[----:B------:R-:W-:-:S05]  /*2670*/  @P4 MOV R76, R72 ;  /* 0x00000048004c4202 */ /* 0x000fca0000000f00 */
[----:B------:R-:W-:-:S05]  /*2680*/  @P4 IMAD.WIDE.U32 R76, R7, R8, R76 ;  /* 0x00000008074c4225 */ /* 0x000fca00078e004c */
[----:B------:R-:W-:Y:S02]  /*2690*/  @P4 IADD3 R7, R77, R9, RZ ;  /* 0x000000094d074210 */ /* 0x000fe40007ffe0ff */
[----:B-1----:R-:W-:-:S04]  /*26a0*/  @P4 LEA R28, P5, R76, R28, 0x1 ;  /* 0x0000001c4c1c4211 */ /* 0x002fc800078a08ff */
[----:B------:R-:W-:Y:S02]  /*26b0*/  @P4 LEA.HI.X R29, R76, R29, R7, 0x1, P5 ;  /* 0x0000001d4c1d4211 */ /* 0x000fe400028f0c07 */
[----:B------:R-:W-:Y:S02]  /*26c0*/  SHF.R.S32.HI R7, RZ, 0x1f, R78 ;  /* 0x0000001fff077819 */ /* 0x000fe4000001144e */
[----:B------:R-:W-:Y:S02]  /*26d0*/  ISETP.GE.U32.AND P5, PT, R78, UR12, PT ;  /* 0x0000000c4e007c0c */ /* 0x000fe4000bfa6070 */
[----:B------:R-:W-:Y:S02]  /*26e0*/  LOP3.LUT P4, RZ, R5, 0x400000, RZ, 0xc0, !PT ;  /* 0x0040000005ff7812 */ /* 0x000fe4000788c0ff */
[----:B------:R-:W-:-:S04]  /*26f0*/  ISETP.GE.AND.EX P5, PT, R7, UR13, PT, P5 ;  /* 0x0000000d07007c0c */ /* 0x000fc8000bfa6350 */
[----:B------:R-:W-:-:S13]  /*2700*/  ISETP.GT.U32.OR P5, PT, R106, 0x1bf, P5 ;  /* 0x000001bf6a00780c */ /* 0x000fda0002fa4470 */
[----:B------:R-:W0:Y:S01]  /*2710*/  @!P5 LDC.64 R76, c[0x0][0x270] ;  /* 0x00009c00ff4cdb82 */ /* 0x000e220000000a00 */
[----:B------:R-:W-:Y:S01]  /*2720*/  @!P5 MOV R9, R71 ;  /* 0x000000470009d202 */ /* 0x000fe20000000f00 */
[----:B------:R-:W-:-:S04]  /*2730*/  @!P5 IMAD.MOV.U32 R8, RZ, RZ, R72 ;  /* 0x000000ffff08d224 */ /* 0x000fc800078e0048 */
[----:B0-----:R-:W-:-:S04]  /*2740*/  @!P5 IMAD.WIDE.U32 R8, R78, R76, R8 ;  /* 0x0000004c4e08d225 */ /* 0x001fc800078e0008 */
[----:B------:R-:W-:-:S04]  /*2750*/  @!P5 IMAD R76, R7, R76, RZ ;  /* 0x0000004c074cd224 */ /* 0x000fc800078e02ff */
[----:B------:R-:W-:Y:S02]  /*2760*/  @!P5 IMAD R79, R78, R77, R76 ;  /* 0x0000004d4e4fd224 */ /* 0x000fe400078e024c */
[----:B------:R-:W0:Y:S03]  /*2770*/  @!P5 LDC.64 R76, c[0x0][0x220] ;  /* 0x00008800ff4cdb82 */ /* 0x000e260000000a00 */
[----:B------:R-:W-:Y:S02]  /*2780*/  @!P5 IADD3 R9, R9, R79, RZ ;  /* 0x0000004f0909d210 */ /* 0x000fe40007ffe0ff */
[----:B0-----:R-:W-:-:S04]  /*2790*/  @!P5 LEA R76, P6, R8, R76, 0x1 ;  /* 0x0000004c084cd211 */ /* 0x001fc800078c08ff */
[----:B------:R-:W-:Y:S02]  /*27a0*/  @!P5 LEA.HI.X R77, R8, R77, R9, 0x1, P6 ;  /* 0x0000004d084dd211 */ /* 0x000fe400030f0c09 */
[----:B------:R-:W-:Y:S02]  /*27b0*/  CS2R R8, SRZ ;  /* 0x0000000000087805 */ /* 0x000fe4000001ff00 */
[----:B------:R-:W-:-:S04]  /*27c0*/  LOP3.LUT P6, RZ, R5, 0x1000000, RZ, 0xc0, !PT ;  /* 0x0100000005ff7812 */ /* 0x000fc800078cc0ff */
[----:B------:R-:W2:Y:S01]  /*27d0*/  @!P5 LDG.E R8, desc[UR8][R76.64] ;  /* 0x000000084c08d981 */ /* 0x000ea2000c1e1900 */
[----:B------:R-:W-:-:S13]  /*27e0*/  LOP3.LUT P5, RZ, R5, 0x2000000, RZ, 0xc0, !PT ;  /* 0x0200000005ff7812 */ /* 0x000fda00078ac0ff */
[----:B------:R0:W3:Y:S02]  /*27f0*/  @P5 LDG.E R9, desc[UR8][R10.64] ;  /* 0x000000080a095981 */ /* 0x0000e4000c1e1900 */
[----:B0-----:R-:W-:-:S06]  /*2800*/  CS2R R10, SRZ ;  /* 0x00000000000a7805 */ /* 0x001fcc000001ff00 */
[----:B------:R0:W4:Y:S04]  /*2810*/  @P1 LDG.E R11, desc[UR8][R12.64] ;  /* 0x000000080c0b1981 */ /* 0x000128000c1e1900 */
[----:B------:R-:W5:Y:S01]  /*2820*/  @P6 LDG.E R10, desc[UR8][R74.64] ;  /* 0x000000084a0a6981 */ /* 0x000f62000c1e1900 */
[----:B0-----:R-:W-:-:S06]  /*2830*/  CS2R R12, SRZ ;  /* 0x00000000000c7805 */ /* 0x001fcc000001ff00 */
[----:B------:R0:W2:Y:S01]  /*2840*/  @P4 LDG.E R12, desc[UR8][R68.64] ;  /* 0x00000008440c4981 */ /* 0x0000a2000c1e1900 */
[----:B------:R-:W-:-:S03]  /*2850*/  LOP3.LUT P4, RZ, R5, 0x80, RZ, 0xc0, !PT ;  /* 0x0000008005ff7812 */ /* 0x000fc6000788c0ff */
[----:B------:R1:W2:Y:S01]  /*2860*/  @P0 LDG.E R13, desc[UR8][R14.64] ;  /* 0x000000080e0d0981 */ /* 0x0002a2000c1e1900 */
[----:B0-----:R-:W-:Y:S02]  /*2870*/  P2R R68, PR, RZ, 0x10 ;  /* 0x00000010ff447803 */ /* 0x001fe40000000000 */
[----:B------:R-:W-:-:S04]  /*2880*/  LOP3.LUT P4, RZ, R5, 0x100, RZ, 0xc0, !PT ;  /* 0x0000010005ff7812 */ /* 0x000fc8000788c0ff */
[----:B------:R-:W-:Y:S02]  /*2890*/  P2R R69, PR, RZ, 0x10 ;  /* 0x00000010ff457803 */ /* 0x000fe40000000000 */
        /* <DEDUP_REMOVED lines=12> */
[C---:B------:R-:W-:Y:S02]  /*2960*/  LOP3.LUT P4, RZ, R5.reuse, 0x4000, RZ, 0xc0, !PT ;  /* 0x0000400005ff7812 */ /* 0x040fe4000788c0ff */
[----:B-1----:R-:W-:Y:S02]  /*2970*/  CS2R R14, SRZ ;  /* 0x00000000000e7805 */ /* 0x002fe4000001ff00 */
[----:B------:R-:W-:Y:S02]  /*2980*/  P2R R87, PR, RZ, 0x10 ;  /* 0x00000010ff577803 */ /* 0x000fe40000000000 */
[C---:B------:R-:W-:Y:S02]  /*2990*/  LOP3.LUT P4, RZ, R5.reuse, 0x8000, RZ, 0xc0, !PT ;  /* 0x0000800005ff7812 */ /* 0x040fe4000788c0ff */
[----:B------:R0:W2:Y:S01]  /*29a0*/  @P2 LDG.E R15, desc[UR8][R18.64] ;  /* 0x00000008120f2981 */ /* 0x0000a2000c1e1900 */
[----:B------:R-:W-:-:S03]  /*29b0*/  LOP3.LUT P0, RZ, R5, 0x20000, RZ, 0xc0, !PT ;  /* 0x0002000005ff7812 */ /* 0x000fc6000780c0ff */
[----:B------:R1:W2:Y:S01]  /*29c0*/  @P3 LDG.E R14, desc[UR8][R16.64] ;  /* 0x00000008100e3981 */ /* 0x0002a2000c1e1900 */
[----:B0-----:R-:W-:Y:S02]  /*29d0*/  CS2R R18, SRZ ;  /* 0x0000000000127805 */ /* 0x001fe4000001ff00 */
[----:B-1----:R-:W-:-:S04]  /*29e0*/  CS2R R16, SRZ ;  /* 0x0000000000107805 */ /* 0x002fc8000001ff00 */
[----:B------:R-:W2:Y:S01]  /*29f0*/  @P4 LDG.E R19, desc[UR8][R22.64] ;  /* 0x0000000816134981 */ /* 0x000ea2000c1e1900 */
[----:B------:R-:W-:-:S03]  /*2a00*/  ISETP.NE.AND P4, PT, R87, RZ, PT ;  /* 0x000000ff5700720c */ /* 0x000fc60003f85270 */
[----:B------:R0:W2:Y:S02]  /*2a10*/  @P0 LDG.E R17, desc[UR8][R20.64] ;  /* 0x0000000814110981 */ /* 0x0000a4000c1e1900 */
[----:B0-----:R-:W-:-:S08]  /*2a20*/  CS2R R20, SRZ ;  /* 0x0000000000147805 */ /* 0x001fd0000001ff00 */
[----:B------:R-:W2:Y:S01]  /*2a30*/  @P4 LDG.E R20, desc[UR8][R62.64] ;  /* 0x000000083e144981 */ /* 0x000ea2000c1e1900 */
[----:B------:R-:W-:Y:S02]  /*2a40*/  ISETP.NE.AND P4, PT, R79, RZ, PT ;  /* 0x000000ff4f00720c */ /* 0x000fe40003f85270 */
[----:B------:R-:W-:-:S11]  /*2a50*/  CS2R R22, SRZ ;  /* 0x0000000000167805 */ /* 0x000fd6000001ff00 */
[----:B------:R-:W2:Y:S01]  /*2a60*/  @P4 LDG.E R21, desc[UR8][R60.64] ;  /* 0x000000083c154981 */ /* 0x000ea2000c1e1900 */
[----:B------:R-:W-:Y:S02]  /*2a70*/  ISETP.NE.AND P4, PT, R77, RZ, PT ;  /* 0x000000ff4d00720c */ /* 0x000fe40003f85270 */
[----:B------:R-:W-:-:S11]  /*2a80*/  LOP3.LUT P1, RZ, R5, 0x40000, RZ, 0xc0, !PT ;  /* 0x0004000005ff7812 */ /* 0x000fd6000782c0ff */
[----:B------:R-:W2:Y:S01]  /*2a90*/  @P4 LDG.E R22, desc[UR8][R58.64] ;  /* 0x000000083a164981 */ /* 0x000ea2000c1e1900 */
[----:B------:R-:W-:Y:S02]  /*2aa0*/  ISETP.NE.AND P4, PT, R78, RZ, PT ;  /* 0x000000ff4e00720c */ /* 0x000fe40003f85270 */
[----:B------:R-:W-:Y:S01]  /*2ab0*/  LOP3.LUT P6, RZ, R5, 0x10000, RZ, 0xc0, !PT ;  /* 0x0001000005ff7812 */ /* 0x000fe200078cc0ff */
[----:B------:R-:W2:Y:S10]  /*2ac0*/  @P1 LDG.E R16, desc[UR8][R66.64] ;  /* 0x0000000842101981 */ /* 0x000eb4000c1e1900 */
[----:B------:R0:W2:Y:S01]  /*2ad0*/  @P4 LDG.E R23, desc[UR8][R24.64] ;  /* 0x0000000818174981 */ /* 0x0000a2000c1e1900 */
[----:B------:R-:W-:-:S03]  /*2ae0*/  ISETP.NE.AND P4, PT, R76, RZ, PT ;  /* 0x000000ff4c00720c */ /* 0x000fc60003f85270 */
[----:B------:R-:W2:Y:S01]  /*2af0*/  @P6 LDG.E R18, desc[UR8][R64.64] ;  /* 0x0000000840126981 */ /* 0x000ea2000c1e1900 */
[----:B0-----:R-:W-:-:S09]  /*2b00*/  CS2R R24, SRZ ;  /* 0x0000000000187805 */ /* 0x001fd2000001ff00 */
[----:B------:R-:W2:Y:S01]  /*2b10*/  @P4 LDG.E R24, desc[UR8][R56.64] ;  /* 0x0000000838184981 */ /* 0x000ea2000c1e1900 */
[----:B------:R-:W-:-:S13]  /*2b20*/  ISETP.NE.AND P4, PT, R75, RZ, PT ;  /* 0x000000ff4b00720c */ /* 0x000fda0003f85270 */
[----:B------:R0:W2:Y:S01]  /*2b30*/  @P4 LDG.E R25, desc[UR8][R26.64] ;  /* 0x000000081a194981 */ /* 0x0000a2000c1e1900 */
[----:B------:R-:W-:Y:S02]  /*2b40*/  ISETP.NE.AND P4, PT, R74, RZ, PT ;  /* 0x000000ff4a00720c */ /* 0x000fe40003f85270 */
[----:B0-----:R-:W-:-:S11]  /*2b50*/  CS2R R26, SRZ ;  /* 0x00000000001a7805 */ /* 0x001fd6000001ff00 */
[----:B------:R-:W2:Y:S01]  /*2b60*/  @P4 LDG.E R26, desc[UR8][R54.64] ;  /* 0x00000008361a4981 */ /* 0x000ea2000c1e1900 */
[----:B------:R-:W-:Y:S02]  /*2b70*/  ISETP.NE.AND P4, PT, R69, RZ, PT ;  /* 0x000000ff4500720c */ /* 0x000fe40003f85270 */
[----:B------:R-:W-:-:S11]  /*2b80*/  LOP3.LUT P3, RZ, R5, 0x40, RZ, 0xc0, !PT ;  /* 0x0000004005ff7812 */ /* 0x000fd6000786c0ff */
[----:B------:R0:W2:Y:S01]  /*2b90*/  @P4 LDG.E R27, desc[UR8][R48.64] ;  /* 0x00000008301b4981 */ /* 0x0000a2000c1e1900 */
[----:B------:R-:W-:Y:S02]  /*2ba0*/  ISETP.NE.AND P4, PT, R68, RZ, PT ;  /* 0x000000ff4400720c */ /* 0x000fe40003f85270 */
[----:B------:R-:W-:Y:S02]  /*2bb0*/  LOP3.LUT P2, RZ, R5, 0x20, RZ, 0xc0, !PT ;  /* 0x0000002005ff7812 */ /* 0x000fe4000784c0ff */
[----:B0-----:R-:W-:-:S09]  /*2bc0*/  CS2R R48, SRZ ;  /* 0x0000000000307805 */ /* 0x001fd2000001ff00 */
[----:B------:R-:W2:Y:S04]  /*2bd0*/  @P4 LDG.E R48, desc[UR8][R52.64] ;  /* 0x0000000834304981 */ /* 0x000ea8000c1e1900 */
[----:B------:R0:W2:Y:S01]  /*2be0*/  @P3 LDG.E R49, desc[UR8][R50.64] ;  /* 0x0000000832313981 */ /* 0x0000a2000c1e1900 */
[C---:B------:R-:W-:Y:S02]  /*2bf0*/  LOP3.LUT P1, RZ, R5.reuse, 0x10, RZ, 0xc0, !PT ;  /* 0x0000001005ff7812 */ /* 0x040fe4000782c0ff */
[----:B0-----:R-:W-:Y:S02]  /*2c00*/  CS2R R50, SRZ ;  /* 0x0000000000327805 */ /* 0x001fe4000001ff00 */
[----:B------:R-:W-:-:S04]  /*2c10*/  LOP3.LUT P0, RZ, R5, 0x8, RZ, 0xc0, !PT ;  /* 0x0000000805ff7812 */ /* 0x000fc8000780c0ff */
[----:B------:R-:W2:Y:S01]  /*2c20*/  @P2 LDG.E R50, desc[UR8][R46.64] ;  /* 0x000000082e322981 */ /* 0x000ea2000c1e1900 */
[----:B------:R-:W-:Y:S02]  /*2c30*/  CS2R R52, SRZ ;  /* 0x0000000000347805 */ /* 0x000fe4000001ff00 */
[C---:B------:R-:W-:Y:S02]  /*2c40*/  LOP3.LUT P5, RZ, R5.reuse, 0x4, RZ, 0xc0, !PT ;  /* 0x0000000405ff7812 */ /* 0x040fe400078ac0ff */
[----:B------:R-:W2:Y:S04]  /*2c50*/  @P1 LDG.E R51, desc[UR8][R44.64] ;  /* 0x000000082c331981 */ /* 0x000ea8000c1e1900 */
[----:B------:R-:W2:Y:S01]  /*2c60*/  @P0 LDG.E R52, desc[UR8][R42.64] ;  /* 0x000000082a340981 */ /* 0x000ea2000c1e1900 */
[----:B------:R-:W-:-:S02]  /*2c70*/  LOP3.LUT P6, RZ, R5, 0x1, RZ, 0xc0, !PT ;  /* 0x0000000105ff7812 */ /* 0x000fc400078cc0ff */
[----:B------:R-:W-:-:S04]  /*2c80*/  CS2R R54, SRZ ;  /* 0x0000000000367805 */ /* 0x000fc8000001ff00 */
[----:B------:R-:W2:Y:S01]  /*2c90*/  @P5 LDG.E R53, desc[UR8][R40.64] ;  /* 0x0000000828355981 */ /* 0x000ea2000c1e1900 */
[----:B------:R-:W-:-:S06]  /*2ca0*/  LOP3.LUT P1, RZ, R5, 0x10000000, RZ, 0xc0, !PT ;  /* 0x1000000005ff7812 */ /* 0x000fcc000782c0ff */
[----:B------:R3:W2:Y:S01]  /*2cb0*/  @P6 LDG.E R54, desc[UR8][R38.64] ;  /* 0x0000000826366981 */ /* 0x0006a2000c1e1900 */
[C---:B------:R-:W-:Y:S02]  /*2cc0*/  LOP3.LUT P2, RZ, R5.reuse, 0x20000000, RZ, 0xc0, !PT ;  /* 0x2000000005ff7812 */ /* 0x040fe4000784c0ff */
[----:B------:R-:W-:Y:S02]  /*2cd0*/  CS2R R56, SRZ ;  /* 0x0000000000387805 */ /* 0x000fe4000001ff00 */
[C---:B------:R-:W-:Y:S02]  /*2ce0*/  LOP3.LUT P0, RZ, R5.reuse, 0x8000000, RZ, 0xc0, !PT ;  /* 0x0800000005ff7812 */ /* 0x040fe4000780c0ff */
[C---:B------:R-:W-:Y:S02]  /*2cf0*/  LOP3.LUT P3, RZ, R5.reuse, 0x40000000, RZ, 0xc0, !PT ;  /* 0x4000000005ff7812 */ /* 0x040fe4000786c0ff */
[----:B------:R-:W2:Y:S01]  /*2d00*/  @P1 LDG.E R56, desc[UR8][R34.64] ;  /* 0x0000000822381981 */ /* 0x000ea2000c1e1900 */
[----:B------:R-:W-:-:S02]  /*2d10*/  LOP3.LUT P4, RZ, R5, 0x80000000, RZ, 0xc0, !PT ;  /* 0x8000000005ff7812 */ /* 0x000fc4000788c0ff */
[----:B------:R-:W-:Y:S02]  /*2d20*/  CS2R R58, SRZ ;  /* 0x00000000003a7805 */ /* 0x000fe4000001ff00 */
[----:B------:R4:W2:Y:S04]  /*2d30*/  @P2 LDG.E R57, desc[UR8][R32.64] ;  /* 0x0000000820392981 */ /* 0x0008a8000c1e1900 */
[----:B------:R-:W2:Y:S04]  /*2d40*/  @P0 LDG.E R55, desc[UR8][R36.64] ;  /* 0x0000000824370981 */ /* 0x000ea8000c1e1900 */
[----:B------:R-:W2:Y:S04]  /*2d50*/  @P3 LDG.E R58, desc[UR8][R30.64] ;  /* 0x000000081e3a3981 */ /* 0x000ea8000c1e1900 */
[----:B------:R0:W2:Y:S01]  /*2d60*/  @P4 LDG.E R59, desc[UR8][R28.64] ;  /* 0x000000081c3b4981 */ /* 0x0000a2000c1e1900 */
[----:B---3--:R-:W-:-:S02]  /*2d70*/  PRMT R38, R9, 0x7632, R38 ;  /* 0x0000763209267816 */ /* 0x008fc40000000026 */
[----:B-----5:R-:W-:Y:S02]  /*2d80*/  PRMT R40, R10, 0x7632, R40 ;  /* 0x000076320a287816 */ /* 0x020fe40000000028 */
[----:B----4-:R-:W-:Y:S02]  /*2d90*/  PRMT R32, R11, 0x7632, R32 ;  /* 0x000076320b207816 */ /* 0x010fe40000000020 */
[----:B------:R-:W-:Y:S01]  /*2da0*/  SHF.L.U32 R38, R38, 0x10, RZ ;  /* 0x0000001026267819 */ /* 0x000fe200000006ff */
[----:B------:R-:W-:Y:S01]  /*2db0*/  IMAD.U32 R35, R40, 0x10000, RZ ;  /* 0x0001000028237824 */ /* 0x000fe200078e00ff */
[----:B------:R-:W-:Y:S02]  /*2dc0*/  SHF.L.U32 R39, R9, 0x10, RZ ;  /* 0x0000001009277819 */ /* 0x000fe400000006ff */
[----:B------:R-:W-:Y:S01]  /*2dd0*/  SHF.L.U32 R40, R10, 0x10, RZ ;  /* 0x000000100a287819 */ /* 0x000fe200000006ff */
[----:B0-----:R-:W-:Y:S01]  /*2de0*/  FMUL.FTZ R29, R35, R35 ;  /* 0x00000023231d7220 */ /* 0x001fe20000410000 */
[----:B------:R-:W-:Y:S01]  /*2df0*/  SHF.L.U32 R41, R32, 0x10, RZ ;  /* 0x0000001020297819 */ /* 0x000fe200000006ff */
[----:B------:R-:W-:Y:S01]  /*2e00*/  FMUL.FTZ R34, R38, R38 ;  /* 0x0000002626227220 */ /* 0x000fe20000410000 */
[----:B------:R-:W-:Y:S01]  /*2e10*/  FADD.FTZ R36, R39, R38 ;  /* 0x0000002627247221 */ /* 0x000fe20000010000 */
[C---:B------:R-:W-:Y:S01]  /*2e20*/  FADD.FTZ R38, R40.reuse, R35 ;  /* 0x0000002328267221 */ /* 0x040fe20000010000 */
[----:B------:R-:W-:Y:S01]  /*2e30*/  SHF.L.U32 R62, R11, 0x10, RZ ;  /* 0x000000100b3e7819 */ /* 0x000fe200000006ff */
[----:B------:R-:W-:Y:S01]  /*2e40*/  FFMA.FTZ R40, R40, R40, R29 ;  /* 0x0000002828287223 */ /* 0x000fe2000001001d */
[----:B--2---:R-:W-:Y:S01]  /*2e50*/  PRMT R28, R12, 0x7632, R28 ;  /* 0x000076320c1c7816 */ /* 0x004fe2000000001c */
[----:B------:R-:W-:Y:S01]  /*2e60*/  FMUL.FTZ R29, R41, R41 ;  /* 0x00000029291d7220 */ /* 0x000fe20000410000 */
[----:B------:R-:W-:Y:S01]  /*2e70*/  PRMT R31, R13, 0x7632, R31 ;  /* 0x000076320d1f7816 */ /* 0x000fe2000000001f */
[----:B------:R-:W-:Y:S01]  /*2e80*/  FADD.FTZ R41, R62, R41 ;  /* 0x000000293e297221 */ /* 0x000fe20000010000 */
[----:B------:R-:W-:Y:S01]  /*2e90*/  SHF.L.U32 R28, R28, 0x10, RZ ;  /* 0x000000101c1c7819 */ /* 0x000fe200000006ff */
[----:B------:R-:W-:-:S02]  /*2ea0*/  IMAD.U32 R65, R12, 0x10000, RZ ;  /* 0x000100000c417824 */ /* 0x000fc400078e00ff */
[----:B------:R-:W-:Y:S01]  /*2eb0*/  FFMA.FTZ R62, R62, R62, R29 ;  /* 0x0000003e3e3e7223 */ /* 0x000fe2000001001d */
[----:B------:R-:W-:Y:S01]  /*2ec0*/  SHF.L.U32 R31, R31, 0x10, RZ ;  /* 0x000000101f1f7819 */ /* 0x000fe200000006ff */
[----:B------:R-:W-:Y:S01]  /*2ed0*/  FMUL.FTZ R30, R28, R28 ;  /* 0x0000001c1c1e7220 */ /* 0x000fe20000410000 */
[----:B------:R-:W-:Y:S01]  /*2ee0*/  FADD.FTZ R66, R65, R28 ;  /* 0x0000001c41427221 */ /* 0x000fe20000010000 */
[----:B------:R-:W-:-:S05]  /*2ef0*/  SHF.L.U32 R64, R13, 0x10, RZ ;  /* 0x000000100d407819 */ /* 0x000fca00000006ff */
[----:B------:R-:W-:Y:S01]  /*2f00*/  FADD.FTZ R63, R64, R31 ;  /* 0x0000001f403f7221 */ /* 0x000fe20000010000 */
[----:B------:R-:W-:Y:S01]  /*2f10*/  FFMA.FTZ R65, R65, R65, R30 ;  /* 0x0000004141417223 */ /* 0x000fe2000001001e */
[----:B------:R-:W-:Y:S01]  /*2f20*/  FFMA.FTZ R39, R39, R39, R34 ;  /* 0x0000002727277223 */ /* 0x000fe20000010022 */
[C---:B------:R-:W-:Y:S02]  /*2f30*/  PRMT R29, R14.reuse, 0x7632, R29 ;  /* 0x000076320e1d7816 */ /* 0x040fe4000000001d */
[----:B------:R-:W-:Y:S02]  /*2f40*/  PRMT R32, R15, 0x7632, R32 ;  /* 0x000076320f207816 */ /* 0x000fe40000000020 */
[----:B------:R-:W-:Y:S01]  /*2f50*/  SHF.L.U32 R28, R29, 0x10, RZ ;  /* 0x000000101d1c7819 */ /* 0x000fe200000006ff */
[----:B------:R-:W-:Y:S01]  /*2f60*/  FMUL.FTZ R29, R31, R31 ;  /* 0x0000001f1f1d7220 */ /* 0x000fe20000410000 */
[----:B------:R-:W-:Y:S01]  /*2f70*/  SHF.L.U32 R45, R14, 0x10, RZ ;  /* 0x000000100e2d7819 */ /* 0x000fe200000006ff */
[----:B------:R-:W-:-:S02]  /*2f80*/  IMAD.U32 R47, R32, 0x10000, RZ ;  /* 0x00010000202f7824 */ /* 0x000fc400078e00ff */
[----:B------:R-:W-:Y:S01]  /*2f90*/  FFMA.FTZ R64, R64, R64, R29 ;  /* 0x0000004040407223 */ /* 0x000fe2000001001d */
[----:B------:R-:W-:Y:S01]  /*2fa0*/  SHF.L.U32 R60, R15, 0x10, RZ ;  /* 0x000000100f3c7819 */ /* 0x000fe200000006ff */
[----:B------:R-:W-:Y:S01]  /*2fb0*/  FMUL.FTZ R30, R28, R28 ;  /* 0x0000001c1c1e7220 */ /* 0x000fe20000410000 */
[--C-:B------:R-:W-:Y:S01]  /*2fc0*/  FADD.FTZ R61, R45, R28.reuse ;  /* 0x0000001c2d3d7221 */ /* 0x100fe20000010000 */
[----:B------:R-:W-:Y:S02]  /*2fd0*/  PRMT R28, R17, 0x7632, R28 ;  /* 0x00007632111c7816 */ /* 0x000fe4000000001c */
[----:B------:R-:W-:Y:S02]  /*2fe0*/  FFMA.FTZ R45, R45, R45, R30 ;  /* 0x0000002d2d2d7223 */ /* 0x000fe4000001001e */
[----:B------:R-:W-:Y:S01]  /*2ff0*/  SHF.L.U32 R28, R28, 0x10, RZ ;  /* 0x000000101c1c7819 */ /* 0x000fe200000006ff */
[----:B------:R-:W-:-:S04]  /*3000*/  IMAD.U32 R43, R17, 0x10000, RZ ;  /* 0x00010000112b7824 */ /* 0x000fc800078e00ff */
[----:B------:R-:W-:Y:S01]  /*3010*/  FADD.FTZ R44, R43, R28 ;  /* 0x0000001c2b2c7221 */ /* 0x000fe20000010000 */
[----:B------:R-:W-:Y:S02]  /*3020*/  SHF.L.U32 R34, R20, 0x10, RZ ;  /* 0x0000001014227819 */ /* 0x000fe400000006ff */
[----:B------:R-:W-:-:S04]  /*3030*/  PRMT R29, R16, 0x7632, R29 ;  /* 0x00007632101d7816 */ /* 0x000fc8000000001d */
[----:B------:R-:W-:Y:S01]  /*3040*/  SHF.L.U32 R31, R29, 0x10, RZ ;  /* 0x000000101d1f7819 */ /* 0x000fe200000006ff */
[----:B------:R-:W-:Y:S01]  /*3050*/  FMUL.FTZ R29, R47, R47 ;  /* 0x0000002f2f1d7220 */ /* 0x000fe20000410000 */
[----:B------:R-:W-:Y:S01]  /*3060*/  SHF.L.U32 R42, R16, 0x10, RZ ;  /* 0x00000010102a7819 */ /* 0x000fe200000006ff */
[C---:B------:R-:W-:Y:S02]  /*3070*/  FADD.FTZ R47, R60.reuse, R47 ;  /* 0x0000002f3c2f7221 */ /* 0x040fe40000010000 */
[----:B------:R-:W-:Y:S01]  /*3080*/  FFMA.FTZ R60, R60, R60, R29 ;  /* 0x0000003c3c3c7223 */ /* 0x000fe2000001001d */
[----:B------:R-:W-:Y:S01]  /*3090*/  FMUL.FTZ R29, R31, R31 ;  /* 0x0000001f1f1d7220 */ /* 0x000fe20000410000 */
[----:B------:R-:W-:Y:S01]  /*30a0*/  PRMT R30, R18, 0x7632, R30 ;  /* 0x00007632121e7816 */ /* 0x000fe2000000001e */
[C---:B------:R-:W-:Y:S02]  /*30b0*/  FADD.FTZ R46, R42.reuse, R31 ;  /* 0x0000001f2a2e7221 */ /* 0x040fe40000010000 */
[--C-:B------:R-:W-:Y:S01]  /*30c0*/  FFMA.FTZ R42, R42, R42, R29.reuse ;  /* 0x0000002a2a2a7223 */ /* 0x100fe2000001001d */
[----:B------:R-:W-:Y:S01]  /*30d0*/  SHF.L.U32 R32, R30, 0x10, RZ ;  /* 0x000000101e207819 */ /* 0x000fe200000006ff */
[----:B------:R-:W-:Y:S01]  /*30e0*/  FMUL.FTZ R30, R28, R28 ;  /* 0x0000001c1c1e7220 */ /* 0x000fe20000410000 */
[----:B------:R-:W-:-:S02]  /*30f0*/  PRMT R29, R19, 0x7632, R29 ;  /* 0x00007632131d7816 */ /* 0x000fc4000000001d */
[----:B------:R-:W-:Y:S01]  /*3100*/  SHF.L.U32 R33, R18, 0x10, RZ ;  /* 0x0000001012217819 */ /* 0x000fe200000006ff */
[----:B------:R-:W-:Y:S01]  /*3110*/  FFMA.FTZ R43, R43, R43, R30 ;  /* 0x0000002b2b2b7223 */ /* 0x000fe2000001001e */
[----:B------:R-:W-:Y:S01]  /*3120*/  PRMT R31, R20, 0x7632, R31 ;  /* 0x00007632141f7816 */ /* 0x000fe2000000001f */
[----:B------:R-:W-:Y:S01]  /*3130*/  FMUL.FTZ R28, R32, R32 ;  /* 0x00000020201c7220 */ /* 0x000fe20000410000 */
[----:B------:R-:W-:Y:S02]  /*3140*/  SHF.L.U32 R30, R29, 0x10, RZ ;  /* 0x000000101d1e7819 */ /* 0x000fe400000006ff */
[----:B------:R-:W-:Y:S01]  /*3150*/  SHF.L.U32 R29, R19, 0x10, RZ ;  /* 0x00000010131d7819 */ /* 0x000fe200000006ff */
[----:B------:R-:W-:Y:S01]  /*3160*/  FADD.FTZ R32, R33, R32 ;  /* 0x0000002021207221 */ /* 0x000fe20000010000 */
[----:B------:R-:W-:Y:S02]  /*3170*/  IMAD.U32 R31, R31, 0x10000, RZ ;  /* 0x000100001f1f7824 */ /* 0x000fe400078e00ff */
[----:B------:R-:W-:Y:S01]  /*3180*/  FFMA.FTZ R33, R33, R33, R28 ;  /* 0x0000002121217223 */ /* 0x000fe2000001001c */
[----:B------:R-:W-:Y:S01]  /*3190*/  FMUL.FTZ R28, R30, R30 ;  /* 0x0000001e1e1c7220 */ /* 0x000fe20000410000 */
[--C-:B------:R-:W-:Y:S01]  /*31a0*/  FADD.FTZ R35, R29, R30.reuse ;  /* 0x0000001e1d237221 */ /* 0x100fe20000010000 */
[----:B------:R-:W-:Y:S01]  /*31b0*/  FMUL.FTZ R37, R31, R31 ;  /* 0x0000001f1f257220 */ /* 0x000fe20000410000 */
[----:B------:R-:W-:Y:S01]  /*31c0*/  PRMT R30, R22, 0x7632, R30 ;  /* 0x00007632161e7816 */ /* 0x000fe2000000001e */
[----:B------:R-:W-:Y:S01]  /*31d0*/  FFMA.FTZ R29, R29, R29, R28 ;  /* 0x0000001d1d1d7223 */ /* 0x000fe2000001001c */
[C---:B------:R-:W-:Y:S01]  /*31e0*/  FADD.FTZ R28, R34.reuse, R31 ;  /* 0x0000001f221c7221 */ /* 0x040fe20000010000 */
[----:B------:R-:W-:Y:S01]  /*31f0*/  PRMT R67, R21, 0x7632, R67 ;  /* 0x0000763215437816 */ /* 0x000fe20000000043 */
[----:B------:R-:W-:Y:S01]  /*3200*/  FFMA.FTZ R34, R34, R34, R37 ;  /* 0x0000002222227223 */ /* 0x000fe20000010025 */
[----:B------:R-:W-:Y:S01]  /*3210*/  SHF.L.U32 R68, R30, 0x10, RZ ;  /* 0x000000101e447819 */ /* 0x000fe200000006ff */
[----:B------:R-:W-:Y:S01]  /*3220*/  IMAD.U32 R37, R22, 0x10000, RZ ;  /* 0x0001000016257824 */ /* 0x000fe200078e00ff */
[----:B------:R-:W-:-:S03]  /*3230*/  SHF.L.U32 R74, R67, 0x10, RZ ;  /* 0x00000010434a7819 */ /* 0x000fc600000006ff */
[----:B------:R-:W-:Y:S01]  /*3240*/  FADD.FTZ R67, R37, R68 ;  /* 0x0000004425437221 */ /* 0x000fe20000010000 */
[----:B------:R-:W-:-:S03]  /*3250*/  FMUL.FTZ R68, R68, R68 ;  /* 0x0000004444447220 */ /* 0x000fc60000410000 */
[----:B------:R-:W-:Y:S01]  /*3260*/  FADD.FTZ R67, RZ, R67 ;  /* 0x00000043ff437221 */ /* 0x000fe20000010000 */
[----:B------:R-:W-:-:S03]  /*3270*/  FFMA.FTZ R68, R37, R37, R68 ;  /* 0x0000002525447223 */ /* 0x000fc60000010044 */
[----:B------:R-:W-:Y:S01]  /*3280*/  FADD.FTZ R67, R67, R36 ;  /* 0x0000002443437221 */ /* 0x000fe20000010000 */
[----:B------:R-:W-:-:S04]  /*3290*/  FADD.FTZ R68, RZ, R68 ;  /* 0x00000044ff447221 */ /* 0x000fc80000010000 */
[----:B------:R-:W-:Y:S01]  /*32a0*/  FADD.FTZ R69, R68, R39 ;  /* 0x0000002744457221 */ /* 0x000fe20000010000 */
[----:B------:R-:W-:-:S03]  /*32b0*/  FADD.FTZ R68, R67, R38 ;  /* 0x0000002643447221 */ /* 0x000fc60000010000 */
[----:B------:R-:W-:Y:S01]  /*32c0*/  FADD.FTZ R69, R69, R40 ;  /* 0x0000002845457221 */ /* 0x000fe20000010000 */
[----:B------:R-:W-:-:S03]  /*32d0*/  FADD.FTZ R67, R68, R41 ;  /* 0x0000002944437221 */ /* 0x000fc60000010000 */
[----:B------:R-:W-:Y:S01]  /*32e0*/  FADD.FTZ R62, R69, R62 ;  /* 0x0000003e453e7221 */ /* 0x000fe20000010000 */
[----:B------:R-:W-:Y:S01]  /*32f0*/  FADD.FTZ R66, R67, R66 ;  /* 0x0000004243427221 */ /* 0x000fe20000010000 */
[----:B------:R-:W-:Y:S02]  /*3300*/  PRMT R67, R26, 0x7632, R67 ;  /* 0x000076321a437816 */ /* 0x000fe40000000043 */
[----:B------:R-:W-:Y:S01]  /*3310*/  FADD.FTZ R65, R62, R65 ;  /* 0x000000413e417221 */ /* 0x000fe20000010000 */
[----:B------:R-:W-:Y:S01]  /*3320*/  FADD.FTZ R66, R66, R63 ;  /* 0x0000003f42427221 */ /* 0x000fe20000010000 */
[----:B------:R-:W-:Y:S02]  /*3330*/  SHF.L.U32 R67, R67, 0x10, RZ ;  /* 0x0000001043437819 */ /* 0x000fe400000006ff */
[----:B------:R-:W-:Y:S01]  /*3340*/  FADD.FTZ R64, R65, R64 ;  /* 0x0000004041407221 */ /* 0x000fe20000010000 */
[----:B------:R-:W-:Y:S01]  /*3350*/  SHF.L.U32 R62, R26, 0x10, RZ ;  /* 0x000000101a3e7819 */ /* 0x000fe200000006ff */
[----:B------:R-:W-:Y:S01]  /*3360*/  FADD.FTZ R66, R66, R61 ;  /* 0x0000003d42427221 */ /* 0x000fe20000010000 */
[----:B------:R-:W-:Y:S01]  /*3370*/  PRMT R65, R27, 0x7632, R65 ;  /* 0x000076321b417816 */ /* 0x000fe20000000041 */
[----:B------:R-:W-:Y:S01]  /*3380*/  FMUL.FTZ R63, R67, R67 ;  /* 0x00000043433f7220 */ /* 0x000fe20000410000 */
[----:B------:R-:W-:Y:S01]  /*3390*/  FADD.FTZ R45, R64, R45 ;  /* 0x0000002d402d7221 */ /* 0x000fe20000010000 */
[----:B------:R-:W-:Y:S01]  /*33a0*/  FADD.FTZ R47, R66, R47 ;  /* 0x0000002f422f7221 */ /* 0x000fe20000010000 */
[C---:B------:R-:W-:Y:S01]  /*33b0*/  FADD.FTZ R61, R62.reuse, R67 ;  /* 0x000000433e3d7221 */ /* 0x040fe20000010000 */
[----:B------:R-:W-:Y:S01]  /*33c0*/  SHF.L.U32 R65, R65, 0x10, RZ ;  /* 0x0000001041417819 */ /* 0x000fe200000006ff */
[----:B------:R-:W-:Y:S01]  /*33d0*/  FFMA.FTZ R62, R62, R62, R63 ;  /* 0x0000003e3e3e7223 */ /* 0x000fe2000001003f */
[----:B------:R-:W-:Y:S01]  /*33e0*/  FADD.FTZ R63, R45, R60 ;  /* 0x0000003c2d3f7221 */ /* 0x000fe20000010000 */
[----:B------:R-:W-:Y:S01]  /*33f0*/  PRMT R66, R48, 0x7632, R66 ;  /* 0x0000763230427816 */ /* 0x000fe20000000042 */
[----:B------:R-:W-:-:S02]  /*3400*/  IMAD.U32 R64, R27, 0x10000, RZ ;  /* 0x000100001b407824 */ /* 0x000fc400078e00ff */
[----:B------:R-:W-:Y:S01]  /*3410*/  FMUL.FTZ R45, R65, R65 ;  /* 0x00000041412d7220 */ /* 0x000fe20000410000 */
[----:B------:R-:W-:Y:S01]  /*3420*/  FADD.FTZ R47, R47, R46 ;  /* 0x0000002e2f2f7221 */ /* 0x000fe20000010000 */
[----:B------:R-:W-:Y:S01]  /*3430*/  SHF.L.U32 R67, R66, 0x10, RZ ;  /* 0x0000001042437819 */ /* 0x000fe200000006ff */
[----:B------:R-:W-:Y:S01]  /*3440*/  FADD.FTZ R42, R63, R42 ;  /* 0x0000002a3f2a7221 */ /* 0x000fe20000010000 */
[----:B------:R-:W-:Y:S01]  /*3450*/  SHF.L.U32 R60, R48, 0x10, RZ ;  /* 0x00000010303c7819 */ /* 0x000fe200000006ff */
[C---:B------:R-:W-:Y:S01]  /*3460*/  FADD.FTZ R46, R64.reuse, R65 ;  /* 0x00000041402e7221 */ /* 0x040fe20000010000 */
[----:B------:R-:W-:Y:S01]  /*3470*/  FFMA.FTZ R45, R64, R64, R45 ;  /* 0x00000040402d7223 */ /* 0x000fe2000001002d */
[----:B------:R-:W-:Y:S01]  /*3480*/  FADD.FTZ R47, R47, R44 ;  /* 0x0000002c2f2f7221 */ /* 0x000fe20000010000 */
[----:B------:R-:W-:Y:S01]  /*3490*/  FMUL.FTZ R63, R67, R67 ;  /* 0x00000043433f7220 */ /* 0x000fe20000410000 */
[----:B------:R-:W-:Y:S01]  /*34a0*/  FADD.FTZ R44, R42, R43 ;  /* 0x0000002b2a2c7221 */ /* 0x000fe20000010000 */
[----:B------:R-:W-:Y:S01]  /*34b0*/  PRMT R64, R49, 0x7632, R64 ;  /* 0x0000763231407816 */ /* 0x000fe20000000040 */
[----:B------:R-:W-:Y:S01]  /*34c0*/  FADD.FTZ R32, R47, R32 ;  /* 0x000000202f207221 */ /* 0x000fe20000010000 */
[----:B------:R-:W-:Y:S01]  /*34d0*/  FFMA.FTZ R43, R60, R60, R63 ;  /* 0x0000003c3c2b7223 */ /* 0x000fe2000001003f */
[----:B------:R-:W-:Y:S01]  /*34e0*/  PRMT R36, R23, 0x7632, R36 ;  /* 0x0000763217247816 */ /* 0x000fe20000000024 */
[----:B------:R-:W-:Y:S01]  /*34f0*/  FADD.FTZ R44, R44, R33 ;  /* 0x000000212c2c7221 */ /* 0x000fe20000010000 */
[----:B------:R-:W-:-:S02]  /*3500*/  SHF.L.U32 R64, R64, 0x10, RZ ;  /* 0x0000001040407819 */ /* 0x000fc400000006ff */
[----:B------:R-:W-:Y:S01]  /*3510*/  PRMT R63, R50, 0x7632, R63 ;  /* 0x00007632323f7816 */ /* 0x000fe2000000003f */
[----:B------:R-:W-:Y:S01]  /*3520*/  FADD.FTZ R35, R32, R35 ;  /* 0x0000002320237221 */ /* 0x000fe20000010000 */
[----:B------:R-:W-:Y:S01]  /*3530*/  SHF.L.U32 R31, R21, 0x10, RZ ;  /* 0x00000010151f7819 */ /* 0x000fe200000006ff */
[----:B------:R-:W-:Y:S01]  /*3540*/  FADD.FTZ R42, R60, R67 ;  /* 0x000000433c2a7221 */ /* 0x000fe20000010000 */
[----:B------:R-:W-:Y:S01]  /*3550*/  SHF.L.U32 R36, R36, 0x10, RZ ;  /* 0x0000001024247819 */ /* 0x000fe200000006ff */
[----:B------:R-:W-:Y:S01]  /*3560*/  FADD.FTZ R33, R44, R29 ;  /* 0x0000001d2c217221 */ /* 0x000fe20000010000 */
[----:B------:R-:W-:Y:S01]  /*3570*/  SHF.L.U32 R47, R49, 0x10, RZ ;  /* 0x00000010312f7819 */ /* 0x000fe200000006ff */
[----:B------:R-:W-:Y:S01]  /*3580*/  FMUL.FTZ R60, R64, R64 ;  /* 0x00000040403c7220 */ /* 0x000fe20000410000 */
[----:B------:R-:W-:Y:S01]  /*3590*/  PRMT R38, R24, 0x7632, R38 ;  /* 0x0000763218267816 */ /* 0x000fe20000000026 */
[----:B------:R-:W-:Y:S02]  /*35a0*/  IMAD.U32 R63, R63, 0x10000, RZ ;  /* 0x000100003f3f7824 */ /* 0x000fe400078e00ff */
[----:B------:R-:W-:Y:S01]  /*35b0*/  FMUL.FTZ R76, R74, R74 ;  /* 0x0000004a4a4c7220 */ /* 0x000fe20000410000 */
[----:B------:R-:W-:Y:S01]  /*35c0*/  SHF.L.U32 R37, R23, 0x10, RZ ;  /* 0x0000001017257819 */ /* 0x000fe200000006ff */
[----:B------:R-:W-:Y:S01]  /*35d0*/  FADD.FTZ R30, R31, R74 ;  /* 0x0000004a1f1e7221 */ /* 0x000fe20000010000 */
[----:B------:R-:W-:Y:S01]  /*35e0*/  FADD.FTZ R35, R35, R28 ;  /* 0x0000001c23237221 */ /* 0x000fe20000010000 */
[----:B------:R-:W-:Y:S01]  /*35f0*/  PRMT R40, R25, 0x7632, R40 ;  /* 0x0000763219287816 */ /* 0x000fe20000000028 */
[----:B------:R-:W-:Y:S01]  /*3600*/  FADD.FTZ R34, R33, R34 ;  /* 0x0000002221227221 */ /* 0x000fe20000010000 */
[----:B------:R-:W-:Y:S01]  /*3610*/  SHF.L.U32 R44, R50, 0x10, RZ ;  /* 0x00000010322c7819 */ /* 0x000fe200000006ff */
[----:B------:R-:W-:Y:S01]  /*3620*/  FMUL.FTZ R74, R36, R36 ;  /* 0x00000024244a7220 */ /* 0x000fe20000410000 */
[----:B------:R-:W-:Y:S01]  /*3630*/  SHF.L.U32 R38, R38, 0x10, RZ ;  /* 0x0000001026267819 */ /* 0x000fe200000006ff */
[C---:B------:R-:W-:Y:S01]  /*3640*/  FADD.FTZ R32, R47.reuse, R64 ;  /* 0x000000402f207221 */ /* 0x040fe20000010000 */
[----:B------:R-:W-:Y:S01]  /*3650*/  FFMA.FTZ R29, R47, R47, R60 ;  /* 0x0000002f2f1d7223 */ /* 0x000fe2000001003c */
[----:B------:R-:W-:Y:S01]  /*3660*/  FMUL.FTZ R33, R63, R63 ;  /* 0x0000003f3f217220 */ /* 0x000fe20000410000 */
[----:B------:R-:W-:Y:S01]  /*3670*/  FFMA.FTZ R31, R31, R31, R76 ;  /* 0x0000001f1f1f7223 */ /* 0x000fe2000001004c */
[----:B------:R-:W-:Y:S01]  /*3680*/  SHF.L.U32 R39, R24, 0x10, RZ ;  /* 0x0000001018277819 */ /* 0x000fe200000006ff */
[----:B------:R-:W-:Y:S01]  /*3690*/  FADD.FTZ R36, R37, R36 ;  /* 0x0000002425247221 */ /* 0x000fe20000010000 */
[----:B------:R-:W-:Y:S01]  /*36a0*/  PRMT R47, R51, 0x7632, R47 ;  /* 0x00007632332f7816 */ /* 0x000fe2000000002f */
[----:B------:R-:W-:Y:S01]  /*36b0*/  FADD.FTZ R35, R35, R30 ;  /* 0x0000001e23237221 */ /* 0x000fe20000010000 */
[----:B------:R-:W-:Y:S01]  /*36c0*/  FFMA.FTZ R37, R37, R37, R74 ;  /* 0x0000002525257223 */ /* 0x000fe2000001004a */
[----:B------:R-:W-:-:S02]  /*36d0*/  IMAD.U32 R41, R40, 0x10000, RZ ;  /* 0x0001000028297824 */ /* 0x000fc400078e00ff */
[C---:B------:R-:W-:Y:S01]  /*36e0*/  FADD.FTZ R28, R44.reuse, R63 ;  /* 0x0000003f2c1c7221 */ /* 0x040fe20000010000 */
[----:B------:R-:W-:Y:S01]  /*36f0*/  FFMA.FTZ R30, R44, R44, R33 ;  /* 0x0000002c2c1e7223 */ /* 0x000fe20000010021 */
[----:B------:R-:W-:Y:S01]  /*3700*/  FMUL.FTZ R74, R38, R38 ;  /* 0x00000026264a7220 */ /* 0x000fe20000410000 */
[----:B------:R-:W-:Y:S01]  /*3710*/  SHF.L.U32 R40, R25, 0x10, RZ ;  /* 0x0000001019287819 */ /* 0x000fe200000006ff */
[--C-:B------:R-:W-:Y:S01]  /*3720*/  FADD.FTZ R34, R34, R31.reuse ;  /* 0x0000001f22227221 */ /* 0x100fe20000010000 */
[----:B------:R-:W-:Y:S01]  /*3730*/  SHF.L.U32 R44, R47, 0x10, RZ ;  /* 0x000000102f2c7819 */ /* 0x000fe200000006ff */
[----:B------:R-:W-:Y:S01]  /*3740*/  FADD.FTZ R38, R39, R38 ;  /* 0x0000002627267221 */ /* 0x000fe20000010000 */
[----:B------:R-:W-:Y:S01]  /*3750*/  FADD.FTZ R35, R35, R36 ;  /* 0x0000002423237221 */ /* 0x000fe20000010000 */
[----:B------:R-:W-:Y:S01]  /*3760*/  PRMT R31, R52, 0x7632, R31 ;  /* 0x00007632341f7816 */ /* 0x000fe2000000001f */
[----:B------:R-:W-:Y:S01]  /*3770*/  FMUL.FTZ R75, R41, R41 ;  /* 0x00000029294b7220 */ /* 0x000fe20000410000 */
[----:B------:R-:W-:Y:S01]  /*3780*/  SHF.L.U32 R33, R51, 0x10, RZ ;  /* 0x0000001033217819 */ /* 0x000fe200000006ff */
[----:B------:R-:W-:Y:S01]  /*3790*/  FFMA.FTZ R39, R39, R39, R74 ;  /* 0x0000002727277223 */ /* 0x000fe2000001004a */
[----:B------:R-:W-:Y:S01]  /*37a0*/  FADD.FTZ R41, R40, R41 ;  /* 0x0000002928297221 */ /* 0x000fe20000010000 */
[----:B------:R-:W-:Y:S01]  /*37b0*/  FADD.FTZ R34, R34, R37 ;  /* 0x0000002522227221 */ /* 0x000fe20000010000 */
[----:B------:R-:W-:Y:S01]  /*37c0*/  FMUL.FTZ R36, R44, R44 ;  /* 0x0000002c2c247220 */ /* 0x000fe20000410000 */
[----:B------:R-:W-:Y:S01]  /*37d0*/  FADD.FTZ R38, R35, R38 ;  /* 0x0000002623267221 */ /* 0x000fe20000010000 */
[----:B------:R-:W-:Y:S01]  /*37e0*/  SHF.L.U32 R60, R31, 0x10, RZ ;  /* 0x000000101f3c7819 */ /* 0x000fe200000006ff */
[C---:B------:R-:W-:Y:S01]  /*37f0*/  FADD.FTZ R31, R33.reuse, R44 ;  /* 0x0000002c211f7221 */ /* 0x040fe20000010000 */
[----:B------:R-:W-:Y:S01]  /*3800*/  FFMA.FTZ R40, R40, R40, R75 ;  /* 0x0000002828287223 */ /* 0x000fe2000001004b */
[----:B------:R-:W-:Y:S01]  /*3810*/  FFMA.FTZ R33, R33, R33, R36 ;  /* 0x0000002121217223 */ /* 0x000fe20000010024 */
[----:B------:R-:W-:Y:S01]  /*3820*/  FADD.FTZ R39, R34, R39 ;  /* 0x0000002722277221 */ /* 0x000fe20000010000 */
[----:B------:R-:W-:-:S02]  /*3830*/  IMAD.U32 R35, R52, 0x10000, RZ ;  /* 0x0001000034237824 */ /* 0x000fc400078e00ff */
[----:B------:R-:W-:Y:S01]  /*3840*/  FADD.FTZ R38, R38, R41 ;  /* 0x0000002926267221 */ /* 0x000fe20000010000 */
[----:B------:R-:W-:Y:S01]  /*3850*/  FMUL.FTZ R36, R60, R60 ;  /* 0x0000003c3c247220 */ /* 0x000fe20000410000 */
[----:B------:R-:W-:Y:S01]  /*3860*/  PRMT R37, R53, 0x7632, R37 ;  /* 0x0000763235257816 */ /* 0x000fe20000000025 */
[----:B------:R-:W-:Y:S01]  /*3870*/  FADD.FTZ R39, R39, R40 ;  /* 0x0000002827277221 */ /* 0x000fe20000010000 */
[C---:B------:R-:W-:Y:S01]  /*3880*/  FADD.FTZ R34, R35.reuse, R60 ;  /* 0x0000003c23227221 */ /* 0x040fe20000010000 */
[----:B------:R-:W-:Y:S01]  /*3890*/  FADD.FTZ R61, R38, R61 ;  /* 0x0000003d263d7221 */ /* 0x000fe20000010000 */
[----:B------:R-:W-:Y:S01]  /*38a0*/  FFMA.FTZ R35, R35, R35, R36 ;  /* 0x0000002323237223 */ /* 0x000fe20000010024 */
[----:B------:R-:W-:Y:S01]  /*38b0*/  SHF.L.U32 R36, R37, 0x10, RZ ;  /* 0x0000001025247819 */ /* 0x000fe200000006ff */
[----:B------:R-:W-:Y:S01]  /*38c0*/  FADD.FTZ R62, R39, R62 ;  /* 0x0000003e273e7221 */ /* 0x000fe20000010000 */
[----:B------:R-:W-:Y:S01]  /*38d0*/  FADD.FTZ R61, R61, R46 ;  /* 0x0000002e3d3d7221 */ /* 0x000fe20000010000 */
        /* <DEDUP_REMOVED lines=8> */
[----:B------:R-:W-:Y:S01]  /*3960*/  SHF.L.U32 R38, R54, 0x10, RZ ;  /* 0x0000001036267819 */ /* 0x000fe200000006ff */
[----:B------:R-:W-:Y:S01]  /*3970*/  FADD.FTZ R62, R62, R43 ;  /* 0x0000002b3e3e7221 */ /* 0x000fe20000010000 */
[----:B------:R-:W-:Y:S01]  /*3980*/  FADD.FTZ R61, R61, R32 ;  /* 0x000000203d3d7221 */ /* 0x000fe20000010000 */
[----:B------:R-:W-:-:S02]  /*3990*/  FMUL.FTZ R41, R39, R39 ;  /* 0x0000002727297220 */ /* 0x000fc40000410000 */
[----:B------:R-:W-:Y:S01]  /*39a0*/  FADD.FTZ R29, R62, R29 ;  /* 0x0000001d3e1d7221 */ /* 0x000fe20000010000 */
[----:B------:R-:W-:Y:S01]  /*39b0*/  FADD.FTZ R28, R61, R28 ;  /* 0x0000001c3d1c7221 */ /* 0x000fe20000010000 */
[C---:B------:R-:W-:Y:S01]  /*39c0*/  FADD.FTZ R32, R38.reuse, R39 ;  /* 0x0000002726207221 */ /* 0x040fe20000010000 */
[--C-:B------:R-:W-:Y:S01]  /*39d0*/  FFMA.FTZ R38, R38, R38, R41.reuse ;  /* 0x0000002626267223 */ /* 0x100fe20000010029 */
[----:B------:R-:W-:Y:S01]  /*39e0*/  PRMT R41, R56, 0x7632, R41 ;  /* 0x0000763238297816 */ /* 0x000fe20000000029 */
[----:B------:R-:W-:Y:S01]  /*39f0*/  FADD.FTZ R30, R29, R30 ;  /* 0x0000001e1d1e7221 */ /* 0x000fe20000010000 */
[----:B------:R-:W-:Y:S02]  /*3a00*/  FADD.FTZ R31, R28, R31 ;  /* 0x0000001f1c1f7221 */ /* 0x000fe40000010000 */
[----:B------:R-:W-:Y:S01]  /*3a10*/  SHF.L.U32 R41, R41, 0x10, RZ ;  /* 0x0000001029297819 */ /* 0x000fe200000006ff */
[----:B------:R-:W-:Y:S01]  /*3a20*/  FADD.FTZ R30, R30, R33 ;  /* 0x000000211e1e7221 */ /* 0x000fe20000010000 */
[----:B------:R-:W-:Y:S01]  /*3a30*/  FADD.FTZ R31, R31, R34 ;  /* 0x000000221f1f7221 */ /* 0x000fe20000010000 */
[----:B------:R-:W-:-:S02]  /*3a40*/  PRMT R40, R55, 0x7632, R40 ;  /* 0x0000763237287816 */ /* 0x000fc40000000028 */
[----:B------:R-:W-:Y:S02]  /*3a50*/  PRMT R33, R57, 0x7632, R33 ;  /* 0x0000763239217816 */ /* 0x000fe40000000021 */
[----:B------:R-:W-:Y:S01]  /*3a60*/  SHF.L.U32 R28, R56, 0x10, RZ ;  /* 0x00000010381c7819 */ /* 0x000fe200000006ff */
[----:B------:R-:W-:Y:S01]  /*3a70*/  FMUL.FTZ R29, R41, R41 ;  /* 0x00000029291d7220 */ /* 0x000fe20000410000 */
[----:B------:R-:W-:Y:S01]  /*3a80*/  FADD.FTZ R31, R31, R36 ;  /* 0x000000241f1f7221 */ /* 0x000fe20000010000 */
[----:B------:R-:W-:Y:S01]  /*3a90*/  FADD.FTZ R30, R30, R35 ;  /* 0x000000231e1e7221 */ /* 0x000fe20000010000 */
[----:B------:R-:W-:Y:S01]  /*3aa0*/  SHF.L.U32 R36, R33, 0x10, RZ ;  /* 0x0000001021247819 */ /* 0x000fe200000006ff */
[----:B------:R-:W-:Y:S01]  /*3ab0*/  IMAD.U32 R40, R40, 0x10000, RZ ;  /* 0x0001000028287824 */ /* 0x000fe200078e00ff */
[----:B------:R-:W-:Y:S01]  /*3ac0*/  SHF.L.U32 R39, R55, 0x10, RZ ;  /* 0x0000001037277819 */ /* 0x000fe200000006ff */
[C---:B------:R-:W-:Y:S01]  /*3ad0*/  FADD.FTZ R34, R28.reuse, R41 ;  /* 0x000000291c227221 */ /* 0x040fe20000010000 */
[----:B------:R-:W-:Y:S01]  /*3ae0*/  FFMA.FTZ R28, R28, R28, R29 ;  /* 0x0000001c1c1c7223 */ /* 0x000fe2000001001d */
[----:B------:R-:W-:Y:S01]  /*3af0*/  FADD.FTZ R37, R30, R37 ;  /* 0x000000251e257221 */ /* 0x000fe20000010000 */
[----:B------:R-:W-:-:S02]  /*3b00*/  IMAD.U32 R29, R57, 0x10000, RZ ;  /* 0x00010000391d7824 */ /* 0x000fc400078e00ff */
[----:B------:R-:W-:Y:S01]  /*3b10*/  FMUL.FTZ R42, R40, R40 ;  /* 0x00000028282a7220 */ /* 0x000fe20000410000 */
[----:B------:R-:W-:Y:S01]  /*3b20*/  FMUL.FTZ R30, R36, R36 ;  /* 0x00000024241e7220 */ /* 0x000fe20000410000 */
[----:B------:R-:W-:Y:S01]  /*3b30*/  FADD.FTZ R40, R39, R40 ;  /* 0x0000002827287221 */ /* 0x000fe20000010000 */
[C---:B------:R-:W-:Y:S01]  /*3b40*/  PRMT R33, R58.reuse, 0x7632, R33 ;  /* 0x000076323a217816 */ /* 0x040fe20000000021 */
[----:B------:R-:W-:Y:S01]  /*3b50*/  FADD.FTZ R31, R31, R32 ;  /* 0x000000201f1f7221 */ /* 0x000fe20000010000 */
[C---:B------:R-:W-:Y:S01]  /*3b60*/  FADD.FTZ R36, R29.reuse, R36 ;  /* 0x000000241d247221 */ /* 0x040fe20000010000 */
[----:B------:R-:W-:Y:S01]  /*3b70*/  FFMA.FTZ R29, R29, R29, R30 ;  /* 0x0000001d1d1d7223 */ /* 0x000fe2000001001e */
[----:B------:R-:W-:Y:S01]  /*3b80*/  FADD.FTZ R37, R37, R38 ;  /* 0x0000002625257221 */ /* 0x000fe20000010000 */
[----:B------:R-:W-:Y:S01]  /*3b90*/  SHF.L.U32 R33, R33, 0x10, RZ ;  /* 0x0000001021217819 */ /* 0x000fe200000006ff */
[----:B------:R-:W-:Y:S01]  /*3ba0*/  FADD.FTZ R31, R31, R40 ;  /* 0x000000281f1f7221 */ /* 0x000fe20000010000 */
[----:B------:R-:W-:Y:S01]  /*3bb0*/  SHF.L.U32 R30, R58, 0x10, RZ ;  /* 0x000000103a1e7819 */ /* 0x000fe200000006ff */
[----:B------:R-:W-:Y:S01]  /*3bc0*/  FFMA.FTZ R42, R39, R39, R42 ;  /* 0x00000027272a7223 */ /* 0x000fe2000001002a */
[----:B------:R-:W-:Y:S01]  /*3bd0*/  PRMT R38, R59, 0x7632, R38 ;  /* 0x000076323b267816 */ /* 0x000fe20000000026 */
[----:B------:R-:W-:Y:S01]  /*3be0*/  FADD.FTZ R31, R31, R34 ;  /* 0x000000221f1f7221 */ /* 0x000fe20000010000 */
[----:B------:R-:W-:Y:S01]  /*3bf0*/  FMUL.FTZ R35, R33, R33 ;  /* 0x0000002121237220 */ /* 0x000fe20000410000 */
[----:B------:R-:W-:Y:S01]  /*3c00*/  FADD.FTZ R37, R37, R42 ;  /* 0x0000002a25257221 */ /* 0x000fe20000010000 */
[----:B------:R-:W-:Y:S01]  /*3c10*/  FADD.FTZ R32, R30, R33 ;  /* 0x000000211e207221 */ /* 0x000fe20000010000 */
[----:B------:R-:W-:Y:S01]  /*3c20*/  SHF.L.U32 R33, R38, 0x10, RZ ;  /* 0x0000001026217819 */ /* 0x000fe200000006ff */
[----:B------:R-:W-:Y:S01]  /*3c30*/  FADD.FTZ R31, R31, R36 ;  /* 0x000000241f1f7221 */ /* 0x000fe20000010000 */
[----:B------:R-:W0:Y:S01]  /*3c40*/  S2R R38, SR_LANEID ;  /* 0x0000000000267919 */ /* 0x000e220000000000 */
[----:B------:R-:W-:Y:S01]  /*3c50*/  FFMA.FTZ R35, R30, R30, R35 ;  /* 0x0000001e1e237223 */ /* 0x000fe20000010023 */
[----:B------:R-:W-:Y:S01]  /*3c60*/  FADD.FTZ R28, R37, R28 ;  /* 0x0000001c251c7221 */ /* 0x000fe20000010000 */
[----:B------:R-:W-:-:S02]  /*3c70*/  PRMT R36, R8, 0x7632, R36 ;  /* 0x0000763208247816 */ /* 0x000fc40000000024 */
[----:B------:R-:W-:Y:S01]  /*3c80*/  SHF.L.U32 R30, R59, 0x10, RZ ;  /* 0x000000103b1e7819 */ /* 0x000fe200000006ff */
[----:B------:R-:W-:Y:S01]  /*3c90*/  FMUL.FTZ R37, R33, R33 ;  /* 0x0000002121257220 */ /* 0x000fe20000410000 */
[----:B------:R-:W-:Y:S01]  /*3ca0*/  FADD.FTZ R28, R28, R29 ;  /* 0x0000001d1c1c7221 */ /* 0x000fe20000010000 */
[----:B------:R-:W-:Y:S01]  /*3cb0*/  IMAD.U32 R36, R36, 0x10000, RZ ;  /* 0x0001000024247824 */ /* 0x000fe200078e00ff */
[----:B------:R-:W-:Y:S01]  /*3cc0*/  SHF.L.U32 R29, R8, 0x10, RZ ;  /* 0x00000010081d7819 */ /* 0x000fe200000006ff */
[C---:B------:R-:W-:Y:S01]  /*3cd0*/  FADD.FTZ R34, R30.reuse, R33 ;  /* 0x000000211e227221 */ /* 0x040fe20000010000 */
[----:B------:R-:W-:Y:S01]  /*3ce0*/  FADD.FTZ R31, R31, R32 ;  /* 0x000000201f1f7221 */ /* 0x000fe20000010000 */
[----:B------:R-:W-:Y:S01]  /*3cf0*/  FFMA.FTZ R37, R30, R30, R37 ;  /* 0x0000001e1e257223 */ /* 0x000fe20000010025 */
[----:B------:R-:W-:Y:S01]  /*3d00*/  FMUL.FTZ R30, R36, R36 ;  /* 0x00000024241e7220 */ /* 0x000fe20000410000 */
[----:B------:R-:W-:Y:S01]  /*3d10*/  FADD.FTZ R28, R28, R35 ;  /* 0x000000231c1c7221 */ /* 0x000fe20000010000 */
[----:B------:R-:W-:Y:S01]  /*3d20*/  FADD.FTZ R31, R31, R34 ;  /* 0x000000221f1f7221 */ /* 0x000fe20000010000 */
[C---:B------:R-:W-:Y:S01]  /*3d30*/  FADD.FTZ R36, R29.reuse, R36 ;  /* 0x000000241d247221 */ /* 0x040fe20000010000 */
[----:B------:R-:W-:Y:S01]  /*3d40*/  FFMA.FTZ R29, R29, R29, R30 ;  /* 0x0000001d1d1d7223 */ /* 0x000fe2000001001e */
[----:B------:R-:W-:-:S02]  /*3d50*/  FADD.FTZ R28, R28, R37 ;  /* 0x000000251c1c7221 */ /* 0x000fc40000010000 */
[----:B------:R-:W-:Y:S02]  /*3d60*/  FADD.FTZ R46, R31, R36 ;  /* 0x000000241f2e7221 */ /* 0x000fe40000010000 */
[----:B------:R-:W-:-:S03]  /*3d70*/  FADD.FTZ R47, R28, R29 ;  /* 0x0000001d1c2f7221 */ /* 0x000fc60000010000 */
        /* <DEDUP_REMOVED lines=18> */
[----:B------:R-:W2:-:S12]  /*3ea0*/  S2UR UR6, SR_CgaCtaId ;  /* 0x00000000000679c3 */ /* 0x000e980000008800 */
[----:B0-----:R-:W-:Y:S01]  /*3eb0*/  @!P5 FADD.FTZ R46, R46, R29 ;  /* 0x0000001d2e2ed221 */ /* 0x001fe20000010000 */
[----:B-1----:R-:W-:-:S04]  /*3ec0*/  @!P5 FADD.FTZ R47, R47, R28 ;  /* 0x0000001c2f2fd221 */ /* 0x002fc80000010000 */
[----:B------:R-:W0:Y:S04]  /*3ed0*/  SHFL.DOWN PT, R29, R46, 0x10, 0x1f ;  /* 0x0a001f002e1d7f89 */ /* 0x000e2800000e0000 */
[----:B------:R-:W1:Y:S01]  /*3ee0*/  SHFL.DOWN PT, R28, R47, 0x10, 0x1f ;  /* 0x0a001f002f1c7f89 */ /* 0x000e6200000e0000 */
[----:B------:R-:W-:Y:S01]  /*3ef0*/  ISETP.GT.AND P5, PT, R38, 0xf, PT ;  /* 0x0000000f2600780c */ /* 0x000fe20003fa4270 */
[----:B------:R-:W-:Y:S02]  /*3f00*/  UMOV UR5, 0x400 ;  /* 0x0000040000057882 */ /* 0x000fe40000000000 */
[----:B--2---:R-:W-:Y:S01]  /*3f10*/  ULEA UR5, UR6, UR5, 0x18 ;  /* 0x0000000506057291 */ /* 0x004fe2000f8ec03f */
[----:B------:R-:W2:Y:S09]  /*3f20*/  LDC R60, c[0x0][0xc] ;  /* 0x00000300ff3c7b82 */ /* 0x000eb20000000800 */
[----:B0-----:R-:W-:Y:S01]  /*3f30*/  @!P5 FADD.FTZ R46, R46, R29 ;  /* 0x0000001d2e2ed221 */ /* 0x001fe20000010000 */
[----:B------:R-:W-:Y:S01]  /*3f40*/  SHF.R.S32.HI R29, RZ, 0x1f, R106 ;  /* 0x0000001fff1d7819 */ /* 0x000fe2000001146a */
[----:B-1----:R-:W-:-:S03]  /*3f50*/  @!P5 FADD.FTZ R47, R47, R28 ;  /* 0x0000001c2f2fd221 */ /* 0x002fc60000010000 */
[----:B------:R-:W-:Y:S02]  /*3f60*/  LEA.HI R29, R29, R106, RZ, 0x5 ;  /* 0x0000006a1d1d7211 */ /* 0x000fe400078f28ff */
[----:B------:R-:W-:Y:S02]  /*3f70*/  ISETP.NE.AND P5, PT, R38, RZ, PT ;  /* 0x000000ff2600720c */ /* 0x000fe40003fa5270 */
[----:B------:R-:W-:-:S04]  /*3f80*/  SHF.R.S32.HI R29, RZ, 0x5, R29 ;  /* 0x00000005ff1d7819 */ /* 0x000fc8000001141d */
[----:B------:R-:W-:-:S07]  /*3f90*/  LEA R29, R29, UR5, 0x3 ;  /* 0x000000051d1d7c11 */ /* 0x000fce000f8e18ff */
[----:B------:R0:W-:Y:S01]  /*3fa0*/  @!P5 STS.64 [R29+0x10], R46 ;  /* 0x0000102e1d00d388 */ /* 0x0001e20000000a00 */
[----:B------:R-:W-:Y:S01]  /*3fb0*/  ISETP.NE.AND P5, PT, R106, RZ, PT ;  /* 0x000000ff6a00720c */ /* 0x000fe20003fa5270 */
[----:B------:R-:W-:Y:S01]  /*3fc0*/  BSSY B0, `(.L_x_3217) ;  /* 0x0000036000007945 */ /* 0x000fe20003800000 */
        /* <DEDUP_REMOVED lines=14> */
[----:B------:R-:W-:Y:S01]  /*40b0*/  PRMT R75, R24, 0x7632, R75 ;  /* 0x00007632184b7816 */ /* 0x000fe2000000004b */
[----:B------:R-:W-:Y:S06]  /*40c0*/  BAR.SYNC.DEFER_BLOCKING 0x0 ;  /* 0x0000000000007b1d */ /* 0x000fec0000010000 */
[----:B0-2---:R-:W-:Y:S05]  /*40d0*/  @P5 BRA `(.L_x_3218) ;  /* 0x0000000000905947 */ /* 0x005fea0003800000 */
        /* <DEDUP_REMOVED lines=18> */
[----:B------:R-:W-:Y:S01]  /*4200*/  FADD.FTZ R28, R28, R31 ;  /* 0x0000001f1c1c7221 */ /* 0x000fe20000010000 */
[----:B------:R-:W2:Y:S02]  /*4210*/  LDS.128 R40, [UR5+0x60] ;  /* 0x00006005ff287984 */ /* 0x000ea40008000c00 */
        /* <DEDUP_REMOVED lines=16> */
.L_x_3218:
[----:B------:R-:W-:Y:S05]  /*4320*/  BSYNC B0 ;  /* 0x0000000000007941 */ /* 0x000fea0003800000 */
.L_x_3217:
[----:B------:R-:W-:Y:S02]  /*4330*/  ISETP.GE.U32.AND P6, PT, R60, 0x2, PT ;  /* 0x000000023c00780c */ /* 0x000fe40003fc6070 */
[----:B------:R-:W-:Y:S02]  /*4340*/  PRMT R28, R25, 0x7632, R28 ;  /* 0x00007632191c7816 */ /* 0x000fe4000000001c */
[----:B------:R-:W-:Y:S02]  /*4350*/  PRMT R29, R26, 0x7632, R29 ;  /* 0x000076321a1d7816 */ /* 0x000fe4000000001d */
[----:B------:R-:W-:Y:S02]  /*4360*/  PRMT R30, R27, 0x7632, R30 ;  /* 0x000076321b1e7816 */ /* 0x000fe4000000001e */
[----:B------:R-:W-:Y:S02]  /*4370*/  PRMT R31, R48, 0x7632, R31 ;  /* 0x00007632301f7816 */ /* 0x000fe4000000001f */
[----:B------:R-:W-:-:S02]  /*4380*/  PRMT R32, R49, 0x7632, R32 ;  /* 0x0000763231207816 */ /* 0x000fc40000000020 */
[----:B------:R-:W-:Y:S02]  /*4390*/  PRMT R33, R50, 0x7632, R33 ;  /* 0x0000763232217816 */ /* 0x000fe40000000021 */
[----:B------:R-:W-:Y:S02]  /*43a0*/  PRMT R38, R51, 0x7632, R38 ;  /* 0x0000763233267816 */ /* 0x000fe40000000026 */
[----:B------:R-:W-:Y:S01]  /*43b0*/  PRMT R39, R22, 0x7632, R39 ;  /* 0x0000763216277816 */ /* 0x000fe20000000027 */
[----:B------:R-:W-:Y:S06]  /*43c0*/  @!P6 BRA `(.L_x_3219) ;  /* 0x000000080070e947 */ /* 0x000fec0003800000 */
[----:B------:R-:W-:Y:S05]  /*43d0*/  @P5 BRA `(.L_x_3220) ;  /* 0x0000000000745947 */ /* 0x000fea0003800000 */
[----:B------:R-:W0:Y:S01]  /*43e0*/  LDC R42, c[0x0][0x10] ;  /* 0x00000400ff2a7b82 */ /* 0x000e220000000800 */
[C---:B------:R-:W-:Y:S01]  /*43f0*/  LOP3.LUT R43, R3.reuse, 0x1, RZ, 0xc0, !PT ;  /* 0x00000001032b7812 */ /* 0x040fe200078ec0ff */
[----:B------:R-:W1:Y:S01]  /*4400*/  S2R R44, SR_CTAID.Y ;  /* 0x00000000002c7919 */ /* 0x000e620000002600 */
[----:B------:R-:W-:Y:S02]  /*4410*/  LOP3.LUT P6, RZ, R3, 0x2, RZ, 0xc0, !PT ;  /* 0x0000000203ff7812 */ /* 0x000fe400078cc0ff */
[----:B------:R-:W-:Y:S02]  /*4420*/  MOV R41, 0xffffffff ;  /* 0xffffffff00297802 */ /* 0x000fe40000000f00 */
[----:B------:R-:W-:Y:S01]  /*4430*/  SEL R40, R60, RZ, !P6 ;  /* 0x000000ff3c287207 */ /* 0x000fe20007000000 */
[----:B------:R-:W2:Y:S01]  /*4440*/  LDC.64 R36, c[0x0][0x248] ;  /* 0x00009200ff247b82 */ /* 0x000ea20000000a00 */
[----:B------:R-:W-:Y:S01]  /*4450*/  SEL R41, R41, 0x1, P6 ;  /* 0x0000000129297807 */ /* 0x000fe20003000000 */
[----:B0-----:R-:W-:-:S04]  /*4460*/  IMAD R43, R43, R42, RZ ;  /* 0x0000002a2b2b7224 */ /* 0x001fc800078e02ff */
[----:B------:R-:W-:-:S05]  /*4470*/  IMAD R34, R43, R60, RZ ;  /* 0x0000003c2b227224 */ /* 0x000fca00078e02ff */
[----:B------:R-:W-:Y:S01]  /*4480*/  SHF.L.U32 R35, R34, 0x1, RZ ;  /* 0x0000000122237819 */ /* 0x000fe200000006ff */
[----:B-1----:R-:W-:Y:S01]  /*4490*/  IMAD R45, R42, UR7, R44 ;  /* 0x000000072a2d7c24 */ /* 0x002fe2000f8e022c */
[----:B------:R-:W-:Y:S02]  /*44a0*/  ISETP.NE.AND P6, PT, R40, -0x1, PT ;  /* 0xffffffff2800780c */ /* 0x000fe40003fc5270 */
[----:B------:R-:W-:Y:S01]  /*44b0*/  IADD3 R43, R43, R44, RZ ;  /* 0x0000002c2b2b7210 */ /* 0x000fe20007ffe0ff */
[----:B--2---:R-:W-:Y:S02]  /*44c0*/  IMAD.WIDE R36, R35, 0x4, R36 ;  /* 0x0000000423247825 */ /* 0x004fe400078e0224 */
[----:B------:R-:W0:Y:S02]  /*44d0*/  LDC.64 R34, c[0x0][0x240] ;  /* 0x00009000ff227b82 */ /* 0x000e240000000a00 */
[----:B------:R-:W-:-:S05]  /*44e0*/  IMAD.WIDE.U32 R36, R45, 0x8, R36 ;  /* 0x000000082d247825 */ /* 0x000fca00078e0024 */
[----:B------:R1:W-:Y:S01]  /*44f0*/  STG.E.64 desc[UR8][R36.64], R46 ;  /* 0x0000002e24007986 */ /* 0x0003e2000c101b08 */
[----:B0-----:R-:W-:Y:S01]  /*4500*/  IMAD.WIDE.U32 R34, R43, 0x4, R34 ;  /* 0x000000042b227825 */ /* 0x001fe200078e0022 */
[----:B------:R-:W-:Y:S06]  /*4510*/  MEMBAR.ALL.GPU ;  /* 0x0000000000007992 */ /* 0x000fec000000a000 */
[----:B------:R-:W-:-:S00]  /*4520*/  ERRBAR ;  /* 0x00000000000079ab */ /* 0x000fc00000000000 */
[----:B------:R-:W-:Y:S06]  /*4530*/  CGAERRBAR ;  /* 0x00000000000075ab */ /* 0x000fec0000000000 */
[----:B------:R1:W-:Y:S01]  /*4540*/  REDG.E.ADD.S32.STRONG.GPU desc[UR8][R34.64], R41 ;  /* 0x000000292200798e */ /* 0x0003e2000c10e388 */
[----:B------:R-:W-:Y:S05]  /*4550*/  @!P6 BRA `(.L_x_3220) ;  /* 0x000000000014e947 */ /* 0x000fea0003800000 */
.L_x_3221:
[----:B-1----:R-:W2:Y:S04]  /*4560*/  LDG.E.STRONG.GPU R37, desc[UR8][R34.64] ;  /* 0x0000000822257981 */ /* 0x002ea8000c1ef900 */
[----:B--2---:R-:W-:Y:S01]  /*4570*/  CCTL.IVALL ;  /* 0x00000000ff00798f */ /* 0x004fe20002000000 */
[----:B------:R-:W-:Y:S05]  /*4580*/  YIELD ;  /* 0x0000000000007946 */ /* 0x000fea0003800000 */
[----:B------:R-:W-:-:S13]  /*4590*/  ISETP.NE.AND P6, PT, R37, R40, PT ;  /* 0x000000282500720c */ /* 0x000fda0003fc5270 */
[----:B------:R-:W-:Y:S05]  /*45a0*/  @P6 BRA `(.L_x_3221) ;  /* 0xfffffffc00ec6947 */ /* 0x000fea000383ffff */
.L_x_3220:
[----:B------:R-:W-:Y:S01]  /*45b0*/  ISETP.NE.AND P6, PT, R60, RZ, PT ;  /* 0x000000ff3c00720c */ /* 0x000fe20003fc5270 */
[----:B------:R-:W-:Y:S05]  /*45c0*/  WARPSYNC.ALL ;  /* 0x0000000000007948 */ /* 0x000fea0003800000 */
[----:B------:R-:W-:Y:S07]  /*45d0*/  BAR.SYNC.DEFER_BLOCKING 0x0 ;  /* 0x0000000000007b1d */ /* 0x000fee0000010000 */
[----:B------:R-:W-:Y:S05]  /*45e0*/  @!P6 BRA `(.L_x_3219) ;  /* 0x0000000400e8e947 */ /* 0x000fea0003800000 */
[----:B-1----:R-:W-:Y:S01]  /*45f0*/  VIADD R34, R60, 0xffffffff ;  /* 0xffffffff3c227836 */ /* 0x002fe20000000000 */
[----:B------:R-:W-:-:S04]  /*4600*/  HFMA2.MMA R36, -RZ, RZ, 0, 0 ;  /* 0x00000000ff247435 */ /* 0x000fc800000001ff */
[----:B------:R-:W-:-:S13]  /*4610*/  ISETP.GE.U32.AND P6, PT, R34, 0x3, PT ;  /* 0x000000032200780c */ /* 0x000fda0003fc6070 */
[----:B------:R-:W-:Y:S05]  /*4620*/  @!P6 BRA `(.L_x_3222) ;  /* 0x000000040008e947 */ /* 0x000fea0003800000 */
[----:B------:R-:W-:Y:S02]  /*4630*/  LOP3.LUT R37, R60, 0x3, RZ, 0xc0, !PT ;  /* 0x000000033c257812 */ /* 0x000fe400078ec0ff */
[----:B------:R-:W-:Y:S02]  /*4640*/  MOV R36, RZ ;  /* 0x000000ff00247202 */ /* 0x000fe40000000f00 */
[----:B------:R-:W-:-:S07]  /*4650*/  IADD3 R37, -R37, R60, RZ ;  /* 0x0000003c25257210 */ /* 0x000fce0007ffe1ff */
.L_x_3223:
        /* <DEDUP_REMOVED lines=12> */
[----:B------:R-:W-:Y:S02]  /*4720*/  VIADD R40, R36, 0x1 ;  /* 0x0000000124287836 */ /* 0x000fe40000000000 */
        /* <DEDUP_REMOVED lines=38> */
[----:B------:R-:W-:-:S04]  /*4990*/  @!P6 IMAD R41, R41, R60, RZ ;  /* 0x0000003c2929e224 */ /* 0x000fc800078e02ff */
[----:B------:R-:W-:Y:S02]  /*49a0*/  @!P6 IMAD.SHL.U32 R41, R41, 0x2, RZ ;  /* 0x000000022929e824 */ /* 0x000fe400078e00ff */
[----:B-1----:R-:W-:Y:S02]  /*49b0*/  @!P6 IMAD R43, R40, R43, R44 ;  /* 0x0000002b282be224 */ /* 0x002fe400078e022c */
        /* <DEDUP_REMOVED lines=9> */
.L_x_3222:
[----:B------:R-:W-:-:S13]  /*4a50*/  LOP3.LUT P6, R37, R60, 0x3, RZ, 0xc0, !PT ;  /* 0x000000033c257812 */ /* 0x000fda00078cc0ff */
[----:B------:R-:W-:Y:S05]  /*4a60*/  @!P6 BRA `(.L_x_3219) ;  /* 0x0000000000c8e947 */ /* 0x000fea0003800000 */
[----:B------:R-:W-:Y:S01]  /*4a70*/  ISETP.EQ.OR P6, PT, R36, UR7, P5 ;  /* 0x0000000724007c0c */ /* 0x000fe2000afc2670 */
[----:B------:R-:W-:-:S12]  /*4a80*/  BSSY B0, `(.L_x_3224) ;  /* 0x000000f000007945 */ /* 0x000fd80003800000 */
[----:B------:R-:W-:Y:S05]  /*4a90*/  @P6 BRA `(.L_x_3225) ;  /* 0x0000000000346947 */ /* 0x000fea0003800000 */
        /* <DEDUP_REMOVED lines=13> */
.L_x_3225:
[----:B------:R-:W-:Y:S05]  /*4b70*/  BSYNC B0 ;  /* 0x0000000000007941 */ /* 0x000fea0003800000 */
.L_x_3224:
        /* <DEDUP_REMOVED lines=30> */
[----:B------:R-:W2:Y:S02]  /*4d60*/  @!P6 LDG.E.64 R34, desc[UR8][R34.64] ;  /* 0x000000082222e981 */ /* 0x000ea4000c1e1b00 */
[----:B--2---:R-:W-:Y:S01]  /*4d70*/  @!P6 FADD.FTZ R46, R46, R34 ;  /* 0x000000222e2ee221 */ /* 0x004fe20000010000 */
[----:B------:R-:W-:-:S07]  /*4d80*/  @!P6 FADD.FTZ R47, R47, R35 ;  /* 0x000000232f2fe221 */ /* 0x000fce0000010000 */
.L_x_3219:
[----:B------:R-:W-:Y:S01]  /*4d90*/  ULDC.64 UR12, c[0x0][0x218] ;  /* 0x00008600000c7ab9 */ /* 0x000fe20000000a00 */
[----:B-1----:R-:W-:Y:S01]  /*4da0*/  P2R R34, PR, RZ, 0x1 ;  /* 0x00000001ff227803 */ /* 0x002fe20000000000 */
[----:B------:R-:W0:Y:S01]  /*4db0*/  S2UR UR6, SR_CgaCtaId ;  /* 0x00000000000679c3 */ /* 0x000e220000008800 */
[----:B------:R-:W-:Y:S01]  /*4dc0*/  LOP3.LUT P0, RZ, R106, UR7, RZ, 0xfc, !PT ;  /* 0x000000076aff7c12 */ /* 0x000fe2000f80fcff */
[----:B------:R-:W-:Y:S01]  /*4dd0*/  UMOV UR5, 0x400 ;  /* 0x0000040000057882 */ /* 0x000fe20000000000 */
[----:B------:R-:W-:Y:S02]  /*4de0*/  ISETP.EQ.U32.AND P6, PT, RZ, UR12, PT ;  /* 0x0000000cff007c0c */ /* 0x000fe4000bfc2070 */
[----:B------:R-:W-:Y:S02]  /*4df0*/  IADD3 R41, R4, R6, RZ ;  /* 0x0000000604297210 */ /* 0x000fe40007ffe0ff */
[----:B------:R-:W-:Y:S02]  /*4e00*/  ISETP.EQ.OR.EX P6, PT, RZ, UR13, P0, P6 ;  /* 0x0000000dff007c0c */ /* 0x000fe400087c2760 */
[----:B------:R-:W-:-:S02]  /*4e10*/  ISETP.NE.AND P0, PT, R34, RZ, PT ;  /* 0x000000ff2200720c */ /* 0x000fc40003f05270 */
[----:B------:R-:W-:-:S09]  /*4e20*/  MOV R100, 0x3f800000 ;  /* 0x3f80000000647802 */ /* 0x000fd20000000f00 */
[----:B------:R-:W1:Y:S01]  /*4e30*/  @!P6 LDC.64 R34, c[0x0][0x218] ;  /* 0x00008600ff22eb82 */ /* 0x000e620000000a00 */
[----:B0-----:R-:W-:-:S03]  /*4e40*/  ULEA UR5, UR6, UR5, 0x18 ;  /* 0x0000000506057291 */ /* 0x001fc6000f8ec03f */
[----:B------:R-:W-:-:S06]  /*4e50*/  ULDC UR6, c[0x0][0x2a4] ;  /* 0x0000a90000067ab9 */ /* 0x000fcc0000000800 */
[----:B------:R0:W-:Y:S02]  /*4e60*/  @!P5 STS.64 [UR5+0x88], R46 ;  /* 0x0000882eff00d988 */ /* 0x0001e40008000a05 */
[----:B0-----:R-:W-:Y:S01]  /*4e70*/  @!P6 FMUL.FTZ R47, R47, UR6 ;  /* 0x000000062f2fec20 */ /* 0x001fe20008410000 */
[----:B------:R-:W-:Y:S01]  /*4e80*/  @!P6 FMUL.FTZ R46, R46, UR6 ;  /* 0x000000062e2eec20 */ /* 0x000fe20008410000 */
[----:B-1----:R-:W-:-:S05]  /*4e90*/  @!P6 IMAD.WIDE R34, R2, 0x8, R34 ;  /* 0x000000080222e825 */ /* 0x002fca00078e0222 */
[----:B------:R-:W-:Y:S01]  /*4ea0*/  @!P6 STG.E.64 desc[UR8][R34.64], R46 ;  /* 0x0000002e2200e986 */ /* 0x000fe2000c101b08 */
[----:B------:R-:W-:Y:S06]  /*4eb0*/  BAR.SYNC.DEFER_BLOCKING 0x0 ;  /* 0x0000000000007b1d */ /* 0x000fec0000010000 */
[----:B------:R-:W0:Y:S02]  /*4ec0*/  LDS.64 R34, [UR5+0x88] ;  /* 0x00008805ff227984 */ /* 0x000e240008000a00 */
[----:B0-----:R-:W-:-:S04]  /*4ed0*/  FMUL.FTZ R60, R34, UR6 ;  /* 0x00000006223c7c20 */ /* 0x001fc80008410000 */
[----:B------:R-:W-:-:S04]  /*4ee0*/  FMUL.FTZ R36, R60, R60 ;  /* 0x0000003c3c247220 */ /* 0x000fc80000410000 */
[----:B------:R-:W-:Y:S02]  /*4ef0*/  FFMA.FTZ R36, R35, UR6, -R36 ;  /* 0x0000000623247c23 */ /* 0x000fe40008010824 */
[----:B------:R-:W0:Y:S03]  /*4f00*/  LDC.64 R34, c[0x0][0x230] ;  /* 0x00008c00ff227b82 */ /* 0x000e260000000a00 */
[----:B------:R-:W-:-:S13]  /*4f10*/  FSETP.GTU.FTZ.AND P5, PT, R36, RZ, PT ;  /* 0x000000ff2400720b */ /* 0x000fda0003fbc000 */
[----:B------:R-:W1:Y:S01]  /*4f20*/  @P5 LDC R37, c[0x0][0x238] ;  /* 0x00008e00ff255b82 */ /* 0x000e620000000800 */
[----:B0-----:R-:W-:-:S06]  /*4f30*/  IMAD.WIDE R34, R41, 0x4, R34 ;  /* 0x0000000429227825 */ /* 0x001fcc00078e0222 */
[----:B------:R-:W2:Y:S01]  /*4f40*/  LDG.E.64 R34, desc[UR8][R34.64] ;  /* 0x0000000822227981 */ /* 0x000ea2000c1e1b00 */
[----:B-1----:R-:W-:Y:S02]  /*4f50*/  @P5 FADD.FTZ R40, R36, R37 ;  /* 0x0000002524285221 */ /* 0x002fe40000010000 */
[----:B------:R-:W0:Y:S01]  /*4f60*/  LDC.64 R36, c[0x0][0x228] ;  /* 0x00008a00ff247b82 */ /* 0x000e220000000a00 */
[----:B------:R-:W-:Y:S01]  /*4f70*/  SHF.L.U32 R47, R11, 0x10, RZ ;  /* 0x000000100b2f7819 */ /* 0x000fe200000006ff */
[----:B------:R1:W3:Y:S01]  /*4f80*/  @P5 MUFU.RSQ R100, R40 ;  /* 0x0000002800645308 */ /* 0x0002e20000001400 */
[----:B0-----:R-:W-:-:S06]  /*4f90*/  IMAD.WIDE R36, R41, 0x4, R36 ;  /* 0x0000000429247825 */ /* 0x001fcc00078e0224 */
[----:B------:R-:W2:Y:S01]  /*4fa0*/  LDG.E.64 R36, desc[UR8][R36.64] ;  /* 0x0000000824247981 */ /* 0x000ea2000c1e1b00 */
[----:B------:R-:W-:Y:S02]  /*4fb0*/  SHF.L.U32 R11, R16, 0x10, RZ ;  /* 0x00000010100b7819 */ /* 0x000fe400000006ff */
[----:B------:R-:W-:Y:S01]  /*4fc0*/  SHF.L.U32 R16, R21, 0x10, RZ ;  /* 0x0000001015107819 */ /* 0x000fe200000006ff */
[----:B------:R-:W-:Y:S01]  /*4fd0*/  IMAD.U32 R41, R54, 0x10000, RZ ;  /* 0x0001000036297824 */ /* 0x000fe200078e00ff */
[----:B------:R-:W-:Y:S02]  /*4fe0*/  SHF.L.U32 R21, R27, 0x10, RZ ;  /* 0x000000101b157819 */ /* 0x000fe400000006ff */
[----:B------:R-:W-:Y:S02]  /*4ff0*/  SHF.L.U32 R27, R52, 0x10, RZ ;  /* 0x00000010341b7819 */ /* 0x000fe400000006ff */
[----:B------:R-:W-:Y:S02]  /*5000*/  SHF.L.U32 R43, R55, 0x10, RZ ;  /* 0x00000010372b7819 */ /* 0x000fe400000006ff */
[----:B------:R-:W-:-:S02]  /*5010*/  SHF.L.U32 R87, R10, 0x10, RZ ;  /* 0x000000100a577819 */ /* 0x000fc400000006ff */
[----:B------:R-:W-:Y:S01]  /*5020*/  SHF.L.U32 R45, R56, 0x10, RZ ;  /* 0x00000010382d7819 */ /* 0x000fe200000006ff */
[----:B------:R-:W-:Y:S01]  /*5030*/  IMAD.U32 R6, R13, 0x10000, RZ ;  /* 0x000100000d067824 */ /* 0x000fe200078e00ff */
[----:B------:R-:W-:Y:S02]  /*5040*/  SHF.L.U32 R92, R9, 0x10, RZ ;  /* 0x00000010095c7819 */ /* 0x000fe400000006ff */
[----:B------:R-:W-:Y:S01]  /*5050*/  SHF.L.U32 R10, R15, 0x10, RZ ;  /* 0x000000100f0a7819 */ /* 0x000fe200000006ff */
[----:B------:R-:W-:Y:S01]  /*5060*/  IMAD.U32 R13, R18, 0x10000, RZ ;  /* 0x00010000120d7824 */ /* 0x000fe200078e00ff */
[----:B------:R-:W-:Y:S01]  /*5070*/  SHF.L.U32 R9, R14, 0x10, RZ ;  /* 0x000000100e097819 */ /* 0x000fe200000006ff */
[--C-:B-1----:R-:W-:Y:S01]  /*5080*/  FADD.FTZ R40, R41, -R60.reuse ;  /* 0x8000003c29287221 */ /* 0x102fe20000010000 */
[----:B------:R-:W-:Y:S01]  /*5090*/  SHF.L.U32 R15, R20, 0x10, RZ ;  /* 0x00000010140f7819 */ /* 0x000fe200000006ff */
[----:B------:R-:W-:Y:S01]  /*50a0*/  IMAD.U32 R97, R22, 0x10000, RZ ;  /* 0x0001000016617824 */ /* 0x000fe200078e00ff */
[----:B------:R-:W-:Y:S01]  /*50b0*/  SHF.L.U32 R46, R12, 0x10, RZ ;  /* 0x000000100c2e7819 */ /* 0x000fe200000006ff */
[----:B------:R-:W-:Y:S01]  /*50c0*/  IMAD.U32 R18, R24, 0x10000, RZ ;  /* 0x0001000018127824 */ /* 0x000fe200078e00ff */
[----:B------:R-:W-:Y:S01]  /*50d0*/  SHF.L.U32 R14, R19, 0x10, RZ ;  /* 0x00000010130e7819 */ /* 0x000fe200000006ff */
[--C-:B------:R-:W-:Y:S01]  /*50e0*/  FADD.FTZ R41, R43, -R60.reuse ;  /* 0x8000003c2b297221 */ /* 0x100fe20000010000 */
[----:B------:R-:W-:Y:S01]  /*50f0*/  SHF.L.U32 R20, R26, 0x10, RZ ;  /* 0x000000101a147819 */ /* 0x000fe200000006ff */
[--C-:B------:R-:W-:Y:S01]  /*5100*/  FADD.FTZ R26, R27, -R60.reuse ;  /* 0x8000003c1b1a7221 */ /* 0x100fe20000010000 */
[----:B------:R-:W-:Y:S01]  /*5110*/  SHF.L.U32 R12, R17, 0x10, RZ ;  /* 0x00000010110c7819 */ /* 0x000fe200000006ff */
[----:B------:R-:W-:Y:S01]  /*5120*/  FADD.FTZ R42, R45, -R60 ;  /* 0x8000003c2d2a7221 */ /* 0x000fe20000010000 */
[----:B------:R-:W-:Y:S01]  /*5130*/  SHF.L.U32 R19, R25, 0x10, RZ ;  /* 0x0000001019137819 */ /* 0x000fe200000006ff */
[----:B------:R-:W-:Y:S01]  /*5140*/  IMAD.U32 R45, R59, 0x10000, RZ ;  /* 0x000100003b2d7824 */ /* 0x000fe200078e00ff */
[----:B------:R-:W-:Y:S01]  /*5150*/  SHF.L.U32 R17, R23, 0x10, RZ ;  /* 0x0000001017117819 */ /* 0x000fe200000006ff */
[----:B------:R-:W-:Y:S01]  /*5160*/  IMAD.U32 R23, R49, 0x10000, RZ ;  /* 0x0001000031177824 */ /* 0x000fe200078e00ff */
[----:B------:R-:W-:-:S02]  /*5170*/  SHF.L.U32 R22, R48, 0x10, RZ ;  /* 0x0000001030167819 */ /* 0x000fc400000006ff */
[----:B------:R-:W-:Y:S02]  /*5180*/  SHF.L.U32 R24, R50, 0x10, RZ ;  /* 0x0000001032187819 */ /* 0x000fe400000006ff */
[----:B------:R-:W-:Y:S02]  /*5190*/  SHF.L.U32 R25, R51, 0x10, RZ ;  /* 0x0000001033197819 */ /* 0x000fe400000006ff */
[----:B------:R-:W-:Y:S02]  /*51a0*/  SHF.L.U32 R27, R53, 0x10, RZ ;  /* 0x00000010351b7819 */ /* 0x000fe400000006ff */
[----:B------:R-:W-:Y:S02]  /*51b0*/  SHF.L.U32 R43, R57, 0x10, RZ ;  /* 0x00000010392b7819 */ /* 0x000fe400000006ff */
[----:B------:R-:W-:Y:S02]  /*51c0*/  SHF.L.U32 R44, R58, 0x10, RZ ;  /* 0x000000103a2c7819 */ /* 0x000fe400000006ff */
[----:B------:R-:W-:-:S02]  /*51d0*/  SHF.L.U32 R48, R8, 0x10, RZ ;  /* 0x0000001008307819 */ /* 0x000fc400000006ff */
[----:B------:R-:W-:Y:S01]  /*51e0*/  PRMT R51, R52, 0x7632, R51 ;  /* 0x0000763234337816 */ /* 0x000fe20000000033 */
[----:B------:R-:W-:Y:S01]  /*51f0*/  FADD.FTZ R97, R97, -R60 ;  /* 0x8000003c61617221 */ /* 0x000fe20000010000 */
[----:B------:R-:W-:Y:S01]  /*5200*/  PRMT R52, R53, 0x7632, R52 ;  /* 0x0000763235347816 */ /* 0x000fe20000000034 */
[--C-:B------:R-:W-:Y:S01]  /*5210*/  FADD.FTZ R92, R92, -R60.reuse ;  /* 0x8000003c5c5c7221 */ /* 0x100fe20000010000 */
        /* <DEDUP_REMOVED lines=25> */
[----:B------:R-:W-:Y:S01]  /*53b0*/  PRMT R53, R54, 0x7632, R53 ;  /* 0x0000763236357816 */ /* 0x000fe20000000035 */
[----:B------:R-:W-:Y:S01]  /*53c0*/  FADD.FTZ R48, R48, -R60 ;  /* 0x8000003c30307221 */ /* 0x000fe20000010000 */
[----:B------:R-:W-:-:S02]  /*53d0*/  PRMT R54, R55, 0x7632, R54 ;  /* 0x0000763237367816 */ /* 0x000fc40000000036 */
[----:B------:R-:W-:Y:S02]  /*53e0*/  PRMT R55, R56, 0x7632, R55 ;  /* 0x0000763238377816 */ /* 0x000fe40000000037 */
[----:B------:R-:W-:Y:S02]  /*53f0*/  PRMT R57, R57, 0x7632, R57 ;  /* 0x0000763239397816 */ /* 0x000fe40000000039 */
[----:B------:R-:W-:Y:S02]  /*5400*/  PRMT R119, R58, 0x7632, R119 ;  /* 0x000076323a777816 */ /* 0x000fe40000000077 */
[----:B------:R-:W-:Y:S01]  /*5410*/  PRMT R118, R59, 0x7632, R118 ;  /* 0x000076323b767816 */ /* 0x000fe20000000076 */
[-C--:B---3--:R-:W-:Y:S01]  /*5420*/  FMUL.FTZ R97, R97, R100.reuse ;  /* 0x0000006461617220 */ /* 0x088fe20000410000 */
[----:B------:R-:W-:Y:S01]  /*5430*/  PRMT R56, R8, 0x7632, R56 ;  /* 0x0000763208387816 */ /* 0x000fe20000000038 */
[-C--:B------:R-:W-:Y:S01]  /*5440*/  FMUL.FTZ R92, R92, R100.reuse ;  /* 0x000000645c5c7220 */ /* 0x080fe20000410000 */
        /* <DEDUP_REMOVED lines=29> */
[----:B------:R-:W-:Y:S01]  /*5620*/  SHF.L.U32 R76, R76, 0x10, RZ ;  /* 0x000000104c4c7819 */ /* 0x000fe200000006ff */
[----:B------:R-:W-:Y:S01]  /*5630*/  FMUL.FTZ R48, R48, R100 ;  /* 0x0000006430307220 */ /* 0x000fe20000410000 */
[----:B------:R-:W-:-:S02]  /*5640*/  SHF.L.U32 R63, R63, 0x10, RZ ;  /* 0x000000103f3f7819 */ /* 0x000fc400000006ff */
[----:B------:R-:W-:Y:S02]  /*5650*/  SHF.L.U32 R39, R39, 0x10, RZ ;  /* 0x0000001027277819 */ /* 0x000fe400000006ff */
[----:B------:R-:W-:Y:S02]  /*5660*/  SHF.L.U32 R61, R61, 0x10, RZ ;  /* 0x000000103d3d7819 */ /* 0x000fe400000006ff */
[----:B------:R-:W-:Y:S02]  /*5670*/  SHF.L.U32 R62, R62, 0x10, RZ ;  /* 0x000000103e3e7819 */ /* 0x000fe400000006ff */
[----:B------:R-:W-:Y:S02]  /*5680*/  SHF.L.U32 R65, R65, 0x10, RZ ;  /* 0x0000001041417819 */ /* 0x000fe400000006ff */
[----:B------:R-:W-:Y:S02]  /*5690*/  SHF.L.U32 R66, R66, 0x10, RZ ;  /* 0x0000001042427819 */ /* 0x000fe400000006ff */
[----:B------:R-:W-:Y:S01]  /*56a0*/  ISETP.NE.AND P6, PT, RZ, UR10, PT ;  /* 0x0000000aff007c0c */ /* 0x000fe2000bfc5270 */
[----:B------:R-:W-:Y:S01]  /*56b0*/  IMAD.U32 R77, R77, 0x10000, RZ ;  /* 0x000100004d4d7824 */ /* 0x000fe200078e00ff */
[----:B------:R-:W-:Y:S01]  /*56c0*/  SHF.L.U32 R79, R79, 0x10, RZ ;  /* 0x000000104f4f7819 */ /* 0x000fe200000006ff */
        /* <DEDUP_REMOVED lines=16> */
[----:B------:R-:W-:Y:S02]  /*57d0*/  SHF.L.U32 R52, R52, 0x10, RZ ;  /* 0x0000001034347819 */ /* 0x000fe400000006ff */
[----:B------:R-:W-:Y:S02]  /*57e0*/  SHF.L.U32 R53, R53, 0x10, RZ ;  /* 0x0000001035357819 */ /* 0x000fe400000006ff */
[----:B------:R-:W-:Y:S02]  /*57f0*/  SHF.L.U32 R54, R54, 0x10, RZ ;  /* 0x0000001036367819 */ /* 0x000fe400000006ff */
[----:B------:R-:W-:Y:S02]  /*5800*/  SHF.L.U32 R55, R55, 0x10, RZ ;  /* 0x0000001037377819 */ /* 0x000fe400000006ff */
[----:B------:R-:W-:Y:S02]  /*5810*/  SHF.L.U32 R119, R119, 0x10, RZ ;  /* 0x0000001077777819 */ /* 0x000fe400000006ff */
[----:B------:R-:W-:-:S02]  /*5820*/  SHF.L.U32 R118, R118, 0x10, RZ ;  /* 0x0000001076767819 */ /* 0x000fc400000006ff */
[----:B------:R-:W-:Y:S01]  /*5830*/  SHF.L.U32 R56, R56, 0x10, RZ ;  /* 0x0000001038387819 */ /* 0x000fe200000006ff */
        /* <DEDUP_REMOVED lines=83> */
[----:B------:R-:W-:Y:S01]  /*5d70*/  FFMA.FTZ R34, R36, R48, R34 ;  /* 0x0000003024227223 */ /* 0x000fe20000010022 */
        /* <DEDUP_REMOVED lines=55> */
.L_x_3226:
[----:B------:R-:W-:Y:S01]  /*60f0*/  LOP3.LUT P5, RZ, R5, 0x4000000, RZ, 0xc0, !PT ;  /* 0x0400000005ff7812 */ /* 0x000fe200078ac0ff */
[----:B------:R-:W-:-:S12]  /*6100*/  BSSY B0, `(.L_x_3227) ;  /* 0x000000f000007945 */ /* 0x000fd80003800000 */
[----:B------:R-:W-:Y:S05]  /*6110*/  @!P5 BRA `(.L_x_3228) ;  /* 0x000000000034d947 */ /* 0x000fea0003800000 */
[----:B------:R-:W-:Y:S01]  /*6120*/  SHF.R.S32.HI R37, RZ, 0x1f, R0 ;  /* 0x0000001fff257819 */ /* 0x000fe20000011400 */
[----:B------:R-:W-:Y:S01]  /*6130*/  ULDC.64 UR12, c[0x0][0x270] ;  /* 0x00009c00000c7ab9 */ /* 0x000fe20000000a00 */
[----:B------:R-:W-:Y:S01]  /*6140*/  MOV R56, R72 ;  /* 0x0000004800387202 */ /* 0x000fe20000000f00 */
[----:B------:R-:W-:Y:S01]  /*6150*/  IMAD.MOV.U32 R57, RZ, RZ, R71 ;  /* 0x000000ffff397224 */ /* 0x000fe200078e0047 */
[----:B------:R-:W-:Y:S01]  /*6160*/  F2FP.BF16.F32.PACK_AB R97, R76, R97 ;  /* 0x000000614c61723e */ /* 0x000fe200000010ff */
[----:B------:R-:W-:Y:S02]  /*6170*/  IMAD R37, R37, UR12, RZ ;  /* 0x0000000c25257c24 */ /* 0x000fe4000f8e02ff */
[----:B------:R-:W-:-:S04]  /*6180*/  IMAD.WIDE.U32 R56, R0, UR12, R56 ;  /* 0x0000000c00387c25 */ /* 0x000fc8000f8e0038 */
[----:B------:R-:W-:Y:S01]  /*6190*/  IMAD R37, R0, UR13, R37 ;  /* 0x0000000d00257c24 */ /* 0x000fe2000f8e0225 */
[----:B------:R-:W-:Y:S02]  /*61a0*/  ULDC.64 UR12, c[0x0][0x210] ;  /* 0x00008400000c7ab9 */ /* 0x000fe40000000a00 */
[----:B------:R-:W-:Y:S02]  /*61b0*/  LEA R58, P5, R56, UR12, 0x1 ;  /* 0x0000000c383a7c11 */ /* 0x000fe4000f8a08ff */
[----:B------:R-:W-:-:S04]  /*61c0*/  IADD3 R37, R57, R37, RZ ;  /* 0x0000002539257210 */ /* 0x000fc80007ffe0ff */
[----:B------:R-:W-:-:S05]  /*61d0*/  LEA.HI.X R59, R56, UR13, R37, 0x1, P5 ;  /* 0x0000000d383b7c11 */ /* 0x000fca000a8f0c25 */
[----:B------:R0:W-:Y:S02]  /*61e0*/  STG.E desc[UR8][R58.64], R97 ;  /* 0x000000613a007986 */ /* 0x0001e4000c101908 */
.L_x_3228:
[----:B------:R-:W-:Y:S05]  /*61f0*/  BSYNC B0 ;  /* 0x0000000000007941 */ /* 0x000fea0003800000 */
.L_x_3227:
[----:B------:R-:W-:Y:S05]  /*6200*/  @!P6 BRA `(.L_x_3229) ;  /* 0x000000000028e947 */ /* 0x000fea0003800000 */
        /* <DEDUP_REMOVED lines=10> */
.L_x_3229:
[----:B------:R-:W-:Y:S01]  /*62b0*/  LOP3.LUT P5, RZ, R5, 0x2000000, RZ, 0xc0, !PT ;  /* 0x0200000005ff7812 */ /* 0x000fe200078ac0ff */
[----:B------:R-:W-:-:S12]  /*62c0*/  BSSY B0, `(.L_x_3230) ;  /* 0x000000f000007945 */ /* 0x000fd80003800000 */
[----:B------:R-:W-:Y:S05]  /*62d0*/  @!P5 BRA `(.L_x_3231) ;  /* 0x000000000034d947 */ /* 0x000fea0003800000 */
[----:B------:R-:W-:Y:S01]  /*62e0*/  SHF.R.S32.HI R37, RZ, 0x1f, R105 ;  /* 0x0000001fff257819 */ /* 0x000fe20000011469 */
[----:B------:R-:W-:Y:S01]  /*62f0*/  ULDC.64 UR12, c[0x0][0x270] ;  /* 0x00009c00000c7ab9 */ /* 0x000fe20000000a00 */
[----:B------:R-:W-:Y:S02]  /*6300*/  MOV R56, R72 ;  /* 0x0000004800387202 */ /* 0x000fe40000000f00 */
[----:B------:R-:W-:Y:S01]  /*6310*/  MOV R57, R71 ;  /* 0x0000004700397202 */ /* 0x000fe20000000f00 */
[----:B0-----:R-:W-:Y:S01]  /*6320*/  IMAD R58, R37, UR12, RZ ;  /* 0x0000000c253a7c24 */ /* 0x001fe2000f8e02ff */
        /* <DEDUP_REMOVED lines=8> */
.L_x_3231:
[----:B------:R-:W-:Y:S05]  /*63b0*/  BSYNC B0 ;  /* 0x0000000000007941 */ /* 0x000fea0003800000 */
.L_x_3230:
[----:B------:R-:W-:Y:S05]  /*63c0*/  @!P6 BRA `(.L_x_3232) ;  /* 0x000000000028e947 */ /* 0x000fea0003800000 */
[----:B------:R-:W-:Y:S01]  /*63d0*/  FMUL.FTZ R37, R87, -1.4426950216293334961 ;  /* 0xbfb8aa3b57257820 */ /* 0x000fe20000410000 */
[----:B------:R-:W-:-:S05]  /*63e0*/  FMUL.FTZ R57, R74, -1.4426950216293334961 ;  /* 0xbfb8aa3b4a397820 */ /* 0x000fca0000410000 */
[----:B------:R-:W2:Y:S08]  /*63f0*/  MUFU.EX2 R37, R37 ;  /* 0x0000002500257308 */ /* 0x000eb00000000800 */
[----:B------:R-:W0:Y:S01]  /*6400*/  MUFU.EX2 R57, R57 ;  /* 0x0000003900397308 */ /* 0x000e220000000800 */
[----:B--2---:R-:W-:-:S07]  /*6410*/  FADD.FTZ R56, R37, 1 ;  /* 0x3f80000025387421 */ /* 0x004fce0000010000 */
[----:B------:R-:W2:Y:S01]  /*6420*/  MUFU.RCP R56, R56 ;  /* 0x0000003800387308 */ /* 0x000ea20000001000 */
[----:B01----:R-:W-:-:S07]  /*6430*/  FADD.FTZ R58, R57, 1 ;  /* 0x3f800000393a7421 */ /* 0x003fce0000010000 */
[----:B------:R-:W0:Y:S01]  /*6440*/  MUFU.RCP R59, R58 ;  /* 0x0000003a003b7308 */ /* 0x000e220000001000 */
[----:B--2---:R-:W-:Y:S01]  /*6450*/  FMUL.FTZ R87, R87, R56 ;  /* 0x0000003857577220 */ /* 0x004fe20000410000 */
[----:B0-----:R-:W-:-:S07]  /*6460*/  FMUL.FTZ R74, R74, R59 ;  /* 0x0000003b4a4a7220 */ /* 0x001fce0000410000 */
.L_x_3232:
        /* <DEDUP_REMOVED lines=12> */
[----:B01----:R-:W-:Y:S02]  /*6530*/  LEA R58, P5, R56, UR12, 0x1 ;  /* 0x0000000c383a7c11 */ /* 0x003fe4000f8a08ff */
[----:B------:R-:W-:-:S04]  /*6540*/  IADD3 R37, R57, R37, RZ ;  /* 0x0000002539257210 */ /* 0x000fc80007ffe0ff */
[----:B------:R-:W-:-:S05]  /*6550*/  LEA.HI.X R59, R56, UR13, R37, 0x1, P5 ;  /* 0x0000000d383b7c11 */ /* 0x000fca000a8f0c25 */
[----:B------:R2:W-:Y:S02]  /*6560*/  STG.E desc[UR8][R58.64], R87 ;  /* 0x000000573a007986 */ /* 0x0005e4000c101908 */
.L_x_3234:
[----:B------:R-:W-:Y:S05]  /*6570*/  BSYNC B0 ;  /* 0x0000000000007941 */ /* 0x000fea0003800000 */
.L_x_3233:
[----:B------:R-:W-:Y:S01]  /*6580*/  IADD3 R37, R0, 0x1f0, RZ ;  /* 0x000001f000257810 */ /* 0x000fe20007ffe0ff */
[----:B------:R-:W-:Y:S06]  /*6590*/  @!P6 BRA `(.L_x_3235) ;  /* 0x000000000028e947 */ /* 0x000fec0003800000 */
        /* <DEDUP_REMOVED lines=10> */
.L_x_3235:
[----:B------:R-:W-:Y:S01]  /*6640*/  LOP3.LUT P5, RZ, R5, 0x800000, RZ, 0xc0, !PT ;  /* 0x0080000005ff7812 */ /* 0x000fe200078ac0ff */
[----:B------:R-:W-:-:S12]  /*6650*/  BSSY B0, `(.L_x_3236) ;  /* 0x000000f000007945 */ /* 0x000fd80003800000 */
[----:B------:R-:W-:Y:S05]  /*6660*/  @!P5 BRA `(.L_x_3237) ;  /* 0x000000000034d947 */ /* 0x000fea0003800000 */
[----:B------:R-:W-:Y:S01]  /*6670*/  SHF.R.S32.HI R56, RZ, 0x1f, R103 ;  /* 0x0000001fff387819 */ /* 0x000fe20000011467 */
[----:B------:R-:W-:Y:S01]  /*6680*/  ULDC.64 UR12, c[0x0][0x270] ;  /* 0x00009c00000c7ab9 */ /* 0x000fe20000000a00 */
[----:B------:R-:W-:Y:S01]  /*6690*/  IMAD.MOV.U32 R57, RZ, RZ, R71 ;  /* 0x000000ffff397224 */ /* 0x000fe200078e0047 */
[----:B------:R-:W-:Y:S02]  /*66a0*/  F2FP.BF16.F32.PACK_AB R47, R69, R47 ;  /* 0x0000002f452f723e */ /* 0x000fe400000010ff */
[----:B012---:R-:W-:Y:S01]  /*66b0*/  IMAD R58, R56, UR12, RZ ;  /* 0x0000000c383a7c24 */ /* 0x007fe2000f8e02ff */
[----:B------:R-:W-:-:S03]  /*66c0*/  MOV R56, R72 ;  /* 0x0000004800387202 */ /* 0x000fc60000000f00 */
[C---:B------:R-:W-:Y:S02]  /*66d0*/  IMAD R59, R103.reuse, UR13, R58 ;  /* 0x0000000d673b7c24 */ /* 0x040fe4000f8e023a */
[----:B------:R-:W-:Y:S01]  /*66e0*/  IMAD.WIDE.U32 R56, R103, UR12, R56 ;  /* 0x0000000c67387c25 */ /* 0x000fe2000f8e0038 */
[----:B------:R-:W-:-:S04]  /*66f0*/  ULDC.64 UR12, c[0x0][0x210] ;  /* 0x00008400000c7ab9 */ /* 0x000fc80000000a00 */
[----:B------:R-:W-:Y:S02]  /*6700*/  IADD3 R59, R57, R59, RZ ;  /* 0x0000003b393b7210 */ /* 0x000fe40007ffe0ff */
[----:B------:R-:W-:-:S04]  /*6710*/  LEA R58, P5, R56, UR12, 0x1 ;  /* 0x0000000c383a7c11 */ /* 0x000fc8000f8a08ff */
[----:B------:R-:W-:-:S05]  /*6720*/  LEA.HI.X R59, R56, UR13, R59, 0x1, P5 ;  /* 0x0000000d383b7c11 */ /* 0x000fca000a8f0c3b */
[----:B------:R3:W-:Y:S04]  /*6730*/  STG.E desc[UR8][R58.64], R47 ;  /* 0x0000002f3a007986 */ /* 0x0007e8000c101908 */
.L_x_3237:
[----:B------:R-:W-:Y:S05]  /*6740*/  BSYNC B0 ;  /* 0x0000000000007941 */ /* 0x000fea0003800000 */
.L_x_3236:
[----:B------:R-:W-:Y:S05]  /*6750*/  @!P6 BRA `(.L_x_3238) ;  /* 0x000000000028e947 */ /* 0x000fea0003800000 */
        /* <DEDUP_REMOVED lines=10> */
.L_x_3238:
[----:B------:R-:W-:Y:S01]  /*6800*/  LOP3.LUT P5, RZ, R5, 0x400000, RZ, 0xc0, !PT ;  /* 0x0040000005ff7812 */ /* 0x000fe200078ac0ff */
[----:B------:R-:W-:-:S12]  /*6810*/  BSSY B0, `(.L_x_3239) ;  /* 0x000000f000007945 */ /* 0x000fd80003800000 */
[----:B------:R-:W-:Y:S05]  /*6820*/  @!P5 BRA `(.L_x_3240) ;  /* 0x000000000034d947 */ /* 0x000fea0003800000 */
[----:B---3--:R-:W-:Y:S01]  /*6830*/  SHF.R.S32.HI R47, RZ, 0x1f, R102 ;  /* 0x0000001fff2f7819 */ /* 0x008fe20000011466 */
[----:B------:R-:W-:Y:S01]  /*6840*/  ULDC.64 UR12, c[0x0][0x270] ;  /* 0x00009c00000c7ab9 */ /* 0x000fe20000000a00 */
[----:B------:R-:W-:Y:S02]  /*6850*/  MOV R56, R72 ;  /* 0x0000004800387202 */ /* 0x000fe40000000f00 */
[----:B------:R-:W-:Y:S01]  /*6860*/  MOV R57, R71 ;  /* 0x0000004700397202 */ /* 0x000fe20000000f00 */
[----:B------:R-:W-:Y:S02]  /*6870*/  IMAD R47, R47, UR12, RZ ;  /* 0x0000000c2f2f7c24 */ /* 0x000fe4000f8e02ff */
[----:B------:R-:W-:-:S04]  /*6880*/  IMAD.WIDE.U32 R56, R102, UR12, R56 ;  /* 0x0000000c66387c25 */ /* 0x000fc8000f8e0038 */
[----:B------:R-:W-:Y:S01]  /*6890*/  IMAD R47, R102, UR13, R47 ;  /* 0x0000000d662f7c24 */ /* 0x000fe2000f8e022f */
[----:B------:R-:W-:Y:S02]  /*68a0*/  ULDC.64 UR12, c[0x0][0x210] ;  /* 0x00008400000c7ab9 */ /* 0x000fe40000000a00 */
[----:B012---:R-:W-:Y:S02]  /*68b0*/  LEA R58, P5, R56, UR12, 0x1 ;  /* 0x0000000c383a7c11 */ /* 0x007fe4000f8a08ff */
[----:B------:R-:W-:-:S04]  /*68c0*/  IADD3 R47, R57, R47, RZ ;  /* 0x0000002f392f7210 */ /* 0x000fc80007ffe0ff */
[----:B------:R-:W-:Y:S02]  /*68d0*/  LEA.HI.X R59, R56, UR13, R47, 0x1, P5 ;  /* 0x0000000d383b7c11 */ /* 0x000fe4000a8f0c2f */
[----:B------:R-:W-:-:S05]  /*68e0*/  F2FP.BF16.F32.PACK_AB R47, R68, R46 ;  /* 0x0000002e442f723e */ /* 0x000fca00000010ff */
[----:B------:R4:W-:Y:S02]  /*68f0*/  STG.E desc[UR8][R58.64], R47 ;  /* 0x0000002f3a007986 */ /* 0x0009e4000c101908 */
.L_x_3240:
[----:B------:R-:W-:Y:S05]  /*6900*/  BSYNC B0 ;  /* 0x0000000000007941 */ /* 0x000fea0003800000 */
.L_x_3239:
[----:B------:R-:W-:Y:S05]  /*6910*/  @!P6 BRA `(.L_x_3241) ;  /* 0x000000000028e947 */ /* 0x000fea0003800000 */
[----:B------:R-:W-:Y:S01]  /*6920*/  FMUL.FTZ R46, R6, -1.4426950216293334961 ;  /* 0xbfb8aa3b062e7820 */ /* 0x000fe20000410000 */
[----:B------:R-:W-:-:S05]  /*6930*/  FMUL.FTZ R56, R67, -1.4426950216293334961 ;  /* 0xbfb8aa3b43387820 */ /* 0x000fca0000410000 */
[----:B------:R-:W3:Y:S08]  /*6940*/  MUFU.EX2 R46, R46 ;  /* 0x0000002e002e7308 */ /* 0x000ef00000000800 */
[----:B------:R-:W5:Y:S01]  /*6950*/  MUFU.EX2 R56, R56 ;  /* 0x0000003800387308 */ /* 0x000f620000000800 */
[----:B---34-:R-:W-:-:S07]  /*6960*/  FADD.FTZ R47, R46, 1 ;  /* 0x3f8000002e2f7421 */ /* 0x018fce0000010000 */
[----:B------:R-:W3:Y:S01]  /*6970*/  MUFU.RCP R47, R47 ;  /* 0x0000002f002f7308 */ /* 0x000ee20000001000 */
[----:B-----5:R-:W-:-:S07]  /*6980*/  FADD.FTZ R57, R56, 1 ;  /* 0x3f80000038397421 */ /* 0x020fce0000010000 */
[----:B012---:R-:W0:Y:S01]  /*6990*/  MUFU.RCP R58, R57 ;  /* 0x00000039003a7308 */ /* 0x007e220000001000 */
[----:B---3--:R-:W-:Y:S01]  /*69a0*/  FMUL.FTZ R6, R6, R47 ;  /* 0x0000002f06067220 */ /* 0x008fe20000410000 */
[----:B0-----:R-:W-:-:S07]  /*69b0*/  FMUL.FTZ R67, R67, R58 ;  /* 0x0000003a43437220 */ /* 0x001fce0000410000 */
.L_x_3241:
[----:B------:R-:W-:Y:S01]  /*69c0*/  LOP3.LUT P5, RZ, R5, 0x200000, RZ, 0xc0, !PT ;  /* 0x0020000005ff7812 */ /* 0x000fe200078ac0ff */
[----:B------:R-:W-:-:S12]  /*69d0*/  BSSY B0, `(.L_x_3242) ;  /* 0x000000f000007945 */ /* 0x000fd80003800000 */
[----:B------:R-:W-:Y:S05]  /*69e0*/  @!P5 BRA `(.L_x_3243) ;  /* 0x000000000034d947 */ /* 0x000fea0003800000 */
[----:B------:R-:W-:Y:S01]  /*69f0*/  SHF.R.S32.HI R46, RZ, 0x1f, R101 ;  /* 0x0000001fff2e7819 */ /* 0x000fe20000011465 */
[----:B------:R-:W-:Y:S01]  /*6a00*/  ULDC.64 UR12, c[0x0][0x270] ;  /* 0x00009c00000c7ab9 */ /* 0x000fe20000000a00 */
[----:B---34-:R-:W-:Y:S02]  /*6a10*/  MOV R47, R71 ;  /* 0x00000047002f7202 */ /* 0x018fe40000000f00 */
[----:B------:R-:W-:Y:S01]  /*6a20*/  F2FP.BF16.F32.PACK_AB R67, R67, R6 ;  /* 0x000000064343723e */ /* 0x000fe200000010ff */
[----:B------:R-:W-:Y:S02]  /*6a30*/  IMAD R56, R46, UR12, RZ ;  /* 0x0000000c2e387c24 */ /* 0x000fe4000f8e02ff */
[----:B------:R-:W-:Y:S02]  /*6a40*/  IMAD.MOV.U32 R46, RZ, RZ, R72 ;  /* 0x000000ffff2e7224 */ /* 0x000fe400078e0048 */
[C---:B------:R-:W-:Y:S02]  /*6a50*/  IMAD R57, R101.reuse, UR13, R56 ;  /* 0x0000000d65397c24 */ /* 0x040fe4000f8e0238 */
[----:B------:R-:W-:Y:S01]  /*6a60*/  IMAD.WIDE.U32 R46, R101, UR12, R46 ;  /* 0x0000000c652e7c25 */ /* 0x000fe2000f8e002e */
[----:B------:R-:W-:-:S04]  /*6a70*/  ULDC.64 UR12, c[0x0][0x210] ;  /* 0x00008400000c7ab9 */ /* 0x000fc80000000a00 */
[----:B------:R-:W-:Y:S02]  /*6a80*/  IADD3 R57, R47, R57, RZ ;  /* 0x000000392f397210 */ /* 0x000fe40007ffe0ff */
[----:B------:R-:W-:-:S04]  /*6a90*/  LEA R56, P5, R46, UR12, 0x1 ;  /* 0x0000000c2e387c11 */ /* 0x000fc8000f8a08ff */
[----:B------:R-:W-:-:S05]  /*6aa0*/  LEA.HI.X R57, R46, UR13, R57, 0x1, P5 ;  /* 0x0000000d2e397c11 */ /* 0x000fca000a8f0c39 */
[----:B------:R3:W-:Y:S04]  /*6ab0*/  STG.E desc[UR8][R56.64], R67 ;  /* 0x0000004338007986 */ /* 0x0007e8000c101908 */
.L_x_3243:
[----:B------:R-:W-:Y:S05]  /*6ac0*/  BSYNC B0 ;  /* 0x0000000000007941 */ /* 0x000fea0003800000 */
.L_x_3242:
[----:B------:R-:W-:Y:S05]  /*6ad0*/  @!P6 BRA `(.L_x_3244) ;  /* 0x000000000028e947 */ /* 0x000fea0003800000 */
[----:B------:R-:W-:Y:S01]  /*6ae0*/  FMUL.FTZ R6, R9, -1.4426950216293334961 ;  /* 0xbfb8aa3b09067820 */ /* 0x000fe20000410000 */
[----:B---34-:R-:W-:-:S05]  /*6af0*/  FMUL.FTZ R47, R66, -1.4426950216293334961 ;  /* 0xbfb8aa3b422f7820 */ /* 0x018fca0000410000 */
[----:B------:R-:W3:Y:S08]  /*6b00*/  MUFU.EX2 R6, R6 ;  /* 0x0000000600067308 */ /* 0x000ef00000000800 */
[----:B------:R-:W4:Y:S01]  /*6b10*/  MUFU.EX2 R47, R47 ;  /* 0x0000002f002f7308 */ /* 0x000f220000000800 */
[----:B---3--:R-:W-:-:S07]  /*6b20*/  FADD.FTZ R46, R6, 1 ;  /* 0x3f800000062e7421 */ /* 0x008fce0000010000 */
[----:B------:R-:W3:Y:S01]  /*6b30*/  MUFU.RCP R46, R46 ;  /* 0x0000002e002e7308 */ /* 0x000ee20000001000 */
[----:B----4-:R-:W-:-:S07]  /*6b40*/  FADD.FTZ R56, R47, 1 ;  /* 0x3f8000002f387421 */ /* 0x010fce0000010000 */
[----:B------:R-:W4:Y:S01]  /*6b50*/  MUFU.RCP R57, R56 ;  /* 0x0000003800397308 */ /* 0x000f220000001000 */
[----:B---3--:R-:W-:Y:S01]  /*6b60*/  FMUL.FTZ R9, R9, R46 ;  /* 0x0000002e09097220 */ /* 0x008fe20000410000 */
[----:B----4-:R-:W-:-:S07]  /*6b70*/  FMUL.FTZ R66, R66, R57 ;  /* 0x0000003942427220 */ /* 0x010fce0000410000 */
.L_x_3244:
[----:B------:R-:W-:Y:S01]  /*6b80*/  LOP3.LUT P5, RZ, R5, 0x100000, RZ, 0xc0, !PT ;  /* 0x0010000005ff7812 */ /* 0x000fe200078ac0ff */
[----:B------:R-:W-:-:S12]  /*6b90*/  BSSY B0, `(.L_x_3245) ;  /* 0x000000f000007945 */ /* 0x000fd80003800000 */
[----:B------:R-:W-:Y:S05]  /*6ba0*/  @!P5 BRA `(.L_x_3246) ;  /* 0x000000000034d947 */ /* 0x000fea0003800000 */
[----:B------:R-:W-:Y:S01]  /*6bb0*/  SHF.R.S32.HI R6, RZ, 0x1f, R99 ;  /* 0x0000001fff067819 */ /* 0x000fe20000011463 */
[----:B------:R-:W-:Y:S01]  /*6bc0*/  ULDC.64 UR12, c[0x0][0x270] ;  /* 0x00009c00000c7ab9 */ /* 0x000fe20000000a00 */
[----:B------:R-:W-:Y:S02]  /*6bd0*/  MOV R46, R72 ;  /* 0x00000048002e7202 */ /* 0x000fe40000000f00 */
[----:B---34-:R-:W-:Y:S01]  /*6be0*/  MOV R47, R71 ;  /* 0x00000047002f7202 */ /* 0x018fe20000000f00 */
[----:B------:R-:W-:Y:S01]  /*6bf0*/  IMAD R6, R6, UR12, RZ ;  /* 0x0000000c06067c24 */ /* 0x000fe2000f8e02ff */
[----:B------:R-:W-:Y:S01]  /*6c00*/  F2FP.BF16.F32.PACK_AB R9, R66, R9 ;  /* 0x000000094209723e */ /* 0x000fe200000010ff */
[----:B------:R-:W-:-:S04]  /*6c10*/  IMAD.WIDE.U32 R46, R99, UR12, R46 ;  /* 0x0000000c632e7c25 */ /* 0x000fc8000f8e002e */
[----:B------:R-:W-:Y:S01]  /*6c20*/  IMAD R57, R99, UR13, R6 ;  /* 0x0000000d63397c24 */ /* 0x000fe2000f8e0206 */
[----:B------:R-:W-:Y:S02]  /*6c30*/  ULDC.64 UR12, c[0x0][0x210] ;  /* 0x00008400000c7ab9 */ /* 0x000fe40000000a00 */
[----:B------:R-:W-:Y:S01]  /*6c40*/  LEA R56, P5, R46, UR12, 0x1 ;  /* 0x0000000c2e387c11 */ /* 0x000fe2000f8a08ff */
[----:B------:R-:W-:-:S05]  /*6c50*/  IMAD.IADD R57, R47, 0x1, R57 ;  /* 0x000000012f397824 */ /* 0x000fca00078e0239 */
[----:B------:R-:W-:-:S05]  /*6c60*/  LEA.HI.X R57, R46, UR13, R57, 0x1, P5 ;  /* 0x0000000d2e397c11 */ /* 0x000fca000a8f0c39 */
[----:B------:R3:W-:Y:S02]  /*6c70*/  STG.E desc[UR8][R56.64], R9 ;  /* 0x0000000938007986 */ /* 0x0007e4000c101908 */
.L_x_3246:
[----:B------:R-:W-:Y:S05]  /*6c80*/  BSYNC B0 ;  /* 0x0000000000007941 */ /* 0x000fea0003800000 */
.L_x_3245:
        /* <DEDUP_REMOVED lines=11> */
.L_x_3247:
        /* <DEDUP_REMOVED lines=16> */
.L_x_3249:
[----:B------:R-:W-:Y:S05]  /*6e40*/  BSYNC B0 ;  /* 0x0000000000007941 */ /* 0x000fea0003800000 */
.L_x_3248:
        /* <DEDUP_REMOVED lines=8> */
[----:B------:R-:W4:Y:S01]  /*6ed0*/  MUFU.RCP R10, R9 ;  /* 0x00000009000a7308 */ /* 0x000f220000001000 */
[----:B---3--:R-:W-:Y:S01]  /*6ee0*/  FMUL.FTZ R64, R64, R47 ;  /* 0x0000002f40407220 */ /* 0x008fe20000410000 */
[----:B----4-:R-:W-:-:S07]  /*6ef0*/  FMUL.FTZ R11, R11, R10 ;  /* 0x0000000a0b0b7220 */ /* 0x010fce0000410000 */
.L_x_3250:
[----:B------:R-:W-:Y:S01]  /*6f00*/  LOP3.LUT P5, RZ, R5, 0x40000, RZ, 0xc0, !PT ;  /* 0x0004000005ff7812 */ /* 0x000fe200078ac0ff */
[----:B------:R-:W-:-:S12]  /*6f10*/  BSSY B0, `(.L_x_3251) ;  /* 0x000000f000007945 */ /* 0x000fd80003800000 */
[----:B------:R-:W-:Y:S05]  /*6f20*/  @!P5 BRA `(.L_x_3252) ;  /* 0x000000000034d947 */ /* 0x000fea0003800000 */
[----:B------:R-:W-:Y:S01]  /*6f30*/  SHF.R.S32.HI R6, RZ, 0x1f, R96 ;  /* 0x0000001fff067819 */ /* 0x000fe20000011460 */
[----:B------:R-:W-:Y:S01]  /*6f40*/  ULDC.64 UR12, c[0x0][0x270] ;  /* 0x00009c00000c7ab9 */ /* 0x000fe20000000a00 */
[----:B------:R-:W-:Y:S01]  /*6f50*/  MOV R46, R72 ;  /* 0x00000048002e7202 */ /* 0x000fe20000000f00 */
[----:B---34-:R-:W-:Y:S01]  /*6f60*/  IMAD.MOV.U32 R47, RZ, RZ, R71 ;  /* 0x000000ffff2f7224 */ /* 0x018fe200078e0047 */
        /* <DEDUP_REMOVED lines=9> */
.L_x_3252:
[----:B------:R-:W-:Y:S05]  /*7000*/  BSYNC B0 ;  /* 0x0000000000007941 */ /* 0x000fea0003800000 */
.L_x_3251:
[----:B------:R-:W-:Y:S05]  /*7010*/  @!P6 BRA `(.L_x_3253) ;  /* 0x000000000028e947 */ /* 0x000fea0003800000 */
[----:B------:R-:W-:Y:S01]  /*7020*/  FMUL.FTZ R6, R12, -1.4426950216293334961 ;  /* 0xbfb8aa3b0c067820 */ /* 0x000fe20000410000 */
[----:B------:R-:W-:-:S05]  /*7030*/  FMUL.FTZ R10, R63, -1.4426950216293334961 ;  /* 0xbfb8aa3b3f0a7820 */ /* 0x000fca0000410000 */
[----:B------:R-:W3:Y:S08]  /*7040*/  MUFU.EX2 R6, R6 ;  /* 0x0000000600067308 */ /* 0x000ef00000000800 */
[----:B------:R-:W5:Y:S01]  /*7050*/  MUFU.EX2 R10, R10 ;  /* 0x0000000a000a7308 */ /* 0x000f620000000800 */
[----:B---3--:R-:W-:-:S07]  /*7060*/  FADD.FTZ R9, R6, 1 ;  /* 0x3f80000006097421 */ /* 0x008fce0000010000 */
[----:B------:R-:W3:Y:S01]  /*7070*/  MUFU.RCP R9, R9 ;  /* 0x0000000900097308 */ /* 0x000ee20000001000 */
[----:B-----5:R-:W-:-:S07]  /*7080*/  FADD.FTZ R11, R10, 1 ;  /* 0x3f8000000a0b7421 */ /* 0x020fce0000010000 */
[----:B------:R-:W5:Y:S01]  /*7090*/  MUFU.RCP R46, R11 ;  /* 0x0000000b002e7308 */ /* 0x000f620000001000 */
[----:B---3--:R-:W-:Y:S01]  /*70a0*/  FMUL.FTZ R12, R12, R9 ;  /* 0x000000090c0c7220 */ /* 0x008fe20000410000 */
[----:B-----5:R-:W-:-:S07]  /*70b0*/  FMUL.FTZ R63, R63, R46 ;  /* 0x0000002e3f3f7220 */ /* 0x020fce0000410000 */
.L_x_3253:
[----:B------:R-:W-:Y:S01]  /*70c0*/  LOP3.LUT P5, RZ, R5, 0x20000, RZ, 0xc0, !PT ;  /* 0x0002000005ff7812 */ /* 0x000fe200078ac0ff */
[----:B------:R-:W-:-:S12]  /*70d0*/  BSSY B0, `(.L_x_3254) ;  /* 0x000000f000007945 */ /* 0x000fd80003800000 */
[----:B------:R-:W-:Y:S05]  /*70e0*/  @!P5 BRA `(.L_x_3255) ;  /* 0x000000000034d947 */ /* 0x000fea0003800000 */
[----:B------:R-:W-:Y:S01]  /*70f0*/  SHF.R.S32.HI R6, RZ, 0x1f, R95 ;  /* 0x0000001fff067819 */ /* 0x000fe2000001145f */
[----:B------:R-:W-:Y:S01]  /*7100*/  ULDC.64 UR12, c[0x0][0x270] ;  /* 0x00009c00000c7ab9 */ /* 0x000fe20000000a00 */
[----:B------:R-:W-:Y:S02]  /*7110*/  MOV R10, R72 ;  /* 0x00000048000a7202 */ /* 0x000fe40000000f00 */
[----:B---3--:R-:W-:Y:S01]  /*7120*/  MOV R11, R71 ;  /* 0x00000047000b7202 */ /* 0x008fe20000000f00 */
[----:B------:R-:W-:Y:S01]  /*7130*/  IMAD R6, R6, UR12, RZ ;  /* 0x0000000c06067c24 */ /* 0x000fe2000f8e02ff */
[----:B------:R-:W-:Y:S01]  /*7140*/  F2FP.BF16.F32.PACK_AB R63, R63, R12 ;  /* 0x0000000c3f3f723e */ /* 0x000fe200000010ff */
[----:B------:R-:W-:-:S04]  /*7150*/  IMAD.WIDE.U32 R10, R95, UR12, R10 ;  /* 0x0000000c5f0a7c25 */ /* 0x000fc8000f8e000a */
[----:B------:R-:W-:Y:S01]  /*7160*/  IMAD R9, R95, UR13, R6 ;  /* 0x0000000d5f097c24 */ /* 0x000fe2000f8e0206 */
[----:B------:R-:W-:Y:S02]  /*7170*/  ULDC.64 UR12, c[0x0][0x210] ;  /* 0x00008400000c7ab9 */ /* 0x000fe40000000a00 */
[----:B------:R-:W-:Y:S02]  /*7180*/  LEA R46, P5, R10, UR12, 0x1 ;  /* 0x0000000c0a2e7c11 */ /* 0x000fe4000f8a08ff */
[----:B------:R-:W-:-:S04]  /*7190*/  IADD3 R9, R11, R9, RZ ;  /* 0x000000090b097210 */ /* 0x000fc80007ffe0ff */
[----:B----4-:R-:W-:-:S05]  /*71a0*/  LEA.HI.X R47, R10, UR13, R9, 0x1, P5 ;  /* 0x0000000d0a2f7c11 */ /* 0x010fca000a8f0c09 */
[----:B------:R3:W-:Y:S02]  /*71b0*/  STG.E desc[UR8][R46.64], R63 ;  /* 0x0000003f2e007986 */ /* 0x0007e4000c101908 */
.L_x_3255:
[----:B------:R-:W-:Y:S05]  /*71c0*/  BSYNC B0 ;  /* 0x0000000000007941 */ /* 0x000fea0003800000 */
.L_x_3254:
[----:B------:R-:W-:Y:S05]  /*71d0*/  @!P6 BRA `(.L_x_3256) ;  /* 0x000000000028e947 */ /* 0x000fea0003800000 */
[----:B------:R-:W-:Y:S01]  /*71e0*/  FMUL.FTZ R6, R13, -1.4426950216293334961 ;  /* 0xbfb8aa3b0d067820 */ /* 0x000fe20000410000 */
[----:B---3--:R-:W-:-:S05]  /*71f0*/  FMUL.FTZ R11, R8, -1.4426950216293334961 ;  /* 0xbfb8aa3b080b7820 */ /* 0x008fca0000410000 */
[----:B------:R-:W3:Y:S08]  /*7200*/  MUFU.EX2 R6, R6 ;  /* 0x0000000600067308 */ /* 0x000ef00000000800 */
[----:B------:R-:W5:Y:S01]  /*7210*/  MUFU.EX2 R11, R11 ;  /* 0x0000000b000b7308 */ /* 0x000f620000000800 */
[----:B---3--:R-:W-:-:S07]  /*7220*/  FADD.FTZ R9, R6, 1 ;  /* 0x3f80000006097421 */ /* 0x008fce0000010000 */
[----:B------:R-:W3:Y:S01]  /*7230*/  MUFU.RCP R10, R9 ;  /* 0x00000009000a7308 */ /* 0x000ee20000001000 */
[----:B-----5:R-:W-:-:S07]  /*7240*/  FADD.FTZ R12, R11, 1 ;  /* 0x3f8000000b0c7421 */ /* 0x020fce0000010000 */
[----:B----4-:R-:W4:Y:S01]  /*7250*/  MUFU.RCP R47, R12 ;  /* 0x0000000c002f7308 */ /* 0x010f220000001000 */
[----:B---3--:R-:W-:Y:S01]  /*7260*/  FMUL.FTZ R13, R13, R10 ;  /* 0x0000000a0d0d7220 */ /* 0x008fe20000410000 */
[----:B----4-:R-:W-:-:S07]  /*7270*/  FMUL.FTZ R8, R8, R47 ;  /* 0x0000002f08087220 */ /* 0x010fce0000410000 */
.L_x_3256:
[----:B------:R-:W-:Y:S01]  /*7280*/  LOP3.LUT P5, RZ, R5, 0x10000, RZ, 0xc0, !PT ;  /* 0x0001000005ff7812 */ /* 0x000fe200078ac0ff */
[----:B------:R-:W-:-:S12]  /*7290*/  BSSY B0, `(.L_x_3257) ;  /* 0x000000f000007945 */ /* 0x000fd80003800000 */
[----:B------:R-:W-:Y:S05]  /*72a0*/  @!P5 BRA `(.L_x_3258) ;  /* 0x000000000034d947 */ /* 0x000fea0003800000 */
[----:B------:R-:W-:Y:S01]  /*72b0*/  SHF.R.S32.HI R6, RZ, 0x1f, R94 ;  /* 0x0000001fff067819 */ /* 0x000fe2000001145e */
[----:B------:R-:W-:Y:S01]  /*72c0*/  ULDC.64 UR12, c[0x0][0x270] ;  /* 0x00009c00000c7ab9 */ /* 0x000fe20000000a00 */
[----:B---3--:R-:W-:Y:S01]  /*72d0*/  MOV R11, R71 ;  /* 0x00000047000b7202 */ /* 0x008fe20000000f00 */
        /* <DEDUP_REMOVED lines=8> */
[----:B----4-:R-:W-:-:S05]  /*7360*/  LEA.HI.X R47, R10, UR13, R9, 0x1, P5 ;  /* 0x0000000d0a2f7c11 */ /* 0x010fca000a8f0c09 */
[----:B------:R3:W-:Y:S02]  /*7370*/  STG.E desc[UR8][R46.64], R13 ;  /* 0x0000000d2e007986 */ /* 0x0007e4000c101908 */
.L_x_3258:
[----:B------:R-:W-:Y:S05]  /*7380*/  BSYNC B0 ;  /* 0x0000000000007941 */ /* 0x000fea0003800000 */
.L_x_3257:
        /* <DEDUP_REMOVED lines=11> */
.L_x_3259:
[----:B------:R-:W-:Y:S01]  /*7440*/  LOP3.LUT P5, RZ, R5, 0x8000, RZ, 0xc0, !PT ;  /* 0x0000800005ff7812 */ /* 0x000fe200078ac0ff */
[----:B------:R-:W-:-:S12]  /*7450*/  BSSY B0, `(.L_x_3260) ;  /* 0x000000f000007945 */ /* 0x000fd80003800000 */
[----:B------:R-:W-:Y:S05]  /*7460*/  @!P5 BRA `(.L_x_3261) ;  /* 0x000000000034d947 */ /* 0x000fea0003800000 */
[----:B------:R-:W-:Y:S01]  /*7470*/  SHF.R.S32.HI R6, RZ, 0x1f, R93 ;  /* 0x0000001fff067819 */ /* 0x000fe2000001145d */
[----:B------:R-:W-:Y:S01]  /*7480*/  ULDC.64 UR12, c[0x0][0x270] ;  /* 0x00009c00000c7ab9 */ /* 0x000fe20000000a00 */
[----:B------:R-:W-:Y:S02]  /*7490*/  MOV R8, R72 ;  /* 0x0000004800087202 */ /* 0x000fe40000000f00 */
[----:B---3--:R-:W-:Y:S01]  /*74a0*/  MOV R9, R71 ;  /* 0x0000004700097202 */ /* 0x008fe20000000f00 */
[----:B------:R-:W-:Y:S02]  /*74b0*/  IMAD R6, R6, UR12, RZ ;  /* 0x0000000c06067c24 */ /* 0x000fe4000f8e02ff */
[----:B------:R-:W-:-:S04]  /*74c0*/  IMAD.WIDE.U32 R8, R93, UR12, R8 ;  /* 0x0000000c5d087c25 */ /* 0x000fc8000f8e0008 */
[----:B------:R-:W-:Y:S01]  /*74d0*/  IMAD R11, R93, UR13, R6 ;  /* 0x0000000d5d0b7c24 */ /* 0x000fe2000f8e0206 */
[----:B------:R-:W-:Y:S02]  /*74e0*/  ULDC.64 UR12, c[0x0][0x210] ;  /* 0x00008400000c7ab9 */ /* 0x000fe40000000a00 */
[----:B------:R-:W-:Y:S01]  /*74f0*/  LEA R10, P5, R8, UR12, 0x1 ;  /* 0x0000000c080a7c11 */ /* 0x000fe2000f8a08ff */
[----:B------:R-:W-:Y:S01]  /*7500*/  IMAD.IADD R11, R9, 0x1, R11 ;  /* 0x00000001090b7824 */ /* 0x000fe200078e020b */
[----:B------:R-:W-:-:S04]  /*7510*/  F2FP.BF16.F32.PACK_AB R9, R28, R14 ;  /* 0x0000000e1c09723e */ /* 0x000fc800000010ff */
[----:B------:R-:W-:-:S05]  /*7520*/  LEA.HI.X R11, R8, UR13, R11, 0x1, P5 ;  /* 0x0000000d080b7c11 */ /* 0x000fca000a8f0c0b */
[----:B------:R3:W-:Y:S02]  /*7530*/  STG.E desc[UR8][R10.64], R9 ;  /* 0x000000090a007986 */ /* 0x0007e4000c101908 */
.L_x_3261:
[----:B------:R-:W-:Y:S05]  /*7540*/  BSYNC B0 ;  /* 0x0000000000007941 */ /* 0x000fea0003800000 */
.L_x_3260:
        /* <DEDUP_REMOVED lines=11> */
.L_x_3262:
        /* <DEDUP_REMOVED lines=16> */
.L_x_3264:
[----:B------:R-:W-:Y:S05]  /*7700*/  BSYNC B0 ;  /* 0x0000000000007941 */ /* 0x000fea0003800000 */
.L_x_3263:
[----:B------:R-:W-:Y:S05]  /*7710*/  @!P6 BRA `(.L_x_3265) ;  /* 0x000000000028e947 */ /* 0x000fea0003800000 */
[----:B---3--:R-:W-:Y:S01]  /*7720*/  FMUL.FTZ R10, R30, -1.4426950216293334961 ;  /* 0xbfb8aa3b1e0a7820 */ /* 0x008fe20000410000 */
        /* <DEDUP_REMOVED lines=9> */
.L_x_3265:
[----:B------:R-:W-:Y:S01]  /*77c0*/  LOP3.LUT P5, RZ, R5, 0x2000, RZ, 0xc0, !PT ;  /* 0x0000200005ff7812 */ /* 0x000fe200078ac0ff */
[----:B------:R-:W-:-:S12]  /*77d0*/  BSSY B0, `(.L_x_3266) ;  /* 0x000000f000007945 */ /* 0x000fd80003800000 */
[----:B------:R-:W-:Y:S05]  /*77e0*/  @!P5 BRA `(.L_x_3267) ;  /* 0x000000000034d947 */ /* 0x000fea0003800000 */
[----:B------:R-:W-:Y:S01]  /*77f0*/  SHF.R.S32.HI R6, RZ, 0x1f, R90 ;  /* 0x0000001fff067819 */ /* 0x000fe2000001145a */
[----:B------:R-:W-:Y:S01]  /*7800*/  ULDC.64 UR12, c[0x0][0x270] ;  /* 0x00009c00000c7ab9 */ /* 0x000fe20000000a00 */
[----:B------:R-:W-:Y:S01]  /*7810*/  MOV R8, R72 ;  /* 0x0000004800087202 */ /* 0x000fe20000000f00 */
[----:B---3--:R-:W-:Y:S02]  /*7820*/  IMAD.MOV.U32 R9, RZ, RZ, R71 ;  /* 0x000000ffff097224 */ /* 0x008fe400078e0047 */
[----:B------:R-:W-:Y:S02]  /*7830*/  IMAD R11, R6, UR12, RZ ;  /* 0x0000000c060b7c24 */ /* 0x000fe4000f8e02ff */
[----:B------:R-:W-:-:S04]  /*7840*/  IMAD.WIDE.U32 R8, R90, UR12, R8 ;  /* 0x0000000c5a087c25 */ /* 0x000fc8000f8e0008 */
[----:B------:R-:W-:Y:S01]  /*7850*/  IMAD R11, R90, UR13, R11 ;  /* 0x0000000d5a0b7c24 */ /* 0x000fe2000f8e020b */
[----:B------:R-:W-:Y:S02]  /*7860*/  ULDC.64 UR12, c[0x0][0x210] ;  /* 0x00008400000c7ab9 */ /* 0x000fe40000000a00 */
[----:B------:R-:W-:Y:S02]  /*7870*/  LEA R10, P5, R8, UR12, 0x1 ;  /* 0x0000000c080a7c11 */ /* 0x000fe4000f8a08ff */
[----:B------:R-:W-:Y:S02]  /*7880*/  IADD3 R11, R9, R11, RZ ;  /* 0x0000000b090b7210 */ /* 0x000fe40007ffe0ff */
[----:B------:R-:W-:Y:S02]  /*7890*/  F2FP.BF16.F32.PACK_AB R9, R30, R16 ;  /* 0x000000101e09723e */ /* 0x000fe400000010ff */
[----:B------:R-:W-:-:S05]  /*78a0*/  LEA.HI.X R11, R8, UR13, R11, 0x1, P5 ;  /* 0x0000000d080b7c11 */ /* 0x000fca000a8f0c0b */
[----:B------:R3:W-:Y:S02]  /*78b0*/  STG.E desc[UR8][R10.64], R9 ;  /* 0x000000090a007986 */ /* 0x0007e4000c101908 */
.L_x_3267:
[----:B------:R-:W-:Y:S05]  /*78c0*/  BSYNC B0 ;  /* 0x0000000000007941 */ /* 0x000fea0003800000 */
.L_x_3266:
        /* <DEDUP_REMOVED lines=11> */
.L_x_3268:
        /* <DEDUP_REMOVED lines=16> */
.L_x_3270:
[----:B------:R-:W-:Y:S05]  /*7a80*/  BSYNC B0 ;  /* 0x0000000000007941 */ /* 0x000fea0003800000 */
.L_x_3269:
        /* <DEDUP_REMOVED lines=11> */
.L_x_3271:
[----:B------:R-:W-:Y:S01]  /*7b40*/  LOP3.LUT P5, RZ, R5, 0x800, RZ, 0xc0, !PT ;  /* 0x0000080005ff7812 */ /* 0x000fe200078ac0ff */
[----:B------:R-:W-:-:S12]  /*7b50*/  BSSY B0, `(.L_x_3272) ;  /* 0x000000f000007945 */ /* 0x000fd80003800000 */
[----:B------:R-:W-:Y:S05]  /*7b60*/  @!P5 BRA `(.L_x_3273) ;  /* 0x000000000034d947 */ /* 0x000fea0003800000 */
[----:B------:R-:W-:Y:S01]  /*7b70*/  SHF.R.S32.HI R6, RZ, 0x1f, R88 ;  /* 0x0000001fff067819 */ /* 0x000fe20000011458 */
[----:B------:R-:W-:Y:S01]  /*7b80*/  ULDC.64 UR12, c[0x0][0x270] ;  /* 0x00009c00000c7ab9 */ /* 0x000fe20000000a00 */
[----:B---3--:R-:W-:Y:S01]  /*7b90*/  MOV R9, R71 ;  /* 0x0000004700097202 */ /* 0x008fe20000000f00 */
[----:B------:R-:W-:Y:S02]  /*7ba0*/  IMAD.MOV.U32 R8, RZ, RZ, R72 ;  /* 0x000000ffff087224 */ /* 0x000fe400078e0048 */
        /* <DEDUP_REMOVED lines=9> */
.L_x_3273:
[----:B------:R-:W-:Y:S05]  /*7c40*/  BSYNC B0 ;  /* 0x0000000000007941 */ /* 0x000fea0003800000 */
.L_x_3272:
        /* <DEDUP_REMOVED lines=11> */
.L_x_3274:
[----:B------:R-:W-:Y:S01]  /*7d00*/  LOP3.LUT P5, RZ, R5, 0x400, RZ, 0xc0, !PT ;  /* 0x0000040005ff7812 */ /* 0x000fe200078ac0ff */
[----:B------:R-:W-:-:S12]  /*7d10*/  BSSY B0, `(.L_x_3275) ;  /* 0x000000e000007945 */ /* 0x000fd80003800000 */
[----:B------:R-:W-:Y:S05]  /*7d20*/  @!P5 BRA `(.L_x_3276) ;  /* 0x000000000030d947 */ /* 0x000fea0003800000 */
[----:B------:R-:W-:Y:S01]  /*7d30*/  ULDC.64 UR12, c[0x0][0x270] ;  /* 0x00009c00000c7ab9 */ /* 0x000fe20000000a00 */
[----:B------:R-:W-:Y:S01]  /*7d40*/  MOV R8, R72 ;  /* 0x0000004800087202 */ /* 0x000fe20000000f00 */
[----:B---3--:R-:W-:Y:S01]  /*7d50*/  IMAD R11, R125, UR12, RZ ;  /* 0x0000000c7d0b7c24 */ /* 0x008fe2000f8e02ff */
[----:B------:R-:W-:Y:S02]  /*7d60*/  MOV R9, R71 ;  /* 0x0000004700097202 */ /* 0x000fe40000000f00 */
[----:B------:R-:W-:Y:S01]  /*7d70*/  F2FP.BF16.F32.PACK_AB R19, R33, R19 ;  /* 0x000000132113723e */ /* 0x000fe200000010ff */
[C---:B------:R-:W-:Y:S02]  /*7d80*/  IMAD R11, R86.reuse, UR13, R11 ;  /* 0x0000000d560b7c24 */ /* 0x040fe4000f8e020b */
[----:B------:R-:W-:Y:S01]  /*7d90*/  IMAD.WIDE.U32 R8, R86, UR12, R8 ;  /* 0x0000000c56087c25 */ /* 0x000fe2000f8e0008 */
[----:B------:R-:W-:-:S03]  /*7da0*/  ULDC.64 UR12, c[0x0][0x210] ;  /* 0x00008400000c7ab9 */ /* 0x000fc60000000a00 */
[----:B------:R-:W-:Y:S01]  /*7db0*/  IMAD.IADD R11, R9, 0x1, R11 ;  /* 0x00000001090b7824 */ /* 0x000fe200078e020b */
[----:B------:R-:W-:-:S04]  /*7dc0*/  LEA R10, P5, R8, UR12, 0x1 ;  /* 0x0000000c080a7c11 */ /* 0x000fc8000f8a08ff */
[----:B------:R-:W-:-:S05]  /*7dd0*/  LEA.HI.X R11, R8, UR13, R11, 0x1, P5 ;  /* 0x0000000d080b7c11 */ /* 0x000fca000a8f0c0b */
[----:B------:R3:W-:Y:S04]  /*7de0*/  STG.E desc[UR8][R10.64], R19 ;  /* 0x000000130a007986 */ /* 0x0007e8000c101908 */
.L_x_3276:
[----:B------:R-:W-:Y:S05]  /*7df0*/  BSYNC B0 ;  /* 0x0000000000007941 */ /* 0x000fea0003800000 */
.L_x_3275:
        /* <DEDUP_REMOVED lines=11> */
.L_x_3277:
[----:B------:R-:W-:Y:S01]  /*7eb0*/  LOP3.LUT P5, RZ, R5, 0x200, RZ, 0xc0, !PT ;  /* 0x0000020005ff7812 */ /* 0x000fe200078ac0ff */
[----:B------:R-:W-:-:S12]  /*7ec0*/  BSSY B0, `(.L_x_3278) ;  /* 0x000000e000007945 */ /* 0x000fd80003800000 */
[----:B------:R-:W-:Y:S05]  /*7ed0*/  @!P5 BRA `(.L_x_3279) ;  /* 0x000000000030d947 */ /* 0x000fea0003800000 */
[----:B------:R-:W-:Y:S01]  /*7ee0*/  ULDC.64 UR12, c[0x0][0x270] ;  /* 0x00009c00000c7ab9 */ /* 0x000fe20000000a00 */
[----:B------:R-:W-:Y:S01]  /*7ef0*/  MOV R8, R72 ;  /* 0x0000004800087202 */ /* 0x000fe20000000f00 */
[----:B------:R-:W-:Y:S01]  /*7f00*/  IMAD R6, R124, UR12, RZ ;  /* 0x0000000c7c067c24 */ /* 0x000fe2000f8e02ff */
[----:B---3--:R-:W-:-:S03]  /*7f10*/  MOV R9, R71 ;  /* 0x0000004700097202 */ /* 0x008fc60000000f00 */
[C---:B------:R-:W-:Y:S02]  /*7f20*/  IMAD R11, R85.reuse, UR13, R6 ;  /* 0x0000000d550b7c24 */ /* 0x040fe4000f8e0206 */
[----:B------:R-:W-:Y:S01]  /*7f30*/  IMAD.WIDE.U32 R8, R85, UR12, R8 ;  /* 0x0000000c55087c25 */ /* 0x000fe2000f8e0008 */
[----:B------:R-:W-:-:S04]  /*7f40*/  ULDC.64 UR12, c[0x0][0x210] ;  /* 0x00008400000c7ab9 */ /* 0x000fc80000000a00 */
[----:B------:R-:W-:Y:S02]  /*7f50*/  IADD3 R11, R9, R11, RZ ;  /* 0x0000000b090b7210 */ /* 0x000fe40007ffe0ff */
[----:B------:R-:W-:Y:S02]  /*7f60*/  LEA R10, P5, R8, UR12, 0x1 ;  /* 0x0000000c080a7c11 */ /* 0x000fe4000f8a08ff */
[----:B------:R-:W-:Y:S02]  /*7f70*/  F2FP.BF16.F32.PACK_AB R9, R36, R20 ;  /* 0x000000142409723e */ /* 0x000fe400000010ff */
[----:B------:R-:W-:-:S05]  /*7f80*/  LEA.HI.X R11, R8, UR13, R11, 0x1, P5 ;  /* 0x0000000d080b7c11 */ /* 0x000fca000a8f0c0b */
[----:B------:R3:W-:Y:S04]  /*7f90*/  STG.E desc[UR8][R10.64], R9 ;  /* 0x000000090a007986 */ /* 0x0007e8000c101908 */
.L_x_3279:
[----:B------:R-:W-:Y:S05]  /*7fa0*/  BSYNC B0 ;  /* 0x0000000000007941 */ /* 0x000fea0003800000 */
.L_x_3278:
        /* <DEDUP_REMOVED lines=11> */
.L_x_3280:
[----:B------:R-:W-:Y:S01]  /*8060*/  LOP3.LUT P5, RZ, R5, 0x100, RZ, 0xc0, !PT ;  /* 0x0000010005ff7812 */ /* 0x000fe200078ac0ff */
[----:B------:R-:W-:-:S12]  /*8070*/  BSSY B0, `(.L_x_3281) ;  /* 0x000000e000007945 */ /* 0x000fd80003800000 */
[----:B------:R-:W-:Y:S05]  /*8080*/  @!P5 BRA `(.L_x_3282) ;  /* 0x000000000030d947 */ /* 0x000fea0003800000 */
[----:B------:R-:W-:Y:S01]  /*8090*/  ULDC.64 UR12, c[0x0][0x270] ;  /* 0x00009c00000c7ab9 */ /* 0x000fe20000000a00 */
[----:B------:R-:W-:Y:S01]  /*80a0*/  MOV R8, R72 ;  /* 0x0000004800087202 */ /* 0x000fe20000000f00 */
[----:B---3--:R-:W-:Y:S01]  /*80b0*/  IMAD R11, R123, UR12, RZ ;  /* 0x0000000c7b0b7c24 */ /* 0x008fe2000f8e02ff */
[----:B------:R-:W-:Y:S01]  /*80c0*/  F2FP.BF16.F32.PACK_AB R21, R38, R21 ;  /* 0x000000152615723e */ /* 0x000fe200000010ff */
        /* <DEDUP_REMOVED lines=8> */
.L_x_3282:
[----:B------:R-:W-:Y:S05]  /*8150*/  BSYNC B0 ;  /* 0x0000000000007941 */ /* 0x000fea0003800000 */
.L_x_3281:
        /* <DEDUP_REMOVED lines=11> */
.L_x_3283:
[----:B------:R-:W-:Y:S01]  /*8210*/  LOP3.LUT P5, RZ, R5, 0x80, RZ, 0xc0, !PT ;  /* 0x0000008005ff7812 */ /* 0x000fe200078ac0ff */
[----:B------:R-:W-:-:S12]  /*8220*/  BSSY B0, `(.L_x_3284) ;  /* 0x000000e000007945 */ /* 0x000fd80003800000 */
[----:B------:R-:W-:Y:S05]  /*8230*/  @!P5 BRA `(.L_x_3285) ;  /* 0x000000000030d947 */ /* 0x000fea0003800000 */
[----:B------:R-:W-:Y:S01]  /*8240*/  ULDC.64 UR12, c[0x0][0x270] ;  /* 0x00009c00000c7ab9 */ /* 0x000fe20000000a00 */
[----:B------:R-:W-:Y:S01]  /*8250*/  MOV R8, R72 ;  /* 0x0000004800087202 */ /* 0x000fe20000000f00 */
[----:B------:R-:W-:Y:S01]  /*8260*/  IMAD R6, R122, UR12, RZ ;  /* 0x0000000c7a067c24 */ /* 0x000fe2000f8e02ff */
[----:B---3--:R-:W-:Y:S02]  /*8270*/  MOV R9, R71 ;  /* 0x0000004700097202 */ /* 0x008fe40000000f00 */
        /* <DEDUP_REMOVED lines=8> */
.L_x_3285:
[----:B------:R-:W-:Y:S05]  /*8300*/  BSYNC B0 ;  /* 0x0000000000007941 */ /* 0x000fea0003800000 */
.L_x_3284:
        /* <DEDUP_REMOVED lines=11> */
.L_x_3286:
[----:B------:R-:W-:Y:S01]  /*83c0*/  LOP3.LUT P5, RZ, R5, 0x40, RZ, 0xc0, !PT ;  /* 0x0000004005ff7812 */ /* 0x000fe200078ac0ff */
[----:B------:R-:W-:-:S12]  /*83d0*/  BSSY B0, `(.L_x_3287) ;  /* 0x000000e000007945 */ /* 0x000fd80003800000 */
[----:B------:R-:W-:Y:S05]  /*83e0*/  @!P5 BRA `(.L_x_3288) ;  /* 0x000000000030d947 */ /* 0x000fea0003800000 */
[----:B------:R-:W-:Y:S01]  /*83f0*/  ULDC.64 UR12, c[0x0][0x270] ;  /* 0x00009c00000c7ab9 */ /* 0x000fe20000000a00 */
[----:B---3--:R-:W-:Y:S01]  /*8400*/  MOV R9, R71 ;  /* 0x0000004700097202 */ /* 0x008fe20000000f00 */
[----:B------:R-:W-:Y:S01]  /*8410*/  IMAD R11, R121, UR12, RZ ;  /* 0x0000000c790b7c24 */ /* 0x000fe2000f8e02ff */
        /* <DEDUP_REMOVED lines=9> */
.L_x_3288:
[----:B------:R-:W-:Y:S05]  /*84b0*/  BSYNC B0 ;  /* 0x0000000000007941 */ /* 0x000fea0003800000 */
.L_x_3287:
        /* <DEDUP_REMOVED lines=11> */
.L_x_3289:
        /* <DEDUP_REMOVED lines=15> */
.L_x_3291:
[----:B------:R-:W-:Y:S05]  /*8660*/  BSYNC B0 ;  /* 0x0000000000007941 */ /* 0x000fea0003800000 */
.L_x_3290:
        /* <DEDUP_REMOVED lines=11> */
.L_x_3292:
        /* <DEDUP_REMOVED lines=15> */
.L_x_3294:
[----:B------:R-:W-:Y:S05]  /*8810*/  BSYNC B0 ;  /* 0x0000000000007941 */ /* 0x000fea0003800000 */
.L_x_3293:
        /* <DEDUP_REMOVED lines=11> */
.L_x_3295:
[----:B------:R-:W-:Y:S01]  /*88d0*/  LOP3.LUT P5, RZ, R5, 0x8, RZ, 0xc0, !PT ;  /* 0x0000000805ff7812 */ /* 0x000fe200078ac0ff */
[----:B------:R-:W-:-:S12]  /*88e0*/  BSSY B0, `(.L_x_3296) ;  /* 0x0000010000007945 */ /* 0x000fd80003800000 */
[----:B------:R-:W-:Y:S05]  /*88f0*/  @!P5 BRA `(.L_x_3297) ;  /* 0x000000000038d947 */ /* 0x000fea0003800000 */
[----:B---3--:R-:W-:Y:S01]  /*8900*/  IADD3 R11, R0, 0x170, RZ ;  /* 0x00000170000b7810 */ /* 0x008fe20007ffe0ff */
[----:B------:R-:W-:Y:S01]  /*8910*/  ULDC.64 UR12, c[0x0][0x270] ;  /* 0x00009c00000c7ab9 */ /* 0x000fe20000000a00 */
[----:B------:R-:W-:Y:S01]  /*8920*/  MOV R9, R71 ;  /* 0x0000004700097202 */ /* 0x000fe20000000f00 */
[----:B------:R-:W-:Y:S01]  /*8930*/  IMAD.MOV.U32 R8, RZ, RZ, R72 ;  /* 0x000000ffff087224 */ /* 0x000fe200078e0048 */
[----:B------:R-:W-:Y:S02]  /*8940*/  SHF.R.S32.HI R6, RZ, 0x1f, R11 ;  /* 0x0000001fff067819 */ /* 0x000fe4000001140b */
[----:B------:R-:W-:Y:S01]  /*8950*/  F2FP.BF16.F32.PACK_AB R51, R51, R26 ;  /* 0x0000001a3333723e */ /* 0x000fe200000010ff */
[----:B------:R-:W-:-:S04]  /*8960*/  IMAD.WIDE.U32 R8, R11, UR12, R8 ;  /* 0x0000000c0b087c25 */ /* 0x000fc8000f8e0008 */
[----:B------:R-:W-:-:S04]  /*8970*/  IMAD R6, R6, UR12, RZ ;  /* 0x0000000c06067c24 */ /* 0x000fc8000f8e02ff */
[----:B------:R-:W-:Y:S01]  /*8980*/  IMAD R11, R11, UR13, R6 ;  /* 0x0000000d0b0b7c24 */ /* 0x000fe2000f8e0206 */
[----:B------:R-:W-:Y:S02]  /*8990*/  ULDC.64 UR12, c[0x0][0x210] ;  /* 0x00008400000c7ab9 */ /* 0x000fe40000000a00 */
[----:B------:R-:W-:Y:S02]  /*89a0*/  LEA R10, P5, R8, UR12, 0x1 ;  /* 0x0000000c080a7c11 */ /* 0x000fe4000f8a08ff */
[----:B------:R-:W-:-:S04]  /*89b0*/  IADD3 R11, R9, R11, RZ ;  /* 0x0000000b090b7210 */ /* 0x000fc80007ffe0ff */
[----:B------:R-:W-:-:S05]  /*89c0*/  LEA.HI.X R11, R8, UR13, R11, 0x1, P5 ;  /* 0x0000000d080b7c11 */ /* 0x000fca000a8f0c0b */
[----:B------:R3:W-:Y:S02]  /*89d0*/  STG.E desc[UR8][R10.64], R51 ;  /* 0x000000330a007986 */ /* 0x0007e4000c101908 */
.L_x_3297:
[----:B------:R-:W-:Y:S05]  /*89e0*/  BSYNC B0 ;  /* 0x0000000000007941 */ /* 0x000fea0003800000 */
.L_x_3296:
        /* <DEDUP_REMOVED lines=11> */
.L_x_3298:
        /* <DEDUP_REMOVED lines=17> */
.L_x_3300:
[----:B------:R-:W-:Y:S05]  /*8bb0*/  BSYNC B0 ;  /* 0x0000000000007941 */ /* 0x000fea0003800000 */
.L_x_3299:
        /* <DEDUP_REMOVED lines=11> */
.L_x_3301:
[----:B------:R-:W-:Y:S01]  /*8c70*/  LOP3.LUT P5, RZ, R5, 0x1, RZ, 0xc0, !PT ;  /* 0x0000000105ff7812 */ /* 0x000fe200078ac0ff */
[----:B------:R-:W-:-:S12]  /*8c80*/  BSSY B0, `(.L_x_3302) ;  /* 0x0000010000007945 */ /* 0x000fd80003800000 */
[----:B------:R-:W-:Y:S05]  /*8c90*/  @!P5 BRA `(.L_x_3303) ;  /* 0x000000000038d947 */ /* 0x000fea0003800000 */
[----:B---3--:R-:W-:Y:S01]  /*8ca0*/  IADD3 R11, R0, 0x190, RZ ;  /* 0x00000190000b7810 */ /* 0x008fe20007ffe0ff */
[----:B------:R-:W-:Y:S01]  /*8cb0*/  ULDC.64 UR12, c[0x0][0x270] ;  /* 0x00009c00000c7ab9 */ /* 0x000fe20000000a00 */
[----:B------:R-:W-:Y:S02]  /*8cc0*/  MOV R8, R72 ;  /* 0x0000004800087202 */ /* 0x000fe40000000f00 */
[----:B------:R-:W-:Y:S02]  /*8cd0*/  SHF.R.S32.HI R6, RZ, 0x1f, R11 ;  /* 0x0000001fff067819 */ /* 0x000fe4000001140b */
[----:B------:R-:W-:Y:S02]  /*8ce0*/  MOV R9, R71 ;  /* 0x0000004700097202 */ /* 0x000fe40000000f00 */
[----:B------:R-:W-:Y:S01]  /*8cf0*/  F2FP.BF16.F32.PACK_AB R53, R53, R40 ;  /* 0x000000283535723e */ /* 0x000fe200000010ff */
[----:B------:R-:W-:Y:S02]  /*8d00*/  IMAD R6, R6, UR12, RZ ;  /* 0x0000000c06067c24 */ /* 0x000fe4000f8e02ff */
[----:B------:R-:W-:-:S04]  /*8d10*/  IMAD.WIDE.U32 R8, R11, UR12, R8 ;  /* 0x0000000c0b087c25 */ /* 0x000fc8000f8e0008 */
[----:B------:R-:W-:Y:S01]  /*8d20*/  IMAD R11, R11, UR13, R6 ;  /* 0x0000000d0b0b7c24 */ /* 0x000fe2000f8e0206 */
[----:B------:R-:W-:Y:S02]  /*8d30*/  ULDC.64 UR12, c[0x0][0x210] ;  /* 0x00008400000c7ab9 */ /* 0x000fe40000000a00 */
[----:B------:R-:W-:Y:S01]  /*8d40*/  LEA R10, P5, R8, UR12, 0x1 ;  /* 0x0000000c080a7c11 */ /* 0x000fe2000f8a08ff */
[----:B------:R-:W-:-:S05]  /*8d50*/  IMAD.IADD R11, R9, 0x1, R11 ;  /* 0x00000001090b7824 */ /* 0x000fca00078e020b */
[----:B------:R-:W-:-:S05]  /*8d60*/  LEA.HI.X R11, R8, UR13, R11, 0x1, P5 ;  /* 0x0000000d080b7c11 */ /* 0x000fca000a8f0c0b */
[----:B------:R3:W-:Y:S02]  /*8d70*/  STG.E desc[UR8][R10.64], R53 ;  /* 0x000000350a007986 */ /* 0x0007e4000c101908 */
.L_x_3303:
[----:B------:R-:W-:Y:S05]  /*8d80*/  BSYNC B0 ;  /* 0x0000000000007941 */ /* 0x000fea0003800000 */
.L_x_3302:
        /* <DEDUP_REMOVED lines=11> */
.L_x_3304:
[----:B------:R-:W-:Y:S04]  /*8e40*/  BSSY B0, `(.L_x_3305) ;  /* 0x0000010000007945 */ /* 0x000fe80003800000 */
        /* <DEDUP_REMOVED lines=15> */
.L_x_3306:
[----:B------:R-:W-:Y:S05]  /*8f40*/  BSYNC B0 ;  /* 0x0000000000007941 */ /* 0x000fea0003800000 */
.L_x_3305:
        /* <DEDUP_REMOVED lines=11> */
.L_x_3307:
[----:B------:R-:W-:Y:S04]  /*9000*/  BSSY B0, `(.L_x_3308) ;  /* 0x0000010000007945 */ /* 0x000fe80003800000 */
[----:B------:R-:W-:Y:S05]  /*9010*/  @!P1 BRA `(.L_x_3309) ;  /* 0x0000000000389947 */ /* 0x000fea0003800000 */
[----:B---3--:R-:W-:Y:S01]  /*9020*/  VIADD R11, R0, 0x1b0 ;  /* 0x000001b0000b7836 */ /* 0x008fe20000000000 */
[----:B------:R-:W-:Y:S01]  /*9030*/  ULDC.64 UR12, c[0x0][0x270] ;  /* 0x00009c00000c7ab9 */ /* 0x000fe20000000a00 */
[----:B------:R-:W-:Y:S02]  /*9040*/  MOV R8, R72 ;  /* 0x0000004800087202 */ /* 0x000fe40000000f00 */
[----:B------:R-:W-:Y:S02]  /*9050*/  MOV R9, R71 ;  /* 0x0000004700097202 */ /* 0x000fe40000000f00 */
        /* <DEDUP_REMOVED lines=10> */
.L_x_3309:
[----:B------:R-:W-:Y:S05]  /*9100*/  BSYNC B0 ;  /* 0x0000000000007941 */ /* 0x000fea0003800000 */
.L_x_3308:
        /* <DEDUP_REMOVED lines=11> */
.L_x_3310:
[----:B------:R-:W-:Y:S04]  /*91c0*/  BSSY B0, `(.L_x_3311) ;  /* 0x0000010000007945 */ /* 0x000fe80003800000 */
        /* <DEDUP_REMOVED lines=15> */
.L_x_3312:
[----:B------:R-:W-:Y:S05]  /*92c0*/  BSYNC B0 ;  /* 0x0000000000007941 */ /* 0x000fea0003800000 */
.L_x_3311:
        /* <DEDUP_REMOVED lines=11> */
.L_x_3313:
        /* <DEDUP_REMOVED lines=16> */
.L_x_3315:
[----:B------:R-:W-:Y:S05]  /*9480*/  BSYNC B0 ;  /* 0x0000000000007941 */ /* 0x000fea0003800000 */
.L_x_3314:
        /* <DEDUP_REMOVED lines=11> */
.L_x_3316:
        /* <DEDUP_REMOVED lines=16> */
.L_x_3318:
[----:B------:R-:W-:Y:S05]  /*9640*/  BSYNC B0 ;  /* 0x0000000000007941 */ /* 0x000fea0003800000 */
.L_x_3317:
        /* <DEDUP_REMOVED lines=11> */
.L_x_3319:
[----:B------:R-:W-:Y:S01]  /*9700*/  ULDC.64 UR12, c[0x0][0x278] ;  /* 0x00009e00000c7ab9 */ /* 0x000fe20000000a00 */
[----:B------:R-:W-:Y:S01]  /*9710*/  BSSY B0, `(.L_x_3320) ;  /* 0x0000010000007945 */ /* 0x000fe20003800000 */
[----:B------:R-:W-:-:S04]  /*9720*/  ISETP.GE.U32.AND P5, PT, R37, UR12, PT ;  /* 0x0000000c25007c0c */ /* 0x000fc8000bfa6070 */
[----:B------:R-:W-:-:S04]  /*9730*/  ISETP.GE.AND.EX P5, PT, R7, UR13, PT, P5 ;  /* 0x0000000d07007c0c */ /* 0x000fc8000bfa6350 */
[----:B------:R-:W-:-:S13]  /*9740*/  ISETP.GT.U32.OR P5, PT, R106, 0x1bf, P5 ;  /* 0x000001bf6a00780c */ /* 0x000fda0002fa4470 */
        /* <DEDUP_REMOVED lines=12> */
.L_x_3321:
[----:B------:R-:W-:Y:S05]  /*9810*/  BSYNC B0 ;  /* 0x0000000000007941 */ /* 0x000fea0003800000 */
.L_x_3320:
[----:B0-----:R-:W0:Y:S01]  /*9820*/  LDC R7, c[0x0][0x10] ;  /* 0x00000400ff077b82 */ /* 0x001e220000000800 */
[----:B------:R-:W-:Y:S02]  /*9830*/  IADD3 R3, R3, 0x1, RZ ;  /* 0x0000000103037810 */ /* 0x000fe40007ffe0ff */
[----:B0-----:R-:W-:-:S04]  /*9840*/  IADD3 R2, R7, R2, RZ ;  /* 0x0000000207027210 */ /* 0x001fc80007ffe0ff */
[----:B------:R-:W-:-:S13]  /*9850*/  ISETP.GE.AND P5, PT, R2, UR4, PT ;  /* 0x0000000402007c0c */ /* 0x000fda000bfa6270 */
[----:B------:R-:W-:Y:S05]  /*9860*/  @!P5 BRA `(.L_x_3322) ;  /* 0xffffff7000f4d947 */ /* 0x000fea000383ffff */
[----:B------:R-:W-:Y:S05]  /*9870*/  EXIT ;  /* 0x000000000000794d */ /* 0x000fea0003800000 */
.L_x_3323:
        /* <DEDUP_REMOVED lines=16> */
.L_x_5180:


//--------------------- .text._Z35group_norm_nhwc_fwd_one_pass_kernelI11Bf16IOBf16WLi64ELi56ELi448EEv26Group_norm_nhwc_fwd_params --------------------------
	.section	.text._Z35group_norm_nhwc_fwd_one_pass_kernelI11Bf16IOBf16WLi64ELi56ELi448EEv26Group_norm_nhwc_fwd_params,"ax",@progbits
	.align	128
        .global         _Z35group_norm_nhwc_fwd_one_pass_kernelI11Bf16IOBf16WLi64ELi56ELi448EEv26Group_norm_nhwc_fwd_params
        .type           _Z35group_norm_nhwc_fwd_one_pass_kernelI11Bf16IOBf16WLi64ELi56ELi448EEv26Group_norm_nhwc_fwd_params,@function
        .size           _Z35group_norm_nhwc_fwd_one_pass_kernelI11Bf16IOBf16WLi64ELi56ELi448EEv26Group_norm_nhwc_fwd_params,(.L_x_5181 - _Z35group_norm_nhwc_fwd_one_pass_kernelI11Bf16IOBf16WLi64ELi56ELi448EEv26Group_norm_nhwc_fwd_params)
        .other          _Z35group_norm_nhwc_fwd_one_pass_kernelI11Bf16IOBf16WLi64ELi56ELi448EEv26Group_norm_nhwc_fwd_params,@"STO_CUDA_ENTRY STV_DEFAULT"
_Z35group_norm_nhwc_fwd_one_pass_kernelI11Bf16IOBf16WLi64ELi56ELi448EEv26Group_norm_nhwc_fwd_params:
.text._Z35group_norm_nhwc_fwd_one_pass_kernelI11Bf16IOBf16WLi64ELi56ELi448EEv26Group_norm_nhwc_fwd_params:
        /* <DEDUP_REMOVED lines=21> */
[----:B------:R-:W-:Y:S02]  /*0150*/  SHF.R.S32.HI R5, RZ, 0x5, R5 ;  /* 0x00000005ff057819 */ /* 0x000fe40000011405 */
[----:B------:R-:W-:Y:S02]  /*0160*/  MOV R21, R0 ;  /* 0x0000000000157202 */ /* 0x000fe40000000f00 */
[----:B------:R-:W-:Y:S02]  /*0170*/  ISETP.GE.U32.AND P0, PT, R20, UR8, PT ;  /* 0x0000000814007c0c */ /* 0x000fe4000bf06070 */
[----:B------:R-:W-:Y:S02]  /*0180*/  SHF.R.S32.HI R3, RZ, 0x1f, R20 ;  /* 0x0000001fff037819 */ /* 0x000fe40000011414 */
[----:B------:R-:W-:-:S02]  /*0190*/  LEA R18, R5, UR5, 0x3 ;  /* 0x0000000505127c11 */ /* 0x000fc4000f8e18ff */
[----:B------:R-:W-:Y:S01]  /*01a0*/  ISETP.GE.AND.EX P0, PT, R3, UR9, PT, P0 ;  /* 0x0000000903007c0c */ /* 0x000fe2000bf06300 */
[----:B------:R-:W-:Y:S01]  /*01b0*/  ULDC.64 UR8, c[0x0][0x208] ;  /* 0x0000820000087ab9 */ /* 0x000fe20000000a00 */
[----:B------:R-:W-:Y:S02]  /*01c0*/  IADD3 R19, R20, 0x10, RZ ;  /* 0x0000001014137810 */ /* 0x000fe40007ffe0ff */
[----:B------:R-:W-:-:S13]  /*01d0*/  ISETP.LT.U32.AND P0, PT, R4, 0x1c0, !P0 ;  /* 0x000001c00400780c */ /* 0x000fda0004701070 */
.L_x_3345:
[----:B0-----:R-:W0:Y:S01]  /*01e0*/  LDC R0, c[0x0][0x288] ;  /* 0x0000a200ff007b82 */ /* 0x001e220000000800 */
[----:B------:R-:W-:Y:S01]  /*01f0*/  ULDC.64 UR14, c[0x0][0x278] ;  /* 0x00009e00000e7ab9 */ /* 0x000fe20000000a00 */
[----:B------:R-:W-:Y:S01]  /*0200*/  ULDC.64 UR12, c[0x0][0x280] ;  /* 0x0000a000000c7ab9 */ /* 0x000fe20000000a00 */
[----:B------:R-:W-:Y:S02]  /*0210*/  IADD3 R14, R20, 0x30, RZ ;  /* 0x00000030140e7810 */ /* 0x000fe40007ffe0ff */
[----:B------:R-:W-:Y:S02]  /*0220*/  MOV R16, RZ ;  /* 0x000000ff00107202 */ /* 0x000fe40000000f00 */
[----:B0123--:R-:W-:-:S04]  /*0230*/  IABS R9, R0 ;  /* 0x0000000000097213 */ /* 0x00ffc80000000000 */
[----:B------:R-:W0:Y:S08]  /*0240*/  I2F.RP R2, R9 ;  /* 0x0000000900027306 */ /* 0x000e300000209400 */
[----:B0-----:R-:W0:Y:S02]  /*0250*/  MUFU.RCP R2, R2 ;  /* 0x0000000200027308 */ /* 0x001e240000001000 */
[----:B0-----:R-:W-:-:S06]  /*0260*/  IADD3 R6, R2, 0xffffffe, RZ ;  /* 0x0ffffffe02067810 */ /* 0x001fcc0007ffe0ff */
        /* <DEDUP_REMOVED lines=9> */
[----:B------:R-:W-:-:S05]  /*0300*/  IADD3 R2, -R5, RZ, RZ ;  /* 0x000000ff05027210 */ /* 0x000fca0007ffe1ff */
[----:B------:R-:W-:-:S05]  /*0310*/  IMAD R2, R9, R2, R8 ;  /* 0x0000000209027224 */ /* 0x000fca00078e0208 */
[----:B------:R-:W-:-:S13]  /*0320*/  ISETP.GT.U32.AND P2, PT, R9, R2, PT ;  /* 0x000000020900720c */ /* 0x000fda0003f44070 */
[-C--:B------:R-:W-:Y:S02]  /*0330*/  @!P2 IADD3 R2, R2, -R9.reuse, RZ ;  /* 0x800000090202a210 */ /* 0x080fe40007ffe0ff */
[----:B------:R-:W-:Y:S02]  /*0340*/  @!P2 IADD3 R5, R5, 0x1, RZ ;  /* 0x000000010505a810 */ /* 0x000fe40007ffe0ff */
[----:B------:R-:W-:Y:S01]  /*0350*/  ISETP.GE.U32.AND P1, PT, R2, R9, PT ;  /* 0x000000090200720c */ /* 0x000fe20003f26070 */
[----:B------:R-:W-:Y:S01]  /*0360*/  IMAD R9, R7, -0x1c, R4 ;  /* 0xffffffe407097824 */ /* 0x000fe200078e0204 */
[----:B------:R-:W-:Y:S01]  /*0370*/  LOP3.LUT R2, R21, R0, RZ, 0x3c, !PT ;  /* 0x0000000015027212 */ /* 0x000fe200078e3cff */
[----:B------:R-:W0:Y:S01]  /*0380*/  @P0 LDC.64 R6, c[0x0][0x270] ;  /* 0x00009c00ff060b82 */ /* 0x000e220000000a00 */
[----:B------:R-:W-:Y:S02]  /*0390*/  ISETP.NE.AND P2, PT, R0, RZ, PT ;  /* 0x000000ff0000720c */ /* 0x000fe40003f45270 */
[----:B------:R-:W-:-:S02]  /*03a0*/  ISETP.GE.AND P3, PT, R2, RZ, PT ;  /* 0x000000ff0200720c */ /* 0x000fc40003f66270 */
[----:B------:R-:W-:Y:S02]  /*03b0*/  SHF.R.S32.HI R2, RZ, 0x1f, R19 ;  /* 0x0000001fff027819 */ /* 0x000fe40000011413 */
[----:B------:R-:W-:-:S03]  /*03c0*/  SHF.L.U32 R9, R9, 0x1, RZ ;  /* 0x0000000109097819 */ /* 0x000fc600000006ff */
[----:B------:R-:W-:Y:S02]  /*03d0*/  @P1 IADD3 R5, R5, 0x1, RZ ;  /* 0x0000000105051810 */ /* 0x000fe40007ffe0ff */
[----:B------:R-:W-:Y:S02]  /*03e0*/  ISETP.GE.U32.AND P1, PT, R19, UR14, PT ;  /* 0x0000000e13007c0c */ /* 0x000fe4000bf26070 */
[----:B------:R-:W-:Y:S02]  /*03f0*/  SHF.R.S32.HI R11, RZ, 0x1f, R9 ;  /* 0x0000001fff0b7819 */ /* 0x000fe40000011409 */
[----:B------:R-:W-:Y:S02]  /*0400*/  @!P3 IADD3 R5, -R5, RZ, RZ ;  /* 0x000000ff0505b210 */ /* 0x000fe40007ffe1ff */
[----:B------:R-:W-:Y:S02]  /*0410*/  @!P2 LOP3.LUT R5, RZ, R0, RZ, 0x33, !PT ;  /* 0x00000000ff05a212 */ /* 0x000fe400078e33ff */
[----:B------:R-:W-:-:S02]  /*0420*/  ISETP.GE.AND.EX P1, PT, R2, UR15, PT, P1 ;  /* 0x0000000f02007c0c */ /* 0x000fc4000bf26310 */
[----:B------:R-:W-:Y:S02]  /*0430*/  IADD3 R8, -R5, RZ, RZ ;  /* 0x000000ff05087210 */ /* 0x000fe40007ffe1ff */
[----:B------:R-:W-:Y:S02]  /*0440*/  ISETP.GT.U32.OR P1, PT, R4, 0x1bf, P1 ;  /* 0x000001bf0400780c */ /* 0x000fe40000f24470 */
[----:B------:R-:W-:Y:S01]  /*0450*/  SHF.R.S32.HI R10, RZ, 0x1f, R5 ;  /* 0x0000001fff0a7819 */ /* 0x000fe20000011405 */
[----:B------:R-:W-:-:S04]  /*0460*/  IMAD R0, R0, R8, R21 ;  /* 0x0000000800007224 */ /* 0x000fc800078e0215 */
[----:B------:R-:W-:Y:S02]  /*0470*/  IMAD R0, R0, 0x38, RZ ;  /* 0x0000003800007824 */ /* 0x000fe400078e02ff */
[----:B------:R-:W-:-:S03]  /*0480*/  IMAD R12, R10, UR12, RZ ;  /* 0x0000000c0a0c7c24 */ /* 0x000fc6000f8e02ff */
[----:B------:R-:W-:Y:S01]  /*0490*/  IADD3 R22, P2, R9, R0, RZ ;  /* 0x0000000009167210 */ /* 0x000fe20007f5e0ff */
[----:B------:R-:W-:Y:S01]  /*04a0*/  IMAD R25, R5, UR13, R12 ;  /* 0x0000000d05197c24 */ /* 0x000fe2000f8e020c */
[----:B------:R-:W1:Y:S01]  /*04b0*/  @P0 LDC.64 R8, c[0x0][0x220] ;  /* 0x00008800ff080b82 */ /* 0x000e620000000a00 */
[----:B0-----:R-:W-:Y:S01]  /*04c0*/  @P0 IMAD R12, R3, R6, RZ ;  /* 0x00000006030c0224 */ /* 0x001fe200078e02ff */
[----:B------:R-:W-:-:S03]  /*04d0*/  LEA.HI.X.SX32 R23, R0, R11, 0x1, P2 ;  /* 0x0000000b00177211 */ /* 0x000fc600010f0eff */
[C---:B------:R-:W-:Y:S02]  /*04e0*/  @P0 IMAD R13, R20.reuse, R7, R12 ;  /* 0x00000007140d0224 */ /* 0x040fe400078e020c */
[----:B------:R-:W-:Y:S01]  /*04f0*/  IMAD.WIDE.U32 R22, R5, UR12, R22 ;  /* 0x0000000c05167c25 */ /* 0x000fe2000f8e0016 */
[----:B------:R-:W0:Y:S01]  /*0500*/  @!P1 LDC.64 R10, c[0x0][0x270] ;  /* 0x00009c00ff0a9b82 */ /* 0x000e220000000a00 */
[----:B------:R-:W-:-:S03]  /*0510*/  IADD3 R5, R20, 0x20, RZ ;  /* 0x0000002014057810 */ /* 0x000fc60007ffe0ff */
[----:B------:R-:W-:Y:S02]  /*0520*/  IADD3 R25, R23, R25, RZ ;  /* 0x0000001917197210 */ /* 0x000fe40007ffe0ff */
[----:B------:R-:W-:Y:S02]  /*0530*/  @P0 MOV R24, R22 ;  /* 0x0000001600180202 */ /* 0x000fe40000000f00 */
[----:B------:R-:W-:Y:S02]  /*0540*/  ISETP.GE.U32.AND P2, PT, R5, UR14, PT ;  /* 0x0000000e05007c0c */ /* 0x000fe4000bf46070 */
[----:B------:R-:W-:Y:S01]  /*0550*/  SHF.R.S32.HI R15, RZ, 0x1f, R5 ;  /* 0x0000001fff0f7819 */ /* 0x000fe20000011405 */
[----:B------:R-:W-:Y:S02]  /*0560*/  @P0 IMAD.WIDE.U32 R26, R20, R6, R24 ;  /* 0x00000006141a0225 */ /* 0x000fe400078e0018 */
[----:B------:R-:W2:Y:S01]  /*0570*/  @!P1 LDC.64 R6, c[0x0][0x220] ;  /* 0x00008800ff069b82 */ /* 0x000ea20000000a00 */
[----:B------:R-:W-:-:S02]  /*0580*/  ISETP.GE.AND.EX P2, PT, R15, UR15, PT, P2 ;  /* 0x0000000f0f007c0c */ /* 0x000fc4000bf46320 */
[----:B-1----:R-:W-:Y:S02]  /*0590*/  @P0 LEA R12, P3, R26, R8, 0x1 ;  /* 0x000000081a0c0211 */ /* 0x002fe400078608ff */
[----:B------:R-:W-:Y:S02]  /*05a0*/  ISETP.GT.U32.OR P2, PT, R4, 0x1bf, P2 ;  /* 0x000001bf0400780c */ /* 0x000fe40001744470 */
[----:B------:R-:W-:Y:S01]  /*05b0*/  @P0 IADD3 R13, R27, R13, RZ ;  /* 0x0000000d1b0d0210 */ /* 0x000fe20007ffe0ff */
[----:B0-----:R-:W-:-:S03]  /*05c0*/  @!P1 IMAD R8, R2, R10, RZ ;  /* 0x0000000a02089224 */ /* 0x001fc600078e02ff */
[----:B------:R-:W-:Y:S02]  /*05d0*/  @P0 LEA.HI.X R13, R26, R9, R13, 0x1, P3 ;  /* 0x000000091a0d0211 */ /* 0x000fe400018f0c0d */
[----:B------:R-:W-:Y:S01]  /*05e0*/  @!P1 MOV R9, R25 ;  /* 0x0000001900099202 */ /* 0x000fe20000000f00 */
[C---:B------:R-:W-:Y:S01]  /*05f0*/  @!P1 IMAD R27, R19.reuse, R11, R8 ;  /* 0x0000000b131b9224 */ /* 0x040fe200078e0208 */
[----:B------:R-:W-:Y:S01]  /*0600*/  @!P1 MOV R8, R22 ;  /* 0x0000001600089202 */ /* 0x000fe20000000f00 */
[----:B------:R2:W3:Y:S01]  /*0610*/  @P0 LDG.E R16, desc[UR8][R12.64] ;  /* 0x000000080c100981 */ /* 0x0004e2000c1e1900 */
[----:B------:R-:W-:Y:S02]  /*0620*/  ISETP.GE.U32.AND P3, PT, R14, UR14, PT ;  /* 0x0000000e0e007c0c */ /* 0x000fe4000bf66070 */
[----:B------:R-:W-:Y:S01]  /*0630*/  SHF.R.S32.HI R26, RZ, 0x1f, R14 ;  /* 0x0000001fff1a7819 */ /* 0x000fe2000001140e */
[----:B------:R-:W-:Y:S02]  /*0640*/  @!P1 IMAD.WIDE.U32 R10, R19, R10, R8 ;  /* 0x0000000a130a9225 */ /* 0x000fe400078e0008 */
[----:B------:R-:W0:Y:S01]  /*0650*/  @!P2 LDC.64 R8, c[0x0][0x270] ;  /* 0x00009c00ff08ab82 */ /* 0x000e220000000a00 */
[----:B------:R-:W-:-:S04]  /*0660*/  ISETP.GE.AND.EX P3, PT, R26, UR15, PT, P3 ;  /* 0x0000000f1a007c0c */ /* 0x000fc8000bf66330 */
[----:B------:R-:W-:Y:S02]  /*0670*/  ISETP.GT.U32.OR P3, PT, R4, 0x1bf, P3 ;  /* 0x000001bf0400780c */ /* 0x000fe40001f64470 */
[----:B------:R-:W-:Y:S02]  /*0680*/  @!P1 IADD3 R27, R11, R27, RZ ;  /* 0x0000001b0b1b9210 */ /* 0x000fe40007ffe0ff */
[C---:B--2---:R-:W-:Y:S02]  /*0690*/  @!P1 LEA R12, P4, R10.reuse, R6, 0x1 ;  /* 0x000000060a0c9211 */ /* 0x044fe400078808ff */
[----:B------:R-:W-:Y:S02]  /*06a0*/  MOV R6, RZ ;  /* 0x000000ff00067202 */ /* 0x000fe40000000f00 */
[----:B------:R-:W-:-:S05]  /*06b0*/  @!P1 LEA.HI.X R13, R10, R7, R27, 0x1, P4 ;  /* 0x000000070a0d9211 */ /* 0x000fca00020f0c1b */
[----:B------:R-:W1:Y:S01]  /*06c0*/  @!P3 LDC.64 R10, c[0x0][0x270] ;  /* 0x00009c00ff0abb82 */ /* 0x000e620000000a00 */
[----:B------:R2:W4:Y:S01]  /*06d0*/  @!P1 LDG.E R6, desc[UR8][R12.64] ;  /* 0x000000080c069981 */ /* 0x000522000c1e1900 */
[----:B0-----:R-:W-:Y:S01]  /*06e0*/  @!P2 IMAD R28, R15, R8, RZ ;  /* 0x000000080f1ca224 */ /* 0x001fe200078e02ff */
[----:B------:R-:W-:-:S03]  /*06f0*/  @!P2 MOV R29, R25 ;  /* 0x00000019001da202 */ /* 0x000fc60000000f00 */
[----:B------:R-:W-:Y:S02]  /*0700*/  @!P2 IMAD R7, R5, R9, R28 ;  /* 0x000000090507a224 */ /* 0x000fe400078e021c */
[----:B--2---:R-:W0:Y:S01]  /*0710*/  @!P2 LDC.64 R12, c[0x0][0x220] ;  /* 0x00008800ff0cab82 */ /* 0x004e220000000a00 */
[----:B------:R-:W-:-:S05]  /*0720*/  @!P2 MOV R28, R22 ;  /* 0x00000016001ca202 */ /* 0x000fca0000000f00 */
[----:B------:R-:W-:Y:S02]  /*0730*/  @!P2 IMAD.WIDE.U32 R28, R5, R8, R28 ;  /* 0x00000008051ca225 */ /* 0x000fe400078e001c */
[----:B------:R-:W2:Y:S02]  /*0740*/  @!P3 LDC.64 R8, c[0x0][0x220] ;  /* 0x00008800ff08bb82 */ /* 0x000ea40000000a00 */
[----:B-1----:R-:W-:Y:S01]  /*0750*/  @!P3 IMAD R26, R26, R10, RZ ;  /* 0x0000000a1a1ab224 */ /* 0x002fe200078e02ff */
[----:B------:R-:W-:-:S03]  /*0760*/  @!P3 MOV R27, R25 ;  /* 0x00000019001bb202 */ /* 0x000fc60000000f00 */
[----:B------:R-:W-:Y:S01]  /*0770*/  @!P3 IMAD R11, R14, R11, R26 ;  /* 0x0000000b0e0bb224 */ /* 0x000fe200078e021a */
[----:B------:R-:W-:Y:S02]  /*0780*/  @!P3 MOV R26, R22 ;  /* 0x00000016001ab202 */ /* 0x000fe40000000f00 */
[----:B------:R-:W-:Y:S02]  /*0790*/  @!P2 IADD3 R7, R29, R7, RZ ;  /* 0x000000071d07a210 */ /* 0x000fe40007ffe0ff */
[----:B0-----:R-:W-:Y:S01]  /*07a0*/  @!P2 LEA R12, P1, R28, R12, 0x1 ;  /* 0x0000000c1c0ca211 */ /* 0x001fe200078208ff */
[----:B------:R-:W-:-:S03]  /*07b0*/  @!P3 IMAD.WIDE.U32 R26, R14, R10, R26 ;  /* 0x0000000a0e1ab225 */ /* 0x000fc600078e001a */
[----:B------:R-:W-:Y:S02]  /*07c0*/  @!P2 LEA.HI.X R13, R28, R13, R7, 0x1, P1 ;  /* 0x0000000d1c0da211 */ /* 0x000fe400008f0c07 */
[----:B------:R-:W-:Y:S02]  /*07d0*/  MOV R7, RZ ;  /* 0x000000ff00077202 */ /* 0x000fe40000000f00 */
[----:B------:R-:W-:Y:S02]  /*07e0*/  @!P3 IADD3 R11, R27, R11, RZ ;  /* 0x0000000b1b0bb210 */ /* 0x000fe40007ffe0ff */
[C---:B--2---:R-:W-:Y:S02]  /*07f0*/  @!P3 LEA R8, P1, R26.reuse, R8, 0x1 ;  /* 0x000000081a08b211 */ /* 0x044fe400078208ff */
[----:B------:R-:W-:Y:S01]  /*0800*/  MOV R5, RZ ;  /* 0x000000ff00057202 */ /* 0x000fe20000000f00 */
[----:B------:R0:W2:Y:S01]  /*0810*/  @!P2 LDG.E R7, desc[UR8][R12.64] ;  /* 0x000000080c07a981 */ /* 0x0000a2000c1e1900 */
[----:B------:R-:W-:-:S05]  /*0820*/  @!P3 LEA.HI.X R9, R26, R9, R11, 0x1, P1 ;  /* 0x000000091a09b211 */ /* 0x000fca00008f0c0b */
[----:B------:R1:W5:Y:S01]  /*0830*/  @!P3 LDG.E R5, desc[UR8][R8.64] ;  /* 0x000000080805b981 */ /* 0x000362000c1e1900 */
[----:B------:R-:W0:Y:S02]  /*0840*/  S2R R26, SR_LANEID ;  /* 0x00000000001a7919 */ /* 0x000e240000000000 */
[C---:B0-----:R-:W-:Y:S02]  /*0850*/  ISETP.GT.AND P1, PT, R26.reuse, 0x1e, PT ;  /* 0x0000001e1a00780c */ /* 0x041fe40003f24270 */
[----:B------:R-:W-:Y:S02]  /*0860*/  ISETP.NE.AND P3, PT, R26, RZ, PT ;  /* 0x000000ff1a00720c */ /* 0x000fe40003f65270 */
[----:B------:R-:W-:Y:S02]  /*0870*/  ISETP.NE.AND P2, PT, R4, RZ, PT ;  /* 0x000000ff0400720c */ /* 0x000fe40003f45270 */
[----:B---3--:R-:W-:-:S04]  /*0880*/  PRMT R10, R16, 0x7632, R10 ;  /* 0x00007632100a7816 */ /* 0x008fc8000000000a */
[----:B------:R-:W-:Y:S02]  /*0890*/  SHF.L.U32 R11, R10, 0x10, RZ ;  /* 0x000000100a0b7819 */ /* 0x000fe400000006ff */
[----:B------:R-:W-:-:S03]  /*08a0*/  SHF.L.U32 R10, R16, 0x10, RZ ;  /* 0x00000010100a7819 */ /* 0x000fc600000006ff */
[----:B------:R-:W-:Y:S02]  /*08b0*/  FMUL.FTZ R15, R11, R11 ;  /* 0x0000000b0b0f7220 */ /* 0x000fe40000410000 */
[C---:B------:R-:W-:Y:S02]  /*08c0*/  FADD.FTZ R11, R10.reuse, R11 ;  /* 0x0000000b0a0b7221 */ /* 0x040fe40000010000 */
[----:B------:R-:W-:Y:S01]  /*08d0*/  FFMA.FTZ R15, R10, R10, R15 ;  /* 0x0000000a0a0f7223 */ /* 0x000fe2000001000f */
[----:B----4-:R-:W-:-:S04]  /*08e0*/  PRMT R14, R6, 0x7632, R14 ;  /* 0x00007632060e7816 */ /* 0x010fc8000000000e */
[----:B------:R-:W-:Y:S02]  /*08f0*/  SHF.L.U32 R27, R14, 0x10, RZ ;  /* 0x000000100e1b7819 */ /* 0x000fe400000006ff */
[----:B------:R-:W-:-:S03]  /*0900*/  SHF.L.U32 R14, R6, 0x10, RZ ;  /* 0x00000010060e7819 */ /* 0x000fc600000006ff */
[----:B------:R-:W-:Y:S01]  /*0910*/  FMUL.FTZ R13, R27, R27 ;  /* 0x0000001b1b0d7220 */ /* 0x000fe20000410000 */
[----:B-1----:R-:W-:Y:S01]  /*0920*/  FADD.FTZ R8, RZ, R11 ;  /* 0x0000000bff087221 */ /* 0x002fe20000010000 */
[----:B------:R-:W-:Y:S02]  /*0930*/  FADD.FTZ R10, RZ, R15 ;  /* 0x0000000fff0a7221 */ /* 0x000fe40000010000 */
[C---:B------:R-:W-:Y:S01]  /*0940*/  FFMA.FTZ R13, R14.reuse, R14, R13 ;  /* 0x0000000e0e0d7223 */ /* 0x040fe2000001000d */
[----:B------:R-:W-:-:S03]  /*0950*/  FADD.FTZ R27, R14, R27 ;  /* 0x0000001b0e1b7221 */ /* 0x000fc60000010000 */
[----:B------:R-:W-:Y:S01]  /*0960*/  FADD.FTZ R10, R10, R13 ;  /* 0x0000000d0a0a7221 */ /* 0x000fe20000010000 */
[----:B------:R-:W-:Y:S01]  /*0970*/  FADD.FTZ R8, R8, R27 ;  /* 0x0000001b08087221 */ /* 0x000fe20000010000 */
[----:B--2---:R-:W-:-:S04]  /*0980*/  PRMT R9, R7, 0x7632, R9 ;  /* 0x0000763207097816 */ /* 0x004fc80000000009 */
[----:B------:R-:W-:Y:S02]  /*0990*/  SHF.L.U32 R12, R9, 0x10, RZ ;  /* 0x00000010090c7819 */ /* 0x000fe400000006ff */
[----:B-----5:R-:W-:Y:S02]  /*09a0*/  PRMT R9, R5, 0x7632, R9 ;  /* 0x0000763205097816 */ /* 0x020fe40000000009 */
[----:B------:R-:W-:Y:S01]  /*09b0*/  SHF.L.U32 R11, R7, 0x10, RZ ;  /* 0x00000010070b7819 */ /* 0x000fe200000006ff */
[----:B------:R-:W-:Y:S01]  /*09c0*/  FMUL.FTZ R14, R12, R12 ;  /* 0x0000000c0c0e7220 */ /* 0x000fe20000410000 */
[----:B------:R-:W-:-:S03]  /*09d0*/  SHF.L.U32 R9, R9, 0x10, RZ ;  /* 0x0000001009097819 */ /* 0x000fc600000006ff */
[----:B------:R-:W-:Y:S01]  /*09e0*/  FADD.FTZ R13, R11, R12 ;  /* 0x0000000c0b0d7221 */ /* 0x000fe20000010000 */
[----:B------:R-:W-:Y:S01]  /*09f0*/  SHF.L.U32 R12, R5, 0x10, RZ ;  /* 0x00000010050c7819 */ /* 0x000fe200000006ff */
[----:B------:R-:W-:Y:S01]  /*0a00*/  FFMA.FTZ R11, R11, R11, R14 ;  /* 0x0000000b0b0b7223 */ /* 0x000fe2000001000e */
[----:B------:R-:W-:Y:S01]  /*0a10*/  FMUL.FTZ R15, R9, R9 ;  /* 0x00000009090f7220 */ /* 0x000fe20000410000 */
[----:B------:R-:W-:Y:S02]  /*0a20*/  FADD.FTZ R8, R8, R13 ;  /* 0x0000000d08087221 */ /* 0x000fe40000010000 */
        /* <DEDUP_REMOVED lines=27> */
[----:B------:R-:W-:-:S12]  /*0be0*/  BSSY B0, `(.L_x_3324) ;  /* 0x000002a000007945 */ /* 0x000fd80003800000 */
        /* <DEDUP_REMOVED lines=41> */
.L_x_3325:
[----:B------:R-:W-:Y:S05]  /*0e80*/  BSYNC B0 ;  /* 0x0000000000007941 */ /* 0x000fea0003800000 */
.L_x_3324:
        /* <DEDUP_REMOVED lines=29> */
.L_x_3328:
[----:B--2---:R-:W2:Y:S04]  /*1060*/  LDG.E.STRONG.GPU R11, desc[UR8][R8.64] ;  /* 0x00000008080b7981 */ /* 0x004ea8000c1ef900 */
[----:B--2---:R-:W-:Y:S01]  /*1070*/  CCTL.IVALL ;  /* 0x00000000ff00798f */ /* 0x004fe20002000000 */
[----:B------:R-:W-:Y:S05]  /*1080*/  YIELD ;  /* 0x0000000000007946 */ /* 0x000fea0003800000 */
[----:B------:R-:W-:-:S13]  /*1090*/  ISETP.NE.AND P1, PT, R11, R28, PT ;  /* 0x0000001c0b00720c */ /* 0x000fda0003f25270 */
[----:B------:R-:W-:Y:S05]  /*10a0*/  @P1 BRA `(.L_x_3328) ;  /* 0xfffffffc00ec1947 */ /* 0x000fea000383ffff */
.L_x_3327:
        /* <DEDUP_REMOVED lines=11> */
.L_x_3330:
        /* <DEDUP_REMOVED lines=63> */
.L_x_3329:
        /* <DEDUP_REMOVED lines=19> */
.L_x_3332:
[----:B------:R-:W-:Y:S05]  /*1680*/  BSYNC B0 ;  /* 0x0000000000007941 */ /* 0x000fea0003800000 */
.L_x_3331:
[----:B------:R-:W-:Y:S05]  /*1690*/  @!P3 BRA `(.L_x_3326) ;  /* 0x00000000007cb947 */ /* 0x000fea0003800000 */
[C---:B------:R-:W-:Y:S02]  /*16a0*/  IADD3 R26, R11.reuse, 0x1, RZ ;  /* 0x000000010b1a7810 */ /* 0x040fe40007ffe0ff */
[----:B------:R-:W-:Y:S02]  /*16b0*/  IADD3 R8, R11, 0x2, RZ ;  /* 0x000000020b087810 */ /* 0x000fe40007ffe0ff */
[----:B------:R-:W-:Y:S02]  /*16c0*/  ISETP.EQ.OR P3, PT, R26, UR7, P2 ;  /* 0x000000071a007c0c */ /* 0x000fe40009762670 */
[----:B------:R-:W-:-:S04]  /*16d0*/  ISETP.EQ.OR P1, PT, R8, UR7, P2 ;  /* 0x0000000708007c0c */ /* 0x000fc80009722670 */
[----:B------:R-:W-:-:S07]  /*16e0*/  ISETP.EQ.OR P1, PT, R13, 0x2, P1 ;  /* 0x000000020d00780c */ /* 0x000fce0000f22670 */
[----:B------:R-:W1:Y:S01]  /*16f0*/  @!P3 S2R R27, SR_CTAID.Y ;  /* 0x00000000001bb919 */ /* 0x000e620000002600 */
[----:B------:R-:W1:Y:S01]  /*1700*/  @!P3 LDC R11, c[0x0][0x10] ;  /* 0x00000400ff0bbb82 */ /* 0x000e620000000800 */
[----:B------:R-:W-:-:S04]  /*1710*/  @!P3 LOP3.LUT R28, R17, 0x1, RZ, 0xc0, !PT ;  /* 0x00000001111cb812 */ /* 0x000fc800078ec0ff */
[----:B------:R-:W2:Y:S03]  /*1720*/  @!P1 S2R R13, SR_CTAID.Y ;  /* 0x00000000000d9919 */ /* 0x000ea60000002600 */
[----:B------:R-:W2:Y:S01]  /*1730*/  @!P1 LDC R9, c[0x0][0x10] ;  /* 0x00000400ff099b82 */ /* 0x000ea20000000800 */
[-C--:B-1----:R-:W-:Y:S02]  /*1740*/  @!P3 IMAD R26, R26, R11.reuse, R27 ;  /* 0x0000000b1a1ab224 */ /* 0x082fe400078e021b */
[----:B------:R-:W-:Y:S01]  /*1750*/  @!P3 IMAD R11, R28, R11, RZ ;  /* 0x0000000b1c0bb224 */ /* 0x000fe200078e02ff */
[----:B------:R-:W-:Y:S01]  /*1760*/  @!P1 LOP3.LUT R28, R17, 0x1, RZ, 0xc0, !PT ;  /* 0x00000001111c9812 */ /* 0x000fe200078ec0ff */
[----:B--2---:R-:W-:-:S04]  /*1770*/  @!P1 IMAD R13, R8, R9, R13 ;  /* 0x00000009080d9224 */ /* 0x004fc800078e020d */
[----:B------:R-:W-:Y:S02]  /*1780*/  @!P1 IMAD R27, R28, R9, RZ ;  /* 0x000000091c1b9224 */ /* 0x000fe400078e02ff */
[----:B------:R-:W1:Y:S01]  /*1790*/  @!P3 LDC.64 R8, c[0x0][0x248] ;  /* 0x00009200ff08bb82 */ /* 0x000e620000000a00 */
[-C--:B------:R-:W-:Y:S02]  /*17a0*/  @!P3 IMAD R11, R11, R10.reuse, RZ ;  /* 0x0000000a0b0bb224 */ /* 0x080fe400078e02ff */
[----:B------:R-:W-:-:S03]  /*17b0*/  @!P1 IMAD R27, R27, R10, RZ ;  /* 0x0000000a1b1b9224 */ /* 0x000fc600078e02ff */
[----:B------:R-:W-:Y:S02]  /*17c0*/  @!P3 SHF.L.U32 R11, R11, 0x1, RZ ;  /* 0x000000010b0bb819 */ /* 0x000fe400000006ff */
[----:B------:R-:W-:-:S03]  /*17d0*/  @!P1 SHF.L.U32 R27, R27, 0x1, RZ ;  /* 0x000000011b1b9819 */ /* 0x000fc600000006ff */
        /* <DEDUP_REMOVED lines=11> */
.L_x_3326:
        /* <DEDUP_REMOVED lines=18> */
[----:B---3--:R-:W-:-:S04]  /*19b0*/  IMAD.WIDE R8, R0, 0x2, R8 ;  /* 0x0000000200087825 */ /* 0x008fc800078e0208 */
[----:B0-----:R-:W-:Y:S01]  /*19c0*/  @!P1 FMUL.FTZ R15, R15, UR6 ;  /* 0x000000060f0f9c20 */ /* 0x001fe20008410000 */
[----:B------:R-:W-:Y:S01]  /*19d0*/  @!P1 FMUL.FTZ R14, R14, UR6 ;  /* 0x000000060e0e9c20 */ /* 0x000fe20008410000 */
[----:B-1----:R-:W-:-:S04]  /*19e0*/  @!P1 IMAD.WIDE R28, R21, 0x8, R26 ;  /* 0x00000008151c9825 */ /* 0x002fc800078e021a */
[----:B--2---:R-:W-:Y:S01]  /*19f0*/  IMAD.WIDE R26, R0, 0x2, R10 ;  /* 0x00000002001a7825 */ /* 0x004fe200078e020a */
[----:B------:R0:W-:Y:S01]  /*1a00*/  @!P1 STG.E.64 desc[UR8][R28.64], R14 ;  /* 0x0000000e1c009986 */ /* 0x0001e2000c101b08 */
[----:B------:R-:W-:Y:S06]  /*1a10*/  BAR.SYNC.DEFER_BLOCKING 0x0 ;  /* 0x0000000000007b1d */ /* 0x000fec0000010000 */
[----:B------:R-:W2:Y:S04]  /*1a20*/  LDG.E.U16 R0, desc[UR8][R26.64+0x2] ;  /* 0x000002081a007981 */ /* 0x000ea8000c1e1500 */
[----:B------:R-:W3:Y:S04]  /*1a30*/  LDG.E.U16 R10, desc[UR8][R8.64+0x2] ;  /* 0x00000208080a7981 */ /* 0x000ee8000c1e1500 */
[----:B0-----:R0:W4:Y:S04]  /*1a40*/  LDG.E.U16 R15, desc[UR8][R8.64] ;  /* 0x00000008080f7981 */ /* 0x001128000c1e1500 */
[----:B------:R1:W5:Y:S04]  /*1a50*/  LDG.E.U16 R26, desc[UR8][R26.64] ;  /* 0x000000081a1a7981 */ /* 0x000368000c1e1500 */
[----:B0-----:R-:W0:Y:S02]  /*1a60*/  LDS.64 R8, [UR5+0x88] ;  /* 0x00008805ff087984 */ /* 0x001e240008000a00 */
[----:B0-----:R-:W-:-:S04]  /*1a70*/  FMUL.FTZ R11, R8, UR6 ;  /* 0x00000006080b7c20 */ /* 0x001fc80008410000 */
[----:B------:R-:W-:-:S04]  /*1a80*/  FMUL.FTZ R13, R11, R11 ;  /* 0x0000000b0b0d7220 */ /* 0x000fc80000410000 */
[----:B------:R-:W-:-:S05]  /*1a90*/  FFMA.FTZ R13, R9, UR6, -R13 ;  /* 0x00000006090d7c23 */ /* 0x000fca000801080d */
[----:B------:R-:W-:-:S13]  /*1aa0*/  FSETP.GTU.FTZ.AND P1, PT, R13, RZ, PT ;  /* 0x000000ff0d00720b */ /* 0x000fda0003f3c000 */
[----:B------:R-:W0:Y:S01]  /*1ab0*/  @P1 LDC R14, c[0x0][0x238] ;  /* 0x00008e00ff0e1b82 */ /* 0x000e220000000800 */
[----:B------:R-:W-:Y:S02]  /*1ac0*/  MOV R8, 0x3f800000 ;  /* 0x3f80000000087802 */ /* 0x000fe40000000f00 */
[----:B------:R-:W-:Y:S02]  /*1ad0*/  SHF.L.U32 R28, R7, 0x10, RZ ;  /* 0x00000010071c7819 */ /* 0x000fe400000006ff */
[----:B------:R-:W-:Y:S01]  /*1ae0*/  SHF.L.U32 R9, R16, 0x10, RZ ;  /* 0x0000001010097819 */ /* 0x000fe200000006ff */
[----:B0-----:R-:W-:-:S04]  /*1af0*/  @P1 FADD.FTZ R29, R13, R14 ;  /* 0x0000000e0d1d1221 */ /* 0x001fc80000010000 */
[----:B------:R0:W0:Y:S01]  /*1b00*/  @P1 MUFU.RSQ R8, R29 ;  /* 0x0000001d00081308 */ /* 0x0000220000001400 */
[----:B------:R-:W-:Y:S02]  /*1b10*/  PRMT R13, R16, 0x7632, R13 ;  /* 0x00007632100d7816 */ /* 0x000fe4000000000d */
[----:B------:R-:W-:Y:S02]  /*1b20*/  SHF.L.U32 R14, R6, 0x10, RZ ;  /* 0x00000010060e7819 */ /* 0x000fe400000006ff */
[----:B------:R-:W-:Y:S02]  /*1b30*/  PRMT R6, R7, 0x7632, R6 ;  /* 0x0000763207067816 */ /* 0x000fe40000000006 */
[----:B------:R-:W-:Y:S02]  /*1b40*/  PRMT R7, R5, 0x7632, R7 ;  /* 0x0000763205077816 */ /* 0x000fe40000000007 */
[----:B------:R-:W-:Y:S02]  /*1b50*/  SHF.L.U32 R16, R12, 0x10, RZ ;  /* 0x000000100c107819 */ /* 0x000fe400000006ff */
[----:B-1----:R-:W-:-:S02]  /*1b60*/  SHF.L.U32 R27, R13, 0x10, RZ ;  /* 0x000000100d1b7819 */ /* 0x002fc400000006ff */
[----:B------:R-:W-:Y:S02]  /*1b70*/  SHF.L.U32 R12, R5, 0x10, RZ ;  /* 0x00000010050c7819 */ /* 0x000fe400000006ff */
[----:B------:R-:W-:Y:S02]  /*1b80*/  SHF.L.U32 R13, R6, 0x10, RZ ;  /* 0x00000010060d7819 */ /* 0x000fe400000006ff */
[----:B------:R-:W-:Y:S01]  /*1b90*/  SHF.L.U32 R6, R7, 0x10, RZ ;  /* 0x0000001007067819 */ /* 0x000fe200000006ff */
[----:B------:R-:W-:Y:S01]  /*1ba0*/  FADD.FTZ R5, -R11, R27 ;  /* 0x0000001b0b057221 */ /* 0x000fe20000010100 */
[----:B------:R-:W-:Y:S01]  /*1bb0*/  FADD.FTZ R7, R9, -R11 ;  /* 0x8000000b09077221 */ /* 0x000fe20000010000 */
[C---:B------:R-:W-:Y:S01]  /*1bc0*/  FADD.FTZ R27, -R11.reuse, R16 ;  /* 0x000000100b1b7221 */ /* 0x040fe20000010100 */
[C---:B------:R-:W-:Y:S01]  /*1bd0*/  FADD.FTZ R13, -R11.reuse, R13 ;  /* 0x0000000d0b0d7221 */ /* 0x040fe20000010100 */
[--C-:B0-----:R-:W-:Y:S01]  /*1be0*/  FADD.FTZ R29, R12, -R11.reuse ;  /* 0x8000000b0c1d7221 */ /* 0x101fe20000010000 */
[--C-:B------:R-:W-:Y:S01]  /*1bf0*/  FADD.FTZ R9, R14, -R11.reuse ;  /* 0x8000000b0e097221 */ /* 0x100fe20000010000 */
[----:B------:R-:W-:Y:S01]  /*1c00*/  FADD.FTZ R16, R28, -R11 ;  /* 0x8000000b1c107221 */ /* 0x000fe20000010000 */
[----:B------:R-:W-:Y:S01]  /*1c10*/  FADD.FTZ R12, -R11, R6 ;  /* 0x000000060b0c7221 */ /* 0x000fe20000010100 */
[----:B------:R-:W-:Y:S01]  /*1c20*/  FMUL.FTZ R5, R5, R8 ;  /* 0x0000000805057220 */ /* 0x000fe20000410000 */
[----:B------:R-:W-:-:S02]  /*1c30*/  ISETP.NE.AND P4, PT, RZ, UR10, PT ;  /* 0x0000000aff007c0c */ /* 0x000fc4000bf85270 */
[-C--:B------:R-:W-:Y:S01]  /*1c40*/  FMUL.FTZ R12, R12, R8.reuse ;  /* 0x000000080c0c7220 */ /* 0x080fe20000410000 */
[----:B------:R-:W-:Y:S01]  /*1c50*/  ISETP.GE.U32.AND P2, PT, R19, UR12, PT ;  /* 0x0000000c13007c0c */ /* 0x000fe2000bf46070 */
[-C--:B------:R-:W-:Y:S01]  /*1c60*/  FMUL.FTZ R29, R29, R8.reuse ;  /* 0x000000081d1d7220 */ /* 0x080fe20000410000 */
[----:B------:R-:W-:Y:S02]  /*1c70*/  FMUL.FTZ R7, R7, R8 ;  /* 0x0000000807077220 */ /* 0x000fe40000410000 */
[----:B------:R-:W-:-:S04]  /*1c80*/  ISETP.GE.AND.EX P2, PT, R2, UR13, PT, P2 ;  /* 0x0000000d02007c0c */ /* 0x000fc8000bf46320 */
[----:B------:R-:W-:Y:S02]  /*1c90*/  ISETP.GT.U32.OR P2, PT, R4, 0x1bf, P2 ;  /* 0x000001bf0400780c */ /* 0x000fe40001744470 */
[----:B--2---:R-:W-:Y:S01]  /*1ca0*/  SHF.L.U32 R6, R0, 0x10, RZ ;  /* 0x0000001000067819 */ /* 0x004fe200000006ff */
[-C--:B------:R-:W-:Y:S01]  /*1cb0*/  FMUL.FTZ R0, R27, R8.reuse ;  /* 0x000000081b007220 */ /* 0x080fe20000410000 */
[----:B---3--:R-:W-:Y:S01]  /*1cc0*/  SHF.L.U32 R11, R10, 0x10, RZ ;  /* 0x000000100a0b7819 */ /* 0x008fe200000006ff */
[----:B------:R-:W-:-:S04]  /*1cd0*/  FMUL.FTZ R10, R13, R8 ;  /* 0x000000080d0a7220 */ /* 0x000fc80000410000 */
[C-C-:B------:R-:W-:Y:S01]  /*1ce0*/  FFMA.FTZ R28, R6.reuse, R5, R11.reuse ;  /* 0x00000005061c7223 */ /* 0x140fe2000001000b */
[C-C-:B------:R-:W-:Y:S01]  /*1cf0*/  FFMA.FTZ R5, R6.reuse, R10, R11.reuse ;  /* 0x0000000a06057223 */ /* 0x140fe2000001000b */
[C-C-:B------:R-:W-:Y:S01]  /*1d00*/  FFMA.FTZ R0, R6.reuse, R0, R11.reuse ;  /* 0x0000000006007223 */ /* 0x140fe2000001000b */
[----:B------:R-:W-:Y:S01]  /*1d10*/  FFMA.FTZ R10, R6, R12, R11 ;  /* 0x0000000c060a7223 */ /* 0x000fe2000001000b */
[C---:B------:R-:W-:Y:S02]  /*1d20*/  IADD3 R11, R20.reuse, 0x20, RZ ;  /* 0x00000020140b7810 */ /* 0x040fe40007ffe0ff */
[----:B------:R-:W-:Y:S02]  /*1d30*/  IADD3 R12, R20, 0x30, RZ ;  /* 0x00000030140c7810 */ /* 0x000fe40007ffe0ff */
[----:B------:R-:W-:Y:S02]  /*1d40*/  ISETP.GE.U32.AND P3, PT, R11, UR12, PT ;  /* 0x0000000c0b007c0c */ /* 0x000fe4000bf66070 */
[----:B------:R-:W-:-:S02]  /*1d50*/  ISETP.GE.U32.AND P1, PT, R12, UR12, PT ;  /* 0x0000000c0c007c0c */ /* 0x000fc4000bf26070 */
[----:B------:R-:W-:Y:S02]  /*1d60*/  SHF.R.S32.HI R13, RZ, 0x1f, R11 ;  /* 0x0000001fff0d7819 */ /* 0x000fe4000001140b */
[----:B------:R-:W-:Y:S02]  /*1d70*/  SHF.R.S32.HI R14, RZ, 0x1f, R12 ;  /* 0x0000001fff0e7819 */ /* 0x000fe4000001140c */
[----:B----4-:R-:W-:Y:S01]  /*1d80*/  SHF.L.U32 R6, R15, 0x10, RZ ;  /* 0x000000100f067819 */ /* 0x010fe200000006ff */
[-C--:B------:R-:W-:Y:S01]  /*1d90*/  FMUL.FTZ R15, R9, R8.reuse ;  /* 0x00000008090f7220 */ /* 0x080fe20000410000 */
[----:B-----5:R-:W-:Y:S01]  /*1da0*/  SHF.L.U32 R27, R26, 0x10, RZ ;  /* 0x000000101a1b7819 */ /* 0x020fe200000006ff */
[----:B------:R-:W-:Y:S01]  /*1db0*/  FMUL.FTZ R9, R16, R8 ;  /* 0x0000000810097220 */ /* 0x000fe20000410000 */
[----:B------:R-:W-:Y:S02]  /*1dc0*/  ISETP.GE.AND.EX P3, PT, R13, UR13, PT, P3 ;  /* 0x0000000d0d007c0c */ /* 0x000fe4000bf66330 */
[----:B------:R-:W-:Y:S01]  /*1dd0*/  ISETP.GE.AND.EX P1, PT, R14, UR13, PT, P1 ;  /* 0x0000000d0e007c0c */ /* 0x000fe2000bf26310 */
[C-C-:B------:R-:W-:Y:S01]  /*1de0*/  FFMA.FTZ R15, R27.reuse, R15, R6.reuse ;  /* 0x0000000f1b0f7223 */ /* 0x140fe20000010006 */
[C-C-:B------:R-:W-:Y:S01]  /*1df0*/  FFMA.FTZ R16, R27.reuse, R9, R6.reuse ;  /* 0x000000091b107223 */ /* 0x140fe20000010006 */
[C-C-:B------:R-:W-:Y:S01]  /*1e00*/  FFMA.FTZ R26, R27.reuse, R29, R6.reuse ;  /* 0x0000001d1b1a7223 */ /* 0x140fe20000010006 */
[C---:B------:R-:W-:Y:S01]  /*1e10*/  ISETP.GT.U32.OR P3, PT, R4.reuse, 0x1bf, P3 ;  /* 0x000001bf0400780c */ /* 0x040fe20001f64470 */
[----:B------:R-:W-:Y:S01]  /*1e20*/  FFMA.FTZ R27, R27, R7, R6 ;  /* 0x000000071b1b7223 */ /* 0x000fe20000010006 */
        /* <DEDUP_REMOVED lines=12> */
.L_x_3333:
        /* <DEDUP_REMOVED lines=14> */
.L_x_3335:
[----:B------:R-:W-:Y:S05]  /*1fd0*/  BSYNC B0 ;  /* 0x0000000000007941 */ /* 0x000fea0003800000 */
.L_x_3334:
        /* <DEDUP_REMOVED lines=11> */
.L_x_3336:
[----:B------:R-:W-:Y:S04]  /*2090*/  BSSY B0, `(.L_x_3337) ;  /* 0x000000e000007945 */ /* 0x000fe80003800000 */
[----:B------:R-:W-:Y:S05]  /*20a0*/  @P2 BRA `(.L_x_3338) ;  /* 0x0000000000302947 */ /* 0x000fea0003800000 */
[----:B------:R-:W-:Y:S01]  /*20b0*/  ULDC.64 UR12, c[0x0][0x270] ;  /* 0x00009c00000c7ab9 */ /* 0x000fe20000000a00 */
[----:B------:R-:W-:Y:S01]  /*20c0*/  MOV R6, R22 ;  /* 0x0000001600067202 */ /* 0x000fe20000000f00 */
[----:B------:R-:W-:Y:S01]  /*20d0*/  IMAD R2, R2, UR12, RZ ;  /* 0x0000000c02027c24 */ /* 0x000fe2000f8e02ff */
[----:B------:R-:W-:Y:S02]  /*20e0*/  MOV R7, R25 ;  /* 0x0000001900077202 */ /* 0x000fe40000000f00 */
[----:B------:R-:W-:Y:S01]  /*20f0*/  F2FP.BF16.F32.PACK_AB R15, R0, R15 ;  /* 0x0000000f000f723e */ /* 0x000fe200000010ff */
[C---:B0-----:R-:W-:Y:S02]  /*2100*/  IMAD R9, R19.reuse, UR13, R2 ;  /* 0x0000000d13097c24 */ /* 0x041fe4000f8e0202 */
[----:B------:R-:W-:Y:S01]  /*2110*/  IMAD.WIDE.U32 R6, R19, UR12, R6 ;  /* 0x0000000c13067c25 */ /* 0x000fe2000f8e0006 */
[----:B------:R-:W-:Y:S02]  /*2120*/  ULDC.64 UR12, c[0x0][0x210] ;  /* 0x00008400000c7ab9 */ /* 0x000fe40000000a00 */
[----:B------:R-:W-:-:S02]  /*2130*/  LEA R8, P2, R6, UR12, 0x1 ;  /* 0x0000000c06087c11 */ /* 0x000fc4000f8408ff */
[----:B------:R-:W-:-:S04]  /*2140*/  IADD3 R9, R7, R9, RZ ;  /* 0x0000000907097210 */ /* 0x000fc80007ffe0ff */
[----:B------:R-:W-:-:S05]  /*2150*/  LEA.HI.X R9, R6, UR13, R9, 0x1, P2 ;  /* 0x0000000d06097c11 */ /* 0x000fca00090f0c09 */
[----:B------:R1:W-:Y:S02]  /*2160*/  STG.E desc[UR8][R8.64], R15 ;  /* 0x0000000f08007986 */ /* 0x0003e4000c101908 */
.L_x_3338:
[----:B------:R-:W-:Y:S05]  /*2170*/  BSYNC B0 ;  /* 0x0000000000007941 */ /* 0x000fea0003800000 */
.L_x_3337:
[----:B------:R-:W-:Y:S05]  /*2180*/  @!P4 BRA `(.L_x_3339) ;  /* 0x000000000028c947 */ /* 0x000fea0003800000 */
[----:B------:R-:W-:Y:S01]  /*2190*/  FMUL.FTZ R6, R5, -1.4426950216293334961 ;  /* 0xbfb8aa3b05067820 */ /* 0x000fe20000410000 */
[----:B------:R-:W-:-:S05]  /*21a0*/  FMUL.FTZ R0, R16, -1.4426950216293334961 ;  /* 0xbfb8aa3b10007820 */ /* 0x000fca0000410000 */
[----:B------:R-:W0:Y:S08]  /*21b0*/  MUFU.EX2 R6, R6 ;  /* 0x0000000600067308 */ /* 0x000e300000000800 */
[----:B------:R-:W2:Y:S01]  /*21c0*/  MUFU.EX2 R0, R0 ;  /* 0x0000000000007308 */ /* 0x000ea20000000800 */
[----:B01----:R-:W-:-:S07]  /*21d0*/  FADD.FTZ R8, R6, 1 ;  /* 0x3f80000006087421 */ /* 0x003fce0000010000 */
[----:B------:R-:W0:Y:S01]  /*21e0*/  MUFU.RCP R8, R8 ;  /* 0x0000000800087308 */ /* 0x000e220000001000 */
[----:B--2---:R-:W-:-:S07]  /*21f0*/  FADD.FTZ R2, R0, 1 ;  /* 0x3f80000000027421 */ /* 0x004fce0000010000 */
[----:B------:R-:W1:Y:S01]  /*2200*/  MUFU.RCP R7, R2 ;  /* 0x0000000200077308 */ /* 0x000e620000001000 */
[----:B0-----:R-:W-:Y:S01]  /*2210*/  FMUL.FTZ R5, R5, R8 ;  /* 0x0000000805057220 */ /* 0x001fe20000410000 */
[----:B-1----:R-:W-:-:S07]  /*2220*/  FMUL.FTZ R16, R16, R7 ;  /* 0x0000000710107220 */ /* 0x002fce0000410000 */
.L_x_3339:
        /* <DEDUP_REMOVED lines=14> */
.L_x_3341:
[----:B------:R-:W-:Y:S05]  /*2310*/  BSYNC B0 ;  /* 0x0000000000007941 */ /* 0x000fea0003800000 */
.L_x_3340:
        /* <DEDUP_REMOVED lines=8> */
[----:B--2---:R-:W2:Y:S01]  /*23a0*/  MUFU.RCP R5, R2 ;  /* 0x0000000200057308 */ /* 0x004ea20000001000 */
[----:B---3--:R-:W-:Y:S01]  /*23b0*/  FMUL.FTZ R10, R10, R7 ;  /* 0x000000070a0a7220 */ /* 0x008fe20000410000 */
[----:B--2---:R-:W-:-:S07]  /*23c0*/  FMUL.FTZ R26, R26, R5 ;  /* 0x000000051a1a7220 */ /* 0x004fce0000410000 */
.L_x_3342:
[----:B------:R-:W-:Y:S04]  /*23d0*/  BSSY B0, `(.L_x_3343) ;  /* 0x000000e000007945 */ /* 0x000fe80003800000 */
[----:B------:R-:W-:Y:S05]  /*23e0*/  @P1 BRA `(.L_x_3344) ;  /* 0x0000000000301947 */ /* 0x000fea0003800000 */
[----:B------:R-:W-:Y:S01]  /*23f0*/  ULDC.64 UR12, c[0x0][0x270] ;  /* 0x00009c00000c7ab9 */ /* 0x000fe20000000a00 */
[----:B------:R-:W-:Y:S01]  /*2400*/  MOV R6, R22 ;  /* 0x0000001600067202 */ /* 0x000fe20000000f00 */
[----:B--2---:R-:W-:Y:S01]  /*2410*/  IMAD R5, R14, UR12, RZ ;  /* 0x0000000c0e057c24 */ /* 0x004fe2000f8e02ff */
[----:B------:R-:W-:-:S03]  /*2420*/  MOV R7, R25 ;  /* 0x0000001900077202 */ /* 0x000fc60000000f00 */
[C---:B------:R-:W-:Y:S02]  /*2430*/  IMAD R5, R12.reuse, UR13, R5 ;  /* 0x0000000d0c057c24 */ /* 0x040fe4000f8e0205 */
[----:B------:R-:W-:Y:S01]  /*2440*/  IMAD.WIDE.U32 R6, R12, UR12, R6 ;  /* 0x0000000c0c067c25 */ /* 0x000fe2000f8e0006 */
[----:B------:R-:W-:Y:S02]  /*2450*/  ULDC.64 UR12, c[0x0][0x210] ;  /* 0x00008400000c7ab9 */ /* 0x000fe40000000a00 */
[----:B01----:R-:W-:Y:S02]  /*2460*/  LEA R8, P1, R6, UR12, 0x1 ;  /* 0x0000000c06087c11 */ /* 0x003fe4000f8208ff */
[----:B------:R-:W-:-:S04]  /*2470*/  IADD3 R5, R7, R5, RZ ;  /* 0x0000000507057210 */ /* 0x000fc80007ffe0ff */
[----:B------:R-:W-:Y:S02]  /*2480*/  LEA.HI.X R9, R6, UR13, R5, 0x1, P1 ;  /* 0x0000000d06097c11 */ /* 0x000fe400088f0c05 */
[----:B------:R-:W-:-:S05]  /*2490*/  F2FP.BF16.F32.PACK_AB R5, R10, R26 ;  /* 0x0000001a0a05723e */ /* 0x000fca00000010ff */
[----:B------:R3:W-:Y:S02]  /*24a0*/  STG.E desc[UR8][R8.64], R5 ;  /* 0x0000000508007986 */ /* 0x0007e4000c101908 */
.L_x_3344:
[----:B------:R-:W-:Y:S05]  /*24b0*/  BSYNC B0 ;  /* 0x0000000000007941 */ /* 0x000fea0003800000 */
.L_x_3343:
[----:B------:R-:W4:Y:S01]  /*24c0*/  LDC R0, c[0x0][0x10] ;  /* 0x00000400ff007b82 */ /* 0x000f220000000800 */
[----:B------:R-:W-:Y:S02]  /*24d0*/  IADD3 R17, R17, 0x1, RZ ;  /* 0x0000000111117810 */ /* 0x000fe40007ffe0ff */
[----:B----4-:R-:W-:-:S04]  /*24e0*/  IADD3 R21, R0, R21, RZ ;  /* 0x0000001500157210 */ /* 0x010fc80007ffe0ff */
[----:B------:R-:W-:-:S13]  /*24f0*/  ISETP.GE.AND P1, PT, R21, UR4, PT ;  /* 0x0000000415007c0c */ /* 0x000fda000bf26270 */
[----:B------:R-:W-:Y:S05]  /*2500*/  @!P1 BRA `(.L_x_3345) ;  /* 0xffffffdc00349947 */ /* 0x000fea000383ffff */
[----:B------:R-:W-:Y:S05]  /*2510*/  EXIT ;  /* 0x000000000000794d */ /* 0x000fea0003800000 */
.L_x_3346:
        /* <DEDUP_REMOVED lines=14> */
.L_x_5181:


//--------------------- .text._Z35group_norm_nhwc_fwd_one_pass_kernelI11Bf16IOBf16WLi128ELi56ELi448EEv26Group_norm_nhwc_fwd_params --------------------------
	.section	.text._Z35group_norm_nhwc_fwd_one_pass_kernelI11Bf16IOBf16WLi128ELi56ELi448EEv26Group_norm_nhwc_fwd_params,"ax",@progbits
	.align	128
        .global         _Z35group_norm_nhwc_fwd_one_pass_kernelI11Bf16IOBf16WLi128ELi56ELi448EEv26Group_norm_nhwc_fwd_params
        .type           _Z35group_norm_nhwc_fwd_one_pass_kernelI11Bf16IOBf16WLi128ELi56ELi448EEv26Group_norm_nhwc_fwd_params,@function
        .size           _Z35group_norm_nhwc_fwd_one_pass_kernelI11Bf16IOBf16WLi128ELi56ELi448EEv26Group_norm_nhwc_fwd_params,(.L_x_5182 - _Z35group_norm_nhwc_fwd_one_pass_kernelI11Bf16IOBf16WLi128ELi56ELi448EEv26Group_norm_nhwc_fwd_params)
        .other          _Z35group_norm_nhwc_fwd_one_pass_kernelI11Bf16IOBf16WLi128ELi56ELi448EEv26Group_norm_nhwc_fwd_params,@"STO_CUDA_ENTRY STV_DEFAULT"
_Z35group_norm_nhwc_fwd_one_pass_kernelI11Bf16IOBf16WLi128ELi56ELi448EEv26Group_norm_nhwc_fwd_params:
.text._Z35group_norm_nhwc_fwd_one_pass_kernelI11Bf16IOBf16WLi128ELi56ELi448EEv26Group_norm_nhwc_fwd_params:
        /* <DEDUP_REMOVED lines=47> */
.L_x_3383:
        /* <DEDUP_REMOVED lines=288> */
.L_x_3348:
[----:B------:R-:W-:Y:S05]  /*14f0*/  BSYNC B0 ;  /* 0x0000000000007941 */ /* 0x000fea0003800000 */
.L_x_3347:
        /* <DEDUP_REMOVED lines=34> */
.L_x_3351:
[----:B-1----:R-:W2:Y:S04]  /*1720*/  LDG.E.STRONG.GPU R22, desc[UR8][R20.64] ;  /* 0x0000000814167981 */ /* 0x002ea8000c1ef900 */
[----:B--2---:R-:W-:Y:S01]  /*1730*/  CCTL.IVALL ;  /* 0x00000000ff00798f */ /* 0x004fe20002000000 */
[----:B------:R-:W-:Y:S05]  /*1740*/  YIELD ;  /* 0x0000000000007946 */ /* 0x000fea0003800000 */
[----:B------:R-:W-:-:S13]  /*1750*/  ISETP.NE.AND P0, PT, R22, R33, PT ;  /* 0x000000211600720c */ /* 0x000fda0003f05270 */
[----:B------:R-:W-:Y:S05]  /*1760*/  @P0 BRA `(.L_x_3351) ;  /* 0xfffffffc00ec0947 */ /* 0x000fea000383ffff */
.L_x_3350:
        /* <DEDUP_REMOVED lines=17> */
.L_x_3355:
        /* <DEDUP_REMOVED lines=115> */
.L_x_3354:
        /* <DEDUP_REMOVED lines=61> */
.L_x_3356:
[----:B------:R-:W-:-:S13]  /*2380*/  ISETP.NE.OR P0, PT, R28, RZ, P0 ;  /* 0x000000ff1c00720c */ /* 0x000fda0000705670 */
[----:B------:R-:W-:Y:S05]  /*2390*/  @!P0 BRA `(.L_x_3352) ;  /* 0x00000000007c8947 */ /* 0x000fea0003800000 */
.L_x_3353:
        /* <DEDUP_REMOVED lines=31> */
.L_x_3352:
        /* <DEDUP_REMOVED lines=11> */
.L_x_3358:
[----:B------:R-:W-:Y:S05]  /*2640*/  BSYNC B0 ;  /* 0x0000000000007941 */ /* 0x000fea0003800000 */
.L_x_3357:
        /* <DEDUP_REMOVED lines=16> */
.L_x_3349:
        /* <DEDUP_REMOVED lines=20> */
[----:B------:R-:W-:-:S07]  /*2890*/  ISETP.NE.AND P6, PT, RZ, UR10, PT ;  /* 0x0000000aff007c0c */ /* 0x000fce000bfc5270 */
[----:B-1----:R-:W1:Y:S01]  /*28a0*/  LDC R31, c[0x0][0x294] ;  /* 0x0000a500ff1f7b82 */ /* 0x002e620000000800 */
[----:B------:R-:W2:Y:S04]  /*28b0*/  LDG.E.U16 R39, desc[UR8][R28.64] ;  /* 0x000000081c277981 */ /* 0x000ea8000c1e1500 */
[----:B------:R3:W4:Y:S04]  /*28c0*/  LDG.E.U16 R48, desc[UR8][R28.64+0x2] ;  /* 0x000002081c307981 */ /* 0x000728000c1e1500 */
[----:B------:R-:W5:Y:S04]  /*28d0*/  LDG.E.U16 R49, desc[UR8][R32.64] ;  /* 0x0000000820317981 */ /* 0x000f68000c1e1500 */
[----:B0-----:R0:W5:Y:S01]  /*28e0*/  LDG.E.U16 R35, desc[UR8][R32.64+0x2] ;  /* 0x0000020820237981 */ /* 0x001162000c1e1500 */
[----:B------:R-:W-:Y:S01]  /*28f0*/  HFMA2.MMA R30, -RZ, RZ, 1.875, 0 ;  /* 0x3f800000ff1e7435 */ /* 0x000fe200000001ff */
[----:B---3--:R-:W-:-:S02]  /*2900*/  SHF.L.U32 R29, R42, 0x10, RZ ;  /* 0x000000102a1d7819 */ /* 0x008fc400000006ff */
[----:B------:R-:W3:Y:S01]  /*2910*/  LDS.64 R22, [UR5+0x88] ;  /* 0x00008805ff167984 */ /* 0x000ee20008000a00 */
[----:B------:R-:W-:Y:S02]  /*2920*/  SHF.L.U32 R55, R40, 0x10, RZ ;  /* 0x0000001028377819 */ /* 0x000fe400000006ff */
[----:B0-----:R-:W-:Y:S01]  /*2930*/  SHF.L.U32 R33, R26, 0x10, RZ ;  /* 0x000000101a217819 */ /* 0x001fe200000006ff */
[----:B---3--:R-:W-:-:S04]  /*2940*/  FMUL.FTZ R34, R22, UR6 ;  /* 0x0000000616227c20 */ /* 0x008fc80008410000 */
[----:B------:R-:W-:-:S04]  /*2950*/  FMUL.FTZ R22, R34, R34 ;  /* 0x0000002222167220 */ /* 0x000fc80000410000 */
[----:B------:R-:W-:-:S05]  /*2960*/  FFMA.FTZ R22, R23, UR6, -R22 ;  /* 0x0000000617167c23 */ /* 0x000fca0008010816 */
[----:B------:R-:W-:-:S13]  /*2970*/  FSETP.GTU.FTZ.AND P0, PT, R22, RZ, PT ;  /* 0x000000ff1600720b */ /* 0x000fda0003f1c000 */
[----:B------:R-:W0:Y:S02]  /*2980*/  @P0 LDC R21, c[0x0][0x238] ;  /* 0x00008e00ff150b82 */ /* 0x000e240000000800 */
[----:B0-----:R-:W-:Y:S01]  /*2990*/  @P0 FADD.FTZ R22, R22, R21 ;  /* 0x0000001516160221 */ /* 0x001fe20000010000 */
[----:B------:R-:W-:-:S03]  /*29a0*/  SHF.L.U32 R21, R27, 0x10, RZ ;  /* 0x000000101b157819 */ /* 0x000fc600000006ff */
[----:B------:R-:W0:Y:S02]  /*29b0*/  @P0 MUFU.RSQ R30, R22 ;  /* 0x00000016001e0308 */ /* 0x000e240000001400 */
[----:B------:R-:W-:Y:S01]  /*29c0*/  FADD.FTZ R23, -R34, R21 ;  /* 0x0000001522177221 */ /* 0x000fe20000010100 */
[----:B------:R-:W-:-:S03]  /*29d0*/  FADD.FTZ R21, R29, -R34 ;  /* 0x800000221d157221 */ /* 0x000fc60000010000 */
[-C--:B0-----:R-:W-:Y:S01]  /*29e0*/  FMUL.FTZ R23, R23, R30.reuse ;  /* 0x0000001e17177220 */ /* 0x081fe20000410000 */
[----:B------:R-:W-:Y:S01]  /*29f0*/  FMUL.FTZ R21, R21, R30 ;  /* 0x0000001e15157220 */ /* 0x000fe20000410000 */
[----:B--2---:R-:W-:Y:S01]  /*2a00*/  SHF.L.U32 R26, R39, 0x10, RZ ;  /* 0x00000010271a7819 */ /* 0x004fe200000006ff */
[----:B------:R-:W-:Y:S01]  /*2a10*/  FADD.FTZ R39, -R34, R33 ;  /* 0x0000002122277221 */ /* 0x000fe20000010100 */
[----:B----4-:R-:W-:Y:S02]  /*2a20*/  SHF.L.U32 R27, R48, 0x10, RZ ;  /* 0x00000010301b7819 */ /* 0x010fe400000006ff */
[----:B-----5:R-:W-:Y:S02]  /*2a30*/  SHF.L.U32 R29, R49, 0x10, RZ ;  /* 0x00000010311d7819 */ /* 0x020fe400000006ff */
[----:B------:R-:W-:Y:S01]  /*2a40*/  SHF.L.U32 R28, R35, 0x10, RZ ;  /* 0x00000010231c7819 */ /* 0x000fe200000006ff */
[----:B------:R-:W-:Y:S02]  /*2a50*/  FADD.FTZ R35, R55, -R34 ;  /* 0x8000002237237221 */ /* 0x000fe40000010000 */
[----:B------:R-:W-:-:S02]  /*2a60*/  FFMA.FTZ R32, R26, R21, R29 ;  /* 0x000000151a207223 */ /* 0x000fc4000001001d */
        /* <DEDUP_REMOVED lines=12> */
.L_x_3359:
        /* <DEDUP_REMOVED lines=14> */
.L_x_3361:
[----:B------:R-:W-:Y:S05]  /*2c10*/  BSYNC B0 ;  /* 0x0000000000007941 */ /* 0x000fea0003800000 */
.L_x_3360:
[-C--:B------:R-:W-:Y:S01]  /*2c20*/  FMUL.FTZ R35, R35, R30.reuse ;  /* 0x0000001e23237220 */ /* 0x080fe20000410000 */
[----:B------:R-:W-:Y:S01]  /*2c30*/  FMUL.FTZ R39, R39, R30 ;  /* 0x0000001e27277220 */ /* 0x000fe20000410000 */
[----:B------:R-:W-:Y:S02]  /*2c40*/  SHF.L.U32 R43, R43, 0x10, RZ ;  /* 0x000000102b2b7819 */ /* 0x000fe400000006ff */
[----:B0-----:R-:W-:Y:S01]  /*2c50*/  SHF.L.U32 R33, R25, 0x10, RZ ;  /* 0x0000001019217819 */ /* 0x001fe200000006ff */
[----:B------:R-:W-:Y:S01]  /*2c60*/  FFMA.FTZ R35, R26, R35, R29 ;  /* 0x000000231a237223 */ /* 0x000fe2000001001d */
[----:B------:R-:W-:Y:S01]  /*2c70*/  SHF.R.U32.HI R40, RZ, 0x2, R2 ;  /* 0x00000002ff287819 */ /* 0x000fe20000011602 */
        /* <DEDUP_REMOVED lines=12> */
.L_x_3362:
        /* <DEDUP_REMOVED lines=14> */
.L_x_3364:
[----:B------:R-:W-:Y:S05]  /*2e20*/  BSYNC B0 ;  /* 0x0000000000007941 */ /* 0x000fea0003800000 */
.L_x_3363:
[----:B0-----:R-:W-:Y:S01]  /*2e30*/  FADD.FTZ R23, R43, -R34 ;  /* 0x800000222b177221 */ /* 0x001fe20000010000 */
[----:B------:R-:W-:Y:S01]  /*2e40*/  FADD.FTZ R33, -R34, R33 ;  /* 0x0000002122217221 */ /* 0x000fe20000010100 */
[----:B------:R-:W-:Y:S01]  /*2e50*/  SHF.L.U32 R37, R44, 0x10, RZ ;  /* 0x000000102c257819 */ /* 0x000fe200000006ff */
[----:B------:R-:W-:Y:S01]  /*2e60*/  IMAD.WIDE.U32 R20, R40, 0x24924925, RZ ;  /* 0x2492492528147825 */ /* 0x000fe200078e00ff */
[----:B------:R-:W-:-:S03]  /*2e70*/  SHF.L.U32 R35, R24, 0x10, RZ ;  /* 0x0000001018237819 */ /* 0x000fc600000006ff */
[-C--:B------:R-:W-:Y:S01]  /*2e80*/  FMUL.FTZ R23, R23, R30.reuse ;  /* 0x0000001e17177220 */ /* 0x080fe20000410000 */
[----:B------:R-:W-:Y:S01]  /*2e90*/  FMUL.FTZ R33, R33, R30 ;  /* 0x0000001e21217220 */ /* 0x000fe20000410000 */
[----:B------:R-:W-:Y:S02]  /*2ea0*/  IMAD R25, R31, UR7, R21 ;  /* 0x000000071f197c24 */ /* 0x000fe4000f8e0215 */
[----:B------:R-:W-:Y:S01]  /*2eb0*/  FADD.FTZ R31, R37, -R34 ;  /* 0x80000022251f7221 */ /* 0x000fe20000010000 */
        /* <DEDUP_REMOVED lines=14> */
.L_x_3365:
        /* <DEDUP_REMOVED lines=14> */
.L_x_3367:
[----:B------:R-:W-:Y:S05]  /*3080*/  BSYNC B0 ;  /* 0x0000000000007941 */ /* 0x000fea0003800000 */
.L_x_3366:
        /* <DEDUP_REMOVED lines=17> */
.L_x_3368:
        /* <DEDUP_REMOVED lines=14> */
.L_x_3370:
[----:B------:R-:W-:Y:S05]  /*3280*/  BSYNC B0 ;  /* 0x0000000000007941 */ /* 0x000fea0003800000 */
.L_x_3369:
        /* <DEDUP_REMOVED lines=15> */
[----:B------:R-:W-:Y:S01]  /*3380*/  ISETP.GE.AND.EX P5, PT, R38, UR13, PT, P5 ;  /* 0x0000000d26007c0c */ /* 0x000fe2000bfa6350 */
[----:B------:R-:W-:Y:S01]  /*3390*/  FFMA.FTZ R33, R27, R21, R28 ;  /* 0x000000151b217223 */ /* 0x000fe2000001001c */
[----:B------:R-:W-:Y:S01]  /*33a0*/  ISETP.GE.AND.EX P0, PT, R23, UR13, PT, P0 ;  /* 0x0000000d17007c0c */ /* 0x000fe2000bf06300 */
[----:B------:R-:W-:Y:S01]  /*33b0*/  FADD.FTZ R35, R35, -R34 ;  /* 0x8000002223237221 */ /* 0x000fe20000010000 */
[----:B------:R-:W-:-:S02]  /*33c0*/  ISETP.LT.U32.AND P5, PT, R2, 0x1c0, !P5 ;  /* 0x000001c00200780c */ /* 0x000fc40006fa1070 */
        /* <DEDUP_REMOVED lines=12> */
.L_x_3371:
        /* <DEDUP_REMOVED lines=14> */
.L_x_3373:
[----:B------:R-:W-:Y:S05]  /*3570*/  BSYNC B0 ;  /* 0x0000000000007941 */ /* 0x000fea0003800000 */
.L_x_3372:
[-C--:B------:R-:W-:Y:S01]  /*3580*/  FMUL.FTZ R35, R35, R30.reuse ;  /* 0x0000001e23237220 */ /* 0x080fe20000410000 */
[----:B------:R-:W-:Y:S01]  /*3590*/  FMUL.FTZ R37, R37, R30 ;  /* 0x0000001e25257220 */ /* 0x000fe20000410000 */
[----:B0-----:R-:W-:Y:S02]  /*35a0*/  SHF.L.U32 R33, R46, 0x10, RZ ;  /* 0x000000102e217819 */ /* 0x001fe400000006ff */
[----:B------:R-:W-:Y:S01]  /*35b0*/  IADD3 R20, R25, 0x60, RZ ;  /* 0x0000006019147810 */ /* 0x000fe20007ffe0ff */
        /* <DEDUP_REMOVED lines=13> */
.L_x_3374:
        /* <DEDUP_REMOVED lines=14> */
.L_x_3376:
[----:B------:R-:W-:Y:S05]  /*3770*/  BSYNC B0 ;  /* 0x0000000000007941 */ /* 0x000fea0003800000 */
.L_x_3375:
[----:B0-----:R-:W-:Y:S02]  /*3780*/  SHF.L.U32 R23, R47, 0x10, RZ ;  /* 0x000000102f177819 */ /* 0x001fe400000006ff */
[----:B------:R-:W-:Y:S01]  /*3790*/  SHF.L.U32 R21, R19, 0x10, RZ ;  /* 0x0000001013157819 */ /* 0x000fe200000006ff */
[--C-:B------:R-:W-:Y:S01]  /*37a0*/  FADD.FTZ R19, R33, -R34.reuse ;  /* 0x8000002221137221 */ /* 0x100fe20000010000 */
[----:B------:R-:W-:Y:S01]  /*37b0*/  SHF.L.U32 R17, R18, 0x10, RZ ;  /* 0x0000001012117819 */ /* 0x000fe200000006ff */
[----:B------:R-:W-:Y:S01]  /*37c0*/  FADD.FTZ R23, R23, -R34 ;  /* 0x8000002217177221 */ /* 0x000fe20000010000 */
[----:B------:R-:W-:Y:S01]  /*37d0*/  ISETP.GE.U32.AND P5, PT, R36, UR12, PT ;  /* 0x0000000c24007c0c */ /* 0x000fe2000bfa6070 */
[----:B------:R-:W-:Y:S01]  /*37e0*/  FADD.FTZ R21, -R34, R21 ;  /* 0x0000001522157221 */ /* 0x000fe20000010100 */
[----:B------:R-:W-:Y:S01]  /*37f0*/  ISETP.GE.U32.AND P0, PT, R20, UR12, PT ;  /* 0x0000000c14007c0c */ /* 0x000fe2000bf06070 */
[----:B------:R-:W-:Y:S01]  /*3800*/  FADD.FTZ R17, -R34, R17 ;  /* 0x0000001122117221 */ /* 0x000fe20000010100 */
[----:B------:R-:W-:Y:S01]  /*3810*/  SHF.R.S32.HI R24, RZ, 0x1f, R20 ;  /* 0x0000001fff187819 */ /* 0x000fe20000011414 */
[-C--:B------:R-:W-:Y:S01]  /*3820*/  FMUL.FTZ R19, R19, R30.reuse ;  /* 0x0000001e13137220 */ /* 0x080fe20000410000 */
[-C--:B------:R-:W-:Y:S01]  /*3830*/  FMUL.FTZ R16, R23, R30.reuse ;  /* 0x0000001e17107220 */ /* 0x080fe20000410000 */
[-C--:B------:R-:W-:Y:S01]  /*3840*/  FMUL.FTZ R18, R21, R30.reuse ;  /* 0x0000001e15127220 */ /* 0x080fe20000410000 */
[----:B------:R-:W-:Y:S01]  /*3850*/  ISETP.GE.AND.EX P5, PT, R41, UR13, PT, P5 ;  /* 0x0000000d29007c0c */ /* 0x000fe2000bfa6350 */
[----:B------:R-:W-:Y:S01]  /*3860*/  FMUL.FTZ R17, R17, R30 ;  /* 0x0000001e11117220 */ /* 0x000fe20000410000 */
[----:B------:R-:W-:Y:S01]  /*3870*/  ISETP.GE.AND.EX P0, PT, R24, UR13, PT, P0 ;  /* 0x0000000d18007c0c */ /* 0x000fe2000bf06300 */
[C-C-:B------:R-:W-:Y:S01]  /*3880*/  FFMA.FTZ R21, R26.reuse, R19, R29.reuse ;  /* 0x000000131a157223 */ /* 0x140fe2000001001d */
[----:B------:R-:W-:Y:S01]  /*3890*/  FFMA.FTZ R26, R26, R16, R29 ;  /* 0x000000101a1a7223 */ /* 0x000fe2000001001d */
[C-C-:B------:R-:W-:Y:S01]  /*38a0*/  FFMA.FTZ R29, R27.reuse, R18, R28.reuse ;  /* 0x000000121b1d7223 */ /* 0x140fe2000001001c */
[C---:B------:R-:W-:Y:S01]  /*38b0*/  ISETP.GT.U32.OR P5, PT, R2.reuse, 0x1bf, P5 ;  /* 0x000001bf0200780c */ /* 0x040fe20002fa4470 */
        /* <DEDUP_REMOVED lines=13> */
.L_x_3377:
        /* <DEDUP_REMOVED lines=14> */
.L_x_3379:
[----:B------:R-:W-:Y:S05]  /*3a70*/  BSYNC B0 ;  /* 0x0000000000007941 */ /* 0x000fea0003800000 */
.L_x_3378:
        /* <DEDUP_REMOVED lines=11> */
.L_x_3380:
        /* <DEDUP_REMOVED lines=13> */
.L_x_3382:
[----:B------:R-:W-:Y:S05]  /*3c00*/  BSYNC B0 ;  /* 0x0000000000007941 */ /* 0x000fea0003800000 */
.L_x_3381:
[----:B------:R-:W-:Y:S02]  /*3c10*/  IADD3 R10, R5, R10, RZ ;  /* 0x0000000a050a7210 */ /* 0x000fe40007ffe0ff */
[----:B------:R-:W-:Y:S02]  /*3c20*/  IADD3 R8, R8, 0x1, RZ ;  /* 0x0000000108087810 */ /* 0x000fe40007ffe0ff */
[----:B------:R-:W-:-:S13]  /*3c30*/  ISETP.GE.AND P0, PT, R10, UR4, PT ;  /* 0x000000040a007c0c */ /* 0x000fda000bf06270 */
[----:B------:R-:W-:Y:S05]  /*3c40*/  @!P0 BRA `(.L_x_3383) ;  /* 0xffffffc400a88947 */ /* 0x000fea000383ffff */
[----:B------:R-:W-:Y:S05]  /*3c50*/  EXIT ;  /* 0x000000000000794d */ /* 0x000fea0003800000 */
.L_x_3384:
        /* <DEDUP_REMOVED lines=10> */
.L_x_5182:


//--------------------- .text._Z35group_norm_nhwc_fwd_one_pass_kernelI11Bf16IOBf16WLi256ELi56ELi448EEv26Group_norm_nhwc_fwd_params --------------------------
	.section	.text._Z35group_norm_nhwc_fwd_one_pass_kernelI11Bf16IOBf16WLi256ELi56ELi448EEv26Group_norm_nhwc_fwd_params,"ax",@progbits
	.align	128
        .global         _Z35group_norm_nhwc_fwd_one_pass_kernelI11Bf16IOBf16WLi256ELi56ELi448EEv26Group_norm_nhwc_fwd_params
        .type           _Z35group_norm_nhwc_fwd_one_pass_kernelI11Bf16IOBf16WLi256ELi56ELi448EEv26Group_norm_nhwc_fwd_params,@function
        .size           _Z35group_norm_nhwc_fwd_one_pass_kernelI11Bf16IOBf16WLi256ELi56ELi448EEv26Group_norm_nhwc_fwd_params,(.L_x_5183 - _Z35group_norm_nhwc_fwd_one_pass_kernelI11Bf16IOBf16WLi256ELi56ELi448EEv26Group_norm_nhwc_fwd_params)
        .other          _Z35group_norm_nhwc_fwd_one_pass_kernelI11Bf16IOBf16WLi256ELi56ELi448EEv26Group_norm_nhwc_fwd_params,@"STO_CUDA_ENTRY STV_DEFAULT"
_Z35group_norm_nhwc_fwd_one_pass_kernelI11Bf16IOBf16WLi256ELi56ELi448EEv26Group_norm_nhwc_fwd_params:
.text._Z35group_norm_nhwc_fwd_one_pass_kernelI11Bf16IOBf16WLi256ELi56ELi448EEv26Group_norm_nhwc_fwd_params:
        /* <DEDUP_REMOVED lines=11> */
[----:B------:R-:W1:Y:S01]  /*00b0*/  S2R R86, SR_LANEID ;  /* 0x0000000000567919 */ /* 0x000e620000000000 */
[----:B------:R-:W-:Y:S01]  /*00c0*/  HFMA2.MMA R76, -RZ, RZ, 0, 0 ;  /* 0x00000000ff4c7435 */ /* 0x000fe200000001ff */
[----:B------:R-:W-:-:S03]  /*00d0*/  ULDC.U8 UR10, c[0x0][0x28c] ;  /* 0x0000a300000a7ab9 */ /* 0x000fc60000000000 */
[----:B------:R-:W2:Y:S08]  /*00e0*/  LDC R89, c[0x0][0x294] ;  /* 0x0000a500ff597b82 */ /* 0x000eb00000000800 */
[----:B------:R-:W3:Y:S01]  /*00f0*/  S2UR UR6, SR_CgaCtaId ;  /* 0x00000000000679c3 */ /* 0x000ee20000008800 */
[----:B0-----:R-:W-:Y:S02]  /*0100*/  SHF.R.U32.HI R2, RZ, 0x2, R88 ;  /* 0x00000002ff027819 */ /* 0x001fe40000011658 */
[----:B------:R-:W-:-:S03]  /*0110*/  ISETP.GE.U32.AND P4, PT, R88, 0x1c0, PT ;  /* 0x000001c05800780c */ /* 0x000fc60003f86070 */
[----:B------:R-:W-:-:S04]  /*0120*/  IMAD.WIDE.U32 R2, R2, 0x24924925, RZ ;  /* 0x2492492502027825 */ /* 0x000fc800078e00ff */
[--C-:B------:R-:W-:Y:S01]  /*0130*/  IMAD R75, R3, -0x1c, R88.reuse ;  /* 0xffffffe4034b7824 */ /* 0x100fe200078e0258 */
[----:B---3--:R-:W-:Y:S01]  /*0140*/  ULEA UR5, UR6, UR5, 0x18 ;  /* 0x0000000506057291 */ /* 0x008fe2000f8ec03f */
[----:B--2---:R-:W-:Y:S01]  /*0150*/  IMAD R89, R89, UR7, R3 ;  /* 0x0000000759597c24 */ /* 0x004fe2000f8e0203 */
[----:B------:R-:W-:Y:S02]  /*0160*/  SHF.R.S32.HI R3, RZ, 0x1f, R88 ;  /* 0x0000001fff037819 */ /* 0x000fe40000011458 */
        /* <DEDUP_REMOVED lines=34> */
[----:B-1----:R-:W-:-:S12]  /*0390*/  ULDC.64 UR8, c[0x0][0x208] ;  /* 0x0000820000087ab9 */ /* 0x002fd80000000a00 */
.L_x_3442:
[----:B0-----:R-:W0:Y:S01]  /*03a0*/  LDC R6, c[0x0][0x288] ;  /* 0x0000a200ff067b82 */ /* 0x001e220000000800 */
[----:B------:R-:W-:Y:S01]  /*03b0*/  ULDC.64 UR12, c[0x0][0x280] ;  /* 0x0000a000000c7ab9 */ /* 0x000fe20000000a00 */
[----:B------:R-:W-:Y:S02]  /*03c0*/  SHF.R.S32.HI R59, RZ, 0x1f, R69 ;  /* 0x0000001fff3b7819 */ /* 0x000fe40000011445 */
[----:B------:R-:W-:Y:S02]  /*03d0*/  SHF.R.S32.HI R57, RZ, 0x1f, R68 ;  /* 0x0000001fff397819 */ /* 0x000fe40000011444 */
[----:B------:R-:W-:Y:S02]  /*03e0*/  MOV R56, RZ ;  /* 0x000000ff00387202 */ /* 0x000fe40000000f00 */
        /* <DEDUP_REMOVED lines=13> */
[----:B---3--:R-:W-:-:S07]  /*04c0*/  MOV R2, RZ ;  /* 0x000000ff00027202 */ /* 0x008fce0000000f00 */
[----:B------:R-:W3:Y:S01]  /*04d0*/  @P4 LDC.64 R24, c[0x0][0x220] ;  /* 0x00008800ff184b82 */ /* 0x000ee20000000a00 */
        /* <DEDUP_REMOVED lines=11> */
[----:B------:R-:W-:Y:S02]  /*0590*/  LOP3.LUT R0, R77, R6, RZ, 0x3c, !PT ;  /* 0x000000064d007212 */ /* 0x000fe400078e3cff */
[----:B------:R-:W-:Y:S02]  /*05a0*/  SHF.R.S32.HI R5, RZ, 0x1f, R75 ;  /* 0x0000001fff057819 */ /* 0x000fe4000001144b */
[----:B------:R-:W-:-:S07]  /*05b0*/  ISETP.GE.AND P5, PT, R0, RZ, PT ;  /* 0x000000ff0000720c */ /* 0x000fce0003fa6270 */
[----:B------:R-:W-:Y:S02]  /*05c0*/  @P6 IADD3 R3, R3, 0x1, RZ ;  /* 0x0000000103036810 */ /* 0x000fe40007ffe0ff */
[----:B------:R-:W-:-:S04]  /*05d0*/  ISETP.NE.AND P6, PT, R6, RZ, PT ;  /* 0x000000ff0600720c */ /* 0x000fc80003fc5270 */
[----:B------:R-:W-:-:S09]  /*05e0*/  @!P5 IMAD.MOV R3, RZ, RZ, -R3 ;  /* 0x000000ffff03d224 */ /* 0x000fd200078e0a03 */
[----:B------:R-:W-:-:S04]  /*05f0*/  @!P6 LOP3.LUT R3, RZ, R6, RZ, 0x33, !PT ;  /* 0x00000006ff03e212 */ /* 0x000fc800078e33ff */
[----:B------:R-:W-:Y:S02]  /*0600*/  IADD3 R90, -R3, RZ, RZ ;  /* 0x000000ff035a7210 */ /* 0x000fe40007ffe1ff */
[----:B------:R-:W-:-:S03]  /*0610*/  SHF.R.S32.HI R0, RZ, 0x1f, R3 ;  /* 0x0000001fff007819 */ /* 0x000fc60000011403 */
[----:B------:R-:W-:Y:S02]  /*0620*/  IMAD R90, R6, R90, R77 ;  /* 0x0000005a065a7224 */ /* 0x000fe400078e024d */
[----:B------:R-:W1:Y:S01]  /*0630*/  @P0 LDC.64 R6, c[0x0][0x270] ;  /* 0x00009c00ff060b82 */ /* 0x000e620000000a00 */
[----:B------:R-:W-:Y:S02]  /*0640*/  IMAD R0, R0, UR12, RZ ;  /* 0x0000000c00007c24 */ /* 0x000fe4000f8e02ff */
[----:B------:R-:W-:Y:S02]  /*0650*/  IMAD R90, R90, 0x38, RZ ;  /* 0x000000385a5a7824 */ /* 0x000fe400078e02ff */
[----:B------:R-:W-:-:S03]  /*0660*/  IMAD R73, R3, UR13, R0 ;  /* 0x0000000d03497c24 */ /* 0x000fc6000f8e0200 */
[----:B------:R-:W-:-:S04]  /*0670*/  IADD3 R70, P5, R75, R90, RZ ;  /* 0x0000005a4b467210 */ /* 0x000fc80007fbe0ff */
[----:B------:R-:W-:-:S03]  /*0680*/  LEA.HI.X.SX32 R71, R90, R5, 0x1, P5 ;  /* 0x000000055a477211 */ /* 0x000fc600028f0eff */
[----:B------:R-:W-:Y:S01]  /*0690*/  IMAD.WIDE.U32 R70, R3, UR12, R70 ;  /* 0x0000000c03467c25 */ /* 0x000fe2000f8e0046 */
[----:B------:R-:W-:Y:S02]  /*06a0*/  ULDC.64 UR12, c[0x0][0x278] ;  /* 0x00009e00000c7ab9 */ /* 0x000fe40000000a00 */
[----:B------:R-:W-:Y:S02]  /*06b0*/  ISETP.GE.U32.AND P6, PT, R69, UR12, PT ;  /* 0x0000000c45007c0c */ /* 0x000fe4000bfc6070 */
[----:B------:R-:W-:Y:S01]  /*06c0*/  IADD3 R73, R71, R73, RZ ;  /* 0x0000004947497210 */ /* 0x000fe20007ffe0ff */
[----:B-1----:R-:W-:Y:S01]  /*06d0*/  @P0 IMAD R0, R87, R6, RZ ;  /* 0x0000000657000224 */ /* 0x002fe200078e02ff */
[----:B------:R-:W-:Y:S02]  /*06e0*/  @P0 MOV R72, R70 ;  /* 0x0000004600480202 */ /* 0x000fe40000000f00 */
[----:B------:R-:W-:Y:S01]  /*06f0*/  ISETP.GE.AND.EX P6, PT, R59, UR13, PT, P6 ;  /* 0x0000000d3b007c0c */ /* 0x000fe2000bfc6360 */
[----:B------:R-:W-:Y:S01]  /*0700*/  @P0 IMAD R3, R89, R7, R0 ;  /* 0x0000000759030224 */ /* 0x000fe200078e0200 */
[----:B------:R-:W-:Y:S01]  /*0710*/  @P1 MOV R7, R73 ;  /* 0x0000004900071202 */ /* 0x000fe20000000f00 */
[----:B------:R-:W-:Y:S01]  /*0720*/  @P1 IMAD R0, R85, R10, RZ ;  /* 0x0000000a55001224 */ /* 0x000fe200078e02ff */
[----:B------:R-:W-:Y:S01]  /*0730*/  ISETP.GT.U32.OR P6, PT, R88, 0x1bf, P6 ;  /* 0x000001bf5800780c */ /* 0x000fe200037c4470 */
[----:B------:R-:W-:Y:S01]  /*0740*/  @P0 IMAD.WIDE.U32 R4, R89, R6, R72 ;  /* 0x0000000659040225 */ /* 0x000fe200078e0048 */
[----:B------:R-:W-:-:S03]  /*0750*/  @P1 MOV R6, R70 ;  /* 0x0000004600061202 */ /* 0x000fc60000000f00 */
[C---:B------:R-:W-:Y:S01]  /*0760*/  @P1 IMAD R11, R84.reuse, R11, R0 ;  /* 0x0000000b540b1224 */ /* 0x040fe200078e0200 */
[----:B------:R-:W-:Y:S01]  /*0770*/  @P0 IADD3 R0, R5, R3, RZ ;  /* 0x0000000305000210 */ /* 0x000fe20007ffe0ff */
[----:B------:R-:W-:Y:S01]  /*0780*/  @P1 IMAD.WIDE.U32 R6, R84, R10, R6 ;  /* 0x0000000a54061225 */ /* 0x000fe200078e0006 */
[C---:B--2---:R-:W-:Y:S02]  /*0790*/  @P0 LEA R2, P5, R4.reuse, R12, 0x1 ;  /* 0x0000000c04020211 */ /* 0x044fe400078a08ff */
[----:B------:R-:W-:Y:S02]  /*07a0*/  @P2 MOV R5, R73 ;  /* 0x0000004900052202 */ /* 0x000fe40000000f00 */
[----:B------:R-:W-:Y:S01]  /*07b0*/  @P0 LEA.HI.X R3, R4, R13, R0, 0x1, P5 ;  /* 0x0000000d04030211 */ /* 0x000fe200028f0c00 */
[----:B0-----:R-:W-:Y:S01]  /*07c0*/  @P2 IMAD R4, R83, R16, RZ ;  /* 0x0000001053042224 */ /* 0x001fe200078e02ff */
[----:B------:R-:W0:Y:S01]  /*07d0*/  @!P6 LDC.64 R12, c[0x0][0x270] ;  /* 0x00009c00ff0ceb82 */ /* 0x000e220000000a00 */
[----:B------:R-:W-:-:S02]  /*07e0*/  @P1 IADD3 R0, R7, R11, RZ ;  /* 0x0000000b07001210 */ /* 0x000fc40007ffe0ff */
[----:B----4-:R-:W-:Y:S01]  /*07f0*/  @P1 LEA R10, P5, R6, R14, 0x1 ;  /* 0x0000000e060a1211 */ /* 0x010fe200078a08ff */
[----:B------:R-:W-:Y:S01]  /*0800*/  @P2 IMAD R7, R82, R17, R4 ;  /* 0x0000001152072224 */ /* 0x000fe200078e0204 */
[----:B------:R-:W-:Y:S02]  /*0810*/  @P2 MOV R4, R70 ;  /* 0x0000004600042202 */ /* 0x000fe40000000f00 */
[----:B------:R-:W-:Y:S01]  /*0820*/  @P1 LEA.HI.X R11, R6, R15, R0, 0x1, P5 ;  /* 0x0000000f060b1211 */ /* 0x000fe200028f0c00 */
[----:B-----5:R-:W-:Y:S01]  /*0830*/  @P3 IMAD R0, R81, R20, RZ ;  /* 0x0000001451003224 */ /* 0x020fe200078e02ff */
[----:B------:R-:W-:Y:S01]  /*0840*/  @P3 MOV R14, R70 ;  /* 0x00000046000e3202 */ /* 0x000fe20000000f00 */
[----:B------:R-:W-:Y:S01]  /*0850*/  @P2 IMAD.WIDE.U32 R4, R82, R16, R4 ;  /* 0x0000001052042225 */ /* 0x000fe200078e0004 */
[----:B------:R-:W-:Y:S02]  /*0860*/  @P3 MOV R15, R73 ;  /* 0x00000049000f3202 */ /* 0x000fe40000000f00 */
[----:B------:R-:W-:Y:S01]  /*0870*/  @P4 MOV R16, R70 ;  /* 0x0000004600104202 */ /* 0x000fe20000000f00 */
[C---:B------:R-:W-:Y:S01]  /*0880*/  @P3 IMAD R17, R80.reuse, R21, R0 ;  /* 0x0000001550113224 */ /* 0x040fe200078e0200 */
[----:B------:R-:W-:Y:S01]  /*0890*/  @P2 IADD3 R0, R5, R7, RZ ;  /* 0x0000000705002210 */ /* 0x000fe20007ffe0ff */
[----:B------:R-:W-:Y:S01]  /*08a0*/  @P3 IMAD.WIDE.U32 R14, R80, R20, R14 ;  /* 0x00000014500e3225 */ /* 0x000fe200078e000e */
[C---:B------:R-:W-:Y:S01]  /*08b0*/  @P2 LEA R6, P5, R4.reuse, R18, 0x1 ;  /* 0x0000001204062211 */ /* 0x040fe200078a08ff */
[----:B------:R-:W1:Y:S02]  /*08c0*/  @!P6 LDC.64 R20, c[0x0][0x220] ;  /* 0x00008800ff14eb82 */ /* 0x000e640000000a00 */
[----:B------:R-:W-:Y:S01]  /*08d0*/  @P4 IMAD R5, R79, R8, RZ ;  /* 0x000000084f054224 */ /* 0x000fe200078e02ff */
[----:B------:R-:W-:-:S02]  /*08e0*/  @P2 LEA.HI.X R7, R4, R19, R0, 0x1, P5 ;  /* 0x0000001304072211 */ /* 0x000fc400028f0c00 */
[----:B------:R-:W-:Y:S01]  /*08f0*/  @P3 IADD3 R0, R15, R17, RZ ;  /* 0x000000110f003210 */ /* 0x000fe20007ffe0ff */
[----:B------:R-:W-:Y:S01]  /*0900*/  @P4 IMAD R19, R78, R9, R5 ;  /* 0x000000094e134224 */ /* 0x000fe200078e0205 */
[-C--:B------:R-:W-:Y:S01]  /*0910*/  @P4 MOV R17, R73.reuse ;  /* 0x0000004900114202 */ /* 0x080fe20000000f00 */
[----:B0-----:R-:W-:Y:S01]  /*0920*/  @!P6 IMAD R18, R59, R12, RZ ;  /* 0x0000000c3b12e224 */ /* 0x001fe200078e02ff */
[----:B------:R-:W-:Y:S02]  /*0930*/  @!P6 MOV R9, R73 ;  /* 0x000000490009e202 */ /* 0x000fe40000000f00 */
[----:B------:R-:W-:Y:S01]  /*0940*/  @P3 LEA R4, P5, R14, R22, 0x1 ;  /* 0x000000160e043211 */ /* 0x000fe200078a08ff */
[----:B------:R-:W-:Y:S01]  /*0950*/  @P4 IMAD.WIDE.U32 R16, R78, R8, R16 ;  /* 0x000000084e104225 */ /* 0x000fe200078e0010 */
[----:B------:R-:W-:Y:S02]  /*0960*/  @!P6 MOV R8, R70 ;  /* 0x000000460008e202 */ /* 0x000fe40000000f00 */
[----:B------:R-:W-:Y:S01]  /*0970*/  @P3 LEA.HI.X R5, R14, R23, R0, 0x1, P5 ;  /* 0x000000170e053211 */ /* 0x000fe200028f0c00 */
[----:B------:R-:W-:Y:S01]  /*0980*/  @!P6 IMAD R15, R69, R13, R18 ;  /* 0x0000000d450fe224 */ /* 0x000fe200078e0212 */
[----:B------:R-:W-:Y:S01]  /*0990*/  @P4 IADD3 R0, R17, R19, RZ ;  /* 0x0000001311004210 */ /* 0x000fe20007ffe0ff */
[----:B------:R-:W-:Y:S01]  /*09a0*/  @!P6 IMAD.WIDE.U32 R12, R69, R12, R8 ;  /* 0x0000000c450ce225 */ /* 0x000fe200078e0008 */
[----:B---3--:R-:W-:-:S04]  /*09b0*/  @P4 LEA R8, P5, R16, R24, 0x1 ;  /* 0x0000001810084211 */ /* 0x008fc800078a08ff */
[----:B------:R-:W-:Y:S02]  /*09c0*/  @P4 LEA.HI.X R9, R16, R25, R0, 0x1, P5 ;  /* 0x0000001910094211 */ /* 0x000fe400028f0c00 */
[----:B------:R-:W-:Y:S02]  /*09d0*/  @!P6 IADD3 R0, R13, R15, RZ ;  /* 0x0000000f0d00e210 */ /* 0x000fe40007ffe0ff */
[----:B-1----:R-:W-:-:S04]  /*09e0*/  @!P6 LEA R14, P5, R12, R20, 0x1 ;  /* 0x000000140c0ee211 */ /* 0x002fc800078a08ff */
[----:B------:R-:W-:Y:S02]  /*09f0*/  @!P6 LEA.HI.X R15, R12, R21, R0, 0x1, P5 ;  /* 0x000000150c0fe211 */ /* 0x000fe400028f0c00 */
[----:B------:R-:W-:-:S03]  /*0a00*/  ISETP.GE.U32.AND P5, PT, R68, UR12, PT ;  /* 0x0000000c44007c0c */ /* 0x000fc6000bfa6070 */
[----:B------:R0:W2:Y:S01]  /*0a10*/  @!P6 LDG.E R56, desc[UR8][R14.64] ;  /* 0x000000080e38e981 */ /* 0x0000a2000c1e1900 */
[----:B------:R-:W-:-:S04]  /*0a20*/  ISETP.GE.AND.EX P5, PT, R57, UR13, PT, P5 ;  /* 0x0000000d39007c0c */ /* 0x000fc8000bfa6350 */
[----:B------:R-:W-:-:S13]  /*0a30*/  ISETP.GT.U32.OR P5, PT, R88, 0x1bf, P5 ;  /* 0x000001bf5800780c */ /* 0x000fda0002fa4470 */
[----:B------:R-:W1:Y:S01]  /*0a40*/  @!P5 LDC.64 R16, c[0x0][0x270] ;  /* 0x00009c00ff10db82 */ /* 0x000e620000000a00 */
[----:B------:R-:W-:Y:S01]  /*0a50*/  @!P5 MOV R12, R70 ;  /* 0x00000046000cd202 */ /* 0x000fe20000000f00 */
[----:B------:R-:W-:-:S06]  /*0a60*/  @!P5 IMAD.MOV.U32 R13, RZ, RZ, R73 ;  /* 0x000000ffff0dd224 */ /* 0x000fcc00078e0049 */
[----:B------:R-:W3:Y:S01]  /*0a70*/  @!P5 LDC.64 R18, c[0x0][0x220] ;  /* 0x00008800ff12db82 */ /* 0x000ee20000000a00 */
[----:B------:R-:W-:Y:S01]  /*0a80*/  SHF.R.S32.HI R55, RZ, 0x1f, R67 ;  /* 0x0000001fff377819 */ /* 0x000fe20000011443 */
[-C--:B-1----:R-:W-:Y:S02]  /*0a90*/  @!P5 IMAD R0, R57, R16.reuse, RZ ;  /* 0x000000103900d224 */ /* 0x082fe400078e02ff */
[----:B------:R-:W-:-:S04]  /*0aa0*/  @!P5 IMAD.WIDE.U32 R12, R68, R16, R12 ;  /* 0x00000010440cd225 */ /* 0x000fc800078e000c */
[----:B------:R-:W-:Y:S01]  /*0ab0*/  @!P5 IMAD R17, R68, R17, R0 ;  /* 0x000000114411d224 */ /* 0x000fe200078e0200 */
[----:B---3--:R-:W-:-:S04]  /*0ac0*/  @!P5 LEA R16, P6, R12, R18, 0x1 ;  /* 0x000000120c10d211 */ /* 0x008fc800078c08ff */
[----:B------:R-:W-:-:S04]  /*0ad0*/  @!P5 IADD3 R0, R13, R17, RZ ;  /* 0x000000110d00d210 */ /* 0x000fc80007ffe0ff */
[----:B------:R-:W-:Y:S02]  /*0ae0*/  @!P5 LEA.HI.X R17, R12, R19, R0, 0x1, P6 ;  /* 0x000000130c11d211 */ /* 0x000fe400030f0c00 */
[----:B------:R-:W-:-:S04]  /*0af0*/  ISETP.GE.U32.AND P6, PT, R67, UR12, PT ;  /* 0x0000000c43007c0c */ /* 0x000fc8000bfc6070 */
[----:B------:R-:W-:-:S04]  /*0b00*/  ISETP.GE.AND.EX P6, PT, R55, UR13, PT, P6 ;  /* 0x0000000d37007c0c */ /* 0x000fc8000bfc6360 */
[----:B------:R-:W-:-:S13]  /*0b10*/  ISETP.GT.U32.OR P6, PT, R88, 0x1bf, P6 ;  /* 0x000001bf5800780c */ /* 0x000fda00037c4470 */
[----:B------:R-:W1:Y:S08]  /*0b20*/  @!P6 LDC.64 R18, c[0x0][0x270] ;  /* 0x00009c00ff12eb82 */ /* 0x000e700000000a00 */
[----:B------:R-:W3:Y:S01]  /*0b30*/  @!P6 LDC.64 R20, c[0x0][0x220] ;  /* 0x00008800ff14eb82 */ /* 0x000ee20000000a00 */
[----:B------:R-:W-:Y:S02]  /*0b40*/  @!P6 MOV R12, R70 ;  /* 0x00000046000ce202 */ /* 0x000fe40000000f00 */
[----:B------:R-:W-:-:S02]  /*0b50*/  @!P6 MOV R13, R73 ;  /* 0x00000049000de202 */ /* 0x000fc40000000f00 */
[----:B------:R-:W-:-:S06]  /*0b60*/  MOV R54, RZ ;  /* 0x000000ff00367202 */ /* 0x000fcc0000000f00 */
[----:B------:R4:W5:Y:S01]  /*0b70*/  @!P5 LDG.E R54, desc[UR8][R16.64] ;  /* 0x000000081036d981 */ /* 0x000962000c1e1900 */
[-C--:B-1----:R-:W-:Y:S02]  /*0b80*/  @!P6 IMAD R0, R55, R18.reuse, RZ ;  /* 0x000000123700e224 */ /* 0x082fe400078e02ff */
[----:B------:R-:W-:-:S04]  /*0b90*/  @!P6 IMAD.WIDE.U32 R12, R67, R18, R12 ;  /* 0x00000012430ce225 */ /* 0x000fc800078e000c */
[----:B0-----:R-:W-:Y:S01]  /*0ba0*/  @!P6 IMAD R15, R67, R19, R0 ;  /* 0x00000013430fe224 */ /* 0x001fe200078e0200 */
[----:B---3--:R-:W-:-:S04]  /*0bb0*/  @!P6 LEA R14, P5, R12, R20, 0x1 ;  /* 0x000000140c0ee211 */ /* 0x008fc800078a08ff */
[----:B------:R-:W-:Y:S02]  /*0bc0*/  @!P6 IADD3 R0, R13, R15, RZ ;  /* 0x0000000f0d00e210 */ /* 0x000fe40007ffe0ff */
        /* <DEDUP_REMOVED lines=8> */
[----:B------:R-:W-:-:S02]  /*0c50*/  @!P5 MOV R13, R73 ;  /* 0x00000049000dd202 */ /* 0x000fc40000000f00 */
[----:B------:R-:W-:-:S06]  /*0c60*/  MOV R52, RZ ;  /* 0x000000ff00347202 */ /* 0x000fcc0000000f00 */
[----:B------:R3:W5:Y:S01]  /*0c70*/  @!P6 LDG.E R52, desc[UR8][R14.64] ;  /* 0x000000080e34e981 */ /* 0x000762000c1e1900 */
[-C--:B0-----:R-:W-:Y:S02]  /*0c80*/  @!P5 IMAD R0, R53, R18.reuse, RZ ;  /* 0x000000123500d224 */ /* 0x081fe400078e02ff */
[----:B------:R-:W-:-:S04]  /*0c90*/  @!P5 IMAD.WIDE.U32 R12, R66, R18, R12 ;  /* 0x00000012420cd225 */ /* 0x000fc800078e000c */
[----:B----4-:R-:W-:Y:S01]  /*0ca0*/  @!P5 IMAD R17, R66, R19, R0 ;  /* 0x000000134211d224 */ /* 0x010fe200078e0200 */
[----:B-1----:R-:W-:-:S04]  /*0cb0*/  @!P5 LEA R16, P6, R12, R20, 0x1 ;  /* 0x000000140c10d211 */ /* 0x002fc800078c08ff */
        /* <DEDUP_REMOVED lines=14> */
[----:B---3--:R-:W-:Y:S01]  /*0da0*/  @!P6 IMAD R15, R65, R19, R0 ;  /* 0x00000013410fe224 */ /* 0x008fe200078e0200 */
        /* <DEDUP_REMOVED lines=42> */
[----:B------:R-:W-:Y:S01]  /*1050*/  @!P5 MOV R13, R73 ;  /* 0x00000049000dd202 */ /* 0x000fe20000000f00 */
[----:B------:R-:W-:-:S06]  /*1060*/  IMAD.MOV.U32 R24, RZ, RZ, RZ ;  /* 0x000000ffff187224 */ /* 0x000fcc00078e00ff */
        /* <DEDUP_REMOVED lines=13> */
[----:B---3--:R-:W-:Y:S02]  /*1140*/  @!P6 MOV R14, R70 ;  /* 0x00000046000ee202 */ /* 0x008fe40000000f00 */
[----:B------:R-:W-:-:S02]  /*1150*/  @!P6 MOV R15, R73 ;  /* 0x00000049000fe202 */ /* 0x000fc40000000f00 */
        /* <DEDUP_REMOVED lines=14> */
[----:B------:R-:W2:Y:S04]  /*1240*/  @P1 LDG.E R20, desc[UR8][R10.64] ;  /* 0x000000080a141981 */ /* 0x000ea8000c1e1900 */
[----:B------:R0:W5:Y:S01]  /*1250*/  @P0 LDG.E R18, desc[UR8][R2.64] ;  /* 0x0000000802120981 */ /* 0x000162000c1e1900 */
[----:B------:R-:W1:Y:S03]  /*1260*/  @!P5 LDC.64 R30, c[0x0][0x270] ;  /* 0x00009c00ff1edb82 */ /* 0x000e660000000a00 */
[----:B------:R-:W4:Y:S01]  /*1270*/  @P2 LDG.E R19, desc[UR8][R6.64] ;  /* 0x0000000806132981 */ /* 0x000f22000c1e1900 */
[----:B---3--:R-:W-:-:S04]  /*1280*/  CS2R R16, SRZ ;  /* 0x0000000000107805 */ /* 0x008fc8000001ff00 */
[----:B------:R-:W3:Y:S02]  /*1290*/  @!P5 LDC.64 R28, c[0x0][0x220] ;  /* 0x00008800ff1cdb82 */ /* 0x000ee40000000a00 */
[----:B------:R-:W4:Y:S01]  /*12a0*/  @P3 LDG.E R17, desc[UR8][R4.64] ;  /* 0x0000000804113981 */ /* 0x000f22000c1e1900 */
[----:B0-----:R-:W-:Y:S02]  /*12b0*/  @!P5 MOV R2, R70 ;  /* 0x000000460002d202 */ /* 0x001fe40000000f00 */
[----:B------:R-:W-:Y:S01]  /*12c0*/  @!P5 MOV R3, R73 ;  /* 0x000000490003d202 */ /* 0x000fe20000000f00 */
[----:B------:R0:W4:Y:S01]  /*12d0*/  @P4 LDG.E R16, desc[UR8][R8.64] ;  /* 0x0000000808104981 */ /* 0x000122000c1e1900 */
[----:B------:R-:W-:-:S06]  /*12e0*/  MOV R14, RZ ;  /* 0x000000ff000e7202 */ /* 0x000fcc0000000f00 */
[----:B------:R0:W4:Y:S01]  /*12f0*/  @!P6 LDG.E R14, desc[UR8][R12.64] ;  /* 0x000000080c0ee981 */ /* 0x000122000c1e1900 */
[----:B-1----:R-:W-:-:S04]  /*1300*/  @!P5 IMAD R0, R21, R30, RZ ;  /* 0x0000001e1500d224 */ /* 0x002fc800078e02ff */
[C---:B------:R-:W-:Y:S02]  /*1310*/  @!P5 IMAD R11, R60.reuse, R31, R0 ;  /* 0x0000001f3c0bd224 */ /* 0x040fe400078e0200 */
        /* <DEDUP_REMOVED lines=11> */
[----:B------:R-:W-:-:S02]  /*13d0*/  @!P6 MOV R7, R73 ;  /* 0x000000490007e202 */ /* 0x000fc40000000f00 */
[----:B------:R-:W-:-:S06]  /*13e0*/  CS2R R12, SRZ ;  /* 0x00000000000c7805 */ /* 0x000fcc000001ff00 */
[----:B------:R3:W3:Y:S01]  /*13f0*/  @!P5 LDG.E R13, desc[UR8][R2.64] ;  /* 0x00000008020dd981 */ /* 0x0006e2000c1e1900 */
[-C--:B0-----:R-:W-:Y:S02]  /*1400*/  @!P6 IMAD R0, R15, R8.reuse, RZ ;  /* 0x000000080f00e224 */ /* 0x081fe400078e02ff */
[----:B------:R-:W-:-:S04]  /*1410*/  @!P6 IMAD.WIDE.U32 R6, R58, R8, R6 ;  /* 0x000000083a06e225 */ /* 0x000fc800078e0006 */
[----:B------:R-:W-:Y:S01]  /*1420*/  @!P6 IMAD R9, R58, R9, R0 ;  /* 0x000000093a09e224 */ /* 0x000fe200078e0200 */
[----:B-1----:R-:W-:-:S04]  /*1430*/  @!P6 LEA R4, P5, R6, R4, 0x1 ;  /* 0x000000040604e211 */ /* 0x002fc800078a08ff */
[----:B------:R-:W-:-:S04]  /*1440*/  @!P6 IADD3 R0, R7, R9, RZ ;  /* 0x000000090700e210 */ /* 0x000fc80007ffe0ff */
[----:B------:R-:W-:-:S05]  /*1450*/  @!P6 LEA.HI.X R5, R6, R5, R0, 0x1, P5 ;  /* 0x000000050605e211 */ /* 0x000fca00028f0c00 */
[----:B------:R0:W3:Y:S01]  /*1460*/  @!P6 LDG.E R12, desc[UR8][R4.64] ;  /* 0x00000008040ce981 */ /* 0x0000e2000c1e1900 */
[----:B------:R-:W-:Y:S02]  /*1470*/  ISETP.GT.AND P5, PT, R86, 0x1e, PT ;  /* 0x0000001e5600780c */ /* 0x000fe40003fa4270 */
[----:B--2---:R-:W-:-:S04]  /*1480*/  PRMT R0, R20, 0x7632, R0 ;  /* 0x0000763214007816 */ /* 0x004fc80000000000 */
[----:B------:R-:W-:Y:S02]  /*1490*/  SHF.L.U32 R7, R0, 0x10, RZ ;  /* 0x0000001000077819 */ /* 0x000fe400000006ff */
[C---:B-----5:R-:W-:Y:S02]  /*14a0*/  PRMT R0, R18.reuse, 0x7632, R0 ;  /* 0x0000763212007816 */ /* 0x060fe40000000000 */
[----:B----4-:R-:W-:Y:S02]  /*14b0*/  PRMT R8, R19, 0x7632, R8 ;  /* 0x0000763213087816 */ /* 0x010fe40000000008 */
[----:B---3--:R-:W-:Y:S02]  /*14c0*/  SHF.L.U32 R2, R18, 0x10, RZ ;  /* 0x0000001012027819 */ /* 0x008fe400000006ff */
[----:B------:R-:W-:Y:S02]  /*14d0*/  SHF.L.U32 R3, R0, 0x10, RZ ;  /* 0x0000001000037819 */ /* 0x000fe400000006ff */
[----:B------:R-:W-:-:S02]  /*14e0*/  SHF.L.U32 R11, R8, 0x10, RZ ;  /* 0x00000010080b7819 */ /* 0x000fc400000006ff */
[----:B------:R-:W-:Y:S01]  /*14f0*/  SHF.L.U32 R10, R19, 0x10, RZ ;  /* 0x00000010130a7819 */ /* 0x000fe200000006ff */
[----:B------:R-:W-:Y:S01]  /*1500*/  FADD.FTZ R0, R2, R3 ;  /* 0x0000000302007221 */ /* 0x000fe20000010000 */
[----:B------:R-:W-:Y:S01]  /*1510*/  FMUL.FTZ R3, R3, R3 ;  /* 0x0000000303037220 */ /* 0x000fe20000410000 */
[----:B------:R-:W-:Y:S01]  /*1520*/  SHF.L.U32 R6, R20, 0x10, RZ ;  /* 0x0000001014067819 */ /* 0x000fe200000006ff */
[----:B0-----:R-:W-:Y:S01]  /*1530*/  FMUL.FTZ R5, R11, R11 ;  /* 0x0000000b0b057220 */ /* 0x001fe20000410000 */
[----:B------:R-:W-:Y:S01]  /*1540*/  PRMT R4, R17, 0x7632, R4 ;  /* 0x0000763211047816 */ /* 0x000fe20000000004 */
[----:B------:R-:W-:Y:S01]  /*1550*/  FMUL.FTZ R9, R7, R7 ;  /* 0x0000000707097220 */ /* 0x000fe20000410000 */
[----:B------:R-:W-:Y:S01]  /*1560*/  FADD.FTZ R11, R10, R11 ;  /* 0x0000000b0a0b7221 */ /* 0x000fe20000010000 */
[----:B------:R-:W-:Y:S01]  /*1570*/  FFMA.FTZ R3, R2, R2, R3 ;  /* 0x0000000202037223 */ /* 0x000fe20000010003 */
[----:B------:R-:W-:Y:S01]  /*1580*/  FFMA.FTZ R10, R10, R10, R5 ;  /* 0x0000000a0a0a7223 */ /* 0x000fe20000010005 */
[----:B------:R-:W-:Y:S01]  /*1590*/  FADD.FTZ R7, R6, R7 ;  /* 0x0000000706077221 */ /* 0x000fe20000010000 */
[----:B------:R-:W-:-:S02]  /*15a0*/  IMAD.U32 R5, R4, 0x10000, RZ ;  /* 0x0001000004057824 */ /* 0x000fc400078e00ff */
[----:B------:R-:W-:Y:S01]  /*15b0*/  FADD.FTZ R0, RZ, R0 ;  /* 0x00000000ff007221 */ /* 0x000fe20000010000 */
[----:B------:R-:W-:Y:S01]  /*15c0*/  PRMT R4, R16, 0x7632, R4 ;  /* 0x0000763210047816 */ /* 0x000fe20000000004 */
[----:B------:R-:W-:Y:S01]  /*15d0*/  FFMA.FTZ R6, R6, R6, R9 ;  /* 0x0000000606067223 */ /* 0x000fe20000010009 */
[----:B------:R-:W-:Y:S01]  /*15e0*/  FADD.FTZ R3, RZ, R3 ;  /* 0x00000003ff037221 */ /* 0x000fe20000010000 */
[----:B------:R-:W-:Y:S01]  /*15f0*/  SHF.L.U32 R2, R17, 0x10, RZ ;  /* 0x0000001011027819 */ /* 0x000fe200000006ff */
[----:B------:R-:W-:Y:S01]  /*1600*/  FADD.FTZ R0, R0, R7 ;  /* 0x0000000700007221 */ /* 0x000fe20000010000 */
[----:B------:R-:W-:Y:S01]  /*1610*/  FMUL.FTZ R7, R5, R5 ;  /* 0x0000000505077220 */ /* 0x000fe20000410000 */
[----:B------:R-:W-:Y:S01]  /*1620*/  SHF.L.U32 R9, R4, 0x10, RZ ;  /* 0x0000001004097819 */ /* 0x000fe200000006ff */
[----:B------:R-:W-:Y:S01]  /*1630*/  FADD.FTZ R3, R3, R6 ;  /* 0x0000000603037221 */ /* 0x000fe20000010000 */
[C---:B------:R-:W-:Y:S01]  /*1640*/  FADD.FTZ R5, R2.reuse, R5 ;  /* 0x0000000502057221 */ /* 0x040fe20000010000 */
[----:B------:R-:W-:Y:S01]  /*1650*/  FFMA.FTZ R2, R2, R2, R7 ;  /* 0x0000000202027223 */ /* 0x000fe20000010007 */
[----:B------:R-:W-:Y:S01]  /*1660*/  SHF.L.U32 R4, R16, 0x10, RZ ;  /* 0x0000001010047819 */ /* 0x000fe200000006ff */
        /* <DEDUP_REMOVED lines=12> */
[----:B------:R-:W-:Y:S01]  /*1730*/  FMUL.FTZ R4, R6, R6 ;  /* 0x0000000606047220 */ /* 0x000fe20000410000 */
        /* <DEDUP_REMOVED lines=65> */
[C-C-:B------:R-:W-:Y:S01]  /*1b50*/  FADD.FTZ R5, R3.reuse, R6.reuse ;  /* 0x0000000603057221 */ /* 0x140fe20000010000 */
[----:B------:R-:W-:Y:S01]  /*1b60*/  IMAD.U32 R7, R8, 0x10000, RZ ;  /* 0x0001000008077824 */ /* 0x000fe200078e00ff */
        /* <DEDUP_REMOVED lines=98> */
.L_x_3386:
[----:B------:R-:W-:Y:S05]  /*2190*/  BSYNC B0 ;  /* 0x0000000000007941 */ /* 0x000fea0003800000 */
.L_x_3385:
        /* <DEDUP_REMOVED lines=15> */
[----:B------:R-:W-:Y:S01]  /*2290*/  SHF.L.U32 R33, R33, 0x1, RZ ;  /* 0x0000000121217819 */ /* 0x000fe200000006ff */
[----:B-1----:R-:W-:-:S04]  /*22a0*/  IMAD R35, R35, UR7, R34 ;  /* 0x0000000723237c24 */ /* 0x002fc8000f8e0222 */
[----:B--2---:R-:W-:Y:S01]  /*22b0*/  IMAD.WIDE R30, R33, 0x4, R30 ;  /* 0x00000004211e7825 */ /* 0x004fe200078e021e */
[----:B------:R-:W-:Y:S02]  /*22c0*/  IADD3 R33, R32, R34, RZ ;  /* 0x0000002220217210 */ /* 0x000fe40007ffe0ff */
[----:B------:R-:W-:-:S03]  /*22d0*/  MOV R32, 0xffffffff ;  /* 0xffffffff00207802 */ /* 0x000fc60000000f00 */
        /* <DEDUP_REMOVED lines=11> */
.L_x_3389:
[----:B0-----:R-:W2:Y:S04]  /*2390*/  LDG.E.STRONG.GPU R30, desc[UR8][R28.64] ;  /* 0x000000081c1e7981 */ /* 0x001ea8000c1ef900 */
[----:B--2---:R-:W-:Y:S01]  /*23a0*/  CCTL.IVALL ;  /* 0x00000000ff00798f */ /* 0x004fe20002000000 */
[----:B------:R-:W-:Y:S05]  /*23b0*/  YIELD ;  /* 0x0000000000007946 */ /* 0x000fea0003800000 */
[----:B------:R-:W-:-:S13]  /*23c0*/  ISETP.NE.AND P6, PT, R30, R33, PT ;  /* 0x000000211e00720c */ /* 0x000fda0003fc5270 */
[----:B------:R-:W-:Y:S05]  /*23d0*/  @P6 BRA `(.L_x_3389) ;  /* 0xfffffffc00ec6947 */ /* 0x000fea000383ffff */
.L_x_3388:
[----:B------:R-:W-:Y:S01]  /*23e0*/  ISETP.NE.AND P6, PT, R91, RZ, PT ;  /* 0x000000ff5b00720c */ /* 0x000fe20003fc5270 */
[----:B------:R-:W-:Y:S05]  /*23f0*/  WARPSYNC.ALL ;  /* 0x0000000000007948 */ /* 0x000fea0003800000 */
[----:B------:R-:W-:Y:S07]  /*2400*/  BAR.SYNC.DEFER_BLOCKING 0x0 ;  /* 0x0000000000007b1d */ /* 0x000fee0000010000 */
[----:B------:R-:W-:Y:S05]  /*2410*/  @!P6 BRA `(.L_x_3387) ;  /* 0x0000000400f8e947 */ /* 0x000fea0003800000 */
[----:B0-----:R-:W-:Y:S01]  /*2420*/  IADD3 R28, R91, -0x1, RZ ;  /* 0xffffffff5b1c7810 */ /* 0x001fe20007ffe0ff */
[----:B------:R-:W-:-:S03]  /*2430*/  HFMA2.MMA R32, -RZ, RZ, 0, 0 ;  /* 0x00000000ff207435 */ /* 0x000fc600000001ff */
[----:B------:R-:W-:-:S13]  /*2440*/  ISETP.GE.U32.AND P6, PT, R28, 0x3, PT ;  /* 0x000000031c00780c */ /* 0x000fda0003fc6070 */
[----:B------:R-:W-:Y:S05]  /*2450*/  @!P6 BRA `(.L_x_3390) ;  /* 0x000000040008e947 */ /* 0x000fea0003800000 */
[----:B------:R-:W-:Y:S02]  /*2460*/  LOP3.LUT R28, R91, 0x3, RZ, 0xc0, !PT ;  /* 0x000000035b1c7812 */ /* 0x000fe400078ec0ff */
[----:B------:R-:W-:Y:S02]  /*2470*/  MOV R32, RZ ;  /* 0x000000ff00207202 */ /* 0x000fe40000000f00 */
[----:B------:R-:W-:-:S07]  /*2480*/  IADD3 R33, -R28, R91, RZ ;  /* 0x0000005b1c217210 */ /* 0x000fce0007ffe1ff */
.L_x_3391:
        /* <DEDUP_REMOVED lines=63> */
.L_x_3390:
        /* <DEDUP_REMOVED lines=14> */
[----:B------:R-:W-:-:S04]  /*2960*/  IMAD R30, R30, R91, RZ ;  /* 0x0000005b1e1e7224 */ /* 0x000fc800078e02ff */
[----:B------:R-:W-:-:S04]  /*2970*/  IMAD.SHL.U32 R31, R30, 0x2, RZ ;  /* 0x000000021e1f7824 */ /* 0x000fc800078e00ff */
[----:B-1----:R-:W-:-:S04]  /*2980*/  IMAD.WIDE R28, R31, 0x4, R28 ;  /* 0x000000041f1c7825 */ /* 0x002fc800078e021c */
[----:B0-----:R-:W-:-:S04]  /*2990*/  IMAD R31, R32, UR5, R33 ;  /* 0x00000005201f7c24 */ /* 0x001fc8000f8e0221 */
[----:B------:R-:W-:-:S06]  /*29a0*/  IMAD.WIDE.U32 R28, R31, 0x8, R28 ;  /* 0x000000081f1c7825 */ /* 0x000fcc00078e001c */
[----:B------:R-:W2:Y:S02]  /*29b0*/  LDG.E.64 R28, desc[UR8][R28.64] ;  /* 0x000000081c1c7981 */ /* 0x000ea4000c1e1b00 */
[----:B--2---:R-:W-:Y:S01]  /*29c0*/  FADD.FTZ R46, R46, R28 ;  /* 0x0000001c2e2e7221 */ /* 0x004fe20000010000 */
[----:B------:R-:W-:-:S07]  /*29d0*/  FADD.FTZ R47, R47, R29 ;  /* 0x0000001d2f2f7221 */ /* 0x000fce0000010000 */
.L_x_3393:
[----:B------:R-:W-:Y:S05]  /*29e0*/  BSYNC B0 ;  /* 0x0000000000007941 */ /* 0x000fea0003800000 */
.L_x_3392:
        /* <DEDUP_REMOVED lines=33> */
.L_x_3387:
        /* <DEDUP_REMOVED lines=15> */
[----:B------:R-:W-:-:S03]  /*2cf0*/  @!P6 FMUL.FTZ R32, R46, UR6 ;  /* 0x000000062e20ec20 */ /* 0x000fc60008410000 */
[----:B------:R-:W-:Y:S01]  /*2d00*/  @!P5 STS.64 [UR5+0x88], R46 ;  /* 0x0000882eff00d988 */ /* 0x000fe20008000a05 */
[----:B--2---:R-:W-:-:S04]  /*2d10*/  IMAD.WIDE R28, R43, 0x2, R28 ;  /* 0x000000022b1c7825 */ /* 0x004fc800078e021c */
[----:B-1----:R-:W-:-:S04]  /*2d20*/  IMAD.WIDE R42, R43, 0x2, R30 ;  /* 0x000000022b2a7825 */ /* 0x002fc800078e021e */
[----:B---3--:R-:W-:-:S05]  /*2d30*/  @!P6 IMAD.WIDE R34, R77, 0x8, R34 ;  /* 0x000000084d22e825 */ /* 0x008fca00078e0222 */
[----:B------:R0:W-:Y:S01]  /*2d40*/  @!P6 STG.E.64 desc[UR8][R34.64], R32 ;  /* 0x000000202200e986 */ /* 0x0001e2000c101b08 */
[----:B------:R-:W-:Y:S06]  /*2d50*/  BAR.SYNC.DEFER_BLOCKING 0x0 ;  /* 0x0000000000007b1d */ /* 0x000fec0000010000 */
[----:B------:R-:W2:Y:S04]  /*2d60*/  LDG.E.U16 R41, desc[UR8][R28.64] ;  /* 0x000000081c297981 */ /* 0x000ea8000c1e1500 */
[----:B------:R1:W3:Y:S04]  /*2d70*/  LDG.E.U16 R44, desc[UR8][R28.64+0x2] ;  /* 0x000002081c2c7981 */ /* 0x0002e8000c1e1500 */
[----:B------:R-:W4:Y:S04]  /*2d80*/  LDG.E.U16 R45, desc[UR8][R42.64] ;  /* 0x000000082a2d7981 */ /* 0x000f28000c1e1500 */
[----:B------:R5:W4:Y:S01]  /*2d90*/  LDG.E.U16 R90, desc[UR8][R42.64+0x2] ;  /* 0x000002082a5a7981 */ /* 0x000b22000c1e1500 */
[----:B------:R-:W-:-:S02]  /*2da0*/  ISETP.NE.AND P6, PT, RZ, UR10, PT ;  /* 0x0000000aff007c0c */ /* 0x000fc4000bfc5270 */
[----:B-1----:R-:W-:Y:S01]  /*2db0*/  SHF.L.U32 R29, R18, 0x10, RZ ;  /* 0x00000010121d7819 */ /* 0x002fe200000006ff */
[----:B------:R-:W1:Y:S01]  /*2dc0*/  LDS.64 R30, [UR5+0x88] ;  /* 0x00008805ff1e7984 */ /* 0x000e620008000a00 */
[----:B------:R-:W-:Y:S02]  /*2dd0*/  SHF.L.U32 R7, R7, 0x10, RZ ;  /* 0x0000001007077819 */ /* 0x000fe400000006ff */
[----:B0-----:R-:W-:Y:S02]  /*2de0*/  SHF.L.U32 R35, R20, 0x10, RZ ;  /* 0x0000001014237819 */ /* 0x001fe400000006ff */
[----:B------:R-:W-:Y:S02]  /*2df0*/  SHF.L.U32 R11, R11, 0x10, RZ ;  /* 0x000000100b0b7819 */ /* 0x000fe400000006ff */
[----:B-----5:R-:W-:Y:S02]  /*2e00*/  SHF.L.U32 R43, R10, 0x10, RZ ;  /* 0x000000100a2b7819 */ /* 0x020fe400000006ff */
[----:B------:R-:W-:Y:S01]  /*2e10*/  SHF.L.U32 R47, R19, 0x10, RZ ;  /* 0x00000010132f7819 */ /* 0x000fe200000006ff */
[----:B-1----:R-:W-:-:S04]  /*2e20*/  FMUL.FTZ R30, R30, UR6 ;  /* 0x000000061e1e7c20 */ /* 0x002fc80008410000 */
[C---:B------:R-:W-:Y:S01]  /*2e30*/  FMUL.FTZ R92, R30.reuse, R30 ;  /* 0x0000001e1e5c7220 */ /* 0x040fe20000410000 */
[----:B------:R-:W-:Y:S01]  /*2e40*/  FADD.FTZ R18, -R30, R7 ;  /* 0x000000071e127221 */ /* 0x000fe20000010100 */
[--C-:B------:R-:W-:Y:S01]  /*2e50*/  FADD.FTZ R10, R29, -R30.reuse ;  /* 0x8000001e1d0a7221 */ /* 0x100fe20000010000 */
[----:B------:R-:W-:Y:S01]  /*2e60*/  FADD.FTZ R42, R35, -R30 ;  /* 0x8000001e232a7221 */ /* 0x000fe20000010000 */
[----:B------:R-:W-:-:S05]  /*2e70*/  FFMA.FTZ R31, R31, UR6, -R92 ;  /* 0x000000061f1f7c23 */ /* 0x000fca000801085c */
[----:B------:R-:W-:-:S13]  /*2e80*/  FSETP.GTU.FTZ.AND P5, PT, R31, RZ, PT ;  /* 0x000000ff1f00720b */ /* 0x000fda0003fbc000 */
[----:B------:R-:W0:Y:S02]  /*2e90*/  @P5 LDC R32, c[0x0][0x238] ;  /* 0x00008e00ff205b82 */ /* 0x000e240000000800 */
[----:B0-----:R-:W-:Y:S01]  /*2ea0*/  @P5 FADD.FTZ R32, R31, R32 ;  /* 0x000000201f205221 */ /* 0x001fe20000010000 */
[----:B------:R-:W-:-:S06]  /*2eb0*/  MOV R31, 0x3f800000 ;  /* 0x3f800000001f7802 */ /* 0x000fcc0000000f00 */
[----:B------:R-:W0:Y:S02]  /*2ec0*/  @P5 MUFU.RSQ R31, R32 ;  /* 0x00000020001f5308 */ /* 0x000e240000001400 */
[-C--:B0-----:R-:W-:Y:S01]  /*2ed0*/  FMUL.FTZ R18, R18, R31.reuse ;  /* 0x0000001f12127220 */ /* 0x081fe20000410000 */
[----:B------:R-:W-:Y:S01]  /*2ee0*/  FMUL.FTZ R10, R10, R31 ;  /* 0x0000001f0a0a7220 */ /* 0x000fe20000410000 */
[----:B--2---:R-:W-:Y:S02]  /*2ef0*/  SHF.L.U32 R20, R41, 0x10, RZ ;  /* 0x0000001029147819 */ /* 0x004fe400000006ff */
[----:B---3--:R-:W-:Y:S01]  /*2f00*/  SHF.L.U32 R28, R44, 0x10, RZ ;  /* 0x000000102c1c7819 */ /* 0x008fe200000006ff */
[----:B------:R-:W-:Y:S01]  /*2f10*/  FADD.FTZ R44, -R30, R11 ;  /* 0x0000000b1e2c7221 */ /* 0x000fe20000010100 */
[----:B----4-:R-:W-:Y:S02]  /*2f20*/  SHF.L.U32 R29, R45, 0x10, RZ ;  /* 0x000000102d1d7819 */ /* 0x010fe400000006ff */
[----:B------:R-:W-:-:S03]  /*2f30*/  SHF.L.U32 R33, R90, 0x10, RZ ;  /* 0x000000105a217819 */ /* 0x000fc600000006ff */
[----:B------:R-:W-:Y:S02]  /*2f40*/  FFMA.FTZ R7, R20, R10, R29 ;  /* 0x0000000a14077223 */ /* 0x000fe4000001001d */
        /* <DEDUP_REMOVED lines=12> */
.L_x_3394:
        /* <DEDUP_REMOVED lines=14> */
.L_x_3396:
[----:B------:R-:W-:Y:S05]  /*30f0*/  BSYNC B0 ;  /* 0x0000000000007941 */ /* 0x000fea0003800000 */
.L_x_3395:
[-C--:B------:R-:W-:Y:S01]  /*3100*/  FMUL.FTZ R42, R42, R31.reuse ;  /* 0x0000001f2a2a7220 */ /* 0x080fe20000410000 */
[----:B------:R-:W-:Y:S01]  /*3110*/  FMUL.FTZ R44, R44, R31 ;  /* 0x0000001f2c2c7220 */ /* 0x000fe20000410000 */
[----:B------:R-:W-:Y:S01]  /*3120*/  FADD.FTZ R34, R47, -R30 ;  /* 0x8000001e2f227221 */ /* 0x000fe20000010000 */
[----:B------:R-:W-:Y:S01]  /*3130*/  FADD.FTZ R46, -R30, R43 ;  /* 0x0000002b1e2e7221 */ /* 0x000fe20000010100 */
[----:B------:R-:W-:Y:S01]  /*3140*/  FFMA.FTZ R42, R20, R42, R29 ;  /* 0x0000002a142a7223 */ /* 0x000fe2000001001d */
[----:B0-----:R-:W-:Y:S01]  /*3150*/  FFMA.FTZ R7, R28, R44, R33 ;  /* 0x0000002c1c077223 */ /* 0x001fe20000010021 */
        /* <DEDUP_REMOVED lines=11> */
.L_x_3397:
        /* <DEDUP_REMOVED lines=14> */
.L_x_3399:
[----:B------:R-:W-:Y:S05]  /*32f0*/  BSYNC B0 ;  /* 0x0000000000007941 */ /* 0x000fea0003800000 */
.L_x_3398:
[-C--:B------:R-:W-:Y:S01]  /*3300*/  FMUL.FTZ R34, R34, R31.reuse ;  /* 0x0000001f22227220 */ /* 0x080fe20000410000 */
[----:B------:R-:W-:Y:S01]  /*3310*/  FMUL.FTZ R46, R46, R31 ;  /* 0x0000001f2e2e7220 */ /* 0x000fe20000410000 */
[----:B------:R-:W-:Y:S01]  /*3320*/  IMAD.U32 R35, R17, 0x10000, RZ ;  /* 0x0001000011237824 */ /* 0x000fe200078e00ff */
[----:B------:R-:W-:Y:S01]  /*3330*/  SHF.L.U32 R17, R9, 0x10, RZ ;  /* 0x0000001009117819 */ /* 0x000fe200000006ff */
[----:B------:R-:W-:Y:S01]  /*3340*/  FFMA.FTZ R34, R20, R34, R29 ;  /* 0x0000002214227223 */ /* 0x000fe2000001001d */
[----:B------:R-:W-:Y:S01]  /*3350*/  SHF.L.U32 R41, R16, 0x10, RZ ;  /* 0x0000001010297819 */ /* 0x000fe200000006ff */
[----:B0-----:R-:W-:Y:S01]  /*3360*/  FFMA.FTZ R7, R28, R46, R33 ;  /* 0x0000002e1c077223 */ /* 0x001fe20000010021 */
        /* <DEDUP_REMOVED lines=12> */
.L_x_3400:
        /* <DEDUP_REMOVED lines=14> */
.L_x_3402:
[----:B------:R-:W-:Y:S05]  /*3510*/  BSYNC B0 ;  /* 0x0000000000007941 */ /* 0x000fea0003800000 */
.L_x_3401:
        /* <DEDUP_REMOVED lines=21> */
.L_x_3403:
        /* <DEDUP_REMOVED lines=14> */
.L_x_3405:
[----:B------:R-:W-:Y:S05]  /*3750*/  BSYNC B0 ;  /* 0x0000000000007941 */ /* 0x000fea0003800000 */
.L_x_3404:
[----:B------:R-:W-:Y:S01]  /*3760*/  ULDC.64 UR14, c[0x0][0x278] ;  /* 0x00009e00000e7ab9 */ /* 0x000fe20000000a00 */
        /* <DEDUP_REMOVED lines=13> */
.L_x_3406:
        /* <DEDUP_REMOVED lines=14> */
.L_x_3408:
[----:B------:R-:W-:Y:S05]  /*3920*/  BSYNC B0 ;  /* 0x0000000000007941 */ /* 0x000fea0003800000 */
.L_x_3407:
        /* <DEDUP_REMOVED lines=22> */
.L_x_3409:
        /* <DEDUP_REMOVED lines=14> */
.L_x_3411:
[----:B------:R-:W-:Y:S05]  /*3b70*/  BSYNC B0 ;  /* 0x0000000000007941 */ /* 0x000fea0003800000 */
.L_x_3410:
        /* <DEDUP_REMOVED lines=22> */
.L_x_3412:
        /* <DEDUP_REMOVED lines=14> */
.L_x_3414:
[----:B------:R-:W-:Y:S05]  /*3dc0*/  BSYNC B0 ;  /* 0x0000000000007941 */ /* 0x000fea0003800000 */
.L_x_3413:
[----:B0-----:R-:W-:Y:S01]  /*3dd0*/  SHF.L.U32 R5, R4, 0x10, RZ ;  /* 0x0000001004057819 */ /* 0x001fe200000006ff */
[----:B------:R-:W-:Y:S01]  /*3de0*/  IMAD.U32 R7, R52, 0x10000, RZ ;  /* 0x0001000034077824 */ /* 0x000fe200078e00ff */
        /* <DEDUP_REMOVED lines=20> */
.L_x_3415:
        /* <DEDUP_REMOVED lines=14> */
.L_x_3417:
[----:B------:R-:W-:Y:S05]  /*4010*/  BSYNC B0 ;  /* 0x0000000000007941 */ /* 0x000fea0003800000 */
.L_x_3416:
        /* <DEDUP_REMOVED lines=22> */
.L_x_3418:
        /* <DEDUP_REMOVED lines=14> */
.L_x_3420:
[----:B------:R-:W-:Y:S05]  /*4260*/  BSYNC B0 ;  /* 0x0000000000007941 */ /* 0x000fea0003800000 */
.L_x_3419:
        /* <DEDUP_REMOVED lines=22> */
.L_x_3421:
        /* <DEDUP_REMOVED lines=14> */
.L_x_3423:
[----:B------:R-:W-:Y:S05]  /*44b0*/  BSYNC B0 ;  /* 0x0000000000007941 */ /* 0x000fea0003800000 */
.L_x_3422:
        /* <DEDUP_REMOVED lines=22> */
.L_x_3424:
        /* <DEDUP_REMOVED lines=14> */
.L_x_3426:
[----:B------:R-:W-:Y:S05]  /*4700*/  BSYNC B0 ;  /* 0x0000000000007941 */ /* 0x000fea0003800000 */
.L_x_3425:
        /* <DEDUP_REMOVED lines=22> */
.L_x_3427:
[----:B------:R-:W-:Y:S04]  /*4870*/  BSSY B0, `(.L_x_3428) ;  /* 0x000000e000007945 */ /* 0x000fe80003800000 */
[----:B------:R-:W-:Y:S05]  /*4880*/  @P5 BRA `(.L_x_3429) ;  /* 0x0000000000305947 */ /* 0x000fea0003800000 */
        /* <DEDUP_REMOVED lines=12> */
.L_x_3429:
[----:B------:R-:W-:Y:S05]  /*4950*/  BSYNC B0 ;  /* 0x0000000000007941 */ /* 0x000fea0003800000 */
.L_x_3428:
        /* <DEDUP_REMOVED lines=22> */
.L_x_3430:
        /* <DEDUP_REMOVED lines=14> */
.L_x_3432:
[----:B------:R-:W-:Y:S05]  /*4ba0*/  BSYNC B0 ;  /* 0x0000000000007941 */ /* 0x000fea0003800000 */
.L_x_3431:
        /* <DEDUP_REMOVED lines=22> */
.L_x_3433:
        /* <DEDUP_REMOVED lines=14> */
.L_x_3435:
[----:B------:R-:W-:Y:S05]  /*4df0*/  BSYNC B0 ;  /* 0x0000000000007941 */ /* 0x000fea0003800000 */
.L_x_3434:
        /* <DEDUP_REMOVED lines=22> */
.L_x_3436:
        /* <DEDUP_REMOVED lines=14> */
.L_x_3438:
[----:B------:R-:W-:Y:S05]  /*5040*/  BSYNC B0 ;  /* 0x0000000000007941 */ /* 0x000fea0003800000 */
.L_x_3437:
        /* <DEDUP_REMOVED lines=22> */
.L_x_3439:
        /* <DEDUP_REMOVED lines=13> */
.L_x_3441:
[----:B------:R-:W-:Y:S05]  /*5280*/  BSYNC B0 ;  /* 0x0000000000007941 */ /* 0x000fea0003800000 */
.L_x_3440:
[----:B------:R-:W1:Y:S01]  /*5290*/  LDC R0, c[0x0][0x10] ;  /* 0x00000400ff007b82 */ /* 0x000e620000000800 */
[----:B------:R-:W-:Y:S02]  /*52a0*/  IADD3 R76, R76, 0x1, RZ ;  /* 0x000000014c4c7810 */ /* 0x000fe40007ffe0ff */
[----:B-1----:R-:W-:-:S04]  /*52b0*/  IADD3 R77, R0, R77, RZ ;  /* 0x0000004d004d7210 */ /* 0x002fc80007ffe0ff */
[----:B------:R-:W-:-:S13]  /*52c0*/  ISETP.GE.AND P5, PT, R77, UR4, PT ;  /* 0x000000044d007c0c */ /* 0x000fda000bfa6270 */
[----:B------:R-:W-:Y:S05]  /*52d0*/  @!P5 BRA `(.L_x_3442) ;  /* 0xffffffb00030d947 */ /* 0x000fea000383ffff */
[----:B------:R-:W-:Y:S05]  /*52e0*/  EXIT ;  /* 0x000000000000794d */ /* 0x000fea0003800000 */
.L_x_3443:
        /* <DEDUP_REMOVED lines=9> */
.L_x_5183:


//--------------------- .text._Z35group_norm_nhwc_fwd_one_pass_kernelI11Bf16IOBf16WLi512ELi56ELi448EEv26Group_norm_nhwc_fwd_params --------------------------
	.section	.text._Z35group_norm_nhwc_fwd_one_pass_kernelI11Bf16IOBf16WLi512ELi56ELi448EEv26Group_norm_nhwc_fwd_params,"ax",@progbits
	.align	128
        .global         _Z35group_norm_nhwc_fwd_one_pass_kernelI11Bf16IOBf16WLi512ELi56ELi448EEv26Group_norm_nhwc_fwd_params
        .type           _Z35group_norm_nhwc_fwd_one_pass_kernelI11Bf16IOBf16WLi512ELi56ELi448EEv26Group_norm_nhwc_fwd_params,@function
        .size           _Z35group_norm_nhwc_fwd_one_pass_kernelI11Bf16IOBf16WLi512ELi56ELi448EEv26Group_norm_nhwc_fwd_params,(.L_x_5184 - _Z35group_norm_nhwc_fwd_one_pass_kernelI11Bf16IOBf16WLi512ELi56ELi448EEv26Group_norm_nhwc_fwd_params)
        .other          _Z35group_norm_nhwc_fwd_one_pass_kernelI11Bf16IOBf16WLi512ELi56ELi448EEv26Group_norm_nhwc_fwd_params,@"STO_CUDA_ENTRY STV_DEFAULT"
_Z35group_norm_nhwc_fwd_one_pass_kernelI11Bf16IOBf16WLi512ELi56ELi448EEv26Group_norm_nhwc_fwd_params:
.text._Z35group_norm_nhwc_fwd_one_pass_kernelI11Bf16IOBf16WLi512ELi56ELi448EEv26Group_norm_nhwc_fwd_params:
        /* <DEDUP_REMOVED lines=85> */
[----:B------:R-:W-:Y:S02]  /*0550*/  IADD3 R6, R0, 0x1c0, RZ ;  /* 0x000001c000067810 */ /* 0x000fe40007ffe0ff */
[----:B------:R-:W-:Y:S02]  /*0560*/  ISETP.LT.U32.AND P0, PT, R2, UR8, PT ;  /* 0x0000000802007c0c */ /* 0x000fe4000bf01070 */
[----:B------:R-:W-:Y:S02]  /*0570*/  @P5 LOP3.LUT R5, R5, 0x400000, RZ, 0xfc, !PT ;  /* 0x0040000005055812 */ /* 0x000fe400078efcff */
[----:B------:R-:W-:Y:S02]  /*0580*/  ISETP.LT.U32.AND P5, PT, R100, UR8, PT ;  /* 0x0000000864007c0c */ /* 0x000fe4000bfa1070 */
[----:B------:R-:W-:-:S02]  /*0590*/  LOP3.LUT R5, R5, 0xffdfffff, RZ, 0xc0, !PT ;  /* 0xffdfffff05057812 */ /* 0x000fc400078ec0ff */
[----:B------:R-:W-:Y:S02]  /*05a0*/  ISETP.LT.AND.EX P5, PT, R17, UR9, !P6, P5 ;  /* 0x0000000911007c0c */ /* 0x000fe4000f7a1350 */
[----:B------:R-:W-:Y:S02]  /*05b0*/  SHF.R.S32.HI R2, RZ, 0x1f, R2 ;  /* 0x0000001fff027819 */ /* 0x000fe40000011402 */
[----:B------:R-:W-:Y:S02]  /*05c0*/  ISETP.LT.U32.AND P2, PT, R6, UR8, PT ;  /* 0x0000000806007c0c */ /* 0x000fe4000bf41070 */
[----:B------:R-:W-:Y:S02]  /*05d0*/  SHF.R.S32.HI R6, RZ, 0x1f, R6 ;  /* 0x0000001fff067819 */ /* 0x000fe40000011406 */
[----:B------:R-:W-:Y:S02]  /*05e0*/  ISETP.LT.AND.EX P0, PT, R2, UR9, !P6, P0 ;  /* 0x0000000902007c0c */ /* 0x000fe4000f701300 */
[----:B------:R-:W-:-:S02]  /*05f0*/  IADD3 R2, R0, 0x1d0, RZ ;  /* 0x000001d000027810 */ /* 0x000fc40007ffe0ff */
[----:B------:R-:W-:Y:S02]  /*0600*/  ISETP.LT.AND.EX P2, PT, R6, UR9, !P6, P2 ;  /* 0x0000000906007c0c */ /* 0x000fe4000f741320 */
[----:B------:R-:W-:Y:S02]  /*0610*/  @P5 LOP3.LUT R5, R5, 0x200000, RZ, 0xfc, !PT ;  /* 0x0020000005055812 */ /* 0x000fe400078efcff */
[----:B------:R-:W-:Y:S02]  /*0620*/  ISETP.LT.U32.AND P5, PT, R99, UR8, PT ;  /* 0x0000000863007c0c */ /* 0x000fe4000bfa1070 */
[----:B------:R-:W-:Y:S02]  /*0630*/  LOP3.LUT R5, R5, 0xffefffff, RZ, 0xc0, !PT ;  /* 0xffefffff05057812 */ /* 0x000fe400078ec0ff */
[----:B------:R-:W-:Y:S02]  /*0640*/  ISETP.LT.AND.EX P5, PT, R16, UR9, !P6, P5 ;  /* 0x0000000910007c0c */ /* 0x000fe4000f7a1350 */
[----:B------:R-:W-:-:S02]  /*0650*/  SHF.R.S32.HI R6, RZ, 0x1f, R2 ;  /* 0x0000001fff067819 */ /* 0x000fc40000011402 */
[----:B------:R-:W-:Y:S02]  /*0660*/  ISETP.LT.U32.AND P3, PT, R2, UR8, PT ;  /* 0x0000000802007c0c */ /* 0x000fe4000bf61070 */
[----:B------:R-:W-:Y:S02]  /*0670*/  IADD3 R88, R0, 0xf0, RZ ;  /* 0x000000f000587810 */ /* 0x000fe40007ffe0ff */
[----:B------:R-:W-:Y:S02]  /*0680*/  ISETP.LT.AND.EX P3, PT, R6, UR9, !P6, P3 ;  /* 0x0000000906007c0c */ /* 0x000fe4000f761330 */
[----:B------:R-:W-:Y:S02]  /*0690*/  SHF.R.S32.HI R6, RZ, 0x1f, R88 ;  /* 0x0000001fff067819 */ /* 0x000fe40000011458 */
[----:B------:R-:W-:Y:S02]  /*06a0*/  IADD3 R4, R0, 0x1b0, RZ ;  /* 0x000001b000047810 */ /* 0x000fe40007ffe0ff */
[----:B------:R-:W-:-:S02]  /*06b0*/  @P5 LOP3.LUT R5, R5, 0x100000, RZ, 0xfc, !PT ;  /* 0x0010000005055812 */ /* 0x000fc400078efcff */
[----:B------:R-:W-:Y:S02]  /*06c0*/  ISETP.LT.U32.AND P5, PT, R98, UR8, PT ;  /* 0x0000000862007c0c */ /* 0x000fe4000bfa1070 */
[----:B------:R-:W-:Y:S02]  /*06d0*/  LOP3.LUT R5, R5, 0xfff7ffff, RZ, 0xc0, !PT ;  /* 0xfff7ffff05057812 */ /* 0x000fe400078ec0ff */
[----:B------:R-:W-:Y:S02]  /*06e0*/  ISETP.LT.AND.EX P5, PT, R15, UR9, !P6, P5 ;  /* 0x000000090f007c0c */ /* 0x000fe4000f7a1350 */
[----:B------:R-:W-:Y:S02]  /*06f0*/  ISETP.LT.U32.AND P1, PT, R4, UR8, PT ;  /* 0x0000000804007c0c */ /* 0x000fe4000bf21070 */
[----:B------:R-:W-:Y:S02]  /*0700*/  SHF.R.S32.HI R4, RZ, 0x1f, R4 ;  /* 0x0000001fff047819 */ /* 0x000fe40000011404 */
[----:B------:R-:W-:-:S02]  /*0710*/  IADD3 R85, R0, 0x110, RZ ;  /* 0x0000011000557810 */ /* 0x000fc40007ffe0ff */
[----:B------:R-:W-:Y:S01]  /*0720*/  ISETP.LT.AND.EX P1, PT, R4, UR9, !P6, P1 ;  /* 0x0000000904007c0c */ /* 0x000fe2000f721310 */
[C---:B------:R-:W-:Y:S01]  /*0730*/  VIADD R4, R0.reuse, 0x1e0 ;  /* 0x000001e000047836 */ /* 0x040fe20000000000 */
[----:B------:R-:W-:Y:S02]  /*0740*/  SHF.R.S32.HI R125, RZ, 0x1f, R85 ;  /* 0x0000001fff7d7819 */ /* 0x000fe40000011455 */
[----:B------:R-:W-:Y:S02]  /*0750*/  IADD3 R84, R0, 0x120, RZ ;  /* 0x0000012000547810 */ /* 0x000fe40007ffe0ff */
[----:B------:R-:W-:Y:S02]  /*0760*/  @P5 LOP3.LUT R5, R5, 0x80000, RZ, 0xfc, !PT ;  /* 0x0008000005055812 */ /* 0x000fe400078efcff */
[----:B------:R-:W-:Y:S02]  /*0770*/  ISETP.LT.U32.AND P5, PT, R96, UR8, PT ;  /* 0x0000000860007c0c */ /* 0x000fe4000bfa1070 */
[----:B------:R-:W-:-:S02]  /*0780*/  LOP3.LUT R5, R5, 0xfffbffff, RZ, 0xc0, !PT ;  /* 0xfffbffff05057812 */ /* 0x000fc400078ec0ff */
[----:B------:R-:W-:Y:S02]  /*0790*/  ISETP.LT.AND.EX P5, PT, R14, UR9, !P6, P5 ;  /* 0x000000090e007c0c */ /* 0x000fe4000f7a1350 */
[----:B------:R-:W-:Y:S02]  /*07a0*/  SHF.R.S32.HI R2, RZ, 0x1f, R4 ;  /* 0x0000001fff027819 */ /* 0x000fe40000011404 */
[----:B------:R-:W-:Y:S02]  /*07b0*/  ISETP.LT.U32.AND P4, PT, R4, UR8, PT ;  /* 0x0000000804007c0c */ /* 0x000fe4000bf81070 */
[----:B------:R-:W-:Y:S02]  /*07c0*/  SHF.R.S32.HI R4, RZ, 0x1f, R86 ;  /* 0x0000001fff047819 */ /* 0x000fe40000011456 */
[----:B------:R-:W-:Y:S02]  /*07d0*/  SHF.R.S32.HI R124, RZ, 0x1f, R84 ;  /* 0x0000001fff7c7819 */ /* 0x000fe40000011454 */
[----:B------:R-:W-:-:S02]  /*07e0*/  IADD3 R83, R0, 0x130, RZ ;  /* 0x0000013000537810 */ /* 0x000fc40007ffe0ff */
[----:B------:R-:W-:Y:S02]  /*07f0*/  SHF.R.S32.HI R122, RZ, 0x1f, R82 ;  /* 0x0000001fff7a7819 */ /* 0x000fe40000011452 */
        /* <DEDUP_REMOVED lines=9> */
[----:B------:R-:W-:Y:S02]  /*0890*/  ISETP.LT.AND.EX P4, PT, R2, UR9, !P6, P4 ;  /* 0x0000000902007c0c */ /* 0x000fe4000f781340 */
[----:B------:R-:W-:-:S02]  /*08a0*/  @P5 LOP3.LUT R5, R5, 0x20000, RZ, 0xfc, !PT ;  /* 0x0002000005055812 */ /* 0x000fc400078efcff */
[----:B------:R-:W-:Y:S02]  /*08b0*/  ISETP.LT.U32.AND P5, PT, R94, UR8, PT ;  /* 0x000000085e007c0c */ /* 0x000fe4000bfa1070 */
        /* <DEDUP_REMOVED lines=56> */
.L_x_3549:
[----:B------:R-:W0:Y:S01]  /*0c40*/  LDC R15, c[0x0][0x288] ;  /* 0x0000a200ff0f7b82 */ /* 0x000e220000000800 */
        /* <DEDUP_REMOVED lines=10> */
[----:B--2---:R-:W2:Y:S01]  /*0cf0*/  @P4 LDC.64 R58, c[0x0][0x220] ;  /* 0x00008800ff3a4b82 */ /* 0x004ea20000000a00 */
[----:B------:R-:W-:Y:S02]  /*0d00*/  SHF.R.S32.HI R18, RZ, 0x1f, R99 ;  /* 0x0000001fff127819 */ /* 0x000fe40000011463 */
[----:B------:R-:W-:Y:S02]  /*0d10*/  SHF.R.S32.HI R20, RZ, 0x1f, R98 ;  /* 0x0000001fff147819 */ /* 0x000fe40000011462 */
[----:B------:R-:W-:Y:S02]  /*0d20*/  SHF.R.S32.HI R22, RZ, 0x1f, R96 ;  /* 0x0000001fff167819 */ /* 0x000fe40000011460 */
[----:B------:R-:W-:Y:S01]  /*0d30*/  SHF.R.S32.HI R24, RZ, 0x1f, R94 ;  /* 0x0000001fff187819 */ /* 0x000fe2000001145e */
[----:B---3--:R-:W3:Y:S01]  /*0d40*/  @P1 LDC.64 R34, c[0x0][0x220] ;  /* 0x00008800ff221b82 */ /* 0x008ee20000000a00 */
[----:B0-----:R-:W-:-:S02]  /*0d50*/  IABS R11, R15 ;  /* 0x0000000f000b7213 */ /* 0x001fc40000000000 */
[----:B------:R-:W-:Y:S02]  /*0d60*/  SHF.R.S32.HI R26, RZ, 0x1f, R91 ;  /* 0x0000001fff1a7819 */ /* 0x000fe4000001145b */
[----:B------:R-:W0:Y:S01]  /*0d70*/  I2F.RP R6, R11 ;  /* 0x0000000b00067306 */ /* 0x000e220000209400 */
[----:B------:R-:W-:Y:S02]  /*0d80*/  SHF.R.S32.HI R28, RZ, 0x1f, R88 ;  /* 0x0000001fff1c7819 */ /* 0x000fe40000011458 */
[----:B----4-:R-:W4:Y:S01]  /*0d90*/  @P3 LDC.64 R74, c[0x0][0x220] ;  /* 0x00008800ff4a3b82 */ /* 0x010f220000000a00 */
        /* <DEDUP_REMOVED lines=387> */
[----:B-1----:R-:W-:-:S04]  /*25d0*/  @P3 LEA R30, P5, R28, R30, 0x1 ;  /* 0x0000001e1c1e3211 */ /* 0x002fc800078a08ff */
[----:B------:R-:W-:Y:S02]  /*25e0*/  @P3 LEA.HI.X R31, R28, R31, R7, 0x1, P5 ;  /* 0x0000001f1c1f3211 */ /* 0x000fe400028f0c07 */
[----:B------:R-:W1:Y:S01]  /*25f0*/  @P4 LDC.64 R28, c[0x0][0x220] ;  /* 0x00008800ff1c4b82 */ /* 0x000e620000000a00 */
[----:B------:R-:W-:Y:S02]  /*2600*/  IADD3 R7, R0, 0x1e0, RZ ;  /* 0x000001e000077810 */ /* 0x000fe40007ffe0ff */
[C---:B------:R-:W-:Y:S02]  /*2610*/  LOP3.LUT P3, RZ, R5.reuse, 0x100000, RZ, 0xc0, !PT ;  /* 0x0010000005ff7812 */ /* 0x040fe4000786c0ff */
[----:B------:R-:W-:Y:S02]  /*2620*/  SHF.R.S32.HI R77, RZ, 0x1f, R7 ;  /* 0x0000001fff4d7819 */ /* 0x000fe40000011407 */
[----:B------:R-:W-:-:S04]  /*2630*/  LOP3.LUT R5, R5, 0x7fffffff, RZ, 0xc0, !PT ;  /* 0x7fffffff05057812 */ /* 0x000fc800078ec0ff */
[----:B------:R-:W-:Y:S01]  /*2640*/  @P4 LOP3.LUT R5, R5, 0x80000000, RZ, 0xfc, !PT ;  /* 0x8000000005054812 */ /* 0x000fe200078efcff */
[----:B0-----:R-:W-:Y:S01]  /*2650*/  @P4 IMAD R76, R77, R8, RZ ;  /* 0x000000084d4c4224 */ /* 0x001fe200078e02ff */
[----:B------:R-:W-:-:S03]  /*2660*/  @P4 MOV R77, R71 ;  /* 0x00000047004d4202 */ /* 0x000fc60000000f00 */
[----:B------:R-:W-:Y:S01]  /*2670*/  @P4 IMAD R9, R7, R9, R76 ;  /* 0x0000000907094224 */ /* 0x000fe200078e024c */
[----:B------:R-:W-:-:S05]  /*2680*/  @P4 MOV R76, R72 ;  /* 0x00000048004c4202 */ /* 0x000fca0000000f00 */
[----:B------:R-:W-:-:S04]  /*2690*/  @P4 IMAD.WIDE.U32 R76, R7, R8, R76 ;  /* 0x00000008074c4225 */ /* 0x000fc800078e004c */
[----:B------:R-:W-:Y:S01]  /*26a0*/  @P4 IMAD.IADD R7, R77, 0x1, R9 ;  /* 0x000000014d074824 */ /* 0x000fe200078e0209 */
        /* <DEDUP_REMOVED lines=8> */
[----:B------:R-:W-:Y:S02]  /*2730*/  @!P5 MOV R8, R72 ;  /* 0x000000480008d202 */ /* 0x000fe40000000f00 */
[----:B------:R-:W-:-:S03]  /*2740*/  @!P5 MOV R9, R71 ;  /* 0x000000470009d202 */ /* 0x000fc60000000f00 */
[----:B0-----:R-:W-:-:S04]  /*2750*/  @!P5 IMAD.WIDE.U32 R8, R78, R76, R8 ;  /* 0x0000004c4e08d225 */ /* 0x001fc800078e0008 */
[----:B------:R-:W-:-:S04]  /*2760*/  @!P5 IMAD R76, R7, R76, RZ ;  /* 0x0000004c074cd224 */ /* 0x000fc800078e02ff */
[----:B------:R-:W-:Y:S02]  /*2770*/  @!P5 IMAD R79, R78, R77, R76 ;  /* 0x0000004d4e4fd224 */ /* 0x000fe400078e024c */
[----:B------:R-:W0:Y:S02]  /*2780*/  @!P5 LDC.64 R76, c[0x0][0x220] ;  /* 0x00008800ff4cdb82 */ /* 0x000e240000000a00 */
[----:B------:R-:W-:Y:S01]  /*2790*/  @!P5 IMAD.IADD R9, R9, 0x1, R79 ;  /* 0x000000010909d824 */ /* 0x000fe200078e024f */
        /* <DEDUP_REMOVED lines=76> */
[----:B------:R-:W2:Y:S01]  /*2c60*/  @P1 LDG.E R51, desc[UR8][R44.64] ;  /* 0x000000082c331981 */ /* 0x000ea2000c1e1900 */
[----:B------:R-:W-:-:S03]  /*2c70*/  LOP3.LUT P6, RZ, R5, 0x1, RZ, 0xc0, !PT ;  /* 0x0000000105ff7812 */ /* 0x000fc600078cc0ff */
[----:B------:R-:W2:Y:S01]  /*2c80*/  @P0 LDG.E R52, desc[UR8][R42.64] ;  /* 0x000000082a340981 */ /* 0x000ea2000c1e1900 */
[----:B------:R-:W-:-:S06]  /*2c90*/  CS2R R54, SRZ ;  /* 0x0000000000367805 */ /* 0x000fcc000001ff00 */
[----:B------:R-:W2:Y:S01]  /*2ca0*/  @P5 LDG.E R53, desc[UR8][R40.64] ;  /* 0x0000000828355981 */ /* 0x000ea2000c1e1900 */
[----:B------:R-:W-:-:S03]  /*2cb0*/  LOP3.LUT P1, RZ, R5, 0x10000000, RZ, 0xc0, !PT ;  /* 0x1000000005ff7812 */ /* 0x000fc6000782c0ff */
[----:B------:R3:W2:Y:S01]  /*2cc0*/  @P6 LDG.E R54, desc[UR8][R38.64] ;  /* 0x0000000826366981 */ /* 0x0006a2000c1e1900 */
[C---:B------:R-:W-:Y:S02]  /*2cd0*/  LOP3.LUT P2, RZ, R5.reuse, 0x20000000, RZ, 0xc0, !PT ;  /* 0x2000000005ff7812 */ /* 0x040fe4000784c0ff */
[----:B------:R-:W-:Y:S02]  /*2ce0*/  CS2R R56, SRZ ;  /* 0x0000000000387805 */ /* 0x000fe4000001ff00 */
[C---:B------:R-:W-:Y:S02]  /*2cf0*/  LOP3.LUT P0, RZ, R5.reuse, 0x8000000, RZ, 0xc0, !PT ;  /* 0x0800000005ff7812 */ /* 0x040fe4000780c0ff */
[----:B------:R-:W-:-:S03]  /*2d00*/  LOP3.LUT P3, RZ, R5, 0x40000000, RZ, 0xc0, !PT ;  /* 0x4000000005ff7812 */ /* 0x000fc6000786c0ff */
[----:B------:R-:W2:Y:S01]  /*2d10*/  @P1 LDG.E R56, desc[UR8][R34.64] ;  /* 0x0000000822381981 */ /* 0x000ea2000c1e1900 */
[----:B------:R-:W-:-:S03]  /*2d20*/  LOP3.LUT P4, RZ, R5, 0x80000000, RZ, 0xc0, !PT ;  /* 0x8000000005ff7812 */ /* 0x000fc6000788c0ff */
[----:B------:R4:W2:Y:S04]  /*2d30*/  @P2 LDG.E R57, desc[UR8][R32.64] ;  /* 0x0000000820392981 */ /* 0x0008a8000c1e1900 */
[----:B------:R-:W2:Y:S01]  /*2d40*/  @P0 LDG.E R55, desc[UR8][R36.64] ;  /* 0x0000000824370981 */ /* 0x000ea2000c1e1900 */
[----:B------:R-:W-:-:S06]  /*2d50*/  CS2R R58, SRZ ;  /* 0x00000000003a7805 */ /* 0x000fcc000001ff00 */
[----:B------:R-:W2:Y:S04]  /*2d60*/  @P3 LDG.E R58, desc[UR8][R30.64] ;  /* 0x000000081e3a3981 */ /* 0x000ea8000c1e1900 */
[----:B------:R0:W2:Y:S01]  /*2d70*/  @P4 LDG.E R59, desc[UR8][R28.64] ;  /* 0x000000081c3b4981 */ /* 0x0000a2000c1e1900 */
[----:B---3--:R-:W-:Y:S02]  /*2d80*/  PRMT R38, R9, 0x7632, R38 ;  /* 0x0000763209267816 */ /* 0x008fe40000000026 */
[----:B-----5:R-:W-:Y:S02]  /*2d90*/  PRMT R40, R10, 0x7632, R40 ;  /* 0x000076320a287816 */ /* 0x020fe40000000028 */
[----:B----4-:R-:W-:Y:S02]  /*2da0*/  PRMT R32, R11, 0x7632, R32 ;  /* 0x000076320b207816 */ /* 0x010fe40000000020 */
[----:B------:R-:W-:-:S02]  /*2db0*/  SHF.L.U32 R35, R40, 0x10, RZ ;  /* 0x0000001028237819 */ /* 0x000fc400000006ff */
[----:B------:R-:W-:Y:S02]  /*2dc0*/  SHF.L.U32 R38, R38, 0x10, RZ ;  /* 0x0000001026267819 */ /* 0x000fe400000006ff */
[----:B------:R-:W-:Y:S01]  /*2dd0*/  SHF.L.U32 R39, R9, 0x10, RZ ;  /* 0x0000001009277819 */ /* 0x000fe200000006ff */
[----:B------:R-:W-:Y:S02]  /*2de0*/  IMAD.U32 R40, R10, 0x10000, RZ ;  /* 0x000100000a287824 */ /* 0x000fe400078e00ff */
        /* <DEDUP_REMOVED lines=25> */
[----:B------:R-:W-:Y:S01]  /*2f80*/  IMAD.U32 R45, R14, 0x10000, RZ ;  /* 0x000100000e2d7824 */ /* 0x000fe200078e00ff */
[----:B------:R-:W-:-:S02]  /*2f90*/  SHF.L.U32 R47, R32, 0x10, RZ ;  /* 0x00000010202f7819 */ /* 0x000fc400000006ff */
[----:B------:R-:W-:Y:S01]  /*2fa0*/  FFMA.FTZ R64, R64, R64, R29 ;  /* 0x0000004040407223 */ /* 0x000fe2000001001d */
[----:B------:R-:W-:Y:S01]  /*2fb0*/  SHF.L.U32 R60, R15, 0x10, RZ ;  /* 0x000000100f3c7819 */ /* 0x000fe200000006ff */
[----:B------:R-:W-:Y:S01]  /*2fc0*/  FMUL.FTZ R30, R28, R28 ;  /* 0x0000001c1c1e7220 */ /* 0x000fe20000410000 */
[--C-:B------:R-:W-:Y:S01]  /*2fd0*/  FADD.FTZ R61, R45, R28.reuse ;  /* 0x0000001c2d3d7221 */ /* 0x100fe20000010000 */
[----:B------:R-:W-:Y:S02]  /*2fe0*/  PRMT R28, R17, 0x7632, R28 ;  /* 0x00007632111c7816 */ /* 0x000fe4000000001c */
[----:B------:R-:W-:Y:S02]  /*2ff0*/  FFMA.FTZ R45, R45, R45, R30 ;  /* 0x0000002d2d2d7223 */ /* 0x000fe4000001001e */
[----:B------:R-:W-:Y:S02]  /*3000*/  SHF.L.U32 R28, R28, 0x10, RZ ;  /* 0x000000101c1c7819 */ /* 0x000fe400000006ff */
[----:B------:R-:W-:-:S05]  /*3010*/  SHF.L.U32 R43, R17, 0x10, RZ ;  /* 0x00000010112b7819 */ /* 0x000fca00000006ff */
[----:B------:R-:W-:Y:S01]  /*3020*/  FADD.FTZ R44, R43, R28 ;  /* 0x0000001c2b2c7221 */ /* 0x000fe20000010000 */
[----:B------:R-:W-:Y:S01]  /*3030*/  IMAD.U32 R34, R20, 0x10000, RZ ;  /* 0x0001000014227824 */ /* 0x000fe200078e00ff */
[----:B------:R-:W-:-:S04]  /*3040*/  PRMT R29, R16, 0x7632, R29 ;  /* 0x00007632101d7816 */ /* 0x000fc8000000001d */
[----:B------:R-:W-:Y:S01]  /*3050*/  SHF.L.U32 R31, R29, 0x10, RZ ;  /* 0x000000101d1f7819 */ /* 0x000fe200000006ff */
[----:B------:R-:W-:Y:S01]  /*3060*/  FMUL.FTZ R29, R47, R47 ;  /* 0x0000002f2f1d7220 */ /* 0x000fe20000410000 */
[----:B------:R-:W-:Y:S01]  /*3070*/  FADD.FTZ R47, R60, R47 ;  /* 0x0000002f3c2f7221 */ /* 0x000fe20000010000 */
[----:B------:R-:W-:Y:S02]  /*3080*/  IMAD.U32 R42, R16, 0x10000, RZ ;  /* 0x00010000102a7824 */ /* 0x000fe400078e00ff */
[----:B------:R-:W-:Y:S01]  /*3090*/  FFMA.FTZ R60, R60, R60, R29 ;  /* 0x0000003c3c3c7223 */ /* 0x000fe2000001001d */
[----:B------:R-:W-:Y:S01]  /*30a0*/  FMUL.FTZ R29, R31, R31 ;  /* 0x0000001f1f1d7220 */ /* 0x000fe20000410000 */
[----:B------:R-:W-:Y:S01]  /*30b0*/  PRMT R30, R18, 0x7632, R30 ;  /* 0x00007632121e7816 */ /* 0x000fe2000000001e */
[C---:B------:R-:W-:Y:S02]  /*30c0*/  FADD.FTZ R46, R42.reuse, R31 ;  /* 0x0000001f2a2e7221 */ /* 0x040fe40000010000 */
[--C-:B------:R-:W-:Y:S01]  /*30d0*/  FFMA.FTZ R42, R42, R42, R29.reuse ;  /* 0x0000002a2a2a7223 */ /* 0x100fe2000001001d */
[----:B------:R-:W-:Y:S01]  /*30e0*/  SHF.L.U32 R32, R30, 0x10, RZ ;  /* 0x000000101e207819 */ /* 0x000fe200000006ff */
[----:B------:R-:W-:Y:S01]  /*30f0*/  FMUL.FTZ R30, R28, R28 ;  /* 0x0000001c1c1e7220 */ /* 0x000fe20000410000 */
[----:B------:R-:W-:Y:S01]  /*3100*/  PRMT R29, R19, 0x7632, R29 ;  /* 0x00007632131d7816 */ /* 0x000fe2000000001d */
[----:B------:R-:W-:Y:S01]  /*3110*/  IMAD.U32 R33, R18, 0x10000, RZ ;  /* 0x0001000012217824 */ /* 0x000fe200078e00ff */
[----:B------:R-:W-:Y:S01]  /*3120*/  PRMT R31, R20, 0x7632, R31 ;  /* 0x00007632141f7816 */ /* 0x000fe2000000001f */
[----:B------:R-:W-:Y:S01]  /*3130*/  FFMA.FTZ R43, R43, R43, R30 ;  /* 0x0000002b2b2b7223 */ /* 0x000fe2000001001e */
[----:B------:R-:W-:Y:S01]  /*3140*/  FMUL.FTZ R28, R32, R32 ;  /* 0x00000020201c7220 */ /* 0x000fe20000410000 */
[----:B------:R-:W-:-:S02]  /*3150*/  SHF.L.U32 R30, R29, 0x10, RZ ;  /* 0x000000101d1e7819 */ /* 0x000fc400000006ff */
[----:B------:R-:W-:Y:S01]  /*3160*/  SHF.L.U32 R29, R19, 0x10, RZ ;  /* 0x00000010131d7819 */ /* 0x000fe200000006ff */
[----:B------:R-:W-:Y:S01]  /*3170*/  FADD.FTZ R32, R33, R32 ;  /* 0x0000002021207221 */ /* 0x000fe20000010000 */
[----:B------:R-:W-:Y:S01]  /*3180*/  SHF.L.U32 R31, R31, 0x10, RZ ;  /* 0x000000101f1f7819 */ /* 0x000fe200000006ff */
[----:B------:R-:W-:Y:S01]  /*3190*/  FFMA.FTZ R33, R33, R33, R28 ;  /* 0x0000002121217223 */ /* 0x000fe2000001001c */
[----:B------:R-:W-:Y:S01]  /*31a0*/  FMUL.FTZ R28, R30, R30 ;  /* 0x0000001e1e1c7220 */ /* 0x000fe20000410000 */
[--C-:B------:R-:W-:Y:S01]  /*31b0*/  FADD.FTZ R35, R29, R30.reuse ;  /* 0x0000001e1d237221 */ /* 0x100fe20000010000 */
[----:B------:R-:W-:Y:S01]  /*31c0*/  PRMT R30, R22, 0x7632, R30 ;  /* 0x00007632161e7816 */ /* 0x000fe2000000001e */
[----:B------:R-:W-:Y:S01]  /*31d0*/  FMUL.FTZ R37, R31, R31 ;  /* 0x0000001f1f257220 */ /* 0x000fe20000410000 */
        /* <DEDUP_REMOVED lines=31> */
[----:B------:R-:W-:Y:S01]  /*33d0*/  FFMA.FTZ R62, R62, R62, R63 ;  /* 0x0000003e3e3e7223 */ /* 0x000fe2000001003f */
[----:B------:R-:W-:-:S02]  /*33e0*/  IMAD.U32 R65, R65, 0x10000, RZ ;  /* 0x0001000041417824 */ /* 0x000fc400078e00ff */
[----:B------:R-:W-:Y:S01]  /*33f0*/  FADD.FTZ R63, R45, R60 ;  /* 0x0000003c2d3f7221 */ /* 0x000fe20000010000 */
[----:B------:R-:W-:Y:S01]  /*3400*/  PRMT R66, R48, 0x7632, R66 ;  /* 0x0000763230427816 */ /* 0x000fe20000000042 */
[----:B------:R-:W-:Y:S01]  /*3410*/  FMUL.FTZ R45, R65, R65 ;  /* 0x00000041412d7220 */ /* 0x000fe20000410000 */
[----:B------:R-:W-:Y:S01]  /*3420*/  SHF.L.U32 R64, R27, 0x10, RZ ;  /* 0x000000101b407819 */ /* 0x000fe200000006ff */
        /* <DEDUP_REMOVED lines=22> */
[----:B------:R-:W-:Y:S01]  /*3590*/  IMAD.U32 R47, R49, 0x10000, RZ ;  /* 0x00010000312f7824 */ /* 0x000fe200078e00ff */
[----:B------:R-:W-:Y:S01]  /*35a0*/  PRMT R38, R24, 0x7632, R38 ;  /* 0x0000763218267816 */ /* 0x000fe20000000026 */
[----:B------:R-:W-:Y:S01]  /*35b0*/  FMUL.FTZ R60, R64, R64 ;  /* 0x00000040403c7220 */ /* 0x000fe20000410000 */
[----:B------:R-:W-:Y:S01]  /*35c0*/  FMUL.FTZ R76, R74, R74 ;  /* 0x0000004a4a4c7220 */ /* 0x000fe20000410000 */
[----:B------:R-:W-:Y:S01]  /*35d0*/  SHF.L.U32 R37, R23, 0x10, RZ ;  /* 0x0000001017257819 */ /* 0x000fe200000006ff */
[----:B------:R-:W-:Y:S01]  /*35e0*/  FADD.FTZ R30, R31, R74 ;  /* 0x0000004a1f1e7221 */ /* 0x000fe20000010000 */
[----:B------:R-:W-:Y:S01]  /*35f0*/  FADD.FTZ R35, R35, R28 ;  /* 0x0000001c23237221 */ /* 0x000fe20000010000 */
[----:B------:R-:W-:Y:S01]  /*3600*/  SHF.L.U32 R44, R50, 0x10, RZ ;  /* 0x00000010322c7819 */ /* 0x000fe200000006ff */
[----:B------:R-:W-:Y:S01]  /*3610*/  FADD.FTZ R34, R33, R34 ;  /* 0x0000002221227221 */ /* 0x000fe20000010000 */
[----:B------:R-:W-:Y:S01]  /*3620*/  FMUL.FTZ R74, R36, R36 ;  /* 0x00000024244a7220 */ /* 0x000fe20000410000 */
[----:B------:R-:W-:Y:S01]  /*3630*/  SHF.L.U32 R38, R38, 0x10, RZ ;  /* 0x0000001026267819 */ /* 0x000fe200000006ff */
[----:B------:R-:W-:Y:S01]  /*3640*/  FADD.FTZ R32, R47, R64 ;  /* 0x000000402f207221 */ /* 0x000fe20000010000 */
[----:B------:R-:W-:Y:S01]  /*3650*/  PRMT R40, R25, 0x7632, R40 ;  /* 0x0000763219287816 */ /* 0x000fe20000000028 */
[----:B------:R-:W-:Y:S01]  /*3660*/  FFMA.FTZ R29, R47, R47, R60 ;  /* 0x0000002f2f1d7223 */ /* 0x000fe2000001003c */
[----:B------:R-:W-:Y:S01]  /*3670*/  FMUL.FTZ R33, R63, R63 ;  /* 0x0000003f3f217220 */ /* 0x000fe20000410000 */
[----:B------:R-:W-:Y:S01]  /*3680*/  FFMA.FTZ R31, R31, R31, R76 ;  /* 0x0000001f1f1f7223 */ /* 0x000fe2000001004c */
[----:B------:R-:W-:Y:S01]  /*3690*/  PRMT R47, R51, 0x7632, R47 ;  /* 0x00007632332f7816 */ /* 0x000fe2000000002f */
[----:B------:R-:W-:Y:S01]  /*36a0*/  FADD.FTZ R36, R37, R36 ;  /* 0x0000002425247221 */ /* 0x000fe20000010000 */
[----:B------:R-:W-:-:S02]  /*36b0*/  IMAD.U32 R39, R24, 0x10000, RZ ;  /* 0x0001000018277824 */ /* 0x000fc400078e00ff */
[----:B------:R-:W-:Y:S01]  /*36c0*/  FADD.FTZ R35, R35, R30 ;  /* 0x0000001e23237221 */ /* 0x000fe20000010000 */
[----:B------:R-:W-:Y:S01]  /*36d0*/  FFMA.FTZ R37, R37, R37, R74 ;  /* 0x0000002525257223 */ /* 0x000fe2000001004a */
[----:B------:R-:W-:Y:S01]  /*36e0*/  SHF.L.U32 R41, R40, 0x10, RZ ;  /* 0x0000001028297819 */ /* 0x000fe200000006ff */
[C---:B------:R-:W-:Y:S01]  /*36f0*/  FADD.FTZ R28, R44.reuse, R63 ;  /* 0x0000003f2c1c7221 */ /* 0x040fe20000010000 */
[----:B------:R-:W-:Y:S01]  /*3700*/  FFMA.FTZ R30, R44, R44, R33 ;  /* 0x0000002c2c1e7223 */ /* 0x000fe20000010021 */
[----:B------:R-:W-:Y:S01]  /*3710*/  FMUL.FTZ R74, R38, R38 ;  /* 0x00000026264a7220 */ /* 0x000fe20000410000 */
[--C-:B------:R-:W-:Y:S01]  /*3720*/  FADD.FTZ R34, R34, R31.reuse ;  /* 0x0000001f22227221 */ /* 0x100fe20000010000 */
[----:B------:R-:W-:Y:S01]  /*3730*/  SHF.L.U32 R44, R47, 0x10, RZ ;  /* 0x000000102f2c7819 */ /* 0x000fe200000006ff */
[----:B------:R-:W-:Y:S01]  /*3740*/  FADD.FTZ R38, R39, R38 ;  /* 0x0000002627267221 */ /* 0x000fe20000010000 */
[----:B------:R-:W-:Y:S01]  /*3750*/  SHF.L.U32 R40, R25, 0x10, RZ ;  /* 0x0000001019287819 */ /* 0x000fe200000006ff */
[----:B------:R-:W-:Y:S01]  /*3760*/  FADD.FTZ R35, R35, R36 ;  /* 0x0000002423237221 */ /* 0x000fe20000010000 */
[----:B------:R-:W-:Y:S01]  /*3770*/  PRMT R31, R52, 0x7632, R31 ;  /* 0x00007632341f7816 */ /* 0x000fe2000000001f */
[----:B------:R-:W-:Y:S01]  /*3780*/  FFMA.FTZ R39, R39, R39, R74 ;  /* 0x0000002727277223 */ /* 0x000fe2000001004a */
[----:B------:R-:W-:Y:S01]  /*3790*/  SHF.L.U32 R33, R51, 0x10, RZ ;  /* 0x0000001033217819 */ /* 0x000fe200000006ff */
[----:B------:R-:W-:Y:S01]  /*37a0*/  FMUL.FTZ R75, R41, R41 ;  /* 0x00000029294b7220 */ /* 0x000fe20000410000 */
[----:B------:R-:W-:Y:S01]  /*37b0*/  FADD.FTZ R34, R34, R37 ;  /* 0x0000002522227221 */ /* 0x000fe20000010000 */
[----:B------:R-:W-:Y:S01]  /*37c0*/  FMUL.FTZ R36, R44, R44 ;  /* 0x0000002c2c247220 */ /* 0x000fe20000410000 */
[----:B------:R-:W-:Y:S01]  /*37d0*/  FADD.FTZ R41, R40, R41 ;  /* 0x0000002928297221 */ /* 0x000fe20000010000 */
[----:B------:R-:W-:Y:S01]  /*37e0*/  FADD.FTZ R38, R35, R38 ;  /* 0x0000002623267221 */ /* 0x000fe20000010000 */
[----:B------:R-:W-:-:S02]  /*37f0*/  IMAD.U32 R60, R31, 0x10000, RZ ;  /* 0x000100001f3c7824 */ /* 0x000fc400078e00ff */
[----:B------:R-:W-:Y:S01]  /*3800*/  FFMA.FTZ R40, R40, R40, R75 ;  /* 0x0000002828287223 */ /* 0x000fe2000001004b */
[C---:B------:R-:W-:Y:S01]  /*3810*/  FADD.FTZ R31, R33.reuse, R44 ;  /* 0x0000002c211f7221 */ /* 0x040fe20000010000 */
[----:B------:R-:W-:Y:S01]  /*3820*/  FADD.FTZ R39, R34, R39 ;  /* 0x0000002722277221 */ /* 0x000fe20000010000 */
[----:B------:R-:W-:Y:S01]  /*3830*/  SHF.L.U32 R35, R52, 0x10, RZ ;  /* 0x0000001034237819 */ /* 0x000fe200000006ff */
[----:B------:R-:W-:Y:S01]  /*3840*/  FFMA.FTZ R33, R33, R33, R36 ;  /* 0x0000002121217223 */ /* 0x000fe20000010024 */
[----:B------:R-:W-:Y:S01]  /*3850*/  FADD.FTZ R38, R38, R41 ;  /* 0x0000002926267221 */ /* 0x000fe20000010000 */
[----:B------:R-:W-:Y:S01]  /*3860*/  FMUL.FTZ R36, R60, R60 ;  /* 0x0000003c3c247220 */ /* 0x000fe20000410000 */
[----:B------:R-:W-:Y:S01]  /*3870*/  PRMT R37, R53, 0x7632, R37 ;  /* 0x0000763235257816 */ /* 0x000fe20000000025 */
[----:B------:R-:W-:Y:S01]  /*3880*/  FADD.FTZ R39, R39, R40 ;  /* 0x0000002827277221 */ /* 0x000fe20000010000 */
[C---:B------:R-:W-:Y:S01]  /*3890*/  FADD.FTZ R34, R35.reuse, R60 ;  /* 0x0000003c23227221 */ /* 0x040fe20000010000 */
[----:B------:R-:W-:Y:S01]  /*38a0*/  FFMA.FTZ R35, R35, R35, R36 ;  /* 0x0000002323237223 */ /* 0x000fe20000010024 */
[----:B------:R-:W-:Y:S01]  /*38b0*/  FADD.FTZ R61, R38, R61 ;  /* 0x0000003d263d7221 */ /* 0x000fe20000010000 */
[----:B------:R-:W-:Y:S01]  /*38c0*/  SHF.L.U32 R36, R37, 0x10, RZ ;  /* 0x0000001025247819 */ /* 0x000fe200000006ff */
[----:B------:R-:W-:Y:S01]  /*38d0*/  FADD.FTZ R62, R39, R62 ;  /* 0x0000003e273e7221 */ /* 0x000fe20000010000 */
[----:B------:R-:W-:Y:S01]  /*38e0*/  PRMT R39, R54, 0x7632, R39 ;  /* 0x0000763236277816 */ /* 0x000fe20000000027 */
[----:B------:R-:W-:Y:S01]  /*38f0*/  FADD.FTZ R61, R61, R46 ;  /* 0x0000002e3d3d7221 */ /* 0x000fe20000010000 */
[----:B------:R-:W-:Y:S01]  /*3900*/  SHF.L.U32 R37, R53, 0x10, RZ ;  /* 0x0000001035257819 */ /* 0x000fe200000006ff */
[----:B------:R-:W-:Y:S01]  /*3910*/  FMUL.FTZ R38, R36, R36 ;  /* 0x0000002424267220 */ /* 0x000fe20000410000 */
[----:B------:R-:W-:Y:S01]  /*3920*/  FADD.FTZ R62, R62, R45 ;  /* 0x0000002d3e3e7221 */ /* 0x000fe20000010000 */
[----:B------:R-:W-:Y:S01]  /*3930*/  SHF.L.U32 R39, R39, 0x10, RZ ;  /* 0x0000001027277819 */ /* 0x000fe200000006ff */
[----:B------:R-:W-:Y:S01]  /*3940*/  FADD.FTZ R61, R61, R42 ;  /* 0x0000002a3d3d7221 */ /* 0x000fe20000010000 */
[C---:B------:R-:W-:Y:S01]  /*3950*/  FADD.FTZ R36, R37.reuse, R36 ;  /* 0x0000002425247221 */ /* 0x040fe20000010000 */
[----:B------:R-:W-:Y:S01]  /*3960*/  FFMA.FTZ R37, R37, R37, R38 ;  /* 0x0000002525257223 */ /* 0x000fe20000010026 */
[----:B------:R-:W-:-:S02]  /*3970*/  IMAD.U32 R38, R54, 0x10000, RZ ;  /* 0x0001000036267824 */ /* 0x000fc400078e00ff */
[----:B------:R-:W-:Y:S01]  /*3980*/  FADD.FTZ R62, R62, R43 ;  /* 0x0000002b3e3e7221 */ /* 0x000fe20000010000 */
[----:B------:R-:W-:Y:S01]  /*3990*/  FMUL.FTZ R41, R39, R39 ;  /* 0x0000002727297220 */ /* 0x000fe20000410000 */
[----:B------:R-:W-:Y:S01]  /*39a0*/  FADD.FTZ R61, R61, R32 ;  /* 0x000000203d3d7221 */ /* 0x000fe20000010000 */
[----:B------:R-:W-:Y:S01]  /*39b0*/  FADD.FTZ R32, R38, R39 ;  /* 0x0000002726207221 */ /* 0x000fe20000010000 */
[----:B------:R-:W-:Y:S01]  /*39c0*/  FADD.FTZ R29, R62, R29 ;  /* 0x0000001d3e1d7221 */ /* 0x000fe20000010000 */
[--C-:B------:R-:W-:Y:S01]  /*39d0*/  FFMA.FTZ R38, R38, R38, R41.reuse ;  /* 0x0000002626267223 */ /* 0x100fe20000010029 */
[----:B------:R-:W-:Y:S01]  /*39e0*/  FADD.FTZ R28, R61, R28 ;  /* 0x0000001c3d1c7221 */ /* 0x000fe20000010000 */
[----:B------:R-:W-:Y:S01]  /*39f0*/  PRMT R41, R56, 0x7632, R41 ;  /* 0x0000763238297816 */ /* 0x000fe20000000029 */
[----:B------:R-:W-:Y:S02]  /*3a00*/  FADD.FTZ R30, R29, R30 ;  /* 0x0000001e1d1e7221 */ /* 0x000fe40000010000 */
[----:B------:R-:W-:Y:S01]  /*3a10*/  FADD.FTZ R31, R28, R31 ;  /* 0x0000001f1c1f7221 */ /* 0x000fe20000010000 */
[----:B------:R-:W-:Y:S01]  /*3a20*/  SHF.L.U32 R41, R41, 0x10, RZ ;  /* 0x0000001029297819 */ /* 0x000fe200000006ff */
[----:B------:R-:W-:Y:S01]  /*3a30*/  FADD.FTZ R30, R30, R33 ;  /* 0x000000211e1e7221 */ /* 0x000fe20000010000 */
[----:B------:R-:W-:Y:S01]  /*3a40*/  PRMT R40, R55, 0x7632, R40 ;  /* 0x0000763237287816 */ /* 0x000fe20000000028 */
[----:B------:R-:W-:Y:S01]  /*3a50*/  FADD.FTZ R31, R31, R34 ;  /* 0x000000221f1f7221 */ /* 0x000fe20000010000 */
[----:B------:R-:W-:-:S02]  /*3a60*/  SHF.L.U32 R28, R56, 0x10, RZ ;  /* 0x00000010381c7819 */ /* 0x000fc400000006ff */
[----:B------:R-:W-:Y:S01]  /*3a70*/  PRMT R33, R57, 0x7632, R33 ;  /* 0x0000763239217816 */ /* 0x000fe20000000021 */
[----:B------:R-:W-:Y:S01]  /*3a80*/  FMUL.FTZ R29, R41, R41 ;  /* 0x00000029291d7220 */ /* 0x000fe20000410000 */
[----:B------:R-:W-:Y:S01]  /*3a90*/  SHF.L.U32 R40, R40, 0x10, RZ ;  /* 0x0000001028287819 */ /* 0x000fe200000006ff */
[----:B------:R-:W-:Y:S01]  /*3aa0*/  FADD.FTZ R30, R30, R35 ;  /* 0x000000231e1e7221 */ /* 0x000fe20000010000 */
[----:B------:R-:W-:Y:S01]  /*3ab0*/  FADD.FTZ R31, R31, R36 ;  /* 0x000000241f1f7221 */ /* 0x000fe20000010000 */
[----:B------:R-:W-:Y:S01]  /*3ac0*/  SHF.L.U32 R39, R55, 0x10, RZ ;  /* 0x0000001037277819 */ /* 0x000fe200000006ff */
[C---:B------:R-:W-:Y:S01]  /*3ad0*/  FADD.FTZ R34, R28.reuse, R41 ;  /* 0x000000291c227221 */ /* 0x040fe20000010000 */
[----:B------:R-:W-:Y:S02]  /*3ae0*/  IMAD.U32 R36, R33, 0x10000, RZ ;  /* 0x0001000021247824 */ /* 0x000fe400078e00ff */
[----:B------:R-:W-:Y:S01]  /*3af0*/  FFMA.FTZ R28, R28, R28, R29 ;  /* 0x0000001c1c1c7223 */ /* 0x000fe2000001001d */
[----:B------:R-:W-:Y:S01]  /*3b00*/  SHF.L.U32 R29, R57, 0x10, RZ ;  /* 0x00000010391d7819 */ /* 0x000fe200000006ff */
[----:B------:R-:W-:Y:S01]  /*3b10*/  FADD.FTZ R37, R30, R37 ;  /* 0x000000251e257221 */ /* 0x000fe20000010000 */
        /* <DEDUP_REMOVED lines=20> */
[----:B------:R-:W-:Y:S01]  /*3c60*/  FADD.FTZ R28, R37, R28 ;  /* 0x0000001c251c7221 */ /* 0x000fe20000010000 */
[----:B------:R-:W-:Y:S01]  /*3c70*/  PRMT R36, R8, 0x7632, R36 ;  /* 0x0000763208247816 */ /* 0x000fe20000000024 */
[----:B------:R-:W-:Y:S01]  /*3c80*/  FFMA.FTZ R35, R30, R30, R35 ;  /* 0x0000001e1e237223 */ /* 0x000fe20000010023 */
[----:B------:R-:W-:-:S02]  /*3c90*/  IMAD.U32 R30, R59, 0x10000, RZ ;  /* 0x000100003b1e7824 */ /* 0x000fc400078e00ff */
[----:B------:R-:W-:Y:S01]  /*3ca0*/  FMUL.FTZ R37, R33, R33 ;  /* 0x0000002121257220 */ /* 0x000fe20000410000 */
[----:B------:R-:W-:Y:S01]  /*3cb0*/  FADD.FTZ R28, R28, R29 ;  /* 0x0000001d1c1c7221 */ /* 0x000fe20000010000 */
[----:B------:R-:W-:Y:S01]  /*3cc0*/  SHF.L.U32 R36, R36, 0x10, RZ ;  /* 0x0000001024247819 */ /* 0x000fe200000006ff */
[----:B------:R-:W-:Y:S01]  /*3cd0*/  FADD.FTZ R34, R30, R33 ;  /* 0x000000211e227221 */ /* 0x000fe20000010000 */
[----:B------:R-:W-:Y:S01]  /*3ce0*/  SHF.L.U32 R29, R8, 0x10, RZ ;  /* 0x00000010081d7819 */ /* 0x000fe200000006ff */
        /* <DEDUP_REMOVED lines=100> */
.L_x_3445:
[----:B------:R-:W-:Y:S05]  /*4330*/  BSYNC B0 ;  /* 0x0000000000007941 */ /* 0x000fea0003800000 */
.L_x_3444:
        /* <DEDUP_REMOVED lines=22> */
[--C-:B-1----:R-:W-:Y:S01]  /*44a0*/  IMAD R45, R42, UR7, R44.reuse ;  /* 0x000000072a2d7c24 */ /* 0x102fe2000f8e022c */
[----:B------:R-:W-:Y:S01]  /*44b0*/  ISETP.NE.AND P6, PT, R40, -0x1, PT ;  /* 0xffffffff2800780c */ /* 0x000fe20003fc5270 */
[----:B------:R-:W-:Y:S02]  /*44c0*/  IMAD.IADD R43, R43, 0x1, R44 ;  /* 0x000000012b2b7824 */ /* 0x000fe400078e022c */
        /* <DEDUP_REMOVED lines=10> */
.L_x_3448:
[----:B-1----:R-:W2:Y:S04]  /*4570*/  LDG.E.STRONG.GPU R37, desc[UR8][R34.64] ;  /* 0x0000000822257981 */ /* 0x002ea8000c1ef900 */
[----:B--2---:R-:W-:Y:S01]  /*4580*/  CCTL.IVALL ;  /* 0x00000000ff00798f */ /* 0x004fe20002000000 */
[----:B------:R-:W-:Y:S05]  /*4590*/  YIELD ;  /* 0x0000000000007946 */ /* 0x000fea0003800000 */
[----:B------:R-:W-:-:S13]  /*45a0*/  ISETP.NE.AND P6, PT, R37, R40, PT ;  /* 0x000000282500720c */ /* 0x000fda0003fc5270 */
[----:B------:R-:W-:Y:S05]  /*45b0*/  @P6 BRA `(.L_x_3448) ;  /* 0xfffffffc00ec6947 */ /* 0x000fea000383ffff */
.L_x_3447:
        /* <DEDUP_REMOVED lines=10> */
[----:B------:R-:W-:-:S07]  /*4660*/  IADD3 R37, -R37, R60, RZ ;  /* 0x0000003c25257210 */ /* 0x000fce0007ffe1ff */
.L_x_3450:
        /* <DEDUP_REMOVED lines=63> */
.L_x_3449:
        /* <DEDUP_REMOVED lines=18> */
.L_x_3452:
[----:B------:R-:W-:Y:S05]  /*4b80*/  BSYNC B0 ;  /* 0x0000000000007941 */ /* 0x000fea0003800000 */
.L_x_3451:
[----:B------:R-:W-:-:S13]  /*4b90*/  ISETP.NE.AND P6, PT, R37, 0x1, PT ;  /* 0x000000012500780c */ /* 0x000fda0003fc5270 */
[----:B------:R-:W-:Y:S05]  /*4ba0*/  @!P6 BRA `(.L_x_3446) ;  /* 0x00000000007ce947 */ /* 0x000fea0003800000 */
[----:B------:R-:W-:-:S05]  /*4bb0*/  VIADD R40, R36, 0x1 ;  /* 0x0000000124287836 */ /* 0x000fca0000000000 */
        /* <DEDUP_REMOVED lines=30> */
.L_x_3446:
[----:B------:R-:W-:Y:S01]  /*4da0*/  ULDC.64 UR12, c[0x0][0x218] ;  /* 0x00008600000c7ab9 */ /* 0x000fe20000000a00 */
[----:B-1----:R-:W-:Y:S01]  /*4db0*/  P2R R34, PR, RZ, 0x1 ;  /* 0x00000001ff227803 */ /* 0x002fe20000000000 */
[----:B------:R-:W0:Y:S01]  /*4dc0*/  S2UR UR6, SR_CgaCtaId ;  /* 0x00000000000679c3 */ /* 0x000e220000008800 */
[----:B------:R-:W-:Y:S01]  /*4dd0*/  LOP3.LUT P0, RZ, R106, UR7, RZ, 0xfc, !PT ;  /* 0x000000076aff7c12 */ /* 0x000fe2000f80fcff */
[----:B------:R-:W-:Y:S01]  /*4de0*/  UMOV UR5, 0x400 ;  /* 0x0000040000057882 */ /* 0x000fe20000000000 */
[----:B------:R-:W-:Y:S01]  /*4df0*/  ISETP.EQ.U32.AND P6, PT, RZ, UR12, PT ;  /* 0x0000000cff007c0c */ /* 0x000fe2000bfc2070 */
[----:B------:R-:W-:Y:S01]  /*4e00*/  IMAD.IADD R41, R4, 0x1, R6 ;  /* 0x0000000104297824 */ /* 0x000fe200078e0206 */
[----:B------:R-:W-:Y:S02]  /*4e10*/  MOV R45, 0x3f800000 ;  /* 0x3f800000002d7802 */ /* 0x000fe40000000f00 */
[----:B------:R-:W-:Y:S02]  /*4e20*/  ISETP.EQ.OR.EX P6, PT, RZ, UR13, P0, P6 ;  /* 0x0000000dff007c0c */ /* 0x000fe400087c2760 */
[----:B------:R-:W-:-:S11]  /*4e30*/  ISETP.NE.AND P0, PT, R34, RZ, PT ;  /* 0x000000ff2200720c */ /* 0x000fd60003f05270 */
        /* <DEDUP_REMOVED lines=16> */
[----:B0-----:R-:W-:-:S05]  /*4f40*/  IMAD.WIDE R34, R41, 0x2, R34 ;  /* 0x0000000229227825 */ /* 0x001fca00078e0222 */
[----:B------:R-:W2:Y:S04]  /*4f50*/  LDG.E.U16 R6, desc[UR8][R34.64] ;  /* 0x0000000822067981 */ /* 0x000ea8000c1e1500 */
[----:B------:R0:W3:Y:S01]  /*4f60*/  LDG.E.U16 R46, desc[UR8][R34.64+0x2] ;  /* 0x00000208222e7981 */ /* 0x0000e2000c1e1500 */
[----:B-1----:R-:W-:Y:S02]  /*4f70*/  @P5 FADD.FTZ R40, R36, R37 ;  /* 0x0000002524285221 */ /* 0x002fe40000010000 */
[----:B------:R-:W1:Y:S01]  /*4f80*/  LDC.64 R36, c[0x0][0x230] ;  /* 0x00008c00ff247b82 */ /* 0x000e620000000a00 */
[----:B------:R-:W-:Y:S01]  /*4f90*/  SHF.L.U32 R97, R9, 0x10, RZ ;  /* 0x0000001009617819 */ /* 0x000fe200000006ff */
[----:B------:R4:W5:Y:S01]  /*4fa0*/  @P5 MUFU.RSQ R45, R40 ;  /* 0x00000028002d5308 */ /* 0x0009620000001400 */
[----:B-1----:R-:W-:-:S05]  /*4fb0*/  IMAD.WIDE R36, R41, 0x2, R36 ;  /* 0x0000000229247825 */ /* 0x002fca00078e0224 */
[----:B------:R-:W3:Y:S04]  /*4fc0*/  LDG.E.U16 R41, desc[UR8][R36.64] ;  /* 0x0000000824297981 */ /* 0x000ee8000c1e1500 */
[----:B------:R1:W3:Y:S01]  /*4fd0*/  LDG.E.U16 R47, desc[UR8][R36.64+0x2] ;  /* 0x00000208242f7981 */ /* 0x0002e2000c1e1500 */
[----:B------:R-:W-:Y:S02]  /*4fe0*/  SHF.L.U32 R14, R14, 0x10, RZ ;  /* 0x000000100e0e7819 */ /* 0x000fe400000006ff */
[----:B------:R-:W-:Y:S02]  /*4ff0*/  SHF.L.U32 R9, R15, 0x10, RZ ;  /* 0x000000100f097819 */ /* 0x000fe400000006ff */
[----:B------:R-:W-:Y:S02]  /*5000*/  SHF.L.U32 R20, R20, 0x10, RZ ;  /* 0x0000001014147819 */ /* 0x000fe400000006ff */
[----:B------:R-:W-:Y:S01]  /*5010*/  SHF.L.U32 R15, R21, 0x10, RZ ;  /* 0x00000010150f7819 */ /* 0x000fe200000006ff */
[----:B------:R-:W-:Y:S01]  /*5020*/  IMAD.U32 R21, R48, 0x10000, RZ ;  /* 0x0001000030157824 */ /* 0x000fe200078e00ff */
[----:B------:R-:W-:-:S02]  /*5030*/  SHF.L.U32 R27, R27, 0x10, RZ ;  /* 0x000000101b1b7819 */ /* 0x000fc400000006ff */
[----:B------:R-:W-:Y:S02]  /*5040*/  SHF.L.U32 R102, R22, 0x10, RZ ;  /* 0x0000001016667819 */ /* 0x000fe400000006ff */
[----:B0-----:R-:W-:Y:S02]  /*5050*/  SHF.L.U32 R35, R54, 0x10, RZ ;  /* 0x0000001036237819 */ /* 0x001fe400000006ff */
[----:B-1----:R-:W-:Y:S02]  /*5060*/  SHF.L.U32 R37, R55, 0x10, RZ ;  /* 0x0000001037257819 */ /* 0x002fe400000006ff */
[----:B------:R-:W-:Y:S02]  /*5070*/  SHF.L.U32 R42, R13, 0x10, RZ ;  /* 0x000000100d2a7819 */ /* 0x000fe400000006ff */
[----:B------:R-:W-:Y:S01]  /*5080*/  SHF.L.U32 R22, R49, 0x10, RZ ;  /* 0x0000001031167819 */ /* 0x000fe200000006ff */
[----:B------:R-:W-:Y:S01]  /*5090*/  IMAD.U32 R49, R56, 0x10000, RZ ;  /* 0x0001000038317824 */ /* 0x000fe200078e00ff */
[----:B------:R-:W-:Y:S01]  /*50a0*/  SHF.L.U32 R13, R19, 0x10, RZ ;  /* 0x00000010130d7819 */ /* 0x000fe200000006ff */
[----:B------:R-:W-:Y:S01]  /*50b0*/  IMAD.U32 R43, R12, 0x10000, RZ ;  /* 0x000100000c2b7824 */ /* 0x000fe200078e00ff */
[----:B------:R-:W-:-:S02]  /*50c0*/  SHF.L.U32 R92, R10, 0x10, RZ ;  /* 0x000000100a5c7819 */ /* 0x000fc400000006ff */
[----:B------:R-:W-:Y:S01]  /*50d0*/  SHF.L.U32 R87, R11, 0x10, RZ ;  /* 0x000000100b577819 */ /* 0x000fe200000006ff */
[----:B------:R-:W-:Y:S01]  /*50e0*/  IMAD.U32 R11, R17, 0x10000, RZ ;  /* 0x00010000110b7824 */ /* 0x000fe200078e00ff */
[----:B------:R-:W-:Y:S01]  /*50f0*/  SHF.L.U32 R19, R26, 0x10, RZ ;  /* 0x000000101a137819 */ /* 0x000fe200000006ff */
[----:B------:R-:W-:Y:S01]  /*5100*/  FADD.FTZ R34, R37, -R44 ;  /* 0x8000002c25227221 */ /* 0x000fe20000010000 */
[----:B------:R-:W-:Y:S01]  /*5110*/  SHF.L.U32 R10, R16, 0x10, RZ ;  /* 0x00000010100a7819 */ /* 0x000fe200000006ff */
[----:B------:R-:W-:Y:S01]  /*5120*/  IMAD.U32 R16, R23, 0x10000, RZ ;  /* 0x0001000017107824 */ /* 0x000fe200078e00ff */
        /* <DEDUP_REMOVED lines=8> */
[----:B----4-:R-:W-:Y:S01]  /*51b0*/  SHF.L.U32 R40, R59, 0x10, RZ ;  /* 0x000000103b287819 */ /* 0x010fe200000006ff */
        /* <DEDUP_REMOVED lines=24> */
[----:B------:R-:W-:Y:S01]  /*5340*/  FADD.FTZ R40, R40, -R44 ;  /* 0x8000002c28287221 */ /* 0x000fe20000010000 */
[----:B------:R-:W-:Y:S01]  /*5350*/  PRMT R59, R58, 0x7632, R59 ;  /* 0x000076323a3b7816 */ /* 0x000fe2000000003b */
[-C--:B-----5:R-:W-:Y:S01]  /*5360*/  FMUL.FTZ R102, R102, R45.reuse ;  /* 0x0000002d66667220 */ /* 0x0a0fe20000410000 */
        /* <DEDUP_REMOVED lines=24> */
[----:B------:R-:W-:-:S02]  /*54f0*/  PRMT R120, R52, 0x7632, R120 ;  /* 0x0000763234787816 */ /* 0x000fc40000000078 */
[----:B------:R-:W-:Y:S02]  /*5500*/  PRMT R119, R53, 0x7632, R119 ;  /* 0x0000763235777816 */ /* 0x000fe40000000077 */
[----:B------:R-:W-:Y:S02]  /*5510*/  PRMT R118, R54, 0x7632, R118 ;  /* 0x0000763236767816 */ /* 0x000fe40000000076 */
[----:B------:R-:W-:Y:S02]  /*5520*/  PRMT R52, R55, 0x7632, R52 ;  /* 0x0000763237347816 */ /* 0x000fe40000000034 */
[----:B------:R-:W-:Y:S01]  /*5530*/  PRMT R54, R59, 0x7632, R54 ;  /* 0x000076323b367816 */ /* 0x000fe20000000036 */
[----:B------:R-:W-:Y:S01]  /*5540*/  IMAD.U32 R115, R39, 0x10000, RZ ;  /* 0x0001000027737824 */ /* 0x000fe200078e00ff */
[----:B------:R-:W-:Y:S02]  /*5550*/  PRMT R55, R8, 0x7632, R55 ;  /* 0x0000763208377816 */ /* 0x000fe40000000037 */
        /* <DEDUP_REMOVED lines=72> */
[----:B--2---:R-:W-:Y:S01]  /*59e0*/  SHF.L.U32 R48, R6, 0x10, RZ ;  /* 0x0000001006307819 */ /* 0x004fe200000006ff */
[--C-:B------:R-:W-:Y:S01]  /*59f0*/  FADD.FTZ R6, R14, -R44.reuse ;  /* 0x8000002c0e067221 */ /* 0x100fe20000010000 */
[--C-:B------:R-:W-:Y:S01]  /*5a00*/  FADD.FTZ R14, R20, -R44.reuse ;  /* 0x8000002c140e7221 */ /* 0x100fe20000010000 */
[----:B------:R-:W-:Y:S01]  /*5a10*/  FADD.FTZ R20, R27, -R44 ;  /* 0x8000002c1b147221 */ /* 0x000fe20000010000 */
[----:B------:R-:W-:-:S05]  /*5a20*/  SHF.L.U32 R27, R53, 0x10, RZ ;  /* 0x00000010351b7819 */ /* 0x000fca00000006ff */
[--C-:B------:R-:W-:Y:S01]  /*5a30*/  FADD.FTZ R26, R27, -R44.reuse ;  /* 0x8000002c1b1a7221 */ /* 0x100fe20000010000 */
[--C-:B------:R-:W-:Y:S01]  /*5a40*/  FADD.FTZ R27, R35, -R44.reuse ;  /* 0x8000002c231b7221 */ /* 0x100fe20000010000 */
[----:B------:R-:W-:Y:S01]  /*5a50*/  FADD.FTZ R35, R49, -R44 ;  /* 0x8000002c31237221 */ /* 0x000fe20000010000 */
[----:B------:R-:W-:Y:S01]  /*5a60*/  SHF.L.U32 R49, R8, 0x10, RZ ;  /* 0x0000001008317819 */ /* 0x000fe200000006ff */
[-C--:B------:R-:W-:Y:S01]  /*5a70*/  FMUL.FTZ R6, R6, R45.reuse ;  /* 0x0000002d06067220 */ /* 0x080fe20000410000 */
[----:B------:R-:W-:-:S03]  /*5a80*/  FMUL.FTZ R14, R14, R45 ;  /* 0x0000002d0e0e7220 */ /* 0x000fc60000410000 */
[----:B------:R-:W-:Y:S01]  /*5a90*/  FADD.FTZ R49, R49, -R44 ;  /* 0x8000002c31317221 */ /* 0x000fe20000010000 */
[-C--:B------:R-:W-:Y:S01]  /*5aa0*/  FMUL.FTZ R20, R20, R45.reuse ;  /* 0x0000002d14147220 */ /* 0x080fe20000410000 */
[-C--:B------:R-:W-:Y:S01]  /*5ab0*/  FMUL.FTZ R26, R26, R45.reuse ;  /* 0x0000002d1a1a7220 */ /* 0x080fe20000410000 */
[-C--:B------:R-:W-:Y:S01]  /*5ac0*/  FMUL.FTZ R27, R27, R45.reuse ;  /* 0x0000002d1b1b7220 */ /* 0x080fe20000410000 */
[-C--:B------:R-:W-:Y:S01]  /*5ad0*/  FMUL.FTZ R35, R35, R45.reuse ;  /* 0x0000002d23237220 */ /* 0x080fe20000410000 */
[----:B------:R-:W-:Y:S01]  /*5ae0*/  FMUL.FTZ R49, R49, R45 ;  /* 0x0000002d31317220 */ /* 0x000fe20000410000 */
[----:B------:R-:W-:-:S04]  /*5af0*/  PRMT R53, R56, 0x7632, R53 ;  /* 0x0000763238357816 */ /* 0x000fc80000000035 */
[----:B------:R-:W-:Y:S01]  /*5b00*/  SHF.L.U32 R53, R53, 0x10, RZ ;  /* 0x0000001035357819 */ /* 0x000fe200000006ff */
[----:B------:R-:W-:Y:S01]  /*5b10*/  FADD.FTZ R56, -R44, R111 ;  /* 0x0000006f2c387221 */ /* 0x000fe20000010100 */
[----:B---3--:R-:W-:-:S04]  /*5b20*/  IMAD.U32 R41, R41, 0x10000, RZ ;  /* 0x0001000029297824 */ /* 0x008fc800078e00ff */
        /* <DEDUP_REMOVED lines=42> */
[----:B------:R-:W-:Y:S01]  /*5dd0*/  SHF.L.U32 R61, R46, 0x10, RZ ;  /* 0x000000102e3d7819 */ /* 0x000fe200000006ff */
[-C--:B------:R-:W-:Y:S01]  /*5de0*/  FMUL.FTZ R65, R65, R45.reuse ;  /* 0x0000002d41417220 */ /* 0x080fe20000410000 */
[----:B------:R-:W-:Y:S01]  /*5df0*/  SHF.L.U32 R54, R47, 0x10, RZ ;  /* 0x000000102f367819 */ /* 0x000fe200000006ff */
        /* <DEDUP_REMOVED lines=54> */
.L_x_3453:
[----:B------:R-:W-:Y:S01]  /*6160*/  LOP3.LUT P5, RZ, R5, 0x4000000, RZ, 0xc0, !PT ;  /* 0x0400000005ff7812 */ /* 0x000fe200078ac0ff */
[----:B------:R-:W-:-:S12]  /*6170*/  BSSY B0, `(.L_x_3454) ;  /* 0x000000f000007945 */ /* 0x000fd80003800000 */
[----:B------:R-:W-:Y:S05]  /*6180*/  @!P5 BRA `(.L_x_3455) ;  /* 0x000000000034d947 */ /* 0x000fea0003800000 */
[----:B------:R-:W-:Y:S01]  /*6190*/  SHF.R.S32.HI R54, RZ, 0x1f, R0 ;  /* 0x0000001fff367819 */ /* 0x000fe20000011400 */
[----:B------:R-:W-:Y:S01]  /*61a0*/  ULDC.64 UR12, c[0x0][0x270] ;  /* 0x00009c00000c7ab9 */ /* 0x000fe20000000a00 */
[----:B------:R-:W-:-:S03]  /*61b0*/  IMAD.MOV.U32 R55, RZ, RZ, R71 ;  /* 0x000000ffff377224 */ /* 0x000fc600078e0047 */
[----:B------:R-:W-:Y:S01]  /*61c0*/  IMAD R57, R54, UR12, RZ ;  /* 0x0000000c36397c24 */ /* 0x000fe2000f8e02ff */
[----:B------:R-:W-:-:S03]  /*61d0*/  MOV R54, R72 ;  /* 0x0000004800367202 */ /* 0x000fc60000000f00 */
        /* <DEDUP_REMOVED lines=8> */
.L_x_3455:
[----:B------:R-:W-:Y:S05]  /*6260*/  BSYNC B0 ;  /* 0x0000000000007941 */ /* 0x000fea0003800000 */
.L_x_3454:
        /* <DEDUP_REMOVED lines=11> */
.L_x_3456:
[----:B------:R-:W-:Y:S01]  /*6320*/  LOP3.LUT P5, RZ, R5, 0x2000000, RZ, 0xc0, !PT ;  /* 0x0200000005ff7812 */ /* 0x000fe200078ac0ff */
[----:B------:R-:W-:-:S12]  /*6330*/  BSSY B0, `(.L_x_3457) ;  /* 0x000000f000007945 */ /* 0x000fd80003800000 */
[----:B------:R-:W-:Y:S05]  /*6340*/  @!P5 BRA `(.L_x_3458) ;  /* 0x000000000034d947 */ /* 0x000fea0003800000 */
[----:B------:R-:W-:Y:S01]  /*6350*/  SHF.R.S32.HI R54, RZ, 0x1f, R105 ;  /* 0x0000001fff367819 */ /* 0x000fe20000011469 */
[----:B------:R-:W-:Y:S01]  /*6360*/  ULDC.64 UR12, c[0x0][0x270] ;  /* 0x00009c00000c7ab9 */ /* 0x000fe20000000a00 */
[----:B0-----:R-:W-:Y:S02]  /*6370*/  MOV R55, R71 ;  /* 0x0000004700377202 */ /* 0x001fe40000000f00 */
[----:B------:R-:W-:Y:S01]  /*6380*/  F2FP.BF16.F32.PACK_AB R69, R69, R97 ;  /* 0x000000614545723e */ /* 0x000fe200000010ff */
[----:B------:R-:W-:Y:S01]  /*6390*/  IMAD R56, R54, UR12, RZ ;  /* 0x0000000c36387c24 */ /* 0x000fe2000f8e02ff */
        /* <DEDUP_REMOVED lines=8> */
.L_x_3458:
[----:B------:R-:W-:Y:S05]  /*6420*/  BSYNC B0 ;  /* 0x0000000000007941 */ /* 0x000fea0003800000 */
.L_x_3457:
[----:B------:R-:W-:Y:S05]  /*6430*/  @!P6 BRA `(.L_x_3459) ;  /* 0x000000000028e947 */ /* 0x000fea0003800000 */
        /* <DEDUP_REMOVED lines=10> */
.L_x_3459:
[----:B------:R-:W-:Y:S01]  /*64e0*/  LOP3.LUT P5, RZ, R5, 0x1000000, RZ, 0xc0, !PT ;  /* 0x0100000005ff7812 */ /* 0x000fe200078ac0ff */
[----:B------:R-:W-:-:S12]  /*64f0*/  BSSY B0, `(.L_x_3460) ;  /* 0x000000f000007945 */ /* 0x000fd80003800000 */
[----:B------:R-:W-:Y:S05]  /*6500*/  @!P5 BRA `(.L_x_3461) ;  /* 0x000000000034d947 */ /* 0x000fea0003800000 */
[----:B------:R-:W-:Y:S01]  /*6510*/  SHF.R.S32.HI R54, RZ, 0x1f, R104 ;  /* 0x0000001fff367819 */ /* 0x000fe20000011468 */
[----:B------:R-:W-:Y:S01]  /*6520*/  ULDC.64 UR12, c[0x0][0x270] ;  /* 0x00009c00000c7ab9 */ /* 0x000fe20000000a00 */
[----:B0-----:R-:W-:Y:S02]  /*6530*/  MOV R55, R71 ;  /* 0x0000004700377202 */ /* 0x001fe40000000f00 */
[----:B------:R-:W-:Y:S01]  /*6540*/  F2FP.BF16.F32.PACK_AB R63, R63, R92 ;  /* 0x0000005c3f3f723e */ /* 0x000fe200000010ff */
[----:B-1----:R-:W-:Y:S02]  /*6550*/  IMAD R57, R54, UR12, RZ ;  /* 0x0000000c36397c24 */ /* 0x002fe4000f8e02ff */
        /* <DEDUP_REMOVED lines=8> */
.L_x_3461:
[----:B------:R-:W-:Y:S05]  /*65e0*/  BSYNC B0 ;  /* 0x0000000000007941 */ /* 0x000fea0003800000 */
.L_x_3460:
[----:B--2---:R-:W-:Y:S01]  /*65f0*/  IADD3 R63, R0, 0x1f0, RZ ;  /* 0x000001f0003f7810 */ /* 0x004fe20007ffe0ff */
[----:B------:R-:W-:Y:S06]  /*6600*/  @!P6 BRA `(.L_x_3462) ;  /* 0x000000000028e947 */ /* 0x000fec0003800000 */
        /* <DEDUP_REMOVED lines=10> */
.L_x_3462:
[----:B------:R-:W-:Y:S01]  /*66b0*/  LOP3.LUT P5, RZ, R5, 0x800000, RZ, 0xc0, !PT ;  /* 0x0080000005ff7812 */ /* 0x000fe200078ac0ff */
[----:B------:R-:W-:-:S12]  /*66c0*/  BSSY B0, `(.L_x_3463) ;  /* 0x000000f000007945 */ /* 0x000fd80003800000 */
[----:B------:R-:W-:Y:S05]  /*66d0*/  @!P5 BRA `(.L_x_3464) ;  /* 0x000000000034d947 */ /* 0x000fea0003800000 */
[----:B------:R-:W-:Y:S01]  /*66e0*/  SHF.R.S32.HI R54, RZ, 0x1f, R103 ;  /* 0x0000001fff367819 */ /* 0x000fe20000011467 */
[----:B------:R-:W-:Y:S01]  /*66f0*/  ULDC.64 UR12, c[0x0][0x270] ;  /* 0x00009c00000c7ab9 */ /* 0x000fe20000000a00 */
[----:B0-----:R-:W-:Y:S01]  /*6700*/  IMAD.MOV.U32 R55, RZ, RZ, R71 ;  /* 0x000000ffff377224 */ /* 0x001fe200078e0047 */
[----:B------:R-:W-:Y:S02]  /*6710*/  F2FP.BF16.F32.PACK_AB R87, R68, R87 ;  /* 0x000000574457723e */ /* 0x000fe400000010ff */
[----:B-1----:R-:W-:Y:S01]  /*6720*/  IMAD R56, R54, UR12, RZ ;  /* 0x0000000c36387c24 */ /* 0x002fe2000f8e02ff */
        /* <DEDUP_REMOVED lines=8> */
.L_x_3464:
[----:B------:R-:W-:Y:S05]  /*67b0*/  BSYNC B0 ;  /* 0x0000000000007941 */ /* 0x000fea0003800000 */
.L_x_3463:
[----:B------:R-:W-:Y:S05]  /*67c0*/  @!P6 BRA `(.L_x_3465) ;  /* 0x000000000028e947 */ /* 0x000fea0003800000 */
        /* <DEDUP_REMOVED lines=10> */
.L_x_3465:
[----:B------:R-:W-:Y:S01]  /*6870*/  LOP3.LUT P5, RZ, R5, 0x400000, RZ, 0xc0, !PT ;  /* 0x0040000005ff7812 */ /* 0x000fe200078ac0ff */
[----:B------:R-:W-:-:S12]  /*6880*/  BSSY B0, `(.L_x_3466) ;  /* 0x000000f000007945 */ /* 0x000fd80003800000 */
[----:B------:R-:W-:Y:S05]  /*6890*/  @!P5 BRA `(.L_x_3467) ;  /* 0x000000000034d947 */ /* 0x000fea0003800000 */
[----:B------:R-:W-:Y:S01]  /*68a0*/  SHF.R.S32.HI R54, RZ, 0x1f, R101 ;  /* 0x0000001fff367819 */ /* 0x000fe20000011465 */
[----:B------:R-:W-:Y:S01]  /*68b0*/  ULDC.64 UR12, c[0x0][0x270] ;  /* 0x00009c00000c7ab9 */ /* 0x000fe20000000a00 */
[----:B0-----:R-:W-:Y:S02]  /*68c0*/  MOV R55, R71 ;  /* 0x0000004700377202 */ /* 0x001fe40000000f00 */
[----:B------:R-:W-:Y:S01]  /*68d0*/  F2FP.BF16.F32.PACK_AB R43, R67, R43 ;  /* 0x0000002b432b723e */ /* 0x000fe200000010ff */
[----:B-12---:R-:W-:Y:S01]  /*68e0*/  IMAD R56, R54, UR12, RZ ;  /* 0x0000000c36387c24 */ /* 0x006fe2000f8e02ff */
        /* <DEDUP_REMOVED lines=8> */
.L_x_3467:
[----:B------:R-:W-:Y:S05]  /*6970*/  BSYNC B0 ;  /* 0x0000000000007941 */ /* 0x000fea0003800000 */
.L_x_3466:
        /* <DEDUP_REMOVED lines=11> */
.L_x_3468:
[----:B------:R-:W-:Y:S01]  /*6a30*/  LOP3.LUT P5, RZ, R5, 0x200000, RZ, 0xc0, !PT ;  /* 0x0020000005ff7812 */ /* 0x000fe200078ac0ff */
[----:B------:R-:W-:-:S12]  /*6a40*/  BSSY B0, `(.L_x_3469) ;  /* 0x000000f000007945 */ /* 0x000fd80003800000 */
[----:B------:R-:W-:Y:S05]  /*6a50*/  @!P5 BRA `(.L_x_3470) ;  /* 0x000000000034d947 */ /* 0x000fea0003800000 */
[----:B---3--:R-:W-:Y:S01]  /*6a60*/  SHF.R.S32.HI R43, RZ, 0x1f, R100 ;  /* 0x0000001fff2b7819 */ /* 0x008fe20000011464 */
[----:B------:R-:W-:Y:S01]  /*6a70*/  ULDC.64 UR12, c[0x0][0x270] ;  /* 0x00009c00000c7ab9 */ /* 0x000fe20000000a00 */
[----:B0-----:R-:W-:Y:S01]  /*6a80*/  MOV R55, R71 ;  /* 0x0000004700377202 */ /* 0x001fe20000000f00 */
[----:B------:R-:W-:Y:S02]  /*6a90*/  IMAD.MOV.U32 R54, RZ, RZ, R72 ;  /* 0x000000ffff367224 */ /* 0x000fe400078e0048 */
[----:B------:R-:W-:Y:S02]  /*6aa0*/  IMAD R43, R43, UR12, RZ ;  /* 0x0000000c2b2b7c24 */ /* 0x000fe4000f8e02ff */
[----:B------:R-:W-:-:S04]  /*6ab0*/  IMAD.WIDE.U32 R54, R100, UR12, R54 ;  /* 0x0000000c64367c25 */ /* 0x000fc8000f8e0036 */
[----:B------:R-:W-:Y:S01]  /*6ac0*/  IMAD R43, R100, UR13, R43 ;  /* 0x0000000d642b7c24 */ /* 0x000fe2000f8e022b */
[----:B------:R-:W-:Y:S02]  /*6ad0*/  ULDC.64 UR12, c[0x0][0x210] ;  /* 0x00008400000c7ab9 */ /* 0x000fe40000000a00 */
[----:B-12---:R-:W-:Y:S02]  /*6ae0*/  LEA R56, P5, R54, UR12, 0x1 ;  /* 0x0000000c36387c11 */ /* 0x006fe4000f8a08ff */
[----:B------:R-:W-:-:S04]  /*6af0*/  IADD3 R43, R55, R43, RZ ;  /* 0x0000002b372b7210 */ /* 0x000fc80007ffe0ff */
[----:B------:R-:W-:Y:S02]  /*6b00*/  LEA.HI.X R57, R54, UR13, R43, 0x1, P5 ;  /* 0x0000000d36397c11 */ /* 0x000fe4000a8f0c2b */
[----:B------:R-:W-:-:S05]  /*6b10*/  F2FP.BF16.F32.PACK_AB R43, R66, R42 ;  /* 0x0000002a422b723e */ /* 0x000fca00000010ff */
[----:B------:R4:W-:Y:S02]  /*6b20*/  STG.E desc[UR8][R56.64], R43 ;  /* 0x0000002b38007986 */ /* 0x0009e4000c101908 */
.L_x_3470:
[----:B------:R-:W-:Y:S05]  /*6b30*/  BSYNC B0 ;  /* 0x0000000000007941 */ /* 0x000fea0003800000 */
.L_x_3469:
[----:B------:R-:W-:Y:S05]  /*6b40*/  @!P6 BRA `(.L_x_3471) ;  /* 0x000000000028e947 */ /* 0x000fea0003800000 */
[----:B------:R-:W-:Y:S01]  /*6b50*/  FMUL.FTZ R42, R6, -1.4426950216293334961 ;  /* 0xbfb8aa3b062a7820 */ /* 0x000fe20000410000 */
[----:B------:R-:W-:-:S05]  /*6b60*/  FMUL.FTZ R54, R65, -1.4426950216293334961 ;  /* 0xbfb8aa3b41367820 */ /* 0x000fca0000410000 */
[----:B------:R-:W3:Y:S08]  /*6b70*/  MUFU.EX2 R42, R42 ;  /* 0x0000002a002a7308 */ /* 0x000ef00000000800 */
[----:B------:R-:W0:Y:S01]  /*6b80*/  MUFU.EX2 R54, R54 ;  /* 0x0000003600367308 */ /* 0x000e220000000800 */
[----:B---34-:R-:W-:-:S07]  /*6b90*/  FADD.FTZ R43, R42, 1 ;  /* 0x3f8000002a2b7421 */ /* 0x018fce0000010000 */
[----:B------:R-:W3:Y:S01]  /*6ba0*/  MUFU.RCP R43, R43 ;  /* 0x0000002b002b7308 */ /* 0x000ee20000001000 */
[----:B0-----:R-:W-:-:S07]  /*6bb0*/  FADD.FTZ R55, R54, 1 ;  /* 0x3f80000036377421 */ /* 0x001fce0000010000 */
[----:B-12---:R-:W0:Y:S01]  /*6bc0*/  MUFU.RCP R56, R55 ;  /* 0x0000003700387308 */ /* 0x006e220000001000 */
[----:B---3--:R-:W-:Y:S01]  /*6bd0*/  FMUL.FTZ R6, R6, R43 ;  /* 0x0000002b06067220 */ /* 0x008fe20000410000 */
[----:B0-----:R-:W-:-:S07]  /*6be0*/  FMUL.FTZ R65, R65, R56 ;  /* 0x0000003841417220 */ /* 0x001fce0000410000 */
.L_x_3471:
[----:B------:R-:W-:Y:S01]  /*6bf0*/  LOP3.LUT P5, RZ, R5, 0x100000, RZ, 0xc0, !PT ;  /* 0x0010000005ff7812 */ /* 0x000fe200078ac0ff */
[----:B------:R-:W-:-:S12]  /*6c00*/  BSSY B0, `(.L_x_3472) ;  /* 0x000000f000007945 */ /* 0x000fd80003800000 */
[----:B------:R-:W-:Y:S05]  /*6c10*/  @!P5 BRA `(.L_x_3473) ;  /* 0x000000000034d947 */ /* 0x000fea0003800000 */
[----:B------:R-:W-:Y:S01]  /*6c20*/  SHF.R.S32.HI R42, RZ, 0x1f, R99 ;  /* 0x0000001fff2a7819 */ /* 0x000fe20000011463 */
[----:B------:R-:W-:Y:S01]  /*6c30*/  ULDC.64 UR12, c[0x0][0x270] ;  /* 0x00009c00000c7ab9 */ /* 0x000fe20000000a00 */
[----:B---34-:R-:W-:Y:S02]  /*6c40*/  MOV R43, R71 ;  /* 0x00000047002b7202 */ /* 0x018fe40000000f00 */
[----:B------:R-:W-:Y:S01]  /*6c50*/  F2FP.BF16.F32.PACK_AB R65, R65, R6 ;  /* 0x000000064141723e */ /* 0x000fe200000010ff */
[----:B------:R-:W-:Y:S01]  /*6c60*/  IMAD R54, R42, UR12, RZ ;  /* 0x0000000c2a367c24 */ /* 0x000fe2000f8e02ff */
[----:B------:R-:W-:-:S03]  /*6c70*/  MOV R42, R72 ;  /* 0x00000048002a7202 */ /* 0x000fc60000000f00 */
[C---:B0-----:R-:W-:Y:S02]  /*6c80*/  IMAD R55, R99.reuse, UR13, R54 ;  /* 0x0000000d63377c24 */ /* 0x041fe4000f8e0236 */
[----:B------:R-:W-:Y:S01]  /*6c90*/  IMAD.WIDE.U32 R42, R99, UR12, R42 ;  /* 0x0000000c632a7c25 */ /* 0x000fe2000f8e002a */
[----:B------:R-:W-:-:S03]  /*6ca0*/  ULDC.64 UR12, c[0x0][0x210] ;  /* 0x00008400000c7ab9 */ /* 0x000fc60000000a00 */
[----:B------:R-:W-:Y:S01]  /*6cb0*/  IMAD.IADD R55, R43, 0x1, R55 ;  /* 0x000000012b377824 */ /* 0x000fe200078e0237 */
[----:B------:R-:W-:-:S04]  /*6cc0*/  LEA R54, P5, R42, UR12, 0x1 ;  /* 0x0000000c2a367c11 */ /* 0x000fc8000f8a08ff */
[----:B------:R-:W-:-:S05]  /*6cd0*/  LEA.HI.X R55, R42, UR13, R55, 0x1, P5 ;  /* 0x0000000d2a377c11 */ /* 0x000fca000a8f0c37 */
[----:B------:R0:W-:Y:S04]  /*6ce0*/  STG.E desc[UR8][R54.64], R65 ;  /* 0x0000004136007986 */ /* 0x0001e8000c101908 */
.L_x_3473:
[----:B------:R-:W-:Y:S05]  /*6cf0*/  BSYNC B0 ;  /* 0x0000000000007941 */ /* 0x000fea0003800000 */
.L_x_3472:
[----:B------:R-:W-:Y:S05]  /*6d00*/  @!P6 BRA `(.L_x_3474) ;  /* 0x000000000028e947 */ /* 0x000fea0003800000 */
[----:B------:R-:W-:Y:S01]  /*6d10*/  FMUL.FTZ R6, R9, -1.4426950216293334961 ;  /* 0xbfb8aa3b09067820 */ /* 0x000fe20000410000 */
[----:B---34-:R-:W-:-:S05]  /*6d20*/  FMUL.FTZ R43, R64, -1.4426950216293334961 ;  /* 0xbfb8aa3b402b7820 */ /* 0x018fca0000410000 */
[----:B------:R-:W3:Y:S08]  /*6d30*/  MUFU.EX2 R6, R6 ;  /* 0x0000000600067308 */ /* 0x000ef00000000800 */
[----:B------:R-:W0:Y:S01]  /*6d40*/  MUFU.EX2 R43, R43 ;  /* 0x0000002b002b7308 */ /* 0x000e220000000800 */
[----:B---3--:R-:W-:-:S07]  /*6d50*/  FADD.FTZ R42, R6, 1 ;  /* 0x3f800000062a7421 */ /* 0x008fce0000010000 */
[----:B------:R-:W3:Y:S01]  /*6d60*/  MUFU.RCP R42, R42 ;  /* 0x0000002a002a7308 */ /* 0x000ee20000001000 */
[----:B0-----:R-:W-:-:S07]  /*6d70*/  FADD.FTZ R54, R43, 1 ;  /* 0x3f8000002b367421 */ /* 0x001fce0000010000 */
[----:B------:R-:W0:Y:S01]  /*6d80*/  MUFU.RCP R55, R54 ;  /* 0x0000003600377308 */ /* 0x000e220000001000 */
[----:B---3--:R-:W-:Y:S01]  /*6d90*/  FMUL.FTZ R9, R9, R42 ;  /* 0x0000002a09097220 */ /* 0x008fe20000410000 */
[----:B0-----:R-:W-:-:S07]  /*6da0*/  FMUL.FTZ R64, R64, R55 ;  /* 0x0000003740407220 */ /* 0x001fce0000410000 */
.L_x_3474:
[----:B------:R-:W-:Y:S01]  /*6db0*/  LOP3.LUT P5, RZ, R5, 0x80000, RZ, 0xc0, !PT ;  /* 0x0008000005ff7812 */ /* 0x000fe200078ac0ff */
[----:B------:R-:W-:-:S12]  /*6dc0*/  BSSY B0, `(.L_x_3475) ;  /* 0x000000f000007945 */ /* 0x000fd80003800000 */
[----:B------:R-:W-:Y:S05]  /*6dd0*/  @!P5 BRA `(.L_x_3476) ;  /* 0x000000000034d947 */ /* 0x000fea0003800000 */
[----:B------:R-:W-:Y:S01]  /*6de0*/  SHF.R.S32.HI R6, RZ, 0x1f, R98 ;  /* 0x0000001fff067819 */ /* 0x000fe20000011462 */
[----:B------:R-:W-:Y:S01]  /*6df0*/  ULDC.64 UR12, c[0x0][0x270] ;  /* 0x00009c00000c7ab9 */ /* 0x000fe20000000a00 */
[----:B------:R-:W-:Y:S02]  /*6e00*/  MOV R42, R72 ;  /* 0x00000048002a7202 */ /* 0x000fe40000000f00 */
[----:B---34-:R-:W-:Y:S01]  /*6e10*/  MOV R43, R71 ;  /* 0x00000047002b7202 */ /* 0x018fe20000000f00 */
        /* <DEDUP_REMOVED lines=9> */
.L_x_3476:
[----:B------:R-:W-:Y:S05]  /*6eb0*/  BSYNC B0 ;  /* 0x0000000000007941 */ /* 0x000fea0003800000 */
.L_x_3475:
[----:B------:R-:W-:Y:S05]  /*6ec0*/  @!P6 BRA `(.L_x_3477) ;  /* 0x000000000028e947 */ /* 0x000fea0003800000 */
[----:B------:R-:W-:Y:S01]  /*6ed0*/  FMUL.FTZ R6, R10, -1.4426950216293334961 ;  /* 0xbfb8aa3b0a067820 */ /* 0x000fe20000410000 */
[----:B------:R-:W-:-:S05]  /*6ee0*/  FMUL.FTZ R42, R62, -1.4426950216293334961 ;  /* 0xbfb8aa3b3e2a7820 */ /* 0x000fca0000410000 */
[----:B------:R-:W0:Y:S08]  /*6ef0*/  MUFU.EX2 R6, R6 ;  /* 0x0000000600067308 */ /* 0x000e300000000800 */
[----:B------:R-:W3:Y:S01]  /*6f00*/  MUFU.EX2 R42, R42 ;  /* 0x0000002a002a7308 */ /* 0x000ee20000000800 */
[----:B0-----:R-:W-:-:S07]  /*6f10*/  FADD.FTZ R9, R6, 1 ;  /* 0x3f80000006097421 */ /* 0x001fce0000010000 */
[----:B------:R-:W0:Y:S01]  /*6f20*/  MUFU.RCP R9, R9 ;  /* 0x0000000900097308 */ /* 0x000e220000001000 */
[----:B---34-:R-:W-:-:S07]  /*6f30*/  FADD.FTZ R43, R42, 1 ;  /* 0x3f8000002a2b7421 */ /* 0x018fce0000010000 */
[----:B------:R-:W3:Y:S01]  /*6f40*/  MUFU.RCP R43, R43 ;  /* 0x0000002b002b7308 */ /* 0x000ee20000001000 */
[----:B0-----:R-:W-:Y:S01]  /*6f50*/  FMUL.FTZ R10, R10, R9 ;  /* 0x000000090a0a7220 */ /* 0x001fe20000410000 */
[----:B---3--:R-:W-:-:S07]  /*6f60*/  FMUL.FTZ R62, R62, R43 ;  /* 0x0000002b3e3e7220 */ /* 0x008fce0000410000 */
.L_x_3477:
[----:B------:R-:W-:Y:S01]  /*6f70*/  LOP3.LUT P5, RZ, R5, 0x40000, RZ, 0xc0, !PT ;  /* 0x0004000005ff7812 */ /* 0x000fe200078ac0ff */
[----:B------:R-:W-:-:S12]  /*6f80*/  BSSY B0, `(.L_x_3478) ;  /* 0x000000f000007945 */ /* 0x000fd80003800000 */
[----:B------:R-:W-:Y:S05]  /*6f90*/  @!P5 BRA `(.L_x_3479) ;  /* 0x000000000034d947 */ /* 0x000fea0003800000 */
[----:B------:R-:W-:Y:S01]  /*6fa0*/  SHF.R.S32.HI R6, RZ, 0x1f, R96 ;  /* 0x0000001fff067819 */ /* 0x000fe20000011460 */
[----:B------:R-:W-:Y:S01]  /*6fb0*/  ULDC.64 UR12, c[0x0][0x270] ;  /* 0x00009c00000c7ab9 */ /* 0x000fe20000000a00 */
[----:B------:R-:W-:Y:S01]  /*6fc0*/  MOV R42, R72 ;  /* 0x00000048002a7202 */ /* 0x000fe20000000f00 */
[----:B---34-:R-:W-:Y:S02]  /*6fd0*/  IMAD.MOV.U32 R43, RZ, RZ, R71 ;  /* 0x000000ffff2b7224 */ /* 0x018fe400078e0047 */
[----:B0-----:R-:W-:Y:S02]  /*6fe0*/  IMAD R9, R6, UR12, RZ ;  /* 0x0000000c06097c24 */ /* 0x001fe4000f8e02ff */
[----:B------:R-:W-:-:S04]  /*6ff0*/  IMAD.WIDE.U32 R42, R96, UR12, R42 ;  /* 0x0000000c602a7c25 */ /* 0x000fc8000f8e002a */
[----:B------:R-:W-:Y:S01]  /*7000*/  IMAD R9, R96, UR13, R9 ;  /* 0x0000000d60097c24 */ /* 0x000fe2000f8e0209 */
[----:B------:R-:W-:Y:S02]  /*7010*/  ULDC.64 UR12, c[0x0][0x210] ;  /* 0x00008400000c7ab9 */ /* 0x000fe40000000a00 */
[----:B------:R-:W-:Y:S02]  /*7020*/  LEA R54, P5, R42, UR12, 0x1 ;  /* 0x0000000c2a367c11 */ /* 0x000fe4000f8a08ff */
[----:B------:R-:W-:-:S04]  /*7030*/  IADD3 R9, R43, R9, RZ ;  /* 0x000000092b097210 */ /* 0x000fc80007ffe0ff */
[----:B------:R-:W-:Y:S02]  /*7040*/  LEA.HI.X R55, R42, UR13, R9, 0x1, P5 ;  /* 0x0000000d2a377c11 */ /* 0x000fe4000a8f0c09 */
[----:B------:R-:W-:-:S05]  /*7050*/  F2FP.BF16.F32.PACK_AB R9, R62, R10 ;  /* 0x0000000a3e09723e */ /* 0x000fca00000010ff */
[----:B------:R0:W-:Y:S02]  /*7060*/  STG.E desc[UR8][R54.64], R9 ;  /* 0x0000000936007986 */ /* 0x0001e4000c101908 */
.L_x_3479:
[----:B------:R-:W-:Y:S05]  /*7070*/  BSYNC B0 ;  /* 0x0000000000007941 */ /* 0x000fea0003800000 */
.L_x_3478:
        /* <DEDUP_REMOVED lines=8> */
[----:B------:R-:W0:Y:S01]  /*7100*/  MUFU.RCP R10, R9 ;  /* 0x00000009000a7308 */ /* 0x000e220000001000 */
[----:B---3--:R-:W-:Y:S01]  /*7110*/  FMUL.FTZ R8, R8, R43 ;  /* 0x0000002b08087220 */ /* 0x008fe20000410000 */
[----:B0-----:R-:W-:-:S07]  /*7120*/  FMUL.FTZ R11, R11, R10 ;  /* 0x0000000a0b0b7220 */ /* 0x001fce0000410000 */
.L_x_3480:
        /* <DEDUP_REMOVED lines=10> */
[----:B0-----:R-:W-:Y:S01]  /*71d0*/  IMAD R9, R95, UR13, R6 ;  /* 0x0000000d5f097c24 */ /* 0x001fe2000f8e0206 */
[----:B------:R-:W-:Y:S02]  /*71e0*/  ULDC.64 UR12, c[0x0][0x210] ;  /* 0x00008400000c7ab9 */ /* 0x000fe40000000a00 */
[----:B------:R-:W-:Y:S02]  /*71f0*/  LEA R54, P5, R42, UR12, 0x1 ;  /* 0x0000000c2a367c11 */ /* 0x000fe4000f8a08ff */
[----:B------:R-:W-:-:S04]  /*7200*/  IADD3 R9, R43, R9, RZ ;  /* 0x000000092b097210 */ /* 0x000fc80007ffe0ff */
[----:B------:R-:W-:-:S05]  /*7210*/  LEA.HI.X R55, R42, UR13, R9, 0x1, P5 ;  /* 0x0000000d2a377c11 */ /* 0x000fca000a8f0c09 */
[----:B------:R0:W-:Y:S02]  /*7220*/  STG.E desc[UR8][R54.64], R11 ;  /* 0x0000000b36007986 */ /* 0x0001e4000c101908 */
.L_x_3482:
[----:B------:R-:W-:Y:S05]  /*7230*/  BSYNC B0 ;  /* 0x0000000000007941 */ /* 0x000fea0003800000 */
.L_x_3481:
[----:B------:R-:W-:Y:S05]  /*7240*/  @!P6 BRA `(.L_x_3483) ;  /* 0x000000000028e947 */ /* 0x000fea0003800000 */
[----:B------:R-:W-:Y:S01]  /*7250*/  FMUL.FTZ R10, R28, -1.4426950216293334961 ;  /* 0xbfb8aa3b1c0a7820 */ /* 0x000fe20000410000 */
[----:B------:R-:W-:-:S05]  /*7260*/  FMUL.FTZ R6, R12, -1.4426950216293334961 ;  /* 0xbfb8aa3b0c067820 */ /* 0x000fca0000410000 */
[----:B------:R-:W0:Y:S08]  /*7270*/  MUFU.EX2 R10, R10 ;  /* 0x0000000a000a7308 */ /* 0x000e300000000800 */
[----:B------:R-:W5:Y:S01]  /*7280*/  MUFU.EX2 R6, R6 ;  /* 0x0000000600067308 */ /* 0x000f620000000800 */
[----:B0-----:R-:W-:-:S07]  /*7290*/  FADD.FTZ R11, R10, 1 ;  /* 0x3f8000000a0b7421 */ /* 0x001fce0000010000 */
[----:B------:R-:W0:Y:S01]  /*72a0*/  MUFU.RCP R11, R11 ;  /* 0x0000000b000b7308 */ /* 0x000e220000001000 */
[----:B-----5:R-:W-:-:S07]  /*72b0*/  FADD.FTZ R8, R6, 1 ;  /* 0x3f80000006087421 */ /* 0x020fce0000010000 */
[----:B------:R-:W5:Y:S01]  /*72c0*/  MUFU.RCP R9, R8 ;  /* 0x0000000800097308 */ /* 0x000f620000001000 */
[----:B0-----:R-:W-:Y:S01]  /*72d0*/  FMUL.FTZ R28, R28, R11 ;  /* 0x0000000b1c1c7220 */ /* 0x001fe20000410000 */
[----:B-----5:R-:W-:-:S07]  /*72e0*/  FMUL.FTZ R12, R12, R9 ;  /* 0x000000090c0c7220 */ /* 0x020fce0000410000 */
.L_x_3483:
[----:B------:R-:W-:Y:S01]  /*72f0*/  LOP3.LUT P5, RZ, R5, 0x10000, RZ, 0xc0, !PT ;  /* 0x0001000005ff7812 */ /* 0x000fe200078ac0ff */
[----:B------:R-:W-:-:S12]  /*7300*/  BSSY B0, `(.L_x_3484) ;  /* 0x000000f000007945 */ /* 0x000fd80003800000 */
[----:B------:R-:W-:Y:S05]  /*7310*/  @!P5 BRA `(.L_x_3485) ;  /* 0x000000000034d947 */ /* 0x000fea0003800000 */
[----:B------:R-:W-:Y:S01]  /*7320*/  SHF.R.S32.HI R6, RZ, 0x1f, R94 ;  /* 0x0000001fff067819 */ /* 0x000fe2000001145e */
[----:B------:R-:W-:Y:S01]  /*7330*/  ULDC.64 UR12, c[0x0][0x270] ;  /* 0x00009c00000c7ab9 */ /* 0x000fe20000000a00 */
[----:B0-----:R-:W-:Y:S01]  /*7340*/  MOV R9, R71 ;  /* 0x0000004700097202 */ /* 0x001fe20000000f00 */
        /* <DEDUP_REMOVED lines=10> */
.L_x_3485:
[----:B------:R-:W-:Y:S05]  /*73f0*/  BSYNC B0 ;  /* 0x0000000000007941 */ /* 0x000fea0003800000 */
.L_x_3484:
[----:B------:R-:W-:Y:S05]  /*7400*/  @!P6 BRA `(.L_x_3486) ;  /* 0x000000000028e947 */ /* 0x000fea0003800000 */
[----:B------:R-:W-:Y:S01]  /*7410*/  FMUL.FTZ R6, R13, -1.4426950216293334961 ;  /* 0xbfb8aa3b0d067820 */ /* 0x000fe20000410000 */
[----:B0-----:R-:W-:-:S05]  /*7420*/  FMUL.FTZ R9, R29, -1.4426950216293334961 ;  /* 0xbfb8aa3b1d097820 */ /* 0x001fca0000410000 */
        /* <DEDUP_REMOVED lines=8> */
.L_x_3486:
[----:B------:R-:W-:Y:S01]  /*74b0*/  LOP3.LUT P5, RZ, R5, 0x8000, RZ, 0xc0, !PT ;  /* 0x0000800005ff7812 */ /* 0x000fe200078ac0ff */
[----:B------:R-:W-:-:S12]  /*74c0*/  BSSY B0, `(.L_x_3487) ;  /* 0x000000f000007945 */ /* 0x000fd80003800000 */
[----:B------:R-:W-:Y:S05]  /*74d0*/  @!P5 BRA `(.L_x_3488) ;  /* 0x000000000034d947 */ /* 0x000fea0003800000 */
[----:B------:R-:W-:Y:S01]  /*74e0*/  SHF.R.S32.HI R6, RZ, 0x1f, R93 ;  /* 0x0000001fff067819 */ /* 0x000fe2000001145d */
[----:B------:R-:W-:Y:S01]  /*74f0*/  ULDC.64 UR12, c[0x0][0x270] ;  /* 0x00009c00000c7ab9 */ /* 0x000fe20000000a00 */
[----:B------:R-:W-:Y:S02]  /*7500*/  MOV R8, R72 ;  /* 0x0000004800087202 */ /* 0x000fe40000000f00 */
[----:B0-----:R-:W-:Y:S01]  /*7510*/  MOV R9, R71 ;  /* 0x0000004700097202 */ /* 0x001fe20000000f00 */
        /* <DEDUP_REMOVED lines=9> */
.L_x_3488:
[----:B------:R-:W-:Y:S05]  /*75b0*/  BSYNC B0 ;  /* 0x0000000000007941 */ /* 0x000fea0003800000 */
.L_x_3487:
[----:B------:R-:W-:Y:S05]  /*75c0*/  @!P6 BRA `(.L_x_3489) ;  /* 0x000000000028e947 */ /* 0x000fea0003800000 */
[----:B0-----:R-:W-:Y:S01]  /*75d0*/  FMUL.FTZ R10, R30, -1.4426950216293334961 ;  /* 0xbfb8aa3b1e0a7820 */ /* 0x001fe20000410000 */
        /* <DEDUP_REMOVED lines=9> */
.L_x_3489:
[----:B------:R-:W-:Y:S01]  /*7670*/  LOP3.LUT P5, RZ, R5, 0x4000, RZ, 0xc0, !PT ;  /* 0x0000400005ff7812 */ /* 0x000fe200078ac0ff */
[----:B------:R-:W-:-:S12]  /*7680*/  BSSY B0, `(.L_x_3490) ;  /* 0x000000f000007945 */ /* 0x000fd80003800000 */
        /* <DEDUP_REMOVED lines=14> */
.L_x_3491:
[----:B------:R-:W-:Y:S05]  /*7770*/  BSYNC B0 ;  /* 0x0000000000007941 */ /* 0x000fea0003800000 */
.L_x_3490:
        /* <DEDUP_REMOVED lines=11> */
.L_x_3492:
[----:B------:R-:W-:Y:S01]  /*7830*/  LOP3.LUT P5, RZ, R5, 0x2000, RZ, 0xc0, !PT ;  /* 0x0000200005ff7812 */ /* 0x000fe200078ac0ff */
[----:B------:R-:W-:-:S12]  /*7840*/  BSSY B0, `(.L_x_3493) ;  /* 0x000000f000007945 */ /* 0x000fd80003800000 */
[----:B------:R-:W-:Y:S05]  /*7850*/  @!P5 BRA `(.L_x_3494) ;  /* 0x000000000034d947 */ /* 0x000fea0003800000 */
[----:B------:R-:W-:Y:S01]  /*7860*/  SHF.R.S32.HI R6, RZ, 0x1f, R90 ;  /* 0x0000001fff067819 */ /* 0x000fe2000001145a */
[----:B------:R-:W-:Y:S01]  /*7870*/  ULDC.64 UR12, c[0x0][0x270] ;  /* 0x00009c00000c7ab9 */ /* 0x000fe20000000a00 */
[----:B------:R-:W-:Y:S01]  /*7880*/  MOV R8, R72 ;  /* 0x0000004800087202 */ /* 0x000fe20000000f00 */
[----:B0-----:R-:W-:Y:S01]  /*7890*/  IMAD.MOV.U32 R9, RZ, RZ, R71 ;  /* 0x000000ffff097224 */ /* 0x001fe200078e0047 */
        /* <DEDUP_REMOVED lines=9> */
.L_x_3494:
[----:B------:R-:W-:Y:S05]  /*7930*/  BSYNC B0 ;  /* 0x0000000000007941 */ /* 0x000fea0003800000 */
.L_x_3493:
        /* <DEDUP_REMOVED lines=11> */
.L_x_3495:
        /* <DEDUP_REMOVED lines=16> */
.L_x_3497:
[----:B------:R-:W-:Y:S05]  /*7af0*/  BSYNC B0 ;  /* 0x0000000000007941 */ /* 0x000fea0003800000 */
.L_x_3496:
        /* <DEDUP_REMOVED lines=11> */
.L_x_3498:
[----:B------:R-:W-:Y:S01]  /*7bb0*/  LOP3.LUT P5, RZ, R5, 0x800, RZ, 0xc0, !PT ;  /* 0x0000080005ff7812 */ /* 0x000fe200078ac0ff */
[----:B------:R-:W-:-:S12]  /*7bc0*/  BSSY B0, `(.L_x_3499) ;  /* 0x000000f000007945 */ /* 0x000fd80003800000 */
[----:B------:R-:W-:Y:S05]  /*7bd0*/  @!P5 BRA `(.L_x_3500) ;  /* 0x000000000034d947 */ /* 0x000fea0003800000 */
[----:B------:R-:W-:Y:S01]  /*7be0*/  SHF.R.S32.HI R6, RZ, 0x1f, R88 ;  /* 0x0000001fff067819 */ /* 0x000fe20000011458 */
[----:B------:R-:W-:Y:S01]  /*7bf0*/  ULDC.64 UR12, c[0x0][0x270] ;  /* 0x00009c00000c7ab9 */ /* 0x000fe20000000a00 */
[----:B0-----:R-:W-:Y:S01]  /*7c00*/  MOV R9, R71 ;  /* 0x0000004700097202 */ /* 0x001fe20000000f00 */
        /* <DEDUP_REMOVED lines=10> */
.L_x_3500:
[----:B------:R-:W-:Y:S05]  /*7cb0*/  BSYNC B0 ;  /* 0x0000000000007941 */ /* 0x000fea0003800000 */
.L_x_3499:
        /* <DEDUP_REMOVED lines=11> */
.L_x_3501:
        /* <DEDUP_REMOVED lines=16> */
.L_x_3503:
[----:B------:R-:W-:Y:S05]  /*7e70*/  BSYNC B0 ;  /* 0x0000000000007941 */ /* 0x000fea0003800000 */
.L_x_3502:
        /* <DEDUP_REMOVED lines=11> */
.L_x_3504:
[----:B------:R-:W-:Y:S01]  /*7f30*/  LOP3.LUT P5, RZ, R5, 0x200, RZ, 0xc0, !PT ;  /* 0x0000020005ff7812 */ /* 0x000fe200078ac0ff */
[----:B------:R-:W-:-:S12]  /*7f40*/  BSSY B0, `(.L_x_3505) ;  /* 0x000000e000007945 */ /* 0x000fd80003800000 */
[----:B------:R-:W-:Y:S05]  /*7f50*/  @!P5 BRA `(.L_x_3506) ;  /* 0x000000000030d947 */ /* 0x000fea0003800000 */
[----:B------:R-:W-:Y:S01]  /*7f60*/  ULDC.64 UR12, c[0x0][0x270] ;  /* 0x00009c00000c7ab9 */ /* 0x000fe20000000a00 */
[----:B------:R-:W-:Y:S01]  /*7f70*/  MOV R8, R72 ;  /* 0x0000004800087202 */ /* 0x000fe20000000f00 */
[----:B------:R-:W-:Y:S01]  /*7f80*/  IMAD R6, R125, UR12, RZ ;  /* 0x0000000c7d067c24 */ /* 0x000fe2000f8e02ff */
[----:B0-----:R-:W-:Y:S02]  /*7f90*/  MOV R9, R71 ;  /* 0x0000004700097202 */ /* 0x001fe40000000f00 */
        /* <DEDUP_REMOVED lines=8> */
.L_x_3506:
[----:B------:R-:W-:Y:S05]  /*8020*/  BSYNC B0 ;  /* 0x0000000000007941 */ /* 0x000fea0003800000 */
.L_x_3505:
        /* <DEDUP_REMOVED lines=11> */
.L_x_3507:
[----:B------:R-:W-:Y:S01]  /*80e0*/  LOP3.LUT P5, RZ, R5, 0x100, RZ, 0xc0, !PT ;  /* 0x0000010005ff7812 */ /* 0x000fe200078ac0ff */
[----:B------:R-:W-:-:S12]  /*80f0*/  BSSY B0, `(.L_x_3508) ;  /* 0x000000e000007945 */ /* 0x000fd80003800000 */
[----:B------:R-:W-:Y:S05]  /*8100*/  @!P5 BRA `(.L_x_3509) ;  /* 0x000000000030d947 */ /* 0x000fea0003800000 */
[----:B------:R-:W-:Y:S01]  /*8110*/  ULDC.64 UR12, c[0x0][0x270] ;  /* 0x00009c00000c7ab9 */ /* 0x000fe20000000a00 */
[----:B------:R-:W-:Y:S01]  /*8120*/  MOV R8, R72 ;  /* 0x0000004800087202 */ /* 0x000fe20000000f00 */
[----:B0-----:R-:W-:Y:S02]  /*8130*/  IMAD R11, R124, UR12, RZ ;  /* 0x0000000c7c0b7c24 */ /* 0x001fe4000f8e02ff */
[----:B------:R-:W-:Y:S02]  /*8140*/  IMAD.MOV.U32 R9, RZ, RZ, R71 ;  /* 0x000000ffff097224 */ /* 0x000fe400078e0047 */
        /* <DEDUP_REMOVED lines=8> */
.L_x_3509:
[----:B------:R-:W-:Y:S05]  /*81d0*/  BSYNC B0 ;  /* 0x0000000000007941 */ /* 0x000fea0003800000 */
.L_x_3508:
        /* <DEDUP_REMOVED lines=11> */
.L_x_3510:
        /* <DEDUP_REMOVED lines=15> */
.L_x_3512:
[----:B------:R-:W-:Y:S05]  /*8380*/  BSYNC B0 ;  /* 0x0000000000007941 */ /* 0x000fea0003800000 */
.L_x_3511:
        /* <DEDUP_REMOVED lines=11> */
.L_x_3513:
[----:B------:R-:W-:Y:S01]  /*8440*/  LOP3.LUT P5, RZ, R5, 0x40, RZ, 0xc0, !PT ;  /* 0x0000004005ff7812 */ /* 0x000fe200078ac0ff */
[----:B------:R-:W-:-:S12]  /*8450*/  BSSY B0, `(.L_x_3514) ;  /* 0x000000e000007945 */ /* 0x000fd80003800000 */
[----:B------:R-:W-:Y:S05]  /*8460*/  @!P5 BRA `(.L_x_3515) ;  /* 0x000000000030d947 */ /* 0x000fea0003800000 */
[----:B------:R-:W-:Y:S01]  /*8470*/  ULDC.64 UR12, c[0x0][0x270] ;  /* 0x00009c00000c7ab9 */ /* 0x000fe20000000a00 */
[----:B0-----:R-:W-:Y:S01]  /*8480*/  MOV R9, R71 ;  /* 0x0000004700097202 */ /* 0x001fe20000000f00 */
[----:B------:R-:W-:Y:S02]  /*8490*/  IMAD R11, R122, UR12, RZ ;  /* 0x0000000c7a0b7c24 */ /* 0x000fe4000f8e02ff */
        /* <DEDUP_REMOVED lines=9> */
.L_x_3515:
[----:B------:R-:W-:Y:S05]  /*8530*/  BSYNC B0 ;  /* 0x0000000000007941 */ /* 0x000fea0003800000 */
.L_x_3514:
        /* <DEDUP_REMOVED lines=11> */
.L_x_3516:
        /* <DEDUP_REMOVED lines=15> */
.L_x_3518:
[----:B------:R-:W-:Y:S05]  /*86e0*/  BSYNC B0 ;  /* 0x0000000000007941 */ /* 0x000fea0003800000 */
.L_x_3517:
        /* <DEDUP_REMOVED lines=11> */
.L_x_3519:
[----:B------:R-:W-:Y:S01]  /*87a0*/  LOP3.LUT P5, RZ, R5, 0x10, RZ, 0xc0, !PT ;  /* 0x0000001005ff7812 */ /* 0x000fe200078ac0ff */
[----:B------:R-:W-:-:S12]  /*87b0*/  BSSY B0, `(.L_x_3520) ;  /* 0x000000e000007945 */ /* 0x000fd80003800000 */
        /* <DEDUP_REMOVED lines=13> */
.L_x_3521:
[----:B------:R-:W-:Y:S05]  /*8890*/  BSYNC B0 ;  /* 0x0000000000007941 */ /* 0x000fea0003800000 */
.L_x_3520:
        /* <DEDUP_REMOVED lines=11> */
.L_x_3522:
[----:B------:R-:W-:Y:S01]  /*8950*/  LOP3.LUT P5, RZ, R5, 0x8, RZ, 0xc0, !PT ;  /* 0x0000000805ff7812 */ /* 0x000fe200078ac0ff */
[----:B------:R-:W-:-:S12]  /*8960*/  BSSY B0, `(.L_x_3523) ;  /* 0x0000010000007945 */ /* 0x000fd80003800000 */
[----:B------:R-:W-:Y:S05]  /*8970*/  @!P5 BRA `(.L_x_3524) ;  /* 0x000000000038d947 */ /* 0x000fea0003800000 */
[----:B0-----:R-:W-:Y:S01]  /*8980*/  IADD3 R11, R0, 0x170, RZ ;  /* 0x00000170000b7810 */ /* 0x001fe20007ffe0ff */
        /* <DEDUP_REMOVED lines=13> */
.L_x_3524:
[----:B------:R-:W-:Y:S05]  /*8a60*/  BSYNC B0 ;  /* 0x0000000000007941 */ /* 0x000fea0003800000 */
.L_x_3523:
        /* <DEDUP_REMOVED lines=11> */
.L_x_3525:
[----:B------:R-:W-:Y:S01]  /*8b20*/  LOP3.LUT P5, RZ, R5, 0x4, RZ, 0xc0, !PT ;  /* 0x0000000405ff7812 */ /* 0x000fe200078ac0ff */
[----:B------:R-:W-:-:S12]  /*8b30*/  BSSY B0, `(.L_x_3526) ;  /* 0x0000010000007945 */ /* 0x000fd80003800000 */
[----:B------:R-:W-:Y:S05]  /*8b40*/  @!P5 BRA `(.L_x_3527) ;  /* 0x000000000038d947 */ /* 0x000fea0003800000 */
[----:B0-----:R-:W-:Y:S01]  /*8b50*/  IADD3 R11, R0, 0x180, RZ ;  /* 0x00000180000b7810 */ /* 0x001fe20007ffe0ff */
[----:B------:R-:W-:Y:S01]  /*8b60*/  ULDC.64 UR12, c[0x0][0x270] ;  /* 0x00009c00000c7ab9 */ /* 0x000fe20000000a00 */
[----:B------:R-:W-:Y:S01]  /*8b70*/  MOV R8, R72 ;  /* 0x0000004800087202 */ /* 0x000fe20000000f00 */
[----:B------:R-:W-:Y:S01]  /*8b80*/  IMAD.MOV.U32 R9, RZ, RZ, R71 ;  /* 0x000000ffff097224 */ /* 0x000fe200078e0047 */
[----:B------:R-:W-:-:S03]  /*8b90*/  SHF.R.S32.HI R6, RZ, 0x1f, R11 ;  /* 0x0000001fff067819 */ /* 0x000fc6000001140b */
[----:B------:R-:W-:-:S04]  /*8ba0*/  IMAD.WIDE.U32 R8, R11, UR12, R8 ;  /* 0x0000000c0b087c25 */ /* 0x000fc8000f8e0008 */
[----:B------:R-:W-:-:S04]  /*8bb0*/  IMAD R6, R6, UR12, RZ ;  /* 0x0000000c06067c24 */ /* 0x000fc8000f8e02ff */
[----:B------:R-:W-:Y:S01]  /*8bc0*/  IMAD R11, R11, UR13, R6 ;  /* 0x0000000d0b0b7c24 */ /* 0x000fe2000f8e0206 */
[----:B------:R-:W-:Y:S02]  /*8bd0*/  ULDC.64 UR12, c[0x0][0x210] ;  /* 0x00008400000c7ab9 */ /* 0x000fe40000000a00 */
[----:B------:R-:W-:Y:S02]  /*8be0*/  LEA R10, P5, R8, UR12, 0x1 ;  /* 0x0000000c080a7c11 */ /* 0x000fe4000f8a08ff */
[----:B------:R-:W-:Y:S02]  /*8bf0*/  IADD3 R11, R9, R11, RZ ;  /* 0x0000000b090b7210 */ /* 0x000fe40007ffe0ff */
[----:B------:R-:W-:Y:S02]  /*8c00*/  F2FP.BF16.F32.PACK_AB R9, R50, R26 ;  /* 0x0000001a3209723e */ /* 0x000fe400000010ff */
[----:B------:R-:W-:-:S05]  /*8c10*/  LEA.HI.X R11, R8, UR13, R11, 0x1, P5 ;  /* 0x0000000d080b7c11 */ /* 0x000fca000a8f0c0b */
[----:B------:R0:W-:Y:S02]  /*8c20*/  STG.E desc[UR8][R10.64], R9 ;  /* 0x000000090a007986 */ /* 0x0001e4000c101908 */
.L_x_3527:
[----:B------:R-:W-:Y:S05]  /*8c30*/  BSYNC B0 ;  /* 0x0000000000007941 */ /* 0x000fea0003800000 */
.L_x_3526:
        /* <DEDUP_REMOVED lines=11> */
.L_x_3528:
[----:B------:R-:W-:Y:S01]  /*8cf0*/  LOP3.LUT P5, RZ, R5, 0x1, RZ, 0xc0, !PT ;  /* 0x0000000105ff7812 */ /* 0x000fe200078ac0ff */
[----:B------:R-:W-:-:S12]  /*8d00*/  BSSY B0, `(.L_x_3529) ;  /* 0x0000010000007945 */ /* 0x000fd80003800000 */
[----:B------:R-:W-:Y:S05]  /*8d10*/  @!P5 BRA `(.L_x_3530) ;  /* 0x000000000038d947 */ /* 0x000fea0003800000 */
[----:B0-----:R-:W-:Y:S01]  /*8d20*/  IADD3 R11, R0, 0x190, RZ ;  /* 0x00000190000b7810 */ /* 0x001fe20007ffe0ff */
        /* <DEDUP_REMOVED lines=13> */
.L_x_3530:
[----:B------:R-:W-:Y:S05]  /*8e00*/  BSYNC B0 ;  /* 0x0000000000007941 */ /* 0x000fea0003800000 */
.L_x_3529:
        /* <DEDUP_REMOVED lines=11> */
.L_x_3531:
        /* <DEDUP_REMOVED lines=16> */
.L_x_3533:
[----:B------:R-:W-:Y:S05]  /*8fc0*/  BSYNC B0 ;  /* 0x0000000000007941 */ /* 0x000fea0003800000 */
.L_x_3532:
        /* <DEDUP_REMOVED lines=11> */
.L_x_3534:
[----:B------:R-:W-:Y:S04]  /*9080*/  BSSY B0, `(.L_x_3535) ;  /* 0x0000010000007945 */ /* 0x000fe80003800000 */
[----:B------:R-:W-:Y:S05]  /*9090*/  @!P1 BRA `(.L_x_3536) ;  /* 0x0000000000389947 */ /* 0x000fea0003800000 */
[----:B0-----:R-:W-:Y:S01]  /*90a0*/  VIADD R11, R0, 0x1b0 ;  /* 0x000001b0000b7836 */ /* 0x001fe20000000000 */
        /* <DEDUP_REMOVED lines=13> */
.L_x_3536:
[----:B------:R-:W-:Y:S05]  /*9180*/  BSYNC B0 ;  /* 0x0000000000007941 */ /* 0x000fea0003800000 */
.L_x_3535:
        /* <DEDUP_REMOVED lines=11> */
.L_x_3537:
[----:B------:R-:W-:Y:S04]  /*9240*/  BSSY B0, `(.L_x_3538) ;  /* 0x0000010000007945 */ /* 0x000fe80003800000 */
        /* <DEDUP_REMOVED lines=15> */
.L_x_3539:
[----:B------:R-:W-:Y:S05]  /*9340*/  BSYNC B0 ;  /* 0x0000000000007941 */ /* 0x000fea0003800000 */
.L_x_3538:
        /* <DEDUP_REMOVED lines=11> */
.L_x_3540:
[----:B------:R-:W-:Y:S04]  /*9400*/  BSSY B0, `(.L_x_3541) ;  /* 0x0000010000007945 */ /* 0x000fe80003800000 */
        /* <DEDUP_REMOVED lines=15> */
.L_x_3542:
[----:B------:R-:W-:Y:S05]  /*9500*/  BSYNC B0 ;  /* 0x0000000000007941 */ /* 0x000fea0003800000 */
.L_x_3541:
        /* <DEDUP_REMOVED lines=11> */
.L_x_3543:
        /* <DEDUP_REMOVED lines=16> */
.L_x_3545:
[----:B------:R-:W-:Y:S05]  /*96c0*/  BSYNC B0 ;  /* 0x0000000000007941 */ /* 0x000fea0003800000 */
.L_x_3544:
        /* <DEDUP_REMOVED lines=11> */
.L_x_3546:
        /* <DEDUP_REMOVED lines=17> */
.L_x_3548:
[----:B------:R-:W-:Y:S05]  /*9890*/  BSYNC B0 ;  /* 0x0000000000007941 */ /* 0x000fea0003800000 */
.L_x_3547:
[----:B0-----:R-:W0:Y:S01]  /*98a0*/  LDC R7, c[0x0][0x10] ;  /* 0x00000400ff077b82 */ /* 0x001e220000000800 */
[----:B------:R-:W-:Y:S02]  /*98b0*/  IADD3 R3, R3, 0x1, RZ ;  /* 0x0000000103037810 */ /* 0x000fe40007ffe0ff */
[----:B0-----:R-:W-:-:S04]  /*98c0*/  IADD3 R2, R7, R2, RZ ;  /* 0x0000000207027210 */ /* 0x001fc80007ffe0ff */
[----:B------:R-:W-:-:S13]  /*98d0*/  ISETP.GE.AND P5, PT, R2, UR4, PT ;  /* 0x0000000402007c0c */ /* 0x000fda000bfa6270 */
[----:B------:R-:W-:Y:S05]  /*98e0*/  @!P5 BRA `(.L_x_3549) ;  /* 0xffffff7000d4d947 */ /* 0x000fea000383ffff */
[----:B------:R-:W-:Y:S05]  /*98f0*/  EXIT ;  /* 0x000000000000794d */ /* 0x000fea0003800000 */
.L_x_3550:
        /* <DEDUP_REMOVED lines=16> */
.L_x_5184:


//--------------------- .text._Z35group_norm_nhwc_fwd_one_pass_kernelI11Bf16IOFp16WLi64ELi56ELi448EEv26Group_norm_nhwc_fwd_params --------------------------
	.section	.text._Z35group_norm_nhwc_fwd_one_pass_kernelI11Bf16IOFp16WLi64ELi56ELi448EEv26Group_norm_nhwc_fwd_params,"ax",@progbits
	.align	128
        .global         _Z35group_norm_nhwc_fwd_one_pass_kernelI11Bf16IOFp16WLi64ELi56ELi448EEv26Group_norm_nhwc_fwd_params
        .type           _Z35group_norm_nhwc_fwd_one_pass_kernelI11Bf16IOFp16WLi64ELi56ELi448EEv26Group_norm_nhwc_fwd_params,@function
        .size           _Z35group_norm_nhwc_fwd_one_pass_kernelI11Bf16IOFp16WLi64ELi56ELi448EEv26Group_norm_nhwc_fwd_params,(.L_x_5185 - _Z35group_norm_nhwc_fwd_one_pass_kernelI11Bf16IOFp16WLi64ELi56ELi448EEv26Group_norm_nhwc_fwd_params)
        .other          _Z35group_norm_nhwc_fwd_one_pass_kernelI11Bf16IOFp16WLi64ELi56ELi448EEv26Group_norm_nhwc_fwd_params,@"STO_CUDA_ENTRY STV_DEFAULT"
_Z35group_norm_nhwc_fwd_one_pass_kernelI11Bf16IOFp16WLi64ELi56ELi448EEv26Group_norm_nhwc_fwd_params:
.text._Z35group_norm_nhwc_fwd_one_pass_kernelI11Bf16IOFp16WLi64ELi56ELi448EEv26Group_norm_nhwc_fwd_params:
        /* <DEDUP_REMOVED lines=30> */
.L_x_3572:
        /* <DEDUP_REMOVED lines=202> */
.L_x_3552:
[----:B------:R-:W-:Y:S05]  /*0e80*/  BSYNC B0 ;  /* 0x0000000000007941 */ /* 0x000fea0003800000 */
.L_x_3551:
        /* <DEDUP_REMOVED lines=29> */
.L_x_3555:
[----:B--2---:R-:W2:Y:S04]  /*1060*/  LDG.E.STRONG.GPU R11, desc[UR8][R8.64] ;  /* 0x00000008080b7981 */ /* 0x004ea8000c1ef900 */
[----:B--2---:R-:W-:Y:S01]  /*1070*/  CCTL.IVALL ;  /* 0x00000000ff00798f */ /* 0x004fe20002000000 */
[----:B------:R-:W-:Y:S05]  /*1080*/  YIELD ;  /* 0x0000000000007946 */ /* 0x000fea0003800000 */
[----:B------:R-:W-:-:S13]  /*1090*/  ISETP.NE.AND P1, PT, R11, R28, PT ;  /* 0x0000001c0b00720c */ /* 0x000fda0003f25270 */
[----:B------:R-:W-:Y:S05]  /*10a0*/  @P1 BRA `(.L_x_3555) ;  /* 0xfffffffc00ec1947 */ /* 0x000fea000383ffff */
.L_x_3554:
        /* <DEDUP_REMOVED lines=11> */
.L_x_3557:
        /* <DEDUP_REMOVED lines=63> */
.L_x_3556:
        /* <DEDUP_REMOVED lines=19> */
.L_x_3559:
[----:B------:R-:W-:Y:S05]  /*1680*/  BSYNC B0 ;  /* 0x0000000000007941 */ /* 0x000fea0003800000 */
.L_x_3558:
        /* <DEDUP_REMOVED lines=32> */
.L_x_3553:
        /* <DEDUP_REMOVED lines=64> */
[----:B------:R-:W-:Y:S01]  /*1c90*/  ISETP.GT.U32.OR P2, PT, R4, 0x1bf, P2 ;  /* 0x000001bf0400780c */ /* 0x000fe20001744470 */
[----:B--2---:R-:W-:Y:S02]  /*1ca0*/  HADD2.F32 R6, -RZ, R0.H0_H0 ;  /* 0x20000000ff067230 */ /* 0x004fe40000004100 */
[-C--:B------:R-:W-:Y:S01]  /*1cb0*/  FMUL.FTZ R0, R27, R8.reuse ;  /* 0x000000081b007220 */ /* 0x080fe20000410000 */
[----:B---3--:R-:W-:Y:S02]  /*1cc0*/  HADD2.F32 R11, -RZ, R10.H0_H0 ;  /* 0x2000000aff0b7230 */ /* 0x008fe40000004100 */
[----:B------:R-:W-:-:S03]  /*1cd0*/  FMUL.FTZ R10, R13, R8 ;  /* 0x000000080d0a7220 */ /* 0x000fc60000410000 */
[C-C-:B------:R-:W-:Y:S01]  /*1ce0*/  FFMA.FTZ R28, R6.reuse, R5, R11.reuse ;  /* 0x00000005061c7223 */ /* 0x140fe2000001000b */
[C-C-:B------:R-:W-:Y:S01]  /*1cf0*/  FFMA.FTZ R5, R6.reuse, R10, R11.reuse ;  /* 0x0000000a06057223 */ /* 0x140fe2000001000b */
[C-C-:B------:R-:W-:Y:S01]  /*1d00*/  FFMA.FTZ R0, R6.reuse, R0, R11.reuse ;  /* 0x0000000006007223 */ /* 0x140fe2000001000b */
[----:B------:R-:W-:Y:S01]  /*1d10*/  FFMA.FTZ R10, R6, R12, R11 ;  /* 0x0000000c060a7223 */ /* 0x000fe2000001000b */
[C---:B------:R-:W-:Y:S02]  /*1d20*/  IADD3 R11, R20.reuse, 0x20, RZ ;  /* 0x00000020140b7810 */ /* 0x040fe40007ffe0ff */
[----:B------:R-:W-:Y:S01]  /*1d30*/  IADD3 R12, R20, 0x30, RZ ;  /* 0x00000030140c7810 */ /* 0x000fe20007ffe0ff */
[----:B----4-:R-:W-:Y:S01]  /*1d40*/  HADD2.F32 R6, -RZ, R15.H0_H0 ;  /* 0x2000000fff067230 */ /* 0x010fe20000004100 */
[----:B------:R-:W-:Y:S02]  /*1d50*/  ISETP.GE.U32.AND P3, PT, R11, UR12, PT ;  /* 0x0000000c0b007c0c */ /* 0x000fe4000bf66070 */
[----:B------:R-:W-:-:S02]  /*1d60*/  ISETP.GE.U32.AND P1, PT, R12, UR12, PT ;  /* 0x0000000c0c007c0c */ /* 0x000fc4000bf26070 */
[----:B------:R-:W-:Y:S02]  /*1d70*/  SHF.R.S32.HI R13, RZ, 0x1f, R11 ;  /* 0x0000001fff0d7819 */ /* 0x000fe4000001140b */
[----:B------:R-:W-:Y:S01]  /*1d80*/  SHF.R.S32.HI R14, RZ, 0x1f, R12 ;  /* 0x0000001fff0e7819 */ /* 0x000fe2000001140c */
[----:B-----5:R-:W-:Y:S02]  /*1d90*/  HADD2.F32 R27, -RZ, R26.H0_H0 ;  /* 0x2000001aff1b7230 */ /* 0x020fe40000004100 */
[-C--:B------:R-:W-:Y:S01]  /*1da0*/  FMUL.FTZ R15, R9, R8.reuse ;  /* 0x00000008090f7220 */ /* 0x080fe20000410000 */
        /* <DEDUP_REMOVED lines=20> */
.L_x_3560:
        /* <DEDUP_REMOVED lines=14> */
.L_x_3562:
[----:B------:R-:W-:Y:S05]  /*1fd0*/  BSYNC B0 ;  /* 0x0000000000007941 */ /* 0x000fea0003800000 */
.L_x_3561:
        /* <DEDUP_REMOVED lines=11> */
.L_x_3563:
        /* <DEDUP_REMOVED lines=14> */
.L_x_3565:
[----:B------:R-:W-:Y:S05]  /*2170*/  BSYNC B0 ;  /* 0x0000000000007941 */ /* 0x000fea0003800000 */
.L_x_3564:
        /* <DEDUP_REMOVED lines=11> */
.L_x_3566:
        /* <DEDUP_REMOVED lines=14> */
.L_x_3568:
[----:B------:R-:W-:Y:S05]  /*2310*/  BSYNC B0 ;  /* 0x0000000000007941 */ /* 0x000fea0003800000 */
.L_x_3567:
        /* <DEDUP_REMOVED lines=11> */
.L_x_3569:
        /* <DEDUP_REMOVED lines=14> */
.L_x_3571:
[----:B------:R-:W-:Y:S05]  /*24b0*/  BSYNC B0 ;  /* 0x0000000000007941 */ /* 0x000fea0003800000 */
.L_x_3570:
[----:B------:R-:W4:Y:S01]  /*24c0*/  LDC R0, c[0x0][0x10] ;  /* 0x00000400ff007b82 */ /* 0x000f220000000800 */
[----:B------:R-:W-:Y:S02]  /*24d0*/  IADD3 R17, R17, 0x1, RZ ;  /* 0x0000000111117810 */ /* 0x000fe40007ffe0ff */
[----:B----4-:R-:W-:-:S04]  /*24e0*/  IADD3 R21, R0, R21, RZ ;  /* 0x0000001500157210 */ /* 0x010fc80007ffe0ff */
[----:B------:R-:W-:-:S13]  /*24f0*/  ISETP.GE.AND P1, PT, R21, UR4, PT ;  /* 0x0000000415007c0c */ /* 0x000fda000bf26270 */
[----:B------:R-:W-:Y:S05]  /*2500*/  @!P1 BRA `(.L_x_3572) ;  /* 0xffffffdc00349947 */ /* 0x000fea000383ffff */
[----:B------:R-:W-:Y:S05]  /*2510*/  EXIT ;  /* 0x000000000000794d */ /* 0x000fea0003800000 */
.L_x_3573:
        /* <DEDUP_REMOVED lines=14> */
.L_x_5185:


//--------------------- .text._Z35group_norm_nhwc_fwd_one_pass_kernelI11Bf16IOFp16WLi128ELi56ELi448EEv26Group_norm_nhwc_fwd_params --------------------------
	.section	.text._Z35group_norm_nhwc_fwd_one_pass_kernelI11Bf16IOFp16WLi128ELi56ELi448EEv26Group_norm_nhwc_fwd_params,"ax",@progbits
	.align	128
        .global         _Z35group_norm_nhwc_fwd_one_pass_kernelI11Bf16IOFp16WLi128ELi56ELi448EEv26Group_norm_nhwc_fwd_params
        .type           _Z35group_norm_nhwc_fwd_one_pass_kernelI11Bf16IOFp16WLi128ELi56ELi448EEv26Group_norm_nhwc_fwd_params,@function
        .size           _Z35group_norm_nhwc_fwd_one_pass_kernelI11Bf16IOFp16WLi128ELi56ELi448EEv26Group_norm_nhwc_fwd_params,(.L_x_5186 - _Z35group_norm_nhwc_fwd_one_pass_kernelI11Bf16IOFp16WLi128ELi56ELi448EEv26Group_norm_nhwc_fwd_params)
        .other          _Z35group_norm_nhwc_fwd_one_pass_kernelI11Bf16IOFp16WLi128ELi56ELi448EEv26Group_norm_nhwc_fwd_params,@"STO_CUDA_ENTRY STV_DEFAULT"
_Z35group_norm_nhwc_fwd_one_pass_kernelI11Bf16IOFp16WLi128ELi56ELi448EEv26Group_norm_nhwc_fwd_params:
.text._Z35group_norm_nhwc_fwd_one_pass_kernelI11Bf16IOFp16WLi128ELi56ELi448EEv26Group_norm_nhwc_fwd_params:
        /* <DEDUP_REMOVED lines=47> */
.L_x_3610:
        /* <DEDUP_REMOVED lines=288> */
.L_x_3575:
[----:B------:R-:W-:Y:S05]  /*14f0*/  BSYNC B0 ;  /* 0x0000000000007941 */ /* 0x000fea0003800000 */
.L_x_3574:
        /* <DEDUP_REMOVED lines=34> */
.L_x_3578:
[----:B-1----:R-:W2:Y:S04]  /*1720*/  LDG.E.STRONG.GPU R22, desc[UR8][R20.64] ;  /* 0x0000000814167981 */ /* 0x002ea8000c1ef900 */
[----:B--2---:R-:W-:Y:S01]  /*1730*/  CCTL.IVALL ;  /* 0x00000000ff00798f */ /* 0x004fe20002000000 */
[----:B------:R-:W-:Y:S05]  /*1740*/  YIELD ;  /* 0x0000000000007946 */ /* 0x000fea0003800000 */
[----:B------:R-:W-:-:S13]  /*1750*/  ISETP.NE.AND P0, PT, R22, R33, PT ;  /* 0x000000211600720c */ /* 0x000fda0003f05270 */
[----:B------:R-:W-:Y:S05]  /*1760*/  @P0 BRA `(.L_x_3578) ;  /* 0xfffffffc00ec0947 */ /* 0x000fea000383ffff */
.L_x_3577:
        /* <DEDUP_REMOVED lines=17> */
.L_x_3582:
        /* <DEDUP_REMOVED lines=115> */
.L_x_3581:
        /* <DEDUP_REMOVED lines=61> */
.L_x_3583:
[----:B------:R-:W-:-:S13]  /*2380*/  ISETP.NE.OR P0, PT, R28, RZ, P0 ;  /* 0x000000ff1c00720c */ /* 0x000fda0000705670 */
[----:B------:R-:W-:Y:S05]  /*2390*/  @!P0 BRA `(.L_x_3579) ;  /* 0x00000000007c8947 */ /* 0x000fea0003800000 */
.L_x_3580:
        /* <DEDUP_REMOVED lines=31> */
.L_x_3579:
        /* <DEDUP_REMOVED lines=11> */
.L_x_3585:
[----:B------:R-:W-:Y:S05]  /*2640*/  BSYNC B0 ;  /* 0x0000000000007941 */ /* 0x000fea0003800000 */
.L_x_3584:
        /* <DEDUP_REMOVED lines=16> */
.L_x_3576:
        /* <DEDUP_REMOVED lines=43> */
[----:B--2---:R-:W-:Y:S02]  /*2a00*/  HADD2.F32 R26, -RZ, R39.H0_H0 ;  /* 0x20000027ff1a7230 */ /* 0x004fe40000004100 */
[----:B------:R-:W-:Y:S01]  /*2a10*/  FADD.FTZ R39, -R34, R33 ;  /* 0x0000002122277221 */ /* 0x000fe20000010100 */
[----:B----4-:R-:W-:Y:S02]  /*2a20*/  HADD2.F32 R27, -RZ, R48.H0_H0 ;  /* 0x20000030ff1b7230 */ /* 0x010fe40000004100 */
[----:B-----5:R-:W-:Y:S02]  /*2a30*/  HADD2.F32 R29, -RZ, R49.H0_H0 ;  /* 0x20000031ff1d7230 */ /* 0x020fe40000004100 */
[----:B------:R-:W-:Y:S02]  /*2a40*/  HADD2.F32 R28, -RZ, R35.H0_H0 ;  /* 0x20000023ff1c7230 */ /* 0x000fe40000004100 */
[----:B------:R-:W-:Y:S01]  /*2a50*/  FADD.FTZ R35, R55, -R34 ;  /* 0x8000002237237221 */ /* 0x000fe20000010000 */
        /* <DEDUP_REMOVED lines=13> */
.L_x_3586:
        /* <DEDUP_REMOVED lines=14> */
.L_x_3588:
[----:B------:R-:W-:Y:S05]  /*2c10*/  BSYNC B0 ;  /* 0x0000000000007941 */ /* 0x000fea0003800000 */
.L_x_3587:
        /* <DEDUP_REMOVED lines=18> */
.L_x_3589:
        /* <DEDUP_REMOVED lines=14> */
.L_x_3591:
[----:B------:R-:W-:Y:S05]  /*2e20*/  BSYNC B0 ;  /* 0x0000000000007941 */ /* 0x000fea0003800000 */
.L_x_3590:
        /* <DEDUP_REMOVED lines=23> */
.L_x_3592:
        /* <DEDUP_REMOVED lines=14> */
.L_x_3594:
[----:B------:R-:W-:Y:S05]  /*3080*/  BSYNC B0 ;  /* 0x0000000000007941 */ /* 0x000fea0003800000 */
.L_x_3593:
        /* <DEDUP_REMOVED lines=17> */
.L_x_3595:
        /* <DEDUP_REMOVED lines=14> */
.L_x_3597:
[----:B------:R-:W-:Y:S05]  /*3280*/  BSYNC B0 ;  /* 0x0000000000007941 */ /* 0x000fea0003800000 */
.L_x_3596:
        /* <DEDUP_REMOVED lines=32> */
.L_x_3598:
        /* <DEDUP_REMOVED lines=14> */
.L_x_3600:
[----:B------:R-:W-:Y:S05]  /*3570*/  BSYNC B0 ;  /* 0x0000000000007941 */ /* 0x000fea0003800000 */
.L_x_3599:
        /* <DEDUP_REMOVED lines=17> */
.L_x_3601:
        /* <DEDUP_REMOVED lines=14> */
.L_x_3603:
[----:B------:R-:W-:Y:S05]  /*3770*/  BSYNC B0 ;  /* 0x0000000000007941 */ /* 0x000fea0003800000 */
.L_x_3602:
        /* <DEDUP_REMOVED lines=33> */
.L_x_3604:
        /* <DEDUP_REMOVED lines=14> */
.L_x_3606:
[----:B------:R-:W-:Y:S05]  /*3a70*/  BSYNC B0 ;  /* 0x0000000000007941 */ /* 0x000fea0003800000 */
.L_x_3605:
        /* <DEDUP_REMOVED lines=11> */
.L_x_3607:
        /* <DEDUP_REMOVED lines=13> */
.L_x_3609:
[----:B------:R-:W-:Y:S05]  /*3c00*/  BSYNC B0 ;  /* 0x0000000000007941 */ /* 0x000fea0003800000 */
.L_x_3608:
[----:B------:R-:W-:Y:S02]  /*3c10*/  IADD3 R10, R5, R10, RZ ;  /* 0x0000000a050a7210 */ /* 0x000fe40007ffe0ff */
[----:B------:R-:W-:Y:S02]  /*3c20*/  IADD3 R8, R8, 0x1, RZ ;  /* 0x0000000108087810 */ /* 0x000fe40007ffe0ff */
[----:B------:R-:W-:-:S13]  /*3c30*/  ISETP.GE.AND P0, PT, R10, UR4, PT ;  /* 0x000000040a007c0c */ /* 0x000fda000bf06270 */
[----:B------:R-:W-:Y:S05]  /*3c40*/  @!P0 BRA `(.L_x_3610) ;  /* 0xffffffc400a88947 */ /* 0x000fea000383ffff */
[----:B------:R-:W-:Y:S05]  /*3c50*/  EXIT ;  /* 0x000000000000794d */ /* 0x000fea0003800000 */
.L_x_3611:
        /* <DEDUP_REMOVED lines=10> */
.L_x_5186:


//--------------------- .text._Z35group_norm_nhwc_fwd_one_pass_kernelI11Bf16IOFp16WLi256ELi56ELi448EEv26Group_norm_nhwc_fwd_params --------------------------
	.section	.text._Z35group_norm_nhwc_fwd_one_pass_kernelI11Bf16IOFp16WLi256ELi56ELi448EEv26Group_norm_nhwc_fwd_params,"ax",@progbits
	.align	128
        .global         _Z35group_norm_nhwc_fwd_one_pass_kernelI11Bf16IOFp16WLi256ELi56ELi448EEv26Group_norm_nhwc_fwd_params
        .type           _Z35group_norm_nhwc_fwd_one_pass_kernelI11Bf16IOFp16WLi256ELi56ELi448EEv26Group_norm_nhwc_fwd_params,@function
        .size           _Z35group_norm_nhwc_fwd_one_pass_kernelI11Bf16IOFp16WLi256ELi56ELi448EEv26Group_norm_nhwc_fwd_params,(.L_x_5187 - _Z35group_norm_nhwc_fwd_one_pass_kernelI11Bf16IOFp16WLi256ELi56ELi448EEv26Group_norm_nhwc_fwd_params)
        .other          _Z35group_norm_nhwc_fwd_one_pass_kernelI11Bf16IOFp16WLi256ELi56ELi448EEv26Group_norm_nhwc_fwd_params,@"STO_CUDA_ENTRY STV_DEFAULT"
_Z35group_norm_nhwc_fwd_one_pass_kernelI11Bf16IOFp16WLi256ELi56ELi448EEv26Group_norm_nhwc_fwd_params:
.text._Z35group_norm_nhwc_fwd_one_pass_kernelI11Bf16IOFp16WLi256ELi56ELi448EEv26Group_norm_nhwc_fwd_params:
        /* <DEDUP_REMOVED lines=58> */
.L_x_3669:
        /* <DEDUP_REMOVED lines=36> */
[----:B------:R-:W-:-:S09]  /*05e0*/  @!P5 IADD3 R3, -R3, RZ, RZ ;  /* 0x000000ff0303d210 */ /* 0x000fd20007ffe1ff */
        /* <DEDUP_REMOVED lines=61> */
[----:B------:R-:W-:Y:S01]  /*09c0*/  @P4 LEA.HI.X R9, R16, R25, R0, 0x1, P5 ;  /* 0x0000001910094211 */ /* 0x000fe200028f0c00 */
[----:B------:R-:W-:Y:S01]  /*09d0*/  @!P6 IMAD.IADD R0, R13, 0x1, R15 ;  /* 0x000000010d00e824 */ /* 0x000fe200078e020f */
[----:B-1----:R-:W-:-:S04]  /*09e0*/  @!P6 LEA R14, P5, R12, R20, 0x1 ;  /* 0x000000140c0ee211 */ /* 0x002fc800078a08ff */
[----:B------:R-:W-:Y:S02]  /*09f0*/  @!P6 LEA.HI.X R15, R12, R21, R0, 0x1, P5 ;  /* 0x000000150c0fe211 */ /* 0x000fe400028f0c00 */
[----:B------:R-:W-:-:S03]  /*0a00*/  ISETP.GE.U32.AND P5, PT, R68, UR12, PT ;  /* 0x0000000c44007c0c */ /* 0x000fc6000bfa6070 */
[----:B------:R0:W2:Y:S01]  /*0a10*/  @!P6 LDG.E R56, desc[UR8][R14.64] ;  /* 0x000000080e38e981 */ /* 0x0000a2000c1e1900 */
[----:B------:R-:W-:-:S04]  /*0a20*/  ISETP.GE.AND.EX P5, PT, R57, UR13, PT, P5 ;  /* 0x0000000d39007c0c */ /* 0x000fc8000bfa6350 */
[----:B------:R-:W-:-:S13]  /*0a30*/  ISETP.GT.U32.OR P5, PT, R88, 0x1bf, P5 ;  /* 0x000001bf5800780c */ /* 0x000fda0002fa4470 */
[----:B------:R-:W1:Y:S01]  /*0a40*/  @!P5 LDC.64 R16, c[0x0][0x270] ;  /* 0x00009c00ff10db82 */ /* 0x000e620000000a00 */
[----:B------:R-:W-:Y:S02]  /*0a50*/  @!P5 MOV R12, R70 ;  /* 0x00000046000cd202 */ /* 0x000fe40000000f00 */
[----:B------:R-:W-:-:S05]  /*0a60*/  @!P5 MOV R13, R73 ;  /* 0x00000049000dd202 */ /* 0x000fca0000000f00 */
        /* <DEDUP_REMOVED lines=132> */
[----:B0-----:R-:W-:Y:S01]  /*12b0*/  @!P5 MOV R3, R73 ;  /* 0x000000490003d202 */ /* 0x001fe20000000f00 */
[----:B------:R-:W-:Y:S02]  /*12c0*/  @!P5 IMAD.MOV.U32 R2, RZ, RZ, R70 ;  /* 0x000000ffff02d224 */ /* 0x000fe400078e0046 */
        /* <DEDUP_REMOVED lines=45> */
[----:B------:R-:W-:Y:S01]  /*15a0*/  SHF.L.U32 R5, R4, 0x10, RZ ;  /* 0x0000001004057819 */ /* 0x000fe200000006ff */
        /* <DEDUP_REMOVED lines=91> */
[C-C-:B------:R-:W-:Y:S01]  /*1b60*/  FADD.FTZ R5, R3.reuse, R6.reuse ;  /* 0x0000000603057221 */ /* 0x140fe20000010000 */
[----:B------:R-:W-:Y:S01]  /*1b70*/  PRMT R6, R12, 0x7632, R6 ;  /* 0x000076320c067816 */ /* 0x000fe20000000006 */
[----:B------:R-:W-:Y:S01]  /*1b80*/  FFMA.FTZ R3, R3, R3, R4 ;  /* 0x0000000303037223 */ /* 0x000fe20000010004 */
[----:B------:R-:W-:Y:S01]  /*1b90*/  SHF.L.U32 R4, R13, 0x10, RZ ;  /* 0x000000100d047819 */ /* 0x000fe200000006ff */
[----:B------:R-:W-:Y:S01]  /*1ba0*/  FADD.FTZ R0, R0, R5 ;  /* 0x0000000500007221 */ /* 0x000fe20000010000 */
[----:B------:R-:W-:Y:S01]  /*1bb0*/  FMUL.FTZ R5, R7, R7 ;  /* 0x0000000707057220 */ /* 0x000fe20000410000 */
[----:B------:R-:W-:-:S02]  /*1bc0*/  IMAD.U32 R6, R6, 0x10000, RZ ;  /* 0x0001000006067824 */ /* 0x000fc400078e00ff */
[----:B------:R-:W-:Y:S01]  /*1bd0*/  FADD.FTZ R2, R2, R3 ;  /* 0x0000000302027221 */ /* 0x000fe20000010000 */
[----:B------:R-:W-:Y:S01]  /*1be0*/  SHF.L.U32 R3, R12, 0x10, RZ ;  /* 0x000000100c037819 */ /* 0x000fe200000006ff */
[C---:B------:R-:W-:Y:S01]  /*1bf0*/  FFMA.FTZ R5, R4.reuse, R4, R5 ;  /* 0x0000000404057223 */ /* 0x040fe20000010005 */
[----:B------:R-:W-:Y:S01]  /*1c00*/  FADD.FTZ R7, R4, R7 ;  /* 0x0000000704077221 */ /* 0x000fe20000010000 */
[----:B------:R-:W-:Y:S02]  /*1c10*/  FMUL.FTZ R4, R6, R6 ;  /* 0x0000000606047220 */ /* 0x000fe40000410000 */
        /* <DEDUP_REMOVED lines=87> */
.L_x_3613:
[----:B------:R-:W-:Y:S05]  /*2190*/  BSYNC B0 ;  /* 0x0000000000007941 */ /* 0x000fea0003800000 */
.L_x_3612:
        /* <DEDUP_REMOVED lines=31> */
.L_x_3616:
[----:B0-----:R-:W2:Y:S04]  /*2390*/  LDG.E.STRONG.GPU R30, desc[UR8][R28.64] ;  /* 0x000000081c1e7981 */ /* 0x001ea8000c1ef900 */
[----:B--2---:R-:W-:Y:S01]  /*23a0*/  CCTL.IVALL ;  /* 0x00000000ff00798f */ /* 0x004fe20002000000 */
[----:B------:R-:W-:Y:S05]  /*23b0*/  YIELD ;  /* 0x0000000000007946 */ /* 0x000fea0003800000 */
[----:B------:R-:W-:-:S13]  /*23c0*/  ISETP.NE.AND P6, PT, R30, R33, PT ;  /* 0x000000211e00720c */ /* 0x000fda0003fc5270 */
[----:B------:R-:W-:Y:S05]  /*23d0*/  @P6 BRA `(.L_x_3616) ;  /* 0xfffffffc00ec6947 */ /* 0x000fea000383ffff */
.L_x_3615:
        /* <DEDUP_REMOVED lines=11> */
.L_x_3618:
        /* <DEDUP_REMOVED lines=63> */
.L_x_3617:
        /* <DEDUP_REMOVED lines=22> */
.L_x_3620:
[----:B------:R-:W-:Y:S05]  /*29e0*/  BSYNC B0 ;  /* 0x0000000000007941 */ /* 0x000fea0003800000 */
.L_x_3619:
        /* <DEDUP_REMOVED lines=33> */
.L_x_3614:
        /* <DEDUP_REMOVED lines=47> */
[----:B--2---:R-:W-:Y:S02]  /*2ef0*/  HADD2.F32 R20, -RZ, R41.H0_H0 ;  /* 0x20000029ff147230 */ /* 0x004fe40000004100 */
[----:B---3--:R-:W-:Y:S02]  /*2f00*/  HADD2.F32 R28, -RZ, R44.H0_H0 ;  /* 0x2000002cff1c7230 */ /* 0x008fe40000004100 */
[----:B------:R-:W-:Y:S01]  /*2f10*/  FADD.FTZ R44, -R30, R11 ;  /* 0x0000000b1e2c7221 */ /* 0x000fe20000010100 */
[----:B----4-:R-:W-:Y:S02]  /*2f20*/  HADD2.F32 R29, -RZ, R45.H0_H0 ;  /* 0x2000002dff1d7230 */ /* 0x010fe40000004100 */
[----:B------:R-:W-:-:S03]  /*2f30*/  HADD2.F32 R33, -RZ, R90.H0_H0 ;  /* 0x2000005aff217230 */ /* 0x000fc60000004100 */
        /* <DEDUP_REMOVED lines=13> */
.L_x_3621:
        /* <DEDUP_REMOVED lines=14> */
.L_x_3623:
[----:B------:R-:W-:Y:S05]  /*30f0*/  BSYNC B0 ;  /* 0x0000000000007941 */ /* 0x000fea0003800000 */
.L_x_3622:
        /* <DEDUP_REMOVED lines=17> */
.L_x_3624:
        /* <DEDUP_REMOVED lines=14> */
.L_x_3626:
[----:B------:R-:W-:Y:S05]  /*32f0*/  BSYNC B0 ;  /* 0x0000000000007941 */ /* 0x000fea0003800000 */
.L_x_3625:
[-C--:B------:R-:W-:Y:S01]  /*3300*/  FMUL.FTZ R34, R34, R31.reuse ;  /* 0x0000001f22227220 */ /* 0x080fe20000410000 */
[----:B------:R-:W-:Y:S01]  /*3310*/  FMUL.FTZ R46, R46, R31 ;  /* 0x0000001f2e2e7220 */ /* 0x000fe20000410000 */
[----:B------:R-:W-:Y:S02]  /*3320*/  SHF.L.U32 R35, R17, 0x10, RZ ;  /* 0x0000001011237819 */ /* 0x000fe400000006ff */
        /* <DEDUP_REMOVED lines=16> */
.L_x_3627:
        /* <DEDUP_REMOVED lines=14> */
.L_x_3629:
[----:B------:R-:W-:Y:S05]  /*3510*/  BSYNC B0 ;  /* 0x0000000000007941 */ /* 0x000fea0003800000 */
.L_x_3628:
        /* <DEDUP_REMOVED lines=21> */
.L_x_3630:
        /* <DEDUP_REMOVED lines=14> */
.L_x_3632:
[----:B------:R-:W-:Y:S05]  /*3750*/  BSYNC B0 ;  /* 0x0000000000007941 */ /* 0x000fea0003800000 */
.L_x_3631:
        /* <DEDUP_REMOVED lines=14> */
.L_x_3633:
        /* <DEDUP_REMOVED lines=14> */
.L_x_3635:
[----:B------:R-:W-:Y:S05]  /*3920*/  BSYNC B0 ;  /* 0x0000000000007941 */ /* 0x000fea0003800000 */
.L_x_3634:
        /* <DEDUP_REMOVED lines=22> */
.L_x_3636:
        /* <DEDUP_REMOVED lines=14> */
.L_x_3638:
[----:B------:R-:W-:Y:S05]  /*3b70*/  BSYNC B0 ;  /* 0x0000000000007941 */ /* 0x000fea0003800000 */
.L_x_3637:
        /* <DEDUP_REMOVED lines=22> */
.L_x_3639:
        /* <DEDUP_REMOVED lines=14> */
.L_x_3641:
[----:B------:R-:W-:Y:S05]  /*3dc0*/  BSYNC B0 ;  /* 0x0000000000007941 */ /* 0x000fea0003800000 */
.L_x_3640:
        /* <DEDUP_REMOVED lines=22> */
.L_x_3642:
        /* <DEDUP_REMOVED lines=14> */
.L_x_3644:
[----:B------:R-:W-:Y:S05]  /*4010*/  BSYNC B0 ;  /* 0x0000000000007941 */ /* 0x000fea0003800000 */
.L_x_3643:
        /* <DEDUP_REMOVED lines=22> */
.L_x_3645:
        /* <DEDUP_REMOVED lines=14> */
.L_x_3647:
[----:B------:R-:W-:Y:S05]  /*4260*/  BSYNC B0 ;  /* 0x0000000000007941 */ /* 0x000fea0003800000 */
.L_x_3646:
        /* <DEDUP_REMOVED lines=22> */
.L_x_3648:
        /* <DEDUP_REMOVED lines=14> */
.L_x_3650:
[----:B------:R-:W-:Y:S05]  /*44b0*/  BSYNC B0 ;  /* 0x0000000000007941 */ /* 0x000fea0003800000 */
.L_x_3649:
        /* <DEDUP_REMOVED lines=22> */
.L_x_3651:
        /* <DEDUP_REMOVED lines=14> */
.L_x_3653:
[----:B------:R-:W-:Y:S05]  /*4700*/  BSYNC B0 ;  /* 0x0000000000007941 */ /* 0x000fea0003800000 */
.L_x_3652:
        /* <DEDUP_REMOVED lines=22> */
.L_x_3654:
        /* <DEDUP_REMOVED lines=14> */
.L_x_3656:
[----:B------:R-:W-:Y:S05]  /*4950*/  BSYNC B0 ;  /* 0x0000000000007941 */ /* 0x000fea0003800000 */
.L_x_3655:
        /* <DEDUP_REMOVED lines=22> */
.L_x_3657:
        /* <DEDUP_REMOVED lines=14> */
.L_x_3659:
[----:B------:R-:W-:Y:S05]  /*4ba0*/  BSYNC B0 ;  /* 0x0000000000007941 */ /* 0x000fea0003800000 */
.L_x_3658:
        /* <DEDUP_REMOVED lines=22> */
.L_x_3660:
        /* <DEDUP_REMOVED lines=14> */
.L_x_3662:
[----:B------:R-:W-:Y:S05]  /*4df0*/  BSYNC B0 ;  /* 0x0000000000007941 */ /* 0x000fea0003800000 */
.L_x_3661:
        /* <DEDUP_REMOVED lines=22> */
.L_x_3663:
        /* <DEDUP_REMOVED lines=14> */
.L_x_3665:
[----:B------:R-:W-:Y:S05]  /*5040*/  BSYNC B0 ;  /* 0x0000000000007941 */ /* 0x000fea0003800000 */
.L_x_3664:
        /* <DEDUP_REMOVED lines=22> */
.L_x_3666:
        /* <DEDUP_REMOVED lines=13> */
.L_x_3668:
[----:B------:R-:W-:Y:S05]  /*5280*/  BSYNC B0 ;  /* 0x0000000000007941 */ /* 0x000fea0003800000 */
.L_x_3667:
[----:B------:R-:W1:Y:S01]  /*5290*/  LDC R0, c[0x0][0x10] ;  /* 0x00000400ff007b82 */ /* 0x000e620000000800 */
[----:B------:R-:W-:Y:S02]  /*52a0*/  IADD3 R76, R76, 0x1, RZ ;  /* 0x000000014c4c7810 */ /* 0x000fe40007ffe0ff */
[----:B-1----:R-:W-:-:S04]  /*52b0*/  IADD3 R77, R0, R77, RZ ;  /* 0x0000004d004d7210 */ /* 0x002fc80007ffe0ff */
[----:B------:R-:W-:-:S13]  /*52c0*/  ISETP.GE.AND P5, PT, R77, UR4, PT ;  /* 0x000000044d007c0c */ /* 0x000fda000bfa6270 */
[----:B------:R-:W-:Y:S05]  /*52d0*/  @!P5 BRA `(.L_x_3669) ;  /* 0xffffffb00030d947 */ /* 0x000fea000383ffff */
[----:B------:R-:W-:Y:S05]  /*52e0*/  EXIT ;  /* 0x000000000000794d */ /* 0x000fea0003800000 */
.L_x_3670:
        /* <DEDUP_REMOVED lines=9> */
.L_x_5187:


//--------------------- .text._Z35group_norm_nhwc_fwd_one_pass_kernelI11Bf16IOFp16WLi512ELi56ELi448EEv26Group_norm_nhwc_fwd_params --------------------------
	.section	.text._Z35group_norm_nhwc_fwd_one_pass_kernelI11Bf16IOFp16WLi512ELi56ELi448EEv26Group_norm_nhwc_fwd_params,"ax",@progbits
	.align	128
        .global         _Z35group_norm_nhwc_fwd_one_pass_kernelI11Bf16IOFp16WLi512ELi56ELi448EEv26Group_norm_nhwc_fwd_params
        .type           _Z35group_norm_nhwc_fwd_one_pass_kernelI11Bf16IOFp16WLi512ELi56ELi448EEv26Group_norm_nhwc_fwd_params,@function
        .size           _Z35group_norm_nhwc_fwd_one_pass_kernelI11Bf16IOFp16WLi512ELi56ELi448EEv26Group_norm_nhwc_fwd_params,(.L_x_5188 - _Z35group_norm_nhwc_fwd_one_pass_kernelI11Bf16IOFp16WLi512ELi56ELi448EEv26Group_norm_nhwc_fwd_params)
        .other          _Z35group_norm_nhwc_fwd_one_pass_kernelI11Bf16IOFp16WLi512ELi56ELi448EEv26Group_norm_nhwc_fwd_params,@"STO_CUDA_ENTRY STV_DEFAULT"
_Z35group_norm_nhwc_fwd_one_pass_kernelI11Bf16IOFp16WLi512ELi56ELi448EEv26Group_norm_nhwc_fwd_params:
.text._Z35group_norm_nhwc_fwd_one_pass_kernelI11Bf16IOFp16WLi512ELi56ELi448EEv26Group_norm_nhwc_fwd_params:
        /* <DEDUP_REMOVED lines=196> */
.L_x_3776:
        /* <DEDUP_REMOVED lines=341> */
[----:B------:R-:W-:-:S04]  /*2190*/  @P4 IMAD.WIDE.U32 R28, R31, R8, R28 ;  /* 0x000000081f1c4225 */ /* 0x000fc800078e001c */
[----:B------:R-:W-:Y:S01]  /*21a0*/  VIADD R31, R0, 0x190 ;  /* 0x00000190001f7836 */ /* 0x000fe20000000000 */
[----:B------:R-:W-:Y:S02]  /*21b0*/  @P4 IADD3 R8, R29, R9, RZ ;  /* 0x000000091d084210 */ /* 0x000fe40007ffe0ff */
[C---:B----4-:R-:W-:Y:S02]  /*21c0*/  @P4 LEA R40, P5, R28.reuse, R40, 0x1 ;  /* 0x000000281c284211 */ /* 0x050fe400078a08ff */
[----:B------:R-:W-:Y:S02]  /*21d0*/  @P6 MOV R29, R71 ;  /* 0x00000047001d6202 */ /* 0x000fe40000000f00 */
[----:B------:R-:W-:Y:S02]  /*21e0*/  @P4 LEA.HI.X R41, R28, R41, R8, 0x1, P5 ;  /* 0x000000291c294211 */ /* 0x000fe400028f0c08 */
[----:B------:R-:W0:Y:S01]  /*21f0*/  @P6 LDC.64 R8, c[0x0][0x270] ;  /* 0x00009c00ff086b82 */ /* 0x000e220000000a00 */
[----:B------:R-:W-:-:S02]  /*2200*/  ISETP.NE.AND P4, PT, R7, RZ, PT ;  /* 0x000000ff0700720c */ /* 0x000fc40003f85270 */
[----:B------:R-:W-:-:S05]  /*2210*/  SHF.R.S32.HI R7, RZ, 0x1f, R31 ;  /* 0x0000001fff077819 */ /* 0x000fca000001141f */
[----:B0-----:R-:W-:-:S04]  /*2220*/  @P6 IMAD R28, R7, R8, RZ ;  /* 0x00000008071c6224 */ /* 0x001fc800078e02ff */
[----:B------:R-:W-:Y:S01]  /*2230*/  @P6 IMAD R7, R31, R9, R28 ;  /* 0x000000091f076224 */ /* 0x000fe200078e021c */
[----:B------:R-:W-:-:S05]  /*2240*/  @P6 MOV R28, R72 ;  /* 0x00000048001c6202 */ /* 0x000fca0000000f00 */
[----:B------:R-:W-:Y:S01]  /*2250*/  @P6 IMAD.WIDE.U32 R28, R31, R8, R28 ;  /* 0x000000081f1c6225 */ /* 0x000fe200078e001c */
[----:B------:R-:W-:Y:S01]  /*2260*/  IADD3 R31, R0, 0x1a0, RZ ;  /* 0x000001a0001f7810 */ /* 0x000fe20007ffe0ff */
[----:B------:R-:W0:Y:S03]  /*2270*/  @P0 LDC.64 R8, c[0x0][0x270] ;  /* 0x00009c00ff080b82 */ /* 0x000e260000000a00 */
[----:B------:R-:W-:Y:S02]  /*2280*/  @P6 IADD3 R7, R29, R7, RZ ;  /* 0x000000071d076210 */ /* 0x000fe40007ffe0ff */
[C---:B-1----:R-:W-:Y:S02]  /*2290*/  @P6 LEA R38, P5, R28.reuse, R38, 0x1 ;  /* 0x000000261c266211 */ /* 0x042fe400078a08ff */
[----:B------:R-:W-:Y:S02]  /*22a0*/  @P0 MOV R29, R71 ;  /* 0x00000047001d0202 */ /* 0x000fe40000000f00 */
[----:B------:R-:W-:-:S02]  /*22b0*/  @P6 LEA.HI.X R39, R28, R39, R7, 0x1, P5 ;  /* 0x000000271c276211 */ /* 0x000fc400028f0c07 */
[----:B------:R-:W-:-:S05]  /*22c0*/  SHF.R.S32.HI R7, RZ, 0x1f, R31 ;  /* 0x0000001fff077819 */ /* 0x000fca000001141f */
[----:B0-----:R-:W-:-:S04]  /*22d0*/  @P0 IMAD R28, R7, R8, RZ ;  /* 0x00000008071c0224 */ /* 0x001fc800078e02ff */
[----:B------:R-:W-:Y:S02]  /*22e0*/  @P0 IMAD R7, R31, R9, R28 ;  /* 0x000000091f070224 */ /* 0x000fe400078e021c */
[----:B------:R-:W-:-:S04]  /*22f0*/  @P0 IMAD.MOV.U32 R28, RZ, RZ, R72 ;  /* 0x000000ffff1c0224 */ /* 0x000fc800078e0048 */
[----:B------:R-:W-:Y:S01]  /*2300*/  @P0 IMAD.WIDE.U32 R28, R31, R8, R28 ;  /* 0x000000081f1c0225 */ /* 0x000fe200078e001c */
[----:B------:R-:W-:Y:S01]  /*2310*/  IADD3 R31, R0, 0x1b0, RZ ;  /* 0x000001b0001f7810 */ /* 0x000fe20007ffe0ff */
[----:B------:R-:W0:Y:S03]  /*2320*/  @P1 LDC.64 R8, c[0x0][0x270] ;  /* 0x00009c00ff081b82 */ /* 0x000e260000000a00 */
[----:B------:R-:W-:Y:S01]  /*2330*/  @P0 IADD3 R7, R29, R7, RZ ;  /* 0x000000071d070210 */ /* 0x000fe20007ffe0ff */
[----:B------:R-:W-:Y:S01]  /*2340*/  @P1 IMAD.MOV.U32 R29, RZ, RZ, R71 ;  /* 0x000000ffff1d1224 */ /* 0x000fe200078e0047 */
[----:B------:R-:W-:-:S04]  /*2350*/  @P0 LEA R36, P5, R28, R36, 0x1 ;  /* 0x000000241c240211 */ /* 0x000fc800078a08ff */
[----:B------:R-:W-:Y:S02]  /*2360*/  @P0 LEA.HI.X R37, R28, R37, R7, 0x1, P5 ;  /* 0x000000251c250211 */ /* 0x000fe400028f0c07 */
[----:B------:R-:W-:Y:S02]  /*2370*/  SHF.R.S32.HI R7, RZ, 0x1f, R31 ;  /* 0x0000001fff077819 */ /* 0x000fe4000001141f */
        /* <DEDUP_REMOVED lines=8> */
[----:B------:R-:W0:Y:S03]  /*2400*/  @P2 LDC.64 R8, c[0x0][0x270] ;  /* 0x00009c00ff082b82 */ /* 0x000e260000000a00 */
[----:B------:R-:W-:Y:S02]  /*2410*/  @P1 IADD3 R7, R29, R7, RZ ;  /* 0x000000071d071210 */ /* 0x000fe40007ffe0ff */
[C---:B---3--:R-:W-:Y:S02]  /*2420*/  @P1 LEA R34, P5, R28.reuse, R34, 0x1 ;  /* 0x000000221c221211 */ /* 0x048fe400078a08ff */
[----:B------:R-:W-:Y:S02]  /*2430*/  @P2 MOV R29, R71 ;  /* 0x00000047001d2202 */ /* 0x000fe40000000f00 */
[----:B------:R-:W-:-:S02]  /*2440*/  @P1 LEA.HI.X R35, R28, R35, R7, 0x1, P5 ;  /* 0x000000231c231211 */ /* 0x000fc400028f0c07 */
[----:B------:R-:W-:Y:S02]  /*2450*/  SHF.R.S32.HI R7, RZ, 0x1f, R31 ;  /* 0x0000001fff077819 */ /* 0x000fe4000001141f */
        /* <DEDUP_REMOVED lines=493> */
.L_x_3672:
[----:B------:R-:W-:Y:S05]  /*4330*/  BSYNC B0 ;  /* 0x0000000000007941 */ /* 0x000fea0003800000 */
.L_x_3671:
        /* <DEDUP_REMOVED lines=35> */
.L_x_3675:
[----:B-1----:R-:W2:Y:S04]  /*4570*/  LDG.E.STRONG.GPU R37, desc[UR8][R34.64] ;  /* 0x0000000822257981 */ /* 0x002ea8000c1ef900 */
[----:B--2---:R-:W-:Y:S01]  /*4580*/  CCTL.IVALL ;  /* 0x00000000ff00798f */ /* 0x004fe20002000000 */
[----:B------:R-:W-:Y:S05]  /*4590*/  YIELD ;  /* 0x0000000000007946 */ /* 0x000fea0003800000 */
[----:B------:R-:W-:-:S13]  /*45a0*/  ISETP.NE.AND P6, PT, R37, R40, PT ;  /* 0x000000282500720c */ /* 0x000fda0003fc5270 */
[----:B------:R-:W-:Y:S05]  /*45b0*/  @P6 BRA `(.L_x_3675) ;  /* 0xfffffffc00ec6947 */ /* 0x000fea000383ffff */
.L_x_3674:
        /* <DEDUP_REMOVED lines=11> */
.L_x_3677:
        /* <DEDUP_REMOVED lines=63> */
.L_x_3676:
        /* <DEDUP_REMOVED lines=18> */
.L_x_3679:
[----:B------:R-:W-:Y:S05]  /*4b80*/  BSYNC B0 ;  /* 0x0000000000007941 */ /* 0x000fea0003800000 */
.L_x_3678:
        /* <DEDUP_REMOVED lines=33> */
.L_x_3673:
        /* <DEDUP_REMOVED lines=28> */
[----:B------:R-:W3:Y:S01]  /*4f60*/  LDG.E.U16 R46, desc[UR8][R34.64+0x2] ;  /* 0x00000208222e7981 */ /* 0x000ee2000c1e1500 */
[----:B-1----:R-:W-:Y:S02]  /*4f70*/  @P5 FADD.FTZ R40, R36, R37 ;  /* 0x0000002524285221 */ /* 0x002fe40000010000 */
[----:B------:R-:W0:Y:S01]  /*4f80*/  LDC.64 R36, c[0x0][0x230] ;  /* 0x00008c00ff247b82 */ /* 0x000e220000000a00 */
[----:B------:R-:W-:Y:S01]  /*4f90*/  SHF.L.U32 R97, R9, 0x10, RZ ;  /* 0x0000001009617819 */ /* 0x000fe200000006ff */
[----:B------:R1:W4:Y:S01]  /*4fa0*/  @P5 MUFU.RSQ R45, R40 ;  /* 0x00000028002d5308 */ /* 0x0003220000001400 */
[----:B0-----:R-:W-:-:S05]  /*4fb0*/  IMAD.WIDE R36, R41, 0x2, R36 ;  /* 0x0000000229247825 */ /* 0x001fca00078e0224 */
[----:B------:R-:W5:Y:S04]  /*4fc0*/  LDG.E.U16 R41, desc[UR8][R36.64] ;  /* 0x0000000824297981 */ /* 0x000f68000c1e1500 */
[----:B------:R0:W3:Y:S01]  /*4fd0*/  LDG.E.U16 R47, desc[UR8][R36.64+0x2] ;  /* 0x00000208242f7981 */ /* 0x0000e2000c1e1500 */
[----:B------:R-:W-:Y:S02]  /*4fe0*/  SHF.L.U32 R14, R14, 0x10, RZ ;  /* 0x000000100e0e7819 */ /* 0x000fe400000006ff */
[----:B------:R-:W-:Y:S02]  /*4ff0*/  SHF.L.U32 R9, R15, 0x10, RZ ;  /* 0x000000100f097819 */ /* 0x000fe400000006ff */
[----:B------:R-:W-:Y:S02]  /*5000*/  SHF.L.U32 R20, R20, 0x10, RZ ;  /* 0x0000001014147819 */ /* 0x000fe400000006ff */
[----:B------:R-:W-:-:S02]  /*5010*/  SHF.L.U32 R15, R21, 0x10, RZ ;  /* 0x00000010150f7819 */ /* 0x000fc400000006ff */
[----:B------:R-:W-:Y:S02]  /*5020*/  SHF.L.U32 R27, R27, 0x10, RZ ;  /* 0x000000101b1b7819 */ /* 0x000fe400000006ff */
[----:B------:R-:W-:Y:S01]  /*5030*/  SHF.L.U32 R21, R48, 0x10, RZ ;  /* 0x0000001030157819 */ /* 0x000fe200000006ff */
[----:B------:R-:W-:Y:S01]  /*5040*/  IMAD.U32 R102, R22, 0x10000, RZ ;  /* 0x0001000016667824 */ /* 0x000fe200078e00ff */
[----:B0-----:R-:W-:Y:S01]  /*5050*/  SHF.L.U32 R37, R55, 0x10, RZ ;  /* 0x0000001037257819 */ /* 0x001fe200000006ff */
[----:B------:R-:W-:Y:S01]  /*5060*/  IMAD.U32 R22, R49, 0x10000, RZ ;  /* 0x0001000031167824 */ /* 0x000fe200078e00ff */
[----:B------:R-:W-:Y:S01]  /*5070*/  SHF.L.U32 R49, R56, 0x10, RZ ;  /* 0x0000001038317819 */ /* 0x000fe200000006ff */
[----:B------:R-:W-:Y:S01]  /*5080*/  IMAD.U32 R42, R13, 0x10000, RZ ;  /* 0x000100000d2a7824 */ /* 0x000fe200078e00ff */
[----:B------:R-:W-:Y:S01]  /*5090*/  SHF.L.U32 R13, R19, 0x10, RZ ;  /* 0x00000010130d7819 */ /* 0x000fe200000006ff */
[----:B------:R-:W-:Y:S01]  /*50a0*/  IMAD.U32 R35, R54, 0x10000, RZ ;  /* 0x0001000036237824 */ /* 0x000fe200078e00ff */
[----:B------:R-:W-:-:S02]  /*50b0*/  SHF.L.U32 R92, R10, 0x10, RZ ;  /* 0x000000100a5c7819 */ /* 0x000fc400000006ff */
[----:B------:R-:W-:Y:S02]  /*50c0*/  SHF.L.U32 R87, R11, 0x10, RZ ;  /* 0x000000100b577819 */ /* 0x000fe400000006ff */
[----:B------:R-:W-:Y:S01]  /*50d0*/  SHF.L.U32 R43, R12, 0x10, RZ ;  /* 0x000000100c2b7819 */ /* 0x000fe200000006ff */
[----:B------:R-:W-:Y:S01]  /*50e0*/  IMAD.U32 R12, R18, 0x10000, RZ ;  /* 0x00010000120c7824 */ /* 0x000fe200078e00ff */
[----:B------:R-:W-:Y:S01]  /*50f0*/  SHF.L.U32 R19, R26, 0x10, RZ ;  /* 0x000000101a137819 */ /* 0x000fe200000006ff */
[----:B------:R-:W-:Y:S01]  /*5100*/  FADD.FTZ R34, R37, -R44 ;  /* 0x8000002c25227221 */ /* 0x000fe20000010000 */
[----:B------:R-:W-:Y:S02]  /*5110*/  SHF.L.U32 R10, R16, 0x10, RZ ;  /* 0x00000010100a7819 */ /* 0x000fe400000006ff */
[----:B------:R-:W-:Y:S01]  /*5120*/  SHF.L.U32 R11, R17, 0x10, RZ ;  /* 0x00000010110b7819 */ /* 0x000fe200000006ff */
[----:B------:R-:W-:Y:S01]  /*5130*/  IMAD.U32 R17, R24, 0x10000, RZ ;  /* 0x0001000018117824 */ /* 0x000fe200078e00ff */
[----:B------:R-:W-:-:S02]  /*5140*/  SHF.L.U32 R16, R23, 0x10, RZ ;  /* 0x0000001017107819 */ /* 0x000fc400000006ff */
[----:B------:R-:W-:Y:S01]  /*5150*/  SHF.L.U32 R18, R25, 0x10, RZ ;  /* 0x0000001019127819 */ /* 0x000fe200000006ff */
[----:B-1----:R-:W-:Y:S01]  /*5160*/  IMAD.U32 R40, R59, 0x10000, RZ ;  /* 0x000100003b287824 */ /* 0x002fe200078e00ff */
[----:B------:R-:W-:Y:S02]  /*5170*/  SHF.L.U32 R23, R50, 0x10, RZ ;  /* 0x0000001032177819 */ /* 0x000fe400000006ff */
[----:B------:R-:W-:Y:S02]  /*5180*/  SHF.L.U32 R24, R51, 0x10, RZ ;  /* 0x0000001033187819 */ /* 0x000fe400000006ff */
[----:B------:R-:W-:Y:S02]  /*5190*/  SHF.L.U32 R25, R52, 0x10, RZ ;  /* 0x0000001034197819 */ /* 0x000fe400000006ff */
[C---:B------:R-:W-:Y:S02]  /*51a0*/  SHF.L.U32 R36, R57.reuse, 0x10, RZ ;  /* 0x0000001039247819 */ /* 0x040fe400000006ff */
[----:B------:R-:W-:Y:S01]  /*51b0*/  SHF.L.U32 R37, R58, 0x10, RZ ;  /* 0x000000103a257819 */ /* 0x000fe200000006ff */
        /* <DEDUP_REMOVED lines=26> */
[-C--:B----4-:R-:W-:Y:S01]  /*5360*/  FMUL.FTZ R102, R102, R45.reuse ;  /* 0x0000002d66667220 */ /* 0x090fe20000410000 */
        /* <DEDUP_REMOVED lines=28> */
[----:B------:R-:W-:Y:S02]  /*5530*/  PRMT R54, R59, 0x7632, R54 ;  /* 0x000076323b367816 */ /* 0x000fe40000000036 */
[----:B------:R-:W-:Y:S02]  /*5540*/  PRMT R55, R8, 0x7632, R55 ;  /* 0x0000763208377816 */ /* 0x000fe40000000037 */
        /* <DEDUP_REMOVED lines=73> */
[----:B--2---:R-:W-:-:S02]  /*59e0*/  HADD2.F32 R48, -RZ, R6.H0_H0 ;  /* 0x20000006ff307230 */ /* 0x004fc40000004100 */
        /* <DEDUP_REMOVED lines=19> */
[----:B-----5:R-:W-:-:S05]  /*5b20*/  HADD2.F32 R41, -RZ, R41.H0_H0 ;  /* 0x20000029ff297230 */ /* 0x020fca0000004100 */
        /* <DEDUP_REMOVED lines=32> */
[----:B------:R-:W-:Y:S01]  /*5d30*/  SHF.L.U32 R49, R65, 0x10, RZ ;  /* 0x0000001041317819 */ /* 0x000fe200000006ff */
[----:B------:R-:W-:-:S02]  /*5d40*/  IMAD.U32 R48, R64, 0x10000, RZ ;  /* 0x0001000040307824 */ /* 0x000fc400078e00ff */
        /* <DEDUP_REMOVED lines=8> */
[----:B---3--:R-:W-:Y:S02]  /*5dd0*/  HADD2.F32 R61, -RZ, R46.H0_H0 ;  /* 0x2000002eff3d7230 */ /* 0x008fe40000004100 */
[----:B------:R-:W-:Y:S01]  /*5de0*/  FMUL.FTZ R65, R65, R45 ;  /* 0x0000002d41417220 */ /* 0x000fe20000410000 */
[----:B------:R-:W-:-:S02]  /*5df0*/  HADD2.F32 R54, -RZ, R47.H0_H0 ;  /* 0x2000002fff367230 */ /* 0x000fc40000004100 */
        /* <DEDUP_REMOVED lines=54> */
.L_x_3680:
        /* <DEDUP_REMOVED lines=16> */
.L_x_3682:
[----:B------:R-:W-:Y:S05]  /*6260*/  BSYNC B0 ;  /* 0x0000000000007941 */ /* 0x000fea0003800000 */
.L_x_3681:
        /* <DEDUP_REMOVED lines=11> */
.L_x_3683:
        /* <DEDUP_REMOVED lines=16> */
.L_x_3685:
[----:B------:R-:W-:Y:S05]  /*6420*/  BSYNC B0 ;  /* 0x0000000000007941 */ /* 0x000fea0003800000 */
.L_x_3684:
        /* <DEDUP_REMOVED lines=11> */
.L_x_3686:
        /* <DEDUP_REMOVED lines=16> */
.L_x_3688:
[----:B------:R-:W-:Y:S05]  /*65e0*/  BSYNC B0 ;  /* 0x0000000000007941 */ /* 0x000fea0003800000 */
.L_x_3687:
        /* <DEDUP_REMOVED lines=12> */
.L_x_3689:
        /* <DEDUP_REMOVED lines=16> */
.L_x_3691:
[----:B------:R-:W-:Y:S05]  /*67b0*/  BSYNC B0 ;  /* 0x0000000000007941 */ /* 0x000fea0003800000 */
.L_x_3690:
        /* <DEDUP_REMOVED lines=11> */
.L_x_3692:
        /* <DEDUP_REMOVED lines=16> */
.L_x_3694:
[----:B------:R-:W-:Y:S05]  /*6970*/  BSYNC B0 ;  /* 0x0000000000007941 */ /* 0x000fea0003800000 */
.L_x_3693:
        /* <DEDUP_REMOVED lines=11> */
.L_x_3695:
        /* <DEDUP_REMOVED lines=16> */
.L_x_3697:
[----:B------:R-:W-:Y:S05]  /*6b30*/  BSYNC B0 ;  /* 0x0000000000007941 */ /* 0x000fea0003800000 */
.L_x_3696:
        /* <DEDUP_REMOVED lines=11> */
.L_x_3698:
        /* <DEDUP_REMOVED lines=16> */
.L_x_3700:
[----:B------:R-:W-:Y:S05]  /*6cf0*/  BSYNC B0 ;  /* 0x0000000000007941 */ /* 0x000fea0003800000 */
.L_x_3699:
        /* <DEDUP_REMOVED lines=11> */
.L_x_3701:
        /* <DEDUP_REMOVED lines=16> */
.L_x_3703:
[----:B------:R-:W-:Y:S05]  /*6eb0*/  BSYNC B0 ;  /* 0x0000000000007941 */ /* 0x000fea0003800000 */
.L_x_3702:
        /* <DEDUP_REMOVED lines=11> */
.L_x_3704:
        /* <DEDUP_REMOVED lines=16> */
.L_x_3706:
[----:B------:R-:W-:Y:S05]  /*7070*/  BSYNC B0 ;  /* 0x0000000000007941 */ /* 0x000fea0003800000 */
.L_x_3705:
        /* <DEDUP_REMOVED lines=11> */
.L_x_3707:
        /* <DEDUP_REMOVED lines=16> */
.L_x_3709:
[----:B------:R-:W-:Y:S05]  /*7230*/  BSYNC B0 ;  /* 0x0000000000007941 */ /* 0x000fea0003800000 */
.L_x_3708:
        /* <DEDUP_REMOVED lines=11> */
.L_x_3710:
        /* <DEDUP_REMOVED lines=16> */
.L_x_3712:
[----:B------:R-:W-:Y:S05]  /*73f0*/  BSYNC B0 ;  /* 0x0000000000007941 */ /* 0x000fea0003800000 */
.L_x_3711:
        /* <DEDUP_REMOVED lines=11> */
.L_x_3713:
        /* <DEDUP_REMOVED lines=16> */
.L_x_3715:
[----:B------:R-:W-:Y:S05]  /*75b0*/  BSYNC B0 ;  /* 0x0000000000007941 */ /* 0x000fea0003800000 */
.L_x_3714:
        /* <DEDUP_REMOVED lines=11> */
.L_x_3716:
        /* <DEDUP_REMOVED lines=16> */
.L_x_3718:
[----:B------:R-:W-:Y:S05]  /*7770*/  BSYNC B0 ;  /* 0x0000000000007941 */ /* 0x000fea0003800000 */
.L_x_3717:
        /* <DEDUP_REMOVED lines=11> */
.L_x_3719:
        /* <DEDUP_REMOVED lines=16> */
.L_x_3721:
[----:B------:R-:W-:Y:S05]  /*7930*/  BSYNC B0 ;  /* 0x0000000000007941 */ /* 0x000fea0003800000 */
.L_x_3720:
        /* <DEDUP_REMOVED lines=11> */
.L_x_3722:
        /* <DEDUP_REMOVED lines=16> */
.L_x_3724:
[----:B------:R-:W-:Y:S05]  /*7af0*/  BSYNC B0 ;  /* 0x0000000000007941 */ /* 0x000fea0003800000 */
.L_x_3723:
        /* <DEDUP_REMOVED lines=11> */
.L_x_3725:
        /* <DEDUP_REMOVED lines=16> */
.L_x_3727:
[----:B------:R-:W-:Y:S05]  /*7cb0*/  BSYNC B0 ;  /* 0x0000000000007941 */ /* 0x000fea0003800000 */
.L_x_3726:
        /* <DEDUP_REMOVED lines=11> */
.L_x_3728:
        /* <DEDUP_REMOVED lines=16> */
.L_x_3730:
[----:B------:R-:W-:Y:S05]  /*7e70*/  BSYNC B0 ;  /* 0x0000000000007941 */ /* 0x000fea0003800000 */
.L_x_3729:
        /* <DEDUP_REMOVED lines=11> */
.L_x_3731:
        /* <DEDUP_REMOVED lines=15> */
.L_x_3733:
[----:B------:R-:W-:Y:S05]  /*8020*/  BSYNC B0 ;  /* 0x0000000000007941 */ /* 0x000fea0003800000 */
.L_x_3732:
        /* <DEDUP_REMOVED lines=11> */
.L_x_3734:
        /* <DEDUP_REMOVED lines=15> */
.L_x_3736:
[----:B------:R-:W-:Y:S05]  /*81d0*/  BSYNC B0 ;  /* 0x0000000000007941 */ /* 0x000fea0003800000 */
.L_x_3735:
        /* <DEDUP_REMOVED lines=11> */
.L_x_3737:
        /* <DEDUP_REMOVED lines=15> */
.L_x_3739:
[----:B------:R-:W-:Y:S05]  /*8380*/  BSYNC B0 ;  /* 0x0000000000007941 */ /* 0x000fea0003800000 */
.L_x_3738:
        /* <DEDUP_REMOVED lines=11> */
.L_x_3740:
        /* <DEDUP_REMOVED lines=15> */
.L_x_3742:
[----:B------:R-:W-:Y:S05]  /*8530*/  BSYNC B0 ;  /* 0x0000000000007941 */ /* 0x000fea0003800000 */
.L_x_3741:
        /* <DEDUP_REMOVED lines=11> */
.L_x_3743:
        /* <DEDUP_REMOVED lines=15> */
.L_x_3745:
[----:B------:R-:W-:Y:S05]  /*86e0*/  BSYNC B0 ;  /* 0x0000000000007941 */ /* 0x000fea0003800000 */
.L_x_3744:
        /* <DEDUP_REMOVED lines=11> */
.L_x_3746:
        /* <DEDUP_REMOVED lines=15> */
.L_x_3748:
[----:B------:R-:W-:Y:S05]  /*8890*/  BSYNC B0 ;  /* 0x0000000000007941 */ /* 0x000fea0003800000 */
.L_x_3747:
        /* <DEDUP_REMOVED lines=11> */
.L_x_3749:
        /* <DEDUP_REMOVED lines=17> */
.L_x_3751:
[----:B------:R-:W-:Y:S05]  /*8a60*/  BSYNC B0 ;  /* 0x0000000000007941 */ /* 0x000fea0003800000 */
.L_x_3750:
        /* <DEDUP_REMOVED lines=11> */
.L_x_3752:
        /* <DEDUP_REMOVED lines=17> */
.L_x_3754:
[----:B------:R-:W-:Y:S05]  /*8c30*/  BSYNC B0 ;  /* 0x0000000000007941 */ /* 0x000fea0003800000 */
.L_x_3753:
        /* <DEDUP_REMOVED lines=11> */
.L_x_3755:
        /* <DEDUP_REMOVED lines=17> */
.L_x_3757:
[----:B------:R-:W-:Y:S05]  /*8e00*/  BSYNC B0 ;  /* 0x0000000000007941 */ /* 0x000fea0003800000 */
.L_x_3756:
        /* <DEDUP_REMOVED lines=11> */
.L_x_3758:
        /* <DEDUP_REMOVED lines=16> */
.L_x_3760:
[----:B------:R-:W-:Y:S05]  /*8fc0*/  BSYNC B0 ;  /* 0x0000000000007941 */ /* 0x000fea0003800000 */
.L_x_3759:
        /* <DEDUP_REMOVED lines=11> */
.L_x_3761:
        /* <DEDUP_REMOVED lines=16> */
.L_x_3763:
[----:B------:R-:W-:Y:S05]  /*9180*/  BSYNC B0 ;  /* 0x0000000000007941 */ /* 0x000fea0003800000 */
.L_x_3762:
        /* <DEDUP_REMOVED lines=11> */
.L_x_3764:
        /* <DEDUP_REMOVED lines=16> */
.L_x_3766:
[----:B------:R-:W-:Y:S05]  /*9340*/  BSYNC B0 ;  /* 0x0000000000007941 */ /* 0x000fea0003800000 */
.L_x_3765:
        /* <DEDUP_REMOVED lines=11> */
.L_x_3767:
        /* <DEDUP_REMOVED lines=16> */
.L_x_3769:
[----:B------:R-:W-:Y:S05]  /*9500*/  BSYNC B0 ;  /* 0x0000000000007941 */ /* 0x000fea0003800000 */
.L_x_3768:
        /* <DEDUP_REMOVED lines=11> */
.L_x_3770:
        /* <DEDUP_REMOVED lines=16> */
.L_x_3772:
[----:B------:R-:W-:Y:S05]  /*96c0*/  BSYNC B0 ;  /* 0x0000000000007941 */ /* 0x000fea0003800000 */
.L_x_3771:
        /* <DEDUP_REMOVED lines=11> */
.L_x_3773:
        /* <DEDUP_REMOVED lines=17> */
.L_x_3775:
[----:B------:R-:W-:Y:S05]  /*9890*/  BSYNC B0 ;  /* 0x0000000000007941 */ /* 0x000fea0003800000 */
.L_x_3774:
[----:B0-----:R-:W0:Y:S01]  /*98a0*/  LDC R7, c[0x0][0x10] ;  /* 0x00000400ff077b82 */ /* 0x001e220000000800 */
[----:B------:R-:W-:Y:S02]  /*98b0*/  IADD3 R3, R3, 0x1, RZ ;  /* 0x0000000103037810 */ /* 0x000fe40007ffe0ff */
[----:B0-----:R-:W-:-:S04]  /*98c0*/  IADD3 R2, R7, R2, RZ ;  /* 0x0000000207027210 */ /* 0x001fc80007ffe0ff */
[----:B------:R-:W-:-:S13]  /*98d0*/  ISETP.GE.AND P5, PT, R2, UR4, PT ;  /* 0x0000000402007c0c */ /* 0x000fda000bfa6270 */
[----:B------:R-:W-:Y:S05]  /*98e0*/  @!P5 BRA `(.L_x_3776) ;  /* 0xffffff7000d4d947 */ /* 0x000fea000383ffff */
[----:B------:R-:W-:Y:S05]  /*98f0*/  EXIT ;  /* 0x000000000000794d */ /* 0x000fea0003800000 */
.L_x_3777:
        /* <DEDUP_REMOVED lines=16> */
.L_x_5188:


//--------------------- .text._Z35group_norm_nhwc_fwd_one_pass_kernelI11Fp16IOFp32WLi64ELi56ELi448EEv26Group_norm_nhwc_fwd_params --------------------------
	.section	.text._Z35group_norm_nhwc_fwd_one_pass_kernelI11Fp16IOFp32WLi64ELi56ELi448EEv26Group_norm_nhwc_fwd_params,"ax",@progbits
	.align	128
        .global         _Z35group_norm_nhwc_fwd_one_pass_kernelI11Fp16IOFp32WLi64ELi56ELi448EEv26Group_norm_nhwc_fwd_params
        .type           _Z35group_norm_nhwc_fwd_one_pass_kernelI11Fp16IOFp32WLi64ELi56ELi448EEv26Group_norm_nhwc_fwd_params,@function
        .size           _Z35group_norm_nhwc_fwd_one_pass_kernelI11Fp16IOFp32WLi64ELi56ELi448EEv26Group_norm_nhwc_fwd_params,(.L_x_5189 - _Z35group_norm_nhwc_fwd_one_pass_kernelI11Fp16IOFp32WLi64ELi56ELi448EEv26Group_norm_nhwc_fwd_params)
        .other          _Z35group_norm_nhwc_fwd_one_pass_kernelI11Fp16IOFp32WLi64ELi56ELi448EEv26Group_norm_nhwc_fwd_params,@"STO_CUDA_ENTRY STV_DEFAULT"
_Z35group_norm_nhwc_fwd_one_pass_kernelI11Fp16IOFp32WLi64ELi56ELi448EEv26Group_norm_nhwc_fwd_params:
.text._Z35group_norm_nhwc_fwd_one_pass_kernelI11Fp16IOFp32WLi64ELi56ELi448EEv26Group_norm_nhwc_fwd_params:
        /* <DEDUP_REMOVED lines=10> */
[----:B------:R-:W-:-:S06]  /*00a0*/  HFMA2.MMA R4, -RZ, RZ, 0, 0 ;  /* 0x00000000ff047435 */ /* 0x000fcc00000001ff */
[----:B------:R-:W1:Y:S01]  /*00b0*/  LDC R17, c[0x0][0x294] ;  /* 0x0000a500ff117b82 */ /* 0x000e620000000800 */
[----:B0-----:R-:W-:-:S05]  /*00c0*/  SHF.R.U32.HI R2, RZ, 0x2, R0 ;  /* 0x00000002ff027819 */ /* 0x001fca0000011600 */
[----:B------:R-:W-:-:S04]  /*00d0*/  IMAD.WIDE.U32 R2, R2, 0x24924925, RZ ;  /* 0x2492492502027825 */ /* 0x000fc800078e00ff */
[----:B-1----:R-:W-:-:S05]  /*00e0*/  IMAD R17, R17, UR7, R3 ;  /* 0x0000000711117c24 */ /* 0x002fca000f8e0203 */
[C---:B------:R-:W-:Y:S02]  /*00f0*/  ISETP.GE.U32.AND P0, PT, R17.reuse, UR8, PT ;  /* 0x0000000811007c0c */ /* 0x040fe4000bf06070 */
[----:B------:R-:W-:Y:S02]  /*0100*/  SHF.R.S32.HI R3, RZ, 0x1f, R17 ;  /* 0x0000001fff037819 */ /* 0x000fe40000011411 */
[----:B------:R-:W-:Y:S02]  /*0110*/  IADD3 R16, R17, 0x10, RZ ;  /* 0x0000001011107810 */ /* 0x000fe40007ffe0ff */
[----:B------:R-:W-:Y:S01]  /*0120*/  ISETP.GE.AND.EX P0, PT, R3, UR9, PT, P0 ;  /* 0x0000000903007c0c */ /* 0x000fe2000bf06300 */
[----:B------:R-:W-:Y:S01]  /*0130*/  ULDC.64 UR8, c[0x0][0x208] ;  /* 0x0000820000087ab9 */ /* 0x000fe20000000a00 */
[----:B------:R-:W-:Y:S02]  /*0140*/  IADD3 R6, R17, 0x20, RZ ;  /* 0x0000002011067810 */ /* 0x000fe40007ffe0ff */
[----:B------:R-:W-:-:S13]  /*0150*/  ISETP.LT.U32.AND P0, PT, R0, 0x1c0, !P0 ;  /* 0x000001c00000780c */ /* 0x000fda0004701070 */
.L_x_3799:
[----:B0-----:R-:W0:Y:S01]  /*0160*/  LDC R7, c[0x0][0x288] ;  /* 0x0000a200ff077b82 */ /* 0x001e220000000800 */
[----:B------:R-:W-:Y:S01]  /*0170*/  ULDC.64 UR12, c[0x0][0x278] ;  /* 0x00009e00000c7ab9 */ /* 0x000fe20000000a00 */
[----:B------:R-:W-:Y:S01]  /*0180*/  ULDC.64 UR10, c[0x0][0x280] ;  /* 0x0000a000000a7ab9 */ /* 0x000fe20000000a00 */
[----:B0-----:R-:W-:-:S04]  /*0190*/  IABS R5, R7 ;  /* 0x0000000700057213 */ /* 0x001fc80000000000 */
[----:B------:R-:W0:Y:S08]  /*01a0*/  I2F.RP R2, R5 ;  /* 0x0000000500027306 */ /* 0x000e300000209400 */
[----:B0-----:R-:W0:Y:S02]  /*01b0*/  MUFU.RCP R2, R2 ;  /* 0x0000000200027308 */ /* 0x001e240000001000 */
[----:B0-----:R-:W-:-:S06]  /*01c0*/  IADD3 R8, R2, 0xffffffe, RZ ;  /* 0x0ffffffe02087810 */ /* 0x001fcc0007ffe0ff */
[----:B-1----:R0:W1:Y:S02]  /*01d0*/  F2I.FTZ.U32.TRUNC.NTZ R9, R8 ;  /* 0x0000000800097305 */ /* 0x002064000021f000 */
[----:B0-----:R-:W-:Y:S02]  /*01e0*/  MOV R8, RZ ;  /* 0x000000ff00087202 */ /* 0x001fe40000000f00 */
[----:B-123--:R-:W-:-:S05]  /*01f0*/  IADD3 R10, RZ, -R9, RZ ;  /* 0x80000009ff0a7210 */ /* 0x00efca0007ffe0ff */
[----:B------:R-:W-:Y:S01]  /*0200*/  IMAD R11, R10, R5, RZ ;  /* 0x000000050a0b7224 */ /* 0x000fe200078e02ff */
[----:B------:R-:W-:-:S03]  /*0210*/  IABS R10, R20 ;  /* 0x00000014000a7213 */ /* 0x000fc60000000000 */
[----:B------:R-:W-:Y:S01]  /*0220*/  IMAD.HI.U32 R9, R9, R11, R8 ;  /* 0x0000000b09097227 */ /* 0x000fe200078e0008 */
[----:B------:R-:W-:-:S05]  /*0230*/  SHF.R.U32.HI R8, RZ, 0x2, R0 ;  /* 0x00000002ff087819 */ /* 0x000fca0000011600 */
[----:B------:R-:W-:-:S04]  /*0240*/  IMAD.HI.U32 R15, R9, R10, RZ ;  /* 0x0000000a090f7227 */ /* 0x000fc800078e00ff */
[----:B------:R-:W-:Y:S01]  /*0250*/  IMAD.WIDE.U32 R8, R8, 0x24924925, RZ ;  /* 0x2492492508087825 */ /* 0x000fe200078e00ff */
[----:B------:R-:W-:-:S05]  /*0260*/  IADD3 R2, -R15, RZ, RZ ;  /* 0x000000ff0f027210 */ /* 0x000fca0007ffe1ff */
[----:B------:R-:W-:Y:S02]  /*0270*/  IMAD R2, R5, R2, R10 ;  /* 0x0000000205027224 */ /* 0x000fe400078e020a */
[----:B------:R-:W-:Y:S02]  /*0280*/  IMAD R10, R9, -0x1c, R0 ;  /* 0xffffffe4090a7824 */ /* 0x000fe400078e0200 */
[----:B------:R-:W0:Y:S01]  /*0290*/  @P0 LDC.64 R8, c[0x0][0x270] ;  /* 0x00009c00ff080b82 */ /* 0x000e220000000a00 */
[----:B------:R-:W-:Y:S02]  /*02a0*/  ISETP.GT.U32.AND P2, PT, R5, R2, PT ;  /* 0x000000020500720c */ /* 0x000fe40003f44070 */
[----:B------:R-:W-:-:S04]  /*02b0*/  SHF.L.U32 R27, R10, 0x1, RZ ;  /* 0x000000010a1b7819 */ /* 0x000fc800000006ff */
[----:B------:R-:W-:Y:S01]  /*02c0*/  SHF.R.S32.HI R19, RZ, 0x1f, R27 ;  /* 0x0000001fff137819 */ /* 0x000fe2000001141b */
[----:B------:R-:W1:Y:S06]  /*02d0*/  @P0 LDC.64 R10, c[0x0][0x220] ;  /* 0x00008800ff0a0b82 */ /* 0x000e6c0000000a00 */
[-C--:B------:R-:W-:Y:S02]  /*02e0*/  @!P2 IADD3 R2, R2, -R5.reuse, RZ ;  /* 0x800000050202a210 */ /* 0x080fe40007ffe0ff */
[----:B------:R-:W-:Y:S02]  /*02f0*/  @!P2 IADD3 R15, R15, 0x1, RZ ;  /* 0x000000010f0fa810 */ /* 0x000fe40007ffe0ff */
[----:B------:R-:W-:-:S02]  /*0300*/  ISETP.GE.U32.AND P1, PT, R2, R5, PT ;  /* 0x000000050200720c */ /* 0x000fc40003f26070 */
[----:B------:R-:W-:Y:S02]  /*0310*/  LOP3.LUT R2, R20, R7, RZ, 0x3c, !PT ;  /* 0x0000000714027212 */ /* 0x000fe400078e3cff */
[----:B------:R-:W-:Y:S02]  /*0320*/  ISETP.NE.AND P2, PT, R7, RZ, PT ;  /* 0x000000ff0700720c */ /* 0x000fe40003f45270 */
[----:B------:R-:W-:Y:S02]  /*0330*/  ISETP.GE.AND P3, PT, R2, RZ, PT ;  /* 0x000000ff0200720c */ /* 0x000fe40003f66270 */
[----:B------:R-:W-:-:S05]  /*0340*/  SHF.R.S32.HI R5, RZ, 0x1f, R16 ;  /* 0x0000001fff057819 */ /* 0x000fca0000011410 */
[----:B------:R-:W-:Y:S02]  /*0350*/  @P1 IADD3 R15, R15, 0x1, RZ ;  /* 0x000000010f0f1810 */ /* 0x000fe40007ffe0ff */
[----:B------:R-:W-:-:S04]  /*0360*/  ISETP.GE.U32.AND P1, PT, R16, UR12, PT ;  /* 0x0000000c10007c0c */ /* 0x000fc8000bf26070 */
[----:B------:R-:W-:Y:S02]  /*0370*/  @!P3 IADD3 R15, -R15, RZ, RZ ;  /* 0x000000ff0f0fb210 */ /* 0x000fe40007ffe1ff */
[----:B------:R-:W-:Y:S02]  /*0380*/  @!P2 LOP3.LUT R15, RZ, R7, RZ, 0x33, !PT ;  /* 0x00000007ff0fa212 */ /* 0x000fe400078e33ff */
[----:B------:R-:W-:Y:S02]  /*0390*/  ISETP.GE.AND.EX P1, PT, R5, UR13, PT, P1 ;  /* 0x0000000d05007c0c */ /* 0x000fe4000bf26310 */
[----:B------:R-:W-:Y:S02]  /*03a0*/  IADD3 R2, -R15, RZ, RZ ;  /* 0x000000ff0f027210 */ /* 0x000fe40007ffe1ff */
[----:B------:R-:W-:Y:S02]  /*03b0*/  ISETP.GT.U32.OR P1, PT, R0, 0x1bf, P1 ;  /* 0x000001bf0000780c */ /* 0x000fe40000f24470 */
[----:B------:R-:W-:Y:S01]  /*03c0*/  ISETP.GE.U32.AND P2, PT, R6, UR12, PT ;  /* 0x0000000c06007c0c */ /* 0x000fe2000bf46070 */
[----:B------:R-:W-:Y:S01]  /*03d0*/  IMAD R2, R7, R2, R20 ;  /* 0x0000000207027224 */ /* 0x000fe200078e0214 */
[----:B------:R-:W-:-:S02]  /*03e0*/  SHF.R.S32.HI R7, RZ, 0x1f, R6 ;  /* 0x0000001fff077819 */ /* 0x000fc40000011406 */
[----:B------:R-:W-:Y:S01]  /*03f0*/  SHF.R.S32.HI R14, RZ, 0x1f, R15 ;  /* 0x0000001fff0e7819 */ /* 0x000fe2000001140f */
[----:B------:R-:W-:Y:S01]  /*0400*/  IMAD R2, R2, 0x38, RZ ;  /* 0x0000003802027824 */ /* 0x000fe200078e02ff */
[----:B------:R-:W-:-:S03]  /*0410*/  ISETP.GE.AND.EX P2, PT, R7, UR13, PT, P2 ;  /* 0x0000000d07007c0c */ /* 0x000fc6000bf46320 */
[----:B------:R-:W-:Y:S01]  /*0420*/  IMAD R14, R14, UR10, RZ ;  /* 0x0000000a0e0e7c24 */ /* 0x000fe2000f8e02ff */
[----:B------:R-:W-:Y:S01]  /*0430*/  IADD3 R26, P3, R27, R2, RZ ;  /* 0x000000021b1a7210 */ /* 0x000fe20007f7e0ff */
[----:B------:R-:W2:Y:S01]  /*0440*/  @!P1 LDC.64 R12, c[0x0][0x270] ;  /* 0x00009c00ff0c9b82 */ /* 0x000ea20000000a00 */
[----:B------:R-:W-:Y:S01]  /*0450*/  ISETP.GT.U32.OR P2, PT, R0, 0x1bf, P2 ;  /* 0x000001bf0000780c */ /* 0x000fe20001744470 */
[----:B------:R-:W-:Y:S01]  /*0460*/  IMAD R29, R15, UR11, R14 ;  /* 0x0000000b0f1d7c24 */ /* 0x000fe2000f8e020e */
[----:B------:R-:W-:Y:S01]  /*0470*/  LEA.HI.X.SX32 R27, R2, R19, 0x1, P3 ;  /* 0x00000013021b7211 */ /* 0x000fe200018f0eff */
[----:B0-----:R-:W-:Y:S02]  /*0480*/  @P0 IMAD R14, R3, R8, RZ ;  /* 0x00000008030e0224 */ /* 0x001fe400078e02ff */
[----:B------:R-:W-:-:S04]  /*0490*/  IMAD.WIDE.U32 R26, R15, UR10, R26 ;  /* 0x0000000a0f1a7c25 */ /* 0x000fc8000f8e001a */
[----:B------:R-:W-:Y:S01]  /*04a0*/  @P0 IMAD R21, R17, R9, R14 ;  /* 0x0000000911150224 */ /* 0x000fe200078e020e */
[----:B------:R-:W-:-:S03]  /*04b0*/  IADD3 R29, R27, R29, RZ ;  /* 0x0000001d1b1d7210 */ /* 0x000fc60007ffe0ff */
[----:B------:R-:W0:Y:S01]  /*04c0*/  @!P2 LDC.64 R18, c[0x0][0x270] ;  /* 0x00009c00ff12ab82 */ /* 0x000e220000000a00 */
[-C--:B------:R-:W-:Y:S02]  /*04d0*/  @P0 MOV R28, R26.reuse ;  /* 0x0000001a001c0202 */ /* 0x080fe40000000f00 */
[----:B------:R-:W-:Y:S02]  /*04e0*/  @!P1 MOV R22, R26 ;  /* 0x0000001a00169202 */ /* 0x000fe40000000f00 */
[----:B------:R-:W-:Y:S01]  /*04f0*/  @!P1 MOV R23, R29 ;  /* 0x0000001d00179202 */ /* 0x000fe20000000f00 */
[----:B------:R-:W-:Y:S02]  /*0500*/  @P0 IMAD.WIDE.U32 R8, R17, R8, R28 ;  /* 0x0000000811080225 */ /* 0x000fe400078e001c */
[----:B------:R-:W3:Y:S03]  /*0510*/  @!P1 LDC.64 R14, c[0x0][0x220] ;  /* 0x00008800ff0e9b82 */ /* 0x000ee60000000a00 */
[----:B------:R-:W-:Y:S01]  /*0520*/  @P0 IADD3 R9, R9, R21, RZ ;  /* 0x0000001509090210 */ /* 0x000fe20007ffe0ff */
[----:B--2---:R-:W-:Y:S01]  /*0530*/  @!P1 IMAD R21, R5, R12, RZ ;  /* 0x0000000c05159224 */ /* 0x004fe200078e02ff */
[----:B-1----:R-:W-:-:S03]  /*0540*/  @P0 LEA R10, P3, R8, R10, 0x1 ;  /* 0x0000000a080a0211 */ /* 0x002fc600078608ff */
[----:B------:R-:W-:Y:S01]  /*0550*/  @!P1 IMAD R25, R16, R13, R21 ;  /* 0x0000000d10199224 */ /* 0x000fe200078e0215 */
[----:B------:R-:W-:Y:S01]  /*0560*/  @P0 LEA.HI.X R11, R8, R11, R9, 0x1, P3 ;  /* 0x0000000b080b0211 */ /* 0x000fe200018f0c09 */
[----:B------:R-:W-:Y:S01]  /*0570*/  @!P1 IMAD.WIDE.U32 R12, R16, R12, R22 ;  /* 0x0000000c100c9225 */ /* 0x000fe200078e0016 */
[----:B------:R-:W1:Y:S01]  /*0580*/  @!P2 LDC.64 R8, c[0x0][0x220] ;  /* 0x00008800ff08ab82 */ /* 0x000e620000000a00 */
[----:B------:R-:W-:Y:S02]  /*0590*/  MOV R21, RZ ;  /* 0x000000ff00157202 */ /* 0x000fe40000000f00 */
[----:B0-----:R-:W-:Y:S01]  /*05a0*/  @!P2 IMAD R22, R7, R18, RZ ;  /* 0x000000120716a224 */ /* 0x001fe200078e02ff */
[----:B------:R-:W-:-:S03]  /*05b0*/  @!P1 IADD3 R13, R13, R25, RZ ;  /* 0x000000190d0d9210 */ /* 0x000fc60007ffe0ff */
[----:B------:R0:W2:Y:S01]  /*05c0*/  @P0 LDG.E R21, desc[UR8][R10.64] ;  /* 0x000000080a150981 */ /* 0x0000a2000c1e1900 */
[----:B------:R-:W-:Y:S01]  /*05d0*/  @!P2 IMAD R23, R6, R19, R22 ;  /* 0x000000130617a224 */ /* 0x000fe200078e0216 */
[----:B------:R-:W-:Y:S02]  /*05e0*/  MOV R19, RZ ;  /* 0x000000ff00137202 */ /* 0x000fe40000000f00 */
[C---:B---3--:R-:W-:Y:S02]  /*05f0*/  @!P1 LEA R14, P3, R12.reuse, R14, 0x1 ;  /* 0x0000000e0c0e9211 */ /* 0x048fe400078608ff */
[----:B0-----:R-:W-:Y:S02]  /*0600*/  @!P2 MOV R10, R26 ;  /* 0x0000001a000aa202 */ /* 0x001fe40000000f00 */
[----:B------:R-:W-:Y:S02]  /*0610*/  @!P2 MOV R11, R29 ;  /* 0x0000001d000ba202 */ /* 0x000fe40000000f00 */
[----:B------:R-:W-:Y:S01]  /*0620*/  @!P1 LEA.HI.X R15, R12, R15, R13, 0x1, P3 ;  /* 0x0000000f0c0f9211 */ /* 0x000fe200018f0c0d */
[----:B------:R-:W-:-:S04]  /*0630*/  @!P2 IMAD.WIDE.U32 R12, R6, R18, R10 ;  /* 0x00000012060ca225 */ /* 0x000fc800078e000a */
[----:B------:R0:W3:Y:S01]  /*0640*/  @!P1 LDG.E R19, desc[UR8][R14.64] ;  /* 0x000000080e139981 */ /* 0x0000e2000c1e1900 */
[----:B------:R-:W-:Y:S02]  /*0650*/  MOV R22, RZ ;  /* 0x000000ff00167202 */ /* 0x000fe40000000f00 */
[----:B------:R-:W-:Y:S02]  /*0660*/  @!P2 IADD3 R13, R13, R23, RZ ;  /* 0x000000170d0da210 */ /* 0x000fe40007ffe0ff */
[----:B-1----:R-:W-:-:S04]  /*0670*/  @!P2 LEA R10, P1, R12, R8, 0x1 ;  /* 0x000000080c0aa211 */ /* 0x002fc800078208ff */
[----:B------:R-:W-:-:S05]  /*0680*/  @!P2 LEA.HI.X R11, R12, R9, R13, 0x1, P1 ;  /* 0x000000090c0ba211 */ /* 0x000fca00008f0c0d */
[----:B------:R1:W4:Y:S01]  /*0690*/  @!P2 LDG.E R22, desc[UR8][R10.64] ;  /* 0x000000080a16a981 */ /* 0x000322000c1e1900 */
[----:B------:R-:W-:-:S04]  /*06a0*/  IADD3 R25, R17, 0x30, RZ ;  /* 0x0000003011197810 */ /* 0x000fc80007ffe0ff */
[----:B------:R-:W-:Y:S02]  /*06b0*/  ISETP.GE.U32.AND P1, PT, R25, UR12, PT ;  /* 0x0000000c19007c0c */ /* 0x000fe4000bf26070 */
[----:B------:R-:W-:-:S04]  /*06c0*/  SHF.R.S32.HI R23, RZ, 0x1f, R25 ;  /* 0x0000001fff177819 */ /* 0x000fc80000011419 */
[----:B------:R-:W-:-:S04]  /*06d0*/  ISETP.GE.AND.EX P1, PT, R23, UR13, PT, P1 ;  /* 0x0000000d17007c0c */ /* 0x000fc8000bf26310 */
[----:B------:R-:W-:-:S13]  /*06e0*/  ISETP.GT.U32.OR P1, PT, R0, 0x1bf, P1 ;  /* 0x000001bf0000780c */ /* 0x000fda0000f24470 */
[----:B------:R-:W5:Y:S02]  /*06f0*/  @!P1 LDC.64 R8, c[0x0][0x270] ;  /* 0x00009c00ff089b82 */ /* 0x000f640000000a00 */
[----:B-----5:R-:W-:-:S04]  /*0700*/  @!P1 IMAD R18, R23, R8, RZ ;  /* 0x0000000817129224 */ /* 0x020fc800078e02ff */
[----:B------:R-:W-:Y:S01]  /*0710*/  @!P1 IMAD R23, R25, R9, R18 ;  /* 0x0000000919179224 */ /* 0x000fe200078e0212 */
[----:B------:R-:W-:Y:S01]  /*0720*/  MOV R18, RZ ;  /* 0x000000ff00127202 */ /* 0x000fe20000000f00 */
[--C-:B--2---:R-:W-:Y:S02]  /*0730*/  HADD2.F32 R13, -RZ, R21.reuse.H1_H1 ;  /* 0x30000015ff0d7230 */ /* 0x104fe40000004100 */
[----:B------:R-:W-:-:S03]  /*0740*/  HADD2.F32 R12, -RZ, R21.H0_H0 ;  /* 0x20000015ff0c7230 */ /* 0x000fc60000004100 */
[----:B0-----:R-:W-:Y:S02]  /*0750*/  FMUL.FTZ R15, R13, R13 ;  /* 0x0000000d0d0f7220 */ /* 0x001fe40000410000 */
[C---:B------:R-:W-:Y:S02]  /*0760*/  FADD.FTZ R13, R12.reuse, R13 ;  /* 0x0000000d0c0d7221 */ /* 0x040fe40000010000 */
[----:B------:R-:W-:Y:S02]  /*0770*/  FFMA.FTZ R15, R12, R12, R15 ;  /* 0x0000000c0c0f7223 */ /* 0x000fe4000001000f */
[----:B------:R-:W-:Y:S02]  /*0780*/  FADD.FTZ R13, RZ, R13 ;  /* 0x0000000dff0d7221 */ /* 0x000fe40000010000 */
[----:B------:R-:W-:Y:S01]  /*0790*/  FADD.FTZ R12, RZ, R15 ;  /* 0x0000000fff0c7221 */ /* 0x000fe20000010000 */
[----:B------:R-:W-:Y:S01]  /*07a0*/  @!P1 MOV R15, R29 ;  /* 0x0000001d000f9202 */ /* 0x000fe20000000f00 */
[----:B---3--:R-:W-:-:S02]  /*07b0*/  HADD2.F32 R14, -RZ, R19.H1_H1 ;  /* 0x30000013ff0e7230 */ /* 0x008fc40000004100 */
[----:B-1----:R-:W-:-:S03]  /*07c0*/  HADD2.F32 R10, -RZ, R19.H0_H0 ;  /* 0x20000013ff0a7230 */ /* 0x002fc60000004100 */
[----:B------:R-:W-:Y:S02]  /*07d0*/  FMUL.FTZ R11, R14, R14 ;  /* 0x0000000e0e0b7220 */ /* 0x000fe40000410000 */
[C---:B------:R-:W-:Y:S02]  /*07e0*/  FADD.FTZ R14, R10.reuse, R14 ;  /* 0x0000000e0a0e7221 */ /* 0x040fe40000010000 */
[----:B------:R-:W-:Y:S02]  /*07f0*/  FFMA.FTZ R11, R10, R10, R11 ;  /* 0x0000000a0a0b7223 */ /* 0x000fe4000001000b */
[----:B------:R-:W-:Y:S02]  /*0800*/  FADD.FTZ R13, R13, R14 ;  /* 0x0000000e0d0d7221 */ /* 0x000fe40000010000 */
[----:B------:R-:W-:Y:S01]  /*0810*/  FADD.FTZ R12, R12, R11 ;  /* 0x0000000b0c0c7221 */ /* 0x000fe20000010000 */
[--C-:B----4-:R-:W-:Y:S02]  /*0820*/  HADD2.F32 R10, -RZ, R22.reuse.H1_H1 ;  /* 0x30000016ff0a7230 */ /* 0x110fe40000004100 */
[----:B------:R-:W-:-:S03]  /*0830*/  HADD2.F32 R11, -RZ, R22.H0_H0 ;  /* 0x20000016ff0b7230 */ /* 0x000fc60000004100 */
[----:B------:R-:W-:Y:S02]  /*0840*/  FMUL.FTZ R14, R10, R10 ;  /* 0x0000000a0a0e7220 */ /* 0x000fe40000410000 */
[C---:B------:R-:W-:Y:S02]  /*0850*/  FADD.FTZ R10, R11.reuse, R10 ;  /* 0x0000000a0b0a7221 */ /* 0x040fe40000010000 */
[----:B------:R-:W-:Y:S01]  /*0860*/  FFMA.FTZ R11, R11, R11, R14 ;  /* 0x0000000b0b0b7223 */ /* 0x000fe2000001000e */
[----:B------:R-:W-:-:S05]  /*0870*/  @!P1 MOV R14, R26 ;  /* 0x0000001a000e9202 */ /* 0x000fca0000000f00 */
[----:B------:R-:W-:Y:S02]  /*0880*/  @!P1 IMAD.WIDE.U32 R14, R25, R8, R14 ;  /* 0x00000008190e9225 */ /* 0x000fe400078e000e */
[----:B------:R-:W0:Y:S03]  /*0890*/  @!P1 LDC.64 R8, c[0x0][0x220] ;  /* 0x00008800ff089b82 */ /* 0x000e260000000a00 */
[----:B------:R-:W-:Y:S02]  /*08a0*/  @!P1 IADD3 R23, R15, R23, RZ ;  /* 0x000000170f179210 */ /* 0x000fe40007ffe0ff */
[----:B0-----:R-:W-:-:S04]  /*08b0*/  @!P1 LEA R8, P2, R14, R8, 0x1 ;  /* 0x000000080e089211 */ /* 0x001fc800078408ff */
[----:B------:R-:W-:-:S05]  /*08c0*/  @!P1 LEA.HI.X R9, R14, R9, R23, 0x1, P2 ;  /* 0x000000090e099211 */ /* 0x000fca00010f0c17 */
[----:B------:R-:W2:Y:S01]  /*08d0*/  @!P1 LDG.E R18, desc[UR8][R8.64] ;  /* 0x0000000808129981 */ /* 0x000ea2000c1e1900 */
[----:B------:R-:W-:Y:S01]  /*08e0*/  FADD.FTZ R10, R13, R10 ;  /* 0x0000000a0d0a7221 */ /* 0x000fe20000010000 */
[----:B------:R-:W-:Y:S01]  /*08f0*/  FADD.FTZ R11, R12, R11 ;  /* 0x0000000b0c0b7221 */ /* 0x000fe20000010000 */
[----:B------:R-:W0:Y:S01]  /*0900*/  S2UR UR6, SR_CgaCtaId ;  /* 0x00000000000679c3 */ /* 0x000e220000008800 */
[----:B------:R-:W1:Y:S01]  /*0910*/  S2R R14, SR_LANEID ;  /* 0x00000000000e7919 */ /* 0x000e620000000000 */
[----:B------:R-:W-:Y:S01]  /*0920*/  UMOV UR5, 0x400 ;  /* 0x0000040000057882 */ /* 0x000fe20000000000 */
[----:B------:R-:W-:Y:S01]  /*0930*/  ISETP.NE.AND P2, PT, R0, RZ, PT ;  /* 0x000000ff0000720c */ /* 0x000fe20003f45270 */
[----:B------:R-:W-:Y:S01]  /*0940*/  BSSY B0, `(.L_x_3778) ;  /* 0x000004f000007945 */ /* 0x000fe20003800000 */
[----:B0-----:R-:W-:Y:S01]  /*0950*/  ULEA UR5, UR6, UR5, 0x18 ;  /* 0x0000000506057291 */ /* 0x001fe2000f8ec03f */
[C---:B-1----:R-:W-:Y:S02]  /*0960*/  ISETP.GT.AND P1, PT, R14.reuse, 0x1e, PT ;  /* 0x0000001e0e00780c */ /* 0x042fe40003f24270 */
[----:B------:R-:W-:Y:S01]  /*0970*/  ISETP.NE.AND P3, PT, R14, RZ, PT ;  /* 0x000000ff0e00720c */ /* 0x000fe20003f65270 */
[----:B--2---:R-:W-:-:S02]  /*0980*/  HADD2.F32 R24, -RZ, R18.H1_H1 ;  /* 0x30000012ff187230 */ /* 0x004fc40000004100 */
[----:B------:R-:W-:-:S03]  /*0990*/  HADD2.F32 R15, -RZ, R18.H0_H0 ;  /* 0x20000012ff0f7230 */ /* 0x000fc60000004100 */
[----:B------:R-:W-:Y:S02]  /*09a0*/  FMUL.FTZ R23, R24, R24 ;  /* 0x0000001818177220 */ /* 0x000fe40000410000 */
[C---:B------:R-:W-:Y:S02]  /*09b0*/  FADD.FTZ R13, R15.reuse, R24 ;  /* 0x000000180f0d7221 */ /* 0x040fe40000010000 */
[----:B------:R-:W-:Y:S02]  /*09c0*/  FFMA.FTZ R12, R15, R15, R23 ;  /* 0x0000000f0f0c7223 */ /* 0x000fe40000010017 */
[----:B------:R-:W-:Y:S02]  /*09d0*/  FADD.FTZ R10, R10, R13 ;  /* 0x0000000d0a0a7221 */ /* 0x000fe40000010000 */
[----:B------:R-:W-:Y:S01]  /*09e0*/  FADD.FTZ R15, R11, R12 ;  /* 0x0000000c0b0f7221 */ /* 0x000fe20000010000 */
[----:B------:R-:W-:Y:S02]  /*09f0*/  SHF.R.S32.HI R11, RZ, 0x1f, R0 ;  /* 0x0000001fff0b7819 */ /* 0x000fe40000011400 */
[----:B------:R-:W0:Y:S02]  /*0a00*/  SHFL.DOWN PT, R9, R10, 0x1, 0x1f ;  /* 0x08201f000a097f89 */ /* 0x000e2400000e0000 */
[----:B------:R-:W-:-:S02]  /*0a10*/  LEA.HI R11, R11, R0, RZ, 0x5 ;  /* 0x000000000b0b7211 */ /* 0x000fc400078f28ff */
[----:B------:R-:W1:Y:S02]  /*0a20*/  SHFL.DOWN PT, R8, R15, 0x1, 0x1f ;  /* 0x08201f000f087f89 */ /* 0x000e6400000e0000 */
[----:B------:R-:W-:-:S04]  /*0a30*/  SHF.R.S32.HI R11, RZ, 0x5, R11 ;  /* 0x00000005ff0b7819 */ /* 0x000fc8000001140b */
[----:B------:R-:W-:Y:S01]  /*0a40*/  LEA R11, R11, UR5, 0x3 ;  /* 0x000000050b0b7c11 */ /* 0x000fe2000f8e18ff */
        /* <DEDUP_REMOVED lines=30> */
[----:B0-----:R-:W0:Y:S01]  /*0c30*/  LDS.128 R8, [UR5+0x20] ;  /* 0x00002005ff087984 */ /* 0x001e220008000c00 */
[----:B-1----:R-:W-:Y:S01]  /*0c40*/  FADD.FTZ R23, R14, R12 ;  /* 0x0000000c0e177221 */ /* 0x002fe20000010000 */
        /* <DEDUP_REMOVED lines=30> */
.L_x_3779:
[----:B------:R-:W-:Y:S05]  /*0e30*/  BSYNC B0 ;  /* 0x0000000000007941 */ /* 0x000fea0003800000 */
.L_x_3778:
[----:B------:R-:W1:Y:S02]  /*0e40*/  LDC R10, c[0x0][0xc] ;  /* 0x00000300ff0a7b82 */ /* 0x000e640000000800 */
[----:B-1----:R-:W-:-:S13]  /*0e50*/  ISETP.GE.U32.AND P1, PT, R10, 0x2, PT ;  /* 0x000000020a00780c */ /* 0x002fda0003f26070 */
[----:B------:R-:W-:Y:S05]  /*0e60*/  @!P1 BRA `(.L_x_3780) ;  /* 0x0000000800709947 */ /* 0x000fea0003800000 */
[----:B------:R-:W-:Y:S05]  /*0e70*/  @P2 BRA `(.L_x_3781) ;  /* 0x0000000000742947 */ /* 0x000fea0003800000 */
[----:B------:R-:W1:Y:S01]  /*0e80*/  LDC R23, c[0x0][0x10] ;  /* 0x00000400ff177b82 */ /* 0x000e620000000800 */
[----:B0-----:R-:W0:Y:S01]  /*0e90*/  S2R R11, SR_CTAID.Y ;  /* 0x00000000000b7919 */ /* 0x001e220000002600 */
[C---:B------:R-:W-:Y:S02]  /*0ea0*/  LOP3.LUT R8, R4.reuse, 0x1, RZ, 0xc0, !PT ;  /* 0x0000000104087812 */ /* 0x040fe400078ec0ff */
[----:B------:R-:W-:-:S04]  /*0eb0*/  LOP3.LUT P1, RZ, R4, 0x2, RZ, 0xc0, !PT ;  /* 0x0000000204ff7812 */ /* 0x000fc8000782c0ff */
[----:B------:R-:W2:Y:S01]  /*0ec0*/  LDC.64 R12, c[0x0][0x248] ;  /* 0x00009200ff0c7b82 */ /* 0x000ea20000000a00 */
[----:B-1----:R-:W-:-:S04]  /*0ed0*/  IMAD R8, R8, R23, RZ ;  /* 0x0000001708087224 */ /* 0x002fc800078e02ff */
[----:B------:R-:W-:-:S05]  /*0ee0*/  IMAD R9, R8, R10, RZ ;  /* 0x0000000a08097224 */ /* 0x000fca00078e02ff */
[----:B------:R-:W-:Y:S01]  /*0ef0*/  SHF.L.U32 R9, R9, 0x1, RZ ;  /* 0x0000000109097819 */ /* 0x000fe200000006ff */
[----:B0-----:R-:W-:Y:S01]  /*0f00*/  IMAD R23, R23, UR7, R11 ;  /* 0x0000000717177c24 */ /* 0x001fe2000f8e020b */
[----:B------:R-:W-:-:S03]  /*0f10*/  IADD3 R11, R8, R11, RZ ;  /* 0x0000000b080b7210 */ /* 0x000fc60007ffe0ff */
[----:B--2---:R-:W-:Y:S02]  /*0f20*/  IMAD.WIDE R12, R9, 0x4, R12 ;  /* 0x00000004090c7825 */ /* 0x004fe400078e020c */
[----:B------:R-:W0:Y:S01]  /*0f30*/  LDC.64 R8, c[0x0][0x240] ;  /* 0x00009000ff087b82 */ /* 0x000e220000000a00 */
[----:B------:R-:W-:Y:S01]  /*0f40*/  SEL R24, R10, RZ, !P1 ;  /* 0x000000ff0a187207 */ /* 0x000fe20004800000 */
[----:B------:R-:W-:Y:S01]  /*0f50*/  IMAD.WIDE.U32 R12, R23, 0x8, R12 ;  /* 0x00000008170c7825 */ /* 0x000fe200078e000c */
[----:B------:R-:W-:-:S04]  /*0f60*/  MOV R23, 0xffffffff ;  /* 0xffffffff00177802 */ /* 0x000fc80000000f00 */
[----:B------:R1:W-:Y:S01]  /*0f70*/  STG.E.64 desc[UR8][R12.64], R14 ;  /* 0x0000000e0c007986 */ /* 0x0003e2000c101b08 */
[----:B0-----:R-:W-:Y:S01]  /*0f80*/  IMAD.WIDE.U32 R8, R11, 0x4, R8 ;  /* 0x000000040b087825 */ /* 0x001fe200078e0008 */
[----:B------:R-:W-:Y:S02]  /*0f90*/  SEL R11, R23, 0x1, P1 ;  /* 0x00000001170b7807 */ /* 0x000fe40000800000 */
[----:B------:R-:W-:Y:S01]  /*0fa0*/  ISETP.NE.AND P1, PT, R24, -0x1, PT ;  /* 0xffffffff1800780c */ /* 0x000fe20003f25270 */
[----:B------:R-:W-:Y:S06]  /*0fb0*/  MEMBAR.ALL.GPU ;  /* 0x0000000000007992 */ /* 0x000fec000000a000 */
[----:B------:R-:W-:-:S00]  /*0fc0*/  ERRBAR ;  /* 0x00000000000079ab */ /* 0x000fc00000000000 */
[----:B------:R-:W-:Y:S06]  /*0fd0*/  CGAERRBAR ;  /* 0x00000000000075ab */ /* 0x000fec0000000000 */
[----:B------:R1:W-:Y:S01]  /*0fe0*/  REDG.E.ADD.S32.STRONG.GPU desc[UR8][R8.64], R11 ;  /* 0x0000000b0800798e */ /* 0x0003e2000c10e388 */
[----:B------:R-:W-:Y:S05]  /*0ff0*/  @!P1 BRA `(.L_x_3781) ;  /* 0x0000000000149947 */ /* 0x000fea0003800000 */
.L_x_3782:
[----:B-1----:R-:W2:Y:S04]  /*1000*/  LDG.E.STRONG.GPU R11, desc[UR8][R8.64] ;  /* 0x00000008080b7981 */ /* 0x002ea8000c1ef900 */
[----:B--2---:R-:W-:Y:S01]  /*1010*/  CCTL.IVALL ;  /* 0x00000000ff00798f */ /* 0x004fe20002000000 */
[----:B------:R-:W-:Y:S05]  /*1020*/  YIELD ;  /* 0x0000000000007946 */ /* 0x000fea0003800000 */
[----:B------:R-:W-:-:S13]  /*1030*/  ISETP.NE.AND P1, PT, R11, R24, PT ;  /* 0x000000180b00720c */ /* 0x000fda0003f25270 */
[----:B------:R-:W-:Y:S05]  /*1040*/  @P1 BRA `(.L_x_3782) ;  /* 0xfffffffc00ec1947 */ /* 0x000fea000383ffff */
.L_x_3781:
[----:B------:R-:W-:Y:S01]  /*1050*/  ISETP.NE.AND P1, PT, R10, RZ, PT ;  /* 0x000000ff0a00720c */ /* 0x000fe20003f25270 */
[----:B------:R-:W-:Y:S05]  /*1060*/  WARPSYNC.ALL ;  /* 0x0000000000007948 */ /* 0x000fea0003800000 */
[----:B------:R-:W-:Y:S07]  /*1070*/  BAR.SYNC.DEFER_BLOCKING 0x0 ;  /* 0x0000000000007b1d */ /* 0x000fee0000010000 */
[----:B------:R-:W-:Y:S05]  /*1080*/  @!P1 BRA `(.L_x_3780) ;  /* 0x0000000400e89947 */ /* 0x000fea0003800000 */
[----:B-1----:R-:W-:Y:S01]  /*1090*/  IADD3 R8, R10, -0x1, RZ ;  /* 0xffffffff0a087810 */ /* 0x002fe20007ffe0ff */
[----:B0-----:R-:W-:-:S03]  /*10a0*/  HFMA2.MMA R11, -RZ, RZ, 0, 0 ;  /* 0x00000000ff0b7435 */ /* 0x001fc600000001ff */
[----:B------:R-:W-:-:S13]  /*10b0*/  ISETP.GE.U32.AND P1, PT, R8, 0x3, PT ;  /* 0x000000030800780c */ /* 0x000fda0003f26070 */
[----:B------:R-:W-:Y:S05]  /*10c0*/  @!P1 BRA `(.L_x_3783) ;  /* 0x0000000400089947 */ /* 0x000fea0003800000 */
[----:B------:R-:W-:Y:S02]  /*10d0*/  LOP3.LUT R9, R10, 0x3, RZ, 0xc0, !PT ;  /* 0x000000030a097812 */ /* 0x000fe400078ec0ff */
[----:B------:R-:W-:Y:S02]  /*10e0*/  MOV R11, RZ ;  /* 0x000000ff000b7202 */ /* 0x000fe40000000f00 */
[----:B------:R-:W-:-:S07]  /*10f0*/  IADD3 R12, -R9, R10, RZ ;  /* 0x0000000a090c7210 */ /* 0x000fce0007ffe1ff */
.L_x_3784:
[----:B------:R-:W-:-:S13]  /*1100*/  ISETP.EQ.OR P1, PT, R11, UR7, P2 ;  /* 0x000000070b007c0c */ /* 0x000fda0009722670 */
[----:B------:R-:W0:Y:S01]  /*1110*/  @!P1 S2R R25, SR_CTAID.Y ;  /* 0x0000000000199919 */ /* 0x000e220000002600 */
[----:B------:R-:W1:Y:S01]  /*1120*/  @!P1 LDC R8, c[0x0][0x10] ;  /* 0x00000400ff089b82 */ /* 0x000e620000000800 */
[----:B------:R-:W-:-:S05]  /*1130*/  @!P1 LOP3.LUT R13, R4, 0x1, RZ, 0xc0, !PT ;  /* 0x00000001040d9812 */ /* 0x000fca00078ec0ff */
[----:B-1----:R-:W-:-:S04]  /*1140*/  @!P1 IMAD R13, R13, R8, RZ ;  /* 0x000000080d0d9224 */ /* 0x002fc800078e02ff */
[----:B------:R-:W-:Y:S02]  /*1150*/  @!P1 IMAD R13, R13, R10, RZ ;  /* 0x0000000a0d0d9224 */ /* 0x000fe400078e02ff */
[----:B0-----:R-:W-:Y:S02]  /*1160*/  @!P1 IMAD R25, R8, R11, R25 ;  /* 0x0000000b08199224 */ /* 0x001fe400078e0219 */
[----:B------:R-:W0:Y:S01]  /*1170*/  @!P1 LDC.64 R8, c[0x0][0x248] ;  /* 0x00009200ff089b82 */ /* 0x000e220000000a00 */
[----:B------:R-:W-:-:S05]  /*1180*/  @!P1 SHF.L.U32 R13, R13, 0x1, RZ ;  /* 0x000000010d0d9819 */ /* 0x000fca00000006ff */
[----:B0-----:R-:W-:-:S04]  /*1190*/  @!P1 IMAD.WIDE R8, R13, 0x4, R8 ;  /* 0x000000040d089825 */ /* 0x001fc800078e0208 */
[----:B------:R-:W-:-:S05]  /*11a0*/  @!P1 IMAD.WIDE.U32 R24, R25, 0x8, R8 ;  /* 0x0000000819189825 */ /* 0x000fca00078e0008 */
[----:B------:R0:W2:Y:S01]  /*11b0*/  @!P1 LDG.E.64 R8, desc[UR8][R24.64] ;  /* 0x0000000818089981 */ /* 0x0000a2000c1e1b00 */
[----:B------:R-:W-:-:S04]  /*11c0*/  IADD3 R13, R11, 0x1, RZ ;  /* 0x000000010b0d7810 */ /* 0x000fc80007ffe0ff */
[----:B------:R-:W-:-:S13]  /*11d0*/  ISETP.EQ.OR P3, PT, R13, UR7, P2 ;  /* 0x000000070d007c0c */ /* 0x000fda0009762670 */
[----:B0-----:R-:W0:Y:S01]  /*11e0*/  @!P3 S2R R24, SR_CTAID.Y ;  /* 0x000000000018b919 */ /* 0x001e220000002600 */
[----:B------:R-:W0:Y:S02]  /*11f0*/  @!P3 LDC R23, c[0x0][0x10] ;  /* 0x00000400ff17bb82 */ /* 0x000e240000000800 */
[----:B0-----:R-:W-:Y:S02]  /*1200*/  @!P3 IMAD R13, R13, R23, R24 ;  /* 0x000000170d0db224 */ /* 0x001fe400078e0218 */
[----:B--2---:R-:W-:Y:S01]  /*1210*/  @!P1 FADD.FTZ R14, R14, R8 ;  /* 0x000000080e0e9221 */ /* 0x004fe20000010000 */
[----:B------:R-:W-:Y:S01]  /*1220*/  @!P3 LOP3.LUT R8, R4, 0x1, RZ, 0xc0, !PT ;  /* 0x000000010408b812 */ /* 0x000fe200078ec0ff */
[----:B------:R-:W-:-:S04]  /*1230*/  @!P1 FADD.FTZ R15, R15, R9 ;  /* 0x000000090f0f9221 */ /* 0x000fc80000010000 */
[----:B------:R-:W-:Y:S02]  /*1240*/  @!P3 IMAD R23, R8, R23, RZ ;  /* 0x000000170817b224 */ /* 0x000fe400078e02ff */
[----:B------:R-:W0:Y:S02]  /*1250*/  @!P3 LDC.64 R8, c[0x0][0x248] ;  /* 0x00009200ff08bb82 */ /* 0x000e240000000a00 */
[----:B------:R-:W-:-:S05]  /*1260*/  @!P3 IMAD R23, R23, R10, RZ ;  /* 0x0000000a1717b224 */ /* 0x000fca00078e02ff */
        /* <DEDUP_REMOVED lines=40> */
.L_x_3783:
[----:B------:R-:W-:-:S13]  /*14f0*/  LOP3.LUT P1, R12, R10, 0x3, RZ, 0xc0, !PT ;  /* 0x000000030a0c7812 */ /* 0x000fda000782c0ff */
[----:B------:R-:W-:Y:S05]  /*1500*/  @!P1 BRA `(.L_x_3780) ;  /* 0x0000000000c89947 */ /* 0x000fea0003800000 */
[----:B------:R-:W-:Y:S01]  /*1510*/  ISETP.EQ.OR P1, PT, R11, UR7, P2 ;  /* 0x000000070b007c0c */ /* 0x000fe20009722670 */
[----:B------:R-:W-:Y:S01]  /*1520*/  BSSY B0, `(.L_x_3785) ;  /* 0x0000010000007945 */ /* 0x000fe20003800000 */
[----:B------:R-:W-:-:S11]  /*1530*/  ISETP.NE.AND P3, PT, R12, 0x1, PT ;  /* 0x000000010c00780c */ /* 0x000fd60003f65270 */
        /* <DEDUP_REMOVED lines=14> */
.L_x_3786:
[----:B------:R-:W-:Y:S05]  /*1620*/  BSYNC B0 ;  /* 0x0000000000007941 */ /* 0x000fea0003800000 */
.L_x_3785:
[----:B------:R-:W-:Y:S05]  /*1630*/  @!P3 BRA `(.L_x_3780) ;  /* 0x00000000007cb947 */ /* 0x000fea0003800000 */
[C---:B------:R-:W-:Y:S02]  /*1640*/  IADD3 R24, R11.reuse, 0x1, RZ ;  /* 0x000000010b187810 */ /* 0x040fe40007ffe0ff */
[----:B------:R-:W-:Y:S02]  /*1650*/  IADD3 R8, R11, 0x2, RZ ;  /* 0x000000020b087810 */ /* 0x000fe40007ffe0ff */
[----:B------:R-:W-:Y:S02]  /*1660*/  ISETP.EQ.OR P3, PT, R24, UR7, P2 ;  /* 0x0000000718007c0c */ /* 0x000fe40009762670 */
[----:B------:R-:W-:-:S04]  /*1670*/  ISETP.EQ.OR P1, PT, R8, UR7, P2 ;  /* 0x0000000708007c0c */ /* 0x000fc80009722670 */
[----:B------:R-:W-:-:S07]  /*1680*/  ISETP.EQ.OR P1, PT, R12, 0x2, P1 ;  /* 0x000000020c00780c */ /* 0x000fce0000f22670 */
[----:B------:R-:W0:Y:S01]  /*1690*/  @!P3 S2R R13, SR_CTAID.Y ;  /* 0x00000000000db919 */ /* 0x000e220000002600 */
[----:B------:R-:W0:Y:S05]  /*16a0*/  @!P3 LDC R11, c[0x0][0x10] ;  /* 0x00000400ff0bbb82 */ /* 0x000e2a0000000800 */
[----:B------:R-:W1:Y:S03]  /*16b0*/  @!P1 S2R R12, SR_CTAID.Y ;  /* 0x00000000000c9919 */ /* 0x000e660000002600 */
[----:B------:R-:W1:Y:S01]  /*16c0*/  @!P1 LDC R9, c[0x0][0x10] ;  /* 0x00000400ff099b82 */ /* 0x000e620000000800 */
[----:B0-----:R-:W-:Y:S01]  /*16d0*/  @!P3 IMAD R13, R24, R11, R13 ;  /* 0x0000000b180db224 */ /* 0x001fe200078e020d */
[----:B------:R-:W-:-:S05]  /*16e0*/  @!P3 LOP3.LUT R24, R4, 0x1, RZ, 0xc0, !PT ;  /* 0x000000010418b812 */ /* 0x000fca00078ec0ff */
[----:B------:R-:W-:Y:S01]  /*16f0*/  @!P3 IMAD R11, R24, R11, RZ ;  /* 0x0000000b180bb224 */ /* 0x000fe200078e02ff */
[----:B------:R-:W-:Y:S01]  /*1700*/  @!P1 LOP3.LUT R24, R4, 0x1, RZ, 0xc0, !PT ;  /* 0x0000000104189812 */ /* 0x000fe200078ec0ff */
[-C--:B-1----:R-:W-:Y:S02]  /*1710*/  @!P1 IMAD R12, R8, R9.reuse, R12 ;  /* 0x00000009080c9224 */ /* 0x082fe400078e020c */
[-C--:B------:R-:W-:Y:S02]  /*1720*/  @!P3 IMAD R11, R11, R10.reuse, RZ ;  /* 0x0000000a0b0bb224 */ /* 0x080fe400078e02ff */
[----:B------:R-:W-:Y:S02]  /*1730*/  @!P1 IMAD R23, R24, R9, RZ ;  /* 0x0000000918179224 */ /* 0x000fe400078e02ff */
[----:B------:R-:W0:Y:S01]  /*1740*/  @!P3 LDC.64 R8, c[0x0][0x248] ;  /* 0x00009200ff08bb82 */ /* 0x000e220000000a00 */
[----:B------:R-:W-:Y:S01]  /*1750*/  @!P3 SHF.L.U32 R11, R11, 0x1, RZ ;  /* 0x000000010b0bb819 */ /* 0x000fe200000006ff */
[----:B------:R-:W-:-:S05]  /*1760*/  @!P1 IMAD R23, R23, R10, RZ ;  /* 0x0000000a17179224 */ /* 0x000fca00078e02ff */
[----:B------:R-:W-:Y:S01]  /*1770*/  @!P1 SHF.L.U32 R23, R23, 0x1, RZ ;  /* 0x0000000117179819 */ /* 0x000fe200000006ff */
[----:B0-----:R-:W-:Y:S02]  /*1780*/  @!P3 IMAD.WIDE R10, R11, 0x4, R8 ;  /* 0x000000040b0ab825 */ /* 0x001fe400078e0208 */
[----:B------:R-:W0:Y:S02]  /*1790*/  @!P1 LDC.64 R8, c[0x0][0x248] ;  /* 0x00009200ff089b82 */ /* 0x000e240000000a00 */
[----:B------:R-:W-:-:S04]  /*17a0*/  @!P3 IMAD.WIDE.U32 R24, R13, 0x8, R10 ;  /* 0x000000080d18b825 */ /* 0x000fc800078e000a */
[----:B0-----:R-:W-:-:S04]  /*17b0*/  @!P1 IMAD.WIDE R8, R23, 0x4, R8 ;  /* 0x0000000417089825 */ /* 0x001fc800078e0208 */
[----:B------:R-:W-:Y:S02]  /*17c0*/  @!P1 IMAD.WIDE.U32 R10, R12, 0x8, R8 ;  /* 0x000000080c0a9825 */ /* 0x000fe400078e0008 */
[----:B------:R-:W2:Y:S04]  /*17d0*/  @!P3 LDG.E.64 R8, desc[UR8][R24.64] ;  /* 0x000000081808b981 */ /* 0x000ea8000c1e1b00 */
[----:B------:R-:W3:Y:S01]  /*17e0*/  @!P1 LDG.E.64 R10, desc[UR8][R10.64] ;  /* 0x000000080a0a9981 */ /* 0x000ee2000c1e1b00 */
[----:B--2---:R-:W-:Y:S01]  /*17f0*/  @!P3 FADD.FTZ R14, R14, R8 ;  /* 0x000000080e0eb221 */ /* 0x004fe20000010000 */
[----:B------:R-:W-:-:S03]  /*1800*/  @!P3 FADD.FTZ R15, R15, R9 ;  /* 0x000000090f0fb221 */ /* 0x000fc60000010000 */
[----:B---3--:R-:W-:Y:S01]  /*1810*/  @!P1 FADD.FTZ R14, R14, R10 ;  /* 0x0000000a0e0e9221 */ /* 0x008fe20000010000 */
[----:B------:R-:W-:-:S07]  /*1820*/  @!P1 FADD.FTZ R15, R15, R11 ;  /* 0x0000000b0f0f9221 */ /* 0x000fce0000010000 */
.L_x_3780:
[----:B------:R-:W-:Y:S01]  /*1830*/  ULDC.64 UR10, c[0x0][0x218] ;  /* 0x00008600000a7ab9 */ /* 0x000fe20000000a00 */
[----:B------:R-:W-:Y:S01]  /*1840*/  LOP3.LUT P1, RZ, R0, UR7, RZ, 0xfc, !PT ;  /* 0x0000000700ff7c12 */ /* 0x000fe2000f82fcff */
[----:B------:R-:W2:Y:S01]  /*1850*/  S2UR UR6, SR_CgaCtaId ;  /* 0x00000000000679c3 */ /* 0x000ea20000008800 */
[----:B------:R-:W-:Y:S01]  /*1860*/  ISETP.EQ.U32.AND P3, PT, RZ, UR10, PT ;  /* 0x0000000aff007c0c */ /* 0x000fe2000bf62070 */
[----:B------:R-:W-:Y:S01]  /*1870*/  UMOV UR5, 0x400 ;  /* 0x0000040000057882 */ /* 0x000fe20000000000 */
[--C-:B-1----:R-:W-:Y:S02]  /*1880*/  SHF.R.U32.HI R8, RZ, 0x2, R0.reuse ;  /* 0x00000002ff087819 */ /* 0x102fe40000011600 */
[----:B------:R-:W-:Y:S01]  /*1890*/  ISETP.EQ.OR.EX P1, PT, RZ, UR11, P1, P3 ;  /* 0x0000000bff007c0c */ /* 0x000fe20008f22730 */
[----:B------:R-:W-:Y:S02]  /*18a0*/  ULDC.64 UR10, c[0x0][0x278] ;  /* 0x00009e00000a7ab9 */ /* 0x000fe40000000a00 */
[----:B------:R-:W-:Y:S01]  /*18b0*/  IMAD.WIDE.U32 R8, R8, 0x24924925, RZ ;  /* 0x2492492508087825 */ /* 0x000fe200078e00ff */
[----:B0-----:R-:W0:Y:S03]  /*18c0*/  LDC.64 R10, c[0x0][0x228] ;  /* 0x00008a00ff0a7b82 */ /* 0x001e260000000a00 */
[----:B------:R-:W-:-:S05]  /*18d0*/  IMAD R23, R9, -0x1c, R0 ;  /* 0xffffffe409177824 */ /* 0x000fca00078e0200 */
[----:B------:R-:W1:Y:S01]  /*18e0*/  LDC.64 R8, c[0x0][0x230] ;  /* 0x00008c00ff087b82 */ /* 0x000e620000000a00 */
[----:B------:R-:W-:-:S04]  /*18f0*/  SHF.L.U32 R23, R23, 0x1, RZ ;  /* 0x0000000117177819 */ /* 0x000fc800000006ff */
[----:B------:R-:W-:Y:S01]  /*1900*/  IADD3 R23, R23, R2, RZ ;  /* 0x0000000217177210 */ /* 0x000fe20007ffe0ff */
[----:B--2---:R-:W-:Y:S02]  /*1910*/  ULEA UR5, UR6, UR5, 0x18 ;  /* 0x0000000506057291 */ /* 0x004fe4000f8ec03f */
[----:B------:R-:W2:Y:S01]  /*1920*/  @!P1 LDC.64 R12, c[0x0][0x218] ;  /* 0x00008600ff0c9b82 */ /* 0x000ea20000000a00 */
[----:B------:R-:W-:Y:S02]  /*1930*/  ULDC UR6, c[0x0][0x2a4] ;  /* 0x0000a90000067ab9 */ /* 0x000fe40000000800 */
[----:B------:R-:W-:Y:S01]  /*1940*/  @!P1 FMUL.FTZ R25, R15, UR6 ;  /* 0x000000060f199c20 */ /* 0x000fe20008410000 */
[----:B------:R-:W-:-:S03]  /*1950*/  @!P1 FMUL.FTZ R24, R14, UR6 ;  /* 0x000000060e189c20 */ /* 0x000fc60008410000 */
[----:B------:R1:W-:Y:S01]  /*1960*/  @!P2 STS.64 [UR5+0x88], R14 ;  /* 0x0000880eff00a988 */ /* 0x0003e20008000a05 */
[----:B0-----:R-:W-:-:S04]  /*1970*/  IMAD.WIDE R10, R23, 0x4, R10 ;  /* 0x00000004170a7825 */ /* 0x001fc800078e020a */
[----:B-1----:R-:W-:-:S04]  /*1980*/  IMAD.WIDE R14, R23, 0x4, R8 ;  /* 0x00000004170e7825 */ /* 0x002fc800078e0208 */
[----:B--2---:R-:W-:-:S05]  /*1990*/  @!P1 IMAD.WIDE R12, R20, 0x8, R12 ;  /* 0x00000008140c9825 */ /* 0x004fca00078e020c */
[----:B------:R0:W-:Y:S01]  /*19a0*/  @!P1 STG.E.64 desc[UR8][R12.64], R24 ;  /* 0x000000180c009986 */ /* 0x0001e2000c101b08 */
[----:B------:R-:W-:Y:S06]  /*19b0*/  BAR.SYNC.DEFER_BLOCKING 0x0 ;  /* 0x0000000000007b1d */ /* 0x000fec0000010000 */
[----:B------:R-:W2:Y:S04]  /*19c0*/  LDG.E.64 R8, desc[UR8][R10.64] ;  /* 0x000000080a087981 */ /* 0x000ea8000c1e1b00 */
[----:B------:R-:W1:Y:S01]  /*19d0*/  LDS.64 R12, [UR5+0x88] ;  /* 0x00008805ff0c7984 */ /* 0x000e620008000a00 */
[----:B0-----:R-:W-:Y:S01]  /*19e0*/  HADD2.F32 R24, -RZ, R19.H0_H0 ;  /* 0x20000013ff187230 */ /* 0x001fe20000004100 */
[----:B------:R-:W-:-:S02]  /*19f0*/  ULDC.U8 UR5, c[0x0][0x28c] ;  /* 0x0000a30000057ab9 */ /* 0x000fc40000000000 */
[----:B------:R0:W2:Y:S01]  /*1a00*/  LDG.E.64 R10, desc[UR8][R14.64] ;  /* 0x000000080e0a7981 */ /* 0x0000a2000c1e1b00 */
[----:B------:R-:W-:Y:S02]  /*1a10*/  ISETP.NE.AND P4, PT, RZ, UR5, PT ;  /* 0x00000005ff007c0c */ /* 0x000fe4000bf85270 */
[----:B------:R-:W-:Y:S02]  /*1a20*/  ISETP.GE.U32.AND P2, PT, R16, UR10, PT ;  /* 0x0000000a10007c0c */ /* 0x000fe4000bf46070 */
[----:B------:R-:W-:Y:S02]  /*1a30*/  ISETP.GE.U32.AND P3, PT, R6, UR10, PT ;  /* 0x0000000a06007c0c */ /* 0x000fe4000bf66070 */
[----:B------:R-:W-:Y:S02]  /*1a40*/  ISETP.GE.AND.EX P2, PT, R5, UR11, PT, P2 ;  /* 0x0000000b05007c0c */ /* 0x000fe4000bf46320 */
[----:B------:R-:W-:Y:S01]  /*1a50*/  ISETP.GE.AND.EX P3, PT, R7, UR11, PT, P3 ;  /* 0x0000000b07007c0c */ /* 0x000fe2000bf66330 */
[----:B0-----:R-:W-:Y:S01]  /*1a60*/  HADD2.F32 R14, -RZ, R18.H0_H0 ;  /* 0x20000012ff0e7230 */ /* 0x001fe20000004100 */
[----:B------:R-:W-:-:S02]  /*1a70*/  ISETP.GT.U32.OR P2, PT, R0, 0x1bf, P2 ;  /* 0x000001bf0000780c */ /* 0x000fc40001744470 */
[----:B------:R-:W-:Y:S01]  /*1a80*/  ISETP.GT.U32.OR P3, PT, R0, 0x1bf, P3 ;  /* 0x000001bf0000780c */ /* 0x000fe20001f64470 */
[----:B-1----:R-:W-:Y:S01]  /*1a90*/  FMUL.FTZ R15, R12, UR6 ;  /* 0x000000060c0f7c20 */ /* 0x002fe20008410000 */
[----:B------:R-:W-:-:S03]  /*1aa0*/  HADD2.F32 R12, -RZ, R21.H0_H0 ;  /* 0x20000015ff0c7230 */ /* 0x000fc60000004100 */
[----:B------:R-:W-:Y:S01]  /*1ab0*/  FMUL.FTZ R2, R15, R15 ;  /* 0x0000000f0f027220 */ /* 0x000fe20000410000 */
[--C-:B------:R-:W-:Y:S01]  /*1ac0*/  FADD.FTZ R24, R24, -R15.reuse ;  /* 0x8000000f18187221 */ /* 0x100fe20000010000 */
[--C-:B------:R-:W-:Y:S01]  /*1ad0*/  FADD.FTZ R12, R12, -R15.reuse ;  /* 0x8000000f0c0c7221 */ /* 0x100fe20000010000 */
[----:B------:R-:W-:Y:S01]  /*1ae0*/  FADD.FTZ R14, R14, -R15 ;  /* 0x8000000f0e0e7221 */ /* 0x000fe20000010000 */
[----:B------:R-:W-:Y:S01]  /*1af0*/  FFMA.FTZ R2, R13, UR6, -R2 ;  /* 0x000000060d027c23 */ /* 0x000fe20008010802 */
[--C-:B------:R-:W-:Y:S02]  /*1b00*/  HADD2.F32 R13, -RZ, R22.reuse.H0_H0 ;  /* 0x20000016ff0d7230 */ /* 0x100fe40000004100 */
[----:B------:R-:W-:Y:S02]  /*1b10*/  HADD2.F32 R22, -RZ, R22.H1_H1 ;  /* 0x30000016ff167230 */ /* 0x000fe40000004100 */
[----:B------:R-:W-:-:S03]  /*1b20*/  FSETP.GTU.FTZ.AND P1, PT, R2, RZ, PT ;  /* 0x000000ff0200720b */ /* 0x000fc60003f3c000 */
[----:B------:R-:W-:-:S10]  /*1b30*/  FADD.FTZ R22, R22, -R15 ;  /* 0x8000000f16167221 */ /* 0x000fd40000010000 */
[----:B------:R-:W0:Y:S02]  /*1b40*/  @P1 LDC R23, c[0x0][0x238] ;  /* 0x00008e00ff171b82 */ /* 0x000e240000000800 */
[----:B0-----:R-:W-:Y:S01]  /*1b50*/  @P1 FADD.FTZ R2, R2, R23 ;  /* 0x0000001702021221 */ /* 0x001fe20000010000 */
[----:B------:R-:W-:-:S06]  /*1b60*/  MOV R23, 0x3f800000 ;  /* 0x3f80000000177802 */ /* 0x000fcc0000000f00 */
[----:B------:R0:W1:Y:S02]  /*1b70*/  @P1 MUFU.RSQ R23, R2 ;  /* 0x0000000200171308 */ /* 0x0000640000001400 */
[----:B0-----:R-:W-:Y:S01]  /*1b80*/  FADD.FTZ R2, R13, -R15 ;  /* 0x8000000f0d027221 */ /* 0x001fe20000010000 */
[-C--:B-1----:R-:W-:Y:S01]  /*1b90*/  FMUL.FTZ R13, R12, R23.reuse ;  /* 0x000000170c0d7220 */ /* 0x082fe20000410000 */
[-C--:B------:R-:W-:Y:S02]  /*1ba0*/  FMUL.FTZ R25, R24, R23.reuse ;  /* 0x0000001718197220 */ /* 0x080fe40000410000 */
[-C--:B------:R-:W-:Y:S01]  /*1bb0*/  FMUL.FTZ R2, R2, R23.reuse ;  /* 0x0000001702027220 */ /* 0x080fe20000410000 */
[-C--:B------:R-:W-:Y:S01]  /*1bc0*/  FMUL.FTZ R14, R14, R23.reuse ;  /* 0x000000170e0e7220 */ /* 0x080fe20000410000 */
[----:B------:R-:W-:Y:S02]  /*1bd0*/  HADD2.F32 R24, -RZ, R18.H1_H1 ;  /* 0x30000012ff187230 */ /* 0x000fe40000004100 */
[----:B------:R-:W-:-:S03]  /*1be0*/  FMUL.FTZ R22, R22, R23 ;  /* 0x0000001716167220 */ /* 0x000fc60000410000 */
[----:B------:R-:W-:-:S04]  /*1bf0*/  FADD.FTZ R24, R24, -R15 ;  /* 0x8000000f18187221 */ /* 0x000fc80000010000 */
[----:B------:R-:W-:Y:S01]  /*1c00*/  FMUL.FTZ R24, R24, R23 ;  /* 0x0000001718187220 */ /* 0x000fe20000410000 */
[C-C-:B--2---:R-:W-:Y:S01]  /*1c10*/  FFMA.FTZ R13, R8.reuse, R13, R10.reuse ;  /* 0x0000000d080d7223 */ /* 0x144fe2000001000a */
[C-C-:B------:R-:W-:Y:S01]  /*1c20*/  FFMA.FTZ R12, R8.reuse, R25, R10.reuse ;  /* 0x00000019080c7223 */ /* 0x140fe2000001000a */
[C-C-:B------:R-:W-:Y:S01]  /*1c30*/  FFMA.FTZ R2, R8.reuse, R2, R10.reuse ;  /* 0x0000000208027223 */ /* 0x140fe2000001000a */
[----:B------:R-:W-:Y:S01]  /*1c40*/  FFMA.FTZ R14, R8, R14, R10 ;  /* 0x0000000e080e7223 */ /* 0x000fe2000001000a */
[----:B------:R-:W-:Y:S02]  /*1c50*/  HADD2.F32 R8, -RZ, R21.H1_H1 ;  /* 0x30000015ff087230 */ /* 0x000fe40000004100 */
[----:B------:R-:W-:Y:S01]  /*1c60*/  FFMA.FTZ R21, R9, R22, R11 ;  /* 0x0000001609157223 */ /* 0x000fe2000001000b */
[----:B------:R-:W-:Y:S02]  /*1c70*/  HADD2.F32 R10, -RZ, R19.H1_H1 ;  /* 0x30000013ff0a7230 */ /* 0x000fe40000004100 */
[----:B------:R-:W-:-:S03]  /*1c80*/  FADD.FTZ R8, R8, -R15 ;  /* 0x8000000f08087221 */ /* 0x000fc60000010000 */
[----:B------:R-:W-:Y:S01]  /*1c90*/  FADD.FTZ R10, R10, -R15 ;  /* 0x8000000f0a0a7221 */ /* 0x000fe20000010000 */
[----:B------:R-:W-:Y:S01]  /*1ca0*/  IADD3 R15, R17, 0x30, RZ ;  /* 0x00000030110f7810 */ /* 0x000fe20007ffe0ff */
[-C--:B------:R-:W-:Y:S02]  /*1cb0*/  FMUL.FTZ R8, R8, R23.reuse ;  /* 0x0000001708087220 */ /* 0x080fe40000410000 */
[----:B------:R-:W-:Y:S01]  /*1cc0*/  FMUL.FTZ R10, R10, R23 ;  /* 0x000000170a0a7220 */ /* 0x000fe20000410000 */
[----:B------:R-:W-:Y:S01]  /*1cd0*/  ISETP.GE.U32.AND P1, PT, R15, UR10, PT ;  /* 0x0000000a0f007c0c */ /* 0x000fe2000bf26070 */
[C---:B------:R-:W-:Y:S01]  /*1ce0*/  FFMA.FTZ R23, R9.reuse, R24, R11 ;  /* 0x0000001809177223 */ /* 0x040fe2000001000b */
[----:B------:R-:W-:Y:S01]  /*1cf0*/  SHF.R.S32.HI R18, RZ, 0x1f, R15 ;  /* 0x0000001fff127819 */ /* 0x000fe2000001140f */
[C-C-:B------:R-:W-:Y:S01]  /*1d00*/  FFMA.FTZ R19, R9.reuse, R10, R11.reuse ;  /* 0x0000000a09137223 */ /* 0x140fe2000001000b */
[----:B------:R-:W-:Y:S02]  /*1d10*/  FFMA.FTZ R22, R9, R8, R11 ;  /* 0x0000000809167223 */ /* 0x000fe4000001000b */
[----:B------:R-:W-:-:S04]  /*1d20*/  ISETP.GE.AND.EX P1, PT, R18, UR11, PT, P1 ;  /* 0x0000000b12007c0c */ /* 0x000fc8000bf26310 */
        /* <DEDUP_REMOVED lines=12> */
.L_x_3787:
[----:B------:R-:W-:Y:S04]  /*1df0*/  BSSY B0, `(.L_x_3788) ;  /* 0x000000e000007945 */ /* 0x000fe80003800000 */
[----:B------:R-:W-:Y:S05]  /*1e00*/  @!P0 BRA `(.L_x_3789) ;  /* 0x0000000000308947 */ /* 0x000fea0003800000 */
[----:B------:R-:W-:Y:S01]  /*1e10*/  ULDC.64 UR10, c[0x0][0x270] ;  /* 0x00009c00000a7ab9 */ /* 0x000fe20000000a00 */
[----:B------:R-:W-:Y:S01]  /*1e20*/  MOV R8, R26 ;  /* 0x0000001a00087202 */ /* 0x000fe20000000f00 */
[----:B------:R-:W-:Y:S01]  /*1e30*/  IMAD R10, R3, UR10, RZ ;  /* 0x0000000a030a7c24 */ /* 0x000fe2000f8e02ff */
[----:B------:R-:W-:Y:S02]  /*1e40*/  MOV R9, R29 ;  /* 0x0000001d00097202 */ /* 0x000fe40000000f00 */
[----:B------:R-:W-:Y:S01]  /*1e50*/  F2FP.F16.F32.PACK_AB R13, R22, R13 ;  /* 0x0000000d160d723e */ /* 0x000fe200000000ff */
[C---:B------:R-:W-:Y:S02]  /*1e60*/  IMAD R11, R17.reuse, UR11, R10 ;  /* 0x0000000b110b7c24 */ /* 0x040fe4000f8e020a */
[----:B------:R-:W-:Y:S01]  /*1e70*/  IMAD.WIDE.U32 R8, R17, UR10, R8 ;  /* 0x0000000a11087c25 */ /* 0x000fe2000f8e0008 */
[----:B------:R-:W-:-:S04]  /*1e80*/  ULDC.64 UR10, c[0x0][0x210] ;  /* 0x00008400000a7ab9 */ /* 0x000fc80000000a00 */
[----:B------:R-:W-:Y:S02]  /*1e90*/  IADD3 R11, R9, R11, RZ ;  /* 0x0000000b090b7210 */ /* 0x000fe40007ffe0ff */
[----:B------:R-:W-:-:S04]  /*1ea0*/  LEA R10, P5, R8, UR10, 0x1 ;  /* 0x0000000a080a7c11 */ /* 0x000fc8000f8a08ff */
[----:B------:R-:W-:-:S05]  /*1eb0*/  LEA.HI.X R11, R8, UR11, R11, 0x1, P5 ;  /* 0x0000000b080b7c11 */ /* 0x000fca000a8f0c0b */
[----:B------:R0:W-:Y:S04]  /*1ec0*/  STG.E desc[UR8][R10.64], R13 ;  /* 0x0000000d0a007986 */ /* 0x0001e8000c101908 */
.L_x_3789:
[----:B------:R-:W-:Y:S05]  /*1ed0*/  BSYNC B0 ;  /* 0x0000000000007941 */ /* 0x000fea0003800000 */
.L_x_3788:
        /* <DEDUP_REMOVED lines=11> */
.L_x_3790:
[----:B------:R-:W-:Y:S04]  /*1f90*/  BSSY B0, `(.L_x_3791) ;  /* 0x000000e000007945 */ /* 0x000fe80003800000 */
[----:B------:R-:W-:Y:S05]  /*1fa0*/  @P2 BRA `(.L_x_3792) ;  /* 0x0000000000302947 */ /* 0x000fea0003800000 */
[----:B------:R-:W-:Y:S01]  /*1fb0*/  ULDC.64 UR10, c[0x0][0x270] ;  /* 0x00009c00000a7ab9 */ /* 0x000fe20000000a00 */
[----:B------:R-:W-:Y:S01]  /*1fc0*/  MOV R8, R26 ;  /* 0x0000001a00087202 */ /* 0x000fe20000000f00 */
[----:B------:R-:W-:Y:S01]  /*1fd0*/  IMAD R5, R5, UR10, RZ ;  /* 0x0000000a05057c24 */ /* 0x000fe2000f8e02ff */
[----:B------:R-:W-:Y:S02]  /*1fe0*/  MOV R9, R29 ;  /* 0x0000001d00097202 */ /* 0x000fe40000000f00 */
[----:B------:R-:W-:Y:S01]  /*1ff0*/  F2FP.F16.F32.PACK_AB R19, R19, R12 ;  /* 0x0000000c1313723e */ /* 0x000fe200000000ff */
[C---:B------:R-:W-:Y:S02]  /*2000*/  IMAD R5, R16.reuse, UR11, R5 ;  /* 0x0000000b10057c24 */ /* 0x040fe4000f8e0205 */
[----:B------:R-:W-:Y:S01]  /*2010*/  IMAD.WIDE.U32 R8, R16, UR10, R8 ;  /* 0x0000000a10087c25 */ /* 0x000fe2000f8e0008 */
[----:B------:R-:W-:Y:S02]  /*2020*/  ULDC.64 UR10, c[0x0][0x210] ;  /* 0x00008400000a7ab9 */ /* 0x000fe40000000a00 */
[----:B0-----:R-:W-:-:S02]  /*2030*/  LEA R10, P2, R8, UR10, 0x1 ;  /* 0x0000000a080a7c11 */ /* 0x001fc4000f8408ff */
[----:B------:R-:W-:-:S04]  /*2040*/  IADD3 R5, R9, R5, RZ ;  /* 0x0000000509057210 */ /* 0x000fc80007ffe0ff */
[----:B------:R-:W-:-:S05]  /*2050*/  LEA.HI.X R11, R8, UR11, R5, 0x1, P2 ;  /* 0x0000000b080b7c11 */ /* 0x000fca00090f0c05 */
[----:B------:R1:W-:Y:S02]  /*2060*/  STG.E desc[UR8][R10.64], R19 ;  /* 0x000000130a007986 */ /* 0x0003e4000c101908 */
.L_x_3792:
[----:B------:R-:W-:Y:S05]  /*2070*/  BSYNC B0 ;  /* 0x0000000000007941 */ /* 0x000fea0003800000 */
.L_x_3791:
        /* <DEDUP_REMOVED lines=11> */
.L_x_3793:
        /* <DEDUP_REMOVED lines=10> */
[----:B01----:R-:W-:-:S02]  /*21d0*/  LEA R10, P2, R8, UR10, 0x1 ;  /* 0x0000000a080a7c11 */ /* 0x003fc4000f8408ff */
[----:B------:R-:W-:-:S04]  /*21e0*/  IADD3 R7, R9, R7, RZ ;  /* 0x0000000709077210 */ /* 0x000fc80007ffe0ff */
[----:B------:R-:W-:-:S05]  /*21f0*/  LEA.HI.X R11, R8, UR11, R7, 0x1, P2 ;  /* 0x0000000b080b7c11 */ /* 0x000fca00090f0c07 */
[----:B------:R2:W-:Y:S02]  /*2200*/  STG.E desc[UR8][R10.64], R21 ;  /* 0x000000150a007986 */ /* 0x0005e4000c101908 */
.L_x_3795:
[----:B------:R-:W-:Y:S05]  /*2210*/  BSYNC B0 ;  /* 0x0000000000007941 */ /* 0x000fea0003800000 */
.L_x_3794:
        /* <DEDUP_REMOVED lines=11> */
.L_x_3796:
[----:B------:R-:W-:Y:S04]  /*22d0*/  BSSY B0, `(.L_x_3797) ;  /* 0x000000e000007945 */ /* 0x000fe80003800000 */
[----:B------:R-:W-:Y:S05]  /*22e0*/  @P1 BRA `(.L_x_3798) ;  /* 0x0000000000301947 */ /* 0x000fea0003800000 */
[----:B------:R-:W-:Y:S01]  /*22f0*/  ULDC.64 UR10, c[0x0][0x270] ;  /* 0x00009c00000a7ab9 */ /* 0x000fe20000000a00 */
[----:B------:R-:W-:Y:S01]  /*2300*/  MOV R8, R26 ;  /* 0x0000001a00087202 */ /* 0x000fe20000000f00 */
[----:B------:R-:W-:Y:S01]  /*2310*/  IMAD R18, R18, UR10, RZ ;  /* 0x0000000a12127c24 */ /* 0x000fe2000f8e02ff */
[----:B------:R-:W-:Y:S02]  /*2320*/  MOV R9, R29 ;  /* 0x0000001d00097202 */ /* 0x000fe40000000f00 */
[----:B------:R-:W-:Y:S01]  /*2330*/  F2FP.F16.F32.PACK_AB R23, R23, R14 ;  /* 0x0000000e1717723e */ /* 0x000fe200000000ff */
[----:B------:R-:W-:-:S04]  /*2340*/  IMAD.WIDE.U32 R8, R15, UR10, R8 ;  /* 0x0000000a0f087c25 */ /* 0x000fc8000f8e0008 */
[----:B------:R-:W-:Y:S01]  /*2350*/  IMAD R15, R15, UR11, R18 ;  /* 0x0000000b0f0f7c24 */ /* 0x000fe2000f8e0212 */
[----:B------:R-:W-:Y:S02]  /*2360*/  ULDC.64 UR10, c[0x0][0x210] ;  /* 0x00008400000a7ab9 */ /* 0x000fe40000000a00 */
[----:B012---:R-:W-:Y:S02]  /*2370*/  LEA R10, P1, R8, UR10, 0x1 ;  /* 0x0000000a080a7c11 */ /* 0x007fe4000f8208ff */
[----:B------:R-:W-:-:S04]  /*2380*/  IADD3 R15, R9, R15, RZ ;  /* 0x0000000f090f7210 */ /* 0x000fc80007ffe0ff */
[----:B------:R-:W-:-:S05]  /*2390*/  LEA.HI.X R11, R8, UR11, R15, 0x1, P1 ;  /* 0x0000000b080b7c11 */ /* 0x000fca00088f0c0f */
[----:B------:R3:W-:Y:S02]  /*23a0*/  STG.E desc[UR8][R10.64], R23 ;  /* 0x000000170a007986 */ /* 0x0007e4000c101908 */
.L_x_3798:
[----:B------:R-:W-:Y:S05]  /*23b0*/  BSYNC B0 ;  /* 0x0000000000007941 */ /* 0x000fea0003800000 */
.L_x_3797:
[----:B------:R-:W4:Y:S01]  /*23c0*/  LDC R5, c[0x0][0x10] ;  /* 0x00000400ff057b82 */ /* 0x000f220000000800 */
[----:B------:R-:W-:Y:S02]  /*23d0*/  IADD3 R4, R4, 0x1, RZ ;  /* 0x0000000104047810 */ /* 0x000fe40007ffe0ff */
[----:B----4-:R-:W-:-:S04]  /*23e0*/  IADD3 R20, R5, R20, RZ ;  /* 0x0000001405147210 */ /* 0x010fc80007ffe0ff */
[----:B------:R-:W-:-:S13]  /*23f0*/  ISETP.GE.AND P1, PT, R20, UR4, PT ;  /* 0x0000000414007c0c */ /* 0x000fda000bf26270 */
[----:B------:R-:W-:Y:S05]  /*2400*/  @!P1 BRA `(.L_x_3799) ;  /* 0xffffffdc00549947 */ /* 0x000fea000383ffff */
[----:B------:R-:W-:Y:S05]  /*2410*/  EXIT ;  /* 0x000000000000794d */ /* 0x000fea0003800000 */
.L_x_3800:
        /* <DEDUP_REMOVED lines=14> */
.L_x_5189:


//--------------------- .text._Z35group_norm_nhwc_fwd_one_pass_kernelI11Fp16IOFp32WLi128ELi56ELi448EEv26Group_norm_nhwc_fwd_params --------------------------
	.section	.text._Z35group_norm_nhwc_fwd_one_pass_kernelI11Fp16IOFp32WLi128ELi56ELi448EEv26Group_norm_nhwc_fwd_params,"ax",@progbits
	.align	128
        .global         _Z35group_norm_nhwc_fwd_one_pass_kernelI11Fp16IOFp32WLi128ELi56ELi448EEv26Group_norm_nhwc_fwd_params
        .type           _Z35group_norm_nhwc_fwd_one_pass_kernelI11Fp16IOFp32WLi128ELi56ELi448EEv26Group_norm_nhwc_fwd_params,@function
        .size           _Z35group_norm_nhwc_fwd_one_pass_kernelI11Fp16IOFp32WLi128ELi56ELi448EEv26Group_norm_nhwc_fwd_params,(.L_x_5190 - _Z35group_norm_nhwc_fwd_one_pass_kernelI11Fp16IOFp32WLi128ELi56ELi448EEv26Group_norm_nhwc_fwd_params)
        .other          _Z35group_norm_nhwc_fwd_one_pass_kernelI11Fp16IOFp32WLi128ELi56ELi448EEv26Group_norm_nhwc_fwd_params,@"STO_CUDA_ENTRY STV_DEFAULT"
_Z35group_norm_nhwc_fwd_one_pass_kernelI11Fp16IOFp32WLi128ELi56ELi448EEv26Group_norm_nhwc_fwd_params:
.text._Z35group_norm_nhwc_fwd_one_pass_kernelI11Fp16IOFp32WLi128ELi56ELi448EEv26Group_norm_nhwc_fwd_params:
        /* <DEDUP_REMOVED lines=9> */
[----:B------:R-:W1:Y:S01]  /*0090*/  S2UR UR10, SR_CTAID.X ;  /* 0x00000000000a79c3 */ /* 0x000e620000002500 */
[----:B------:R-:W-:Y:S01]  /*00a0*/  R2UR UR11, R0 ;  /* 0x00000000000b72ca */ /* 0x000fe200000e0000 */
[----:B------:R-:W-:Y:S01]  /*00b0*/  UMOV UR4, 0x400 ;  /* 0x0000040000047882 */ /* 0x000fe20000000000 */
[----:B------:R-:W2:Y:S01]  /*00c0*/  S2R R52, SR_LANEID ;  /* 0x0000000000347919 */ /* 0x000ea20000000000 */
[----:B------:R-:W-:Y:S01]  /*00d0*/  ULDC.64 UR8, c[0x0][0x278] ;  /* 0x00009e0000087ab9 */ /* 0x000fe20000000a00 */
[----:B------:R-:W-:Y:S01]  /*00e0*/  ULDC UR12, c[0x0][0x10] ;  /* 0x00000400000c7ab9 */ /* 0x000fe20000000800 */
[----:B------:R-:W-:Y:S02]  /*00f0*/  ULDC.U8 UR13, c[0x0][0x28c] ;  /* 0x0000a300000d7ab9 */ /* 0x000fe40000000000 */
[----:B------:R-:W1:Y:S08]  /*0100*/  LDC R11, c[0x0][0x294] ;  /* 0x0000a500ff0b7b82 */ /* 0x000e700000000800 */
[----:B------:R-:W3:Y:S01]  /*0110*/  S2UR UR6, SR_CgaCtaId ;  /* 0x00000000000679c3 */ /* 0x000ee20000008800 */
[----:B0-----:R-:W-:-:S02]  /*0120*/  SHF.R.U32.HI R2, RZ, 0x2, R30 ;  /* 0x00000002ff027819 */ /* 0x001fc4000001161e */
[----:B------:R-:W-:-:S03]  /*0130*/  ISETP.GE.U32.AND P4, PT, R30, 0x1c0, PT ;  /* 0x000001c01e00780c */ /* 0x000fc60003f86070 */
[----:B------:R-:W-:-:S04]  /*0140*/  IMAD.WIDE.U32 R2, R2, 0x24924925, RZ ;  /* 0x2492492502027825 */ /* 0x000fc800078e00ff */
[----:B-1----:R-:W-:Y:S01]  /*0150*/  IMAD R11, R11, UR10, R3 ;  /* 0x0000000a0b0b7c24 */ /* 0x002fe2000f8e0203 */
[----:B---3--:R-:W-:Y:S01]  /*0160*/  ULEA UR4, UR6, UR4, 0x18 ;  /* 0x0000000406047291 */ /* 0x008fe2000f8ec03f */
[--C-:B------:R-:W-:Y:S01]  /*0170*/  IMAD R34, R3, -0x1c, R30.reuse ;  /* 0xffffffe403227824 */ /* 0x100fe200078e021e */
[----:B------:R-:W-:Y:S02]  /*0180*/  SHF.R.S32.HI R3, RZ, 0x1f, R30 ;  /* 0x0000001fff037819 */ /* 0x000fe4000001141e */
[C---:B------:R-:W-:Y:S02]  /*0190*/  IADD3 R31, R11.reuse, 0x10, RZ ;  /* 0x000000100b1f7810 */ /* 0x040fe40007ffe0ff */
[----:B------:R-:W-:Y:S02]  /*01a0*/  IADD3 R32, R11, 0x20, RZ ;  /* 0x000000200b207810 */ /* 0x000fe40007ffe0ff */
[----:B------:R-:W-:Y:S02]  /*01b0*/  LEA.HI R3, R3, R30, RZ, 0x5 ;  /* 0x0000001e03037211 */ /* 0x000fe400078f28ff */
[----:B------:R-:W-:-:S02]  /*01c0*/  IADD3 R33, R11, 0x30, RZ ;  /* 0x000000300b217810 */ /* 0x000fc40007ffe0ff */
[----:B------:R-:W-:Y:S02]  /*01d0*/  ISETP.LT.U32.AND P1, PT, R11, UR8, PT ;  /* 0x000000080b007c0c */ /* 0x000fe4000bf21070 */
[----:B------:R-:W-:Y:S02]  /*01e0*/  SHF.R.S32.HI R35, RZ, 0x1f, R11 ;  /* 0x0000001fff237819 */ /* 0x000fe4000001140b */
[----:B------:R-:W-:Y:S02]  /*01f0*/  ISETP.LT.U32.AND P2, PT, R31, UR8, PT ;  /* 0x000000081f007c0c */ /* 0x000fe4000bf41070 */
[----:B------:R-:W-:Y:S02]  /*0200*/  ISETP.LT.U32.AND P3, PT, R32, UR8, PT ;  /* 0x0000000820007c0c */ /* 0x000fe4000bf61070 */
[----:B------:R-:W-:Y:S02]  /*0210*/  SHF.R.S32.HI R37, RZ, 0x1f, R31 ;  /* 0x0000001fff257819 */ /* 0x000fe4000001141f */
[----:B------:R-:W-:-:S02]  /*0220*/  SHF.R.S32.HI R39, RZ, 0x1f, R32 ;  /* 0x0000001fff277819 */ /* 0x000fc40000011420 */
[----:B------:R-:W-:Y:S02]  /*0230*/  ISETP.LT.U32.AND P0, PT, R33, UR8, PT ;  /* 0x0000000821007c0c */ /* 0x000fe4000bf01070 */
[----:B------:R-:W-:Y:S02]  /*0240*/  SHF.R.S32.HI R41, RZ, 0x1f, R33 ;  /* 0x0000001fff297819 */ /* 0x000fe40000011421 */
[----:B------:R-:W-:Y:S02]  /*0250*/  SHF.R.S32.HI R3, RZ, 0x5, R3 ;  /* 0x00000005ff037819 */ /* 0x000fe40000011403 */
[----:B------:R-:W-:Y:S02]  /*0260*/  SHF.L.U32 R34, R34, 0x1, RZ ;  /* 0x0000000122227819 */ /* 0x000fe400000006ff */
[----:B------:R-:W-:Y:S02]  /*0270*/  IADD3 R38, R11, 0x70, RZ ;  /* 0x000000700b267810 */ /* 0x000fe40007ffe0ff */
[----:B------:R-:W-:-:S02]  /*0280*/  ISETP.LT.AND.EX P1, PT, R35, UR9, !P4, P1 ;  /* 0x0000000923007c0c */ /* 0x000fc4000e721310 */
[----:B------:R-:W-:Y:S02]  /*0290*/  ISETP.LT.AND.EX P2, PT, R37, UR9, !P4, P2 ;  /* 0x0000000925007c0c */ /* 0x000fe4000e741320 */
[----:B------:R-:W-:Y:S02]  /*02a0*/  ISETP.LT.AND.EX P3, PT, R39, UR9, !P4, P3 ;  /* 0x0000000927007c0c */ /* 0x000fe4000e761330 */
[----:B------:R-:W-:Y:S01]  /*02b0*/  ISETP.LT.AND.EX P4, PT, R41, UR9, !P4, P0 ;  /* 0x0000000929007c0c */ /* 0x000fe2000e781300 */
[----:B------:R-:W-:Y:S01]  /*02c0*/  ULDC.64 UR8, c[0x0][0x208] ;  /* 0x0000820000087ab9 */ /* 0x000fe20000000a00 */
[----:B------:R-:W-:Y:S01]  /*02d0*/  LEA R36, R3, UR4, 0x3 ;  /* 0x0000000403247c11 */ /* 0x000fe2000f8e18ff */
[----:B--2---:R-:W-:-:S10]  /*02e0*/  UMOV UR4, URZ ;  /* 0x0000003f00047c82 */ /* 0x004fd40008000000 */
.L_x_3837:
[----:B0-----:R-:W0:Y:S01]  /*02f0*/  LDC R8, c[0x0][0x288] ;  /* 0x0000a200ff087b82 */ /* 0x001e220000000800 */
[----:B------:R-:W-:Y:S01]  /*0300*/  ULDC.64 UR6, c[0x0][0x280] ;  /* 0x0000a00000067ab9 */ /* 0x000fe20000000a00 */
[----:B------:R-:W-:Y:S01]  /*0310*/  ULDC.64 UR14, c[0x0][0x278] ;  /* 0x00009e00000e7ab9 */ /* 0x000fe20000000a00 */
[----:B------:R-:W-:-:S05]  /*0320*/  HFMA2.MMA R42, -RZ, RZ, 0, 0 ;  /* 0x00000000ff2a7435 */ /* 0x000fca00000001ff */
[----:B-1----:R-:W1:Y:S08]  /*0330*/  @P2 LDC.64 R14, c[0x0][0x270] ;  /* 0x00009c00ff0e2b82 */ /* 0x002e700000000a00 */
[----:B------:R-:W2:Y:S01]  /*0340*/  @P3 LDC.64 R16, c[0x0][0x270] ;  /* 0x00009c00ff103b82 */ /* 0x000ea20000000a00 */
[----:B0-----:R-:W-:-:S07]  /*0350*/  IABS R5, R8 ;  /* 0x0000000800057213 */ /* 0x001fce0000000000 */
[----:B------:R-:W0:Y:S01]  /*0360*/  @P4 LDC.64 R12, c[0x0][0x270] ;  /* 0x00009c00ff0c4b82 */ /* 0x000e220000000a00 */
[----:B------:R-:W3:Y:S01]  /*0370*/  I2F.RP R4, R5 ;  /* 0x0000000500047306 */ /* 0x000ee20000209400 */
[----:B-1----:R-:W-:-:S07]  /*0380*/  @P2 IMAD R22, R37, R14, RZ ;  /* 0x0000000e25162224 */ /* 0x002fce00078e02ff */
[----:B---3--:R-:W1:Y:S02]  /*0390*/  MUFU.RCP R4, R4 ;  /* 0x0000000400047308 */ /* 0x008e640000001000 */
[----:B-1----:R-:W-:-:S06]  /*03a0*/  IADD3 R2, R4, 0xffffffe, RZ ;  /* 0x0ffffffe04027810 */ /* 0x002fcc0007ffe0ff */
[----:B------:R1:W3:Y:S02]  /*03b0*/  F2I.FTZ.U32.TRUNC.NTZ R3, R2 ;  /* 0x0000000200037305 */ /* 0x0002e4000021f000 */
[----:B-1----:R-:W-:Y:S01]  /*03c0*/  HFMA2.MMA R2, -RZ, RZ, 0, 0 ;  /* 0x00000000ff027435 */ /* 0x002fe200000001ff */
[----:B---3--:R-:W-:-:S05]  /*03d0*/  IADD3 R6, RZ, -R3, RZ ;  /* 0x80000003ff067210 */ /* 0x008fca0007ffe0ff */
[----:B------:R-:W-:Y:S01]  /*03e0*/  IMAD R7, R6, R5, RZ ;  /* 0x0000000506077224 */ /* 0x000fe200078e02ff */
[----:B------:R-:W-:-:S03]  /*03f0*/  IABS R6, UR11 ;  /* 0x0000000b00067c13 */ /* 0x000fc60008000000 */
[----:B------:R-:W-:Y:S01]  /*0400*/  IMAD.HI.U32 R3, R3, R7, R2 ;  /* 0x0000000703037227 */ /* 0x000fe200078e0002 */
[----:B------:R-:W-:-:S04]  /*0410*/  LOP3.LUT R2, R8, UR11, RZ, 0x3c, !PT ;  /* 0x0000000b08027c12 */ /* 0x000fc8000f8e3cff */
[----:B------:R-:W-:Y:S01]  /*0420*/  ISETP.GE.AND P5, PT, R2, RZ, PT ;  /* 0x000000ff0200720c */ /* 0x000fe20003fa6270 */
[----:B------:R-:W-:Y:S01]  /*0430*/  IMAD.HI.U32 R3, R3, R6, RZ ;  /* 0x0000000603037227 */ /* 0x000fe200078e00ff */
[----:B------:R-:W-:-:S04]  /*0440*/  SHF.R.U32.HI R2, RZ, 0x2, R30 ;  /* 0x00000002ff027819 */ /* 0x000fc8000001161e */
[----:B------:R-:W-:-:S05]  /*0450*/  IADD3 R4, -R3, RZ, RZ ;  /* 0x000000ff03047210 */ /* 0x000fca0007ffe1ff */
[C---:B------:R-:W-:Y:S02]  /*0460*/  IMAD R4, R5.reuse, R4, R6 ;  /* 0x0000000405047224 */ /* 0x040fe400078e0206 */
[----:B------:R-:W1:Y:S03]  /*0470*/  @P1 LDC.64 R6, c[0x0][0x270] ;  /* 0x00009c00ff061b82 */ /* 0x000e660000000a00 */
[----:B------:R-:W-:-:S13]  /*0480*/  ISETP.GT.U32.AND P6, PT, R5, R4, PT ;  /* 0x000000040500720c */ /* 0x000fda0003fc4070 */
[-C--:B------:R-:W-:Y:S02]  /*0490*/  @!P6 IADD3 R4, R4, -R5.reuse, RZ ;  /* 0x800000050404e210 */ /* 0x080fe40007ffe0ff */
[----:B------:R-:W-:Y:S02]  /*04a0*/  @!P6 IADD3 R3, R3, 0x1, RZ ;  /* 0x000000010303e810 */ /* 0x000fe40007ffe0ff */
[----:B------:R-:W-:Y:S02]  /*04b0*/  ISETP.GE.U32.AND P0, PT, R4, R5, PT ;  /* 0x000000050400720c */ /* 0x000fe40003f06070 */
[----:B------:R-:W-:Y:S01]  /*04c0*/  ISETP.NE.AND P6, PT, R8, RZ, PT ;  /* 0x000000ff0800720c */ /* 0x000fe20003fc5270 */
[----:B------:R-:W3:Y:S10]  /*04d0*/  LDC R5, c[0x0][0x294] ;  /* 0x0000a500ff057b82 */ /* 0x000ef40000000800 */
[----:B------:R-:W-:-:S04]  /*04e0*/  @P0 IADD3 R3, R3, 0x1, RZ ;  /* 0x0000000103030810 */ /* 0x000fc80007ffe0ff */
[----:B------:R-:W-:Y:S01]  /*04f0*/  MOV R9, R3 ;  /* 0x0000000300097202 */ /* 0x000fe20000000f00 */
[----:B------:R-:W-:-:S03]  /*0500*/  IMAD.WIDE.U32 R2, R2, 0x24924925, RZ ;  /* 0x2492492502027825 */ /* 0x000fc600078e00ff */
[----:B------:R-:W-:Y:S02]  /*0510*/  @!P5 IADD3 R9, -R9, RZ, RZ ;  /* 0x000000ff0909d210 */ /* 0x000fe40007ffe1ff */
[----:B------:R-:W-:-:S04]  /*0520*/  @!P6 LOP3.LUT R9, RZ, R8, RZ, 0x33, !PT ;  /* 0x00000008ff09e212 */ /* 0x000fc800078e33ff */
[----:B------:R-:W-:Y:S01]  /*0530*/  IADD3 R43, -R9, RZ, RZ ;  /* 0x000000ff092b7210 */ /* 0x000fe20007ffe1ff */
[----:B---3--:R-:W-:Y:S01]  /*0540*/  IMAD R40, R5, UR10, R3 ;  /* 0x0000000a05287c24 */ /* 0x008fe2000f8e0203 */
[----:B------:R-:W-:Y:S01]  /*0550*/  SHF.R.S32.HI R2, RZ, 0x1f, R9 ;  /* 0x0000001fff027819 */ /* 0x000fe20000011409 */
[----:B------:R-:W3:Y:S02]  /*0560*/  @P1 LDC.64 R4, c[0x0][0x220] ;  /* 0x00008800ff041b82 */ /* 0x000ee40000000a00 */
[----:B------:R-:W-:Y:S01]  /*0570*/  IMAD R43, R8, R43, UR11 ;  /* 0x0000000b082b7e24 */ /* 0x000fe2000f8e022b */
[----:B------:R-:W-:Y:S01]  /*0580*/  SHF.R.S32.HI R8, RZ, 0x1f, R34 ;  /* 0x0000001fff087819 */ /* 0x000fe20000011422 */
[----:B------:R-:W-:Y:S01]  /*0590*/  IMAD R2, R2, UR6, RZ ;  /* 0x0000000602027c24 */ /* 0x000fe2000f8e02ff */
[C---:B------:R-:W-:Y:S01]  /*05a0*/  IADD3 R21, R40.reuse, 0x40, RZ ;  /* 0x0000004028157810 */ /* 0x040fe20007ffe0ff */
[----:B------:R-:W-:Y:S01]  /*05b0*/  IMAD R43, R43, 0x38, RZ ;  /* 0x000000382b2b7824 */ /* 0x000fe200078e02ff */
[----:B------:R-:W-:Y:S01]  /*05c0*/  IADD3 R20, R40, 0x50, RZ ;  /* 0x0000005028147810 */ /* 0x000fe20007ffe0ff */
[----:B------:R-:W-:Y:S01]  /*05d0*/  IMAD R3, R9, UR7, R2 ;  /* 0x0000000709037c24 */ /* 0x000fe2000f8e0202 */
[----:B------:R-:W-:Y:S01]  /*05e0*/  ISETP.GE.U32.AND P5, PT, R21, UR14, PT ;  /* 0x0000000e15007c0c */ /* 0x000fe2000bfa6070 */
[----:B-1----:R-:W-:Y:S01]  /*05f0*/  @P1 IMAD R2, R35, R6, RZ ;  /* 0x0000000623021224 */ /* 0x002fe200078e02ff */
[----:B------:R-:W-:-:S02]  /*0600*/  IADD3 R28, P0, R34, R43, RZ ;  /* 0x0000002b221c7210 */ /* 0x000fc40007f1e0ff */
[----:B------:R-:W-:Y:S01]  /*0610*/  SHF.R.S32.HI R45, RZ, 0x1f, R21 ;  /* 0x0000001fff2d7819 */ /* 0x000fe20000011415 */
[----:B------:R-:W-:Y:S01]  /*0620*/  @P1 IMAD R25, R11, R7, R2 ;  /* 0x000000070b191224 */ /* 0x000fe200078e0202 */
[----:B------:R-:W-:Y:S02]  /*0630*/  LEA.HI.X.SX32 R29, R43, R8, 0x1, P0 ;  /* 0x000000082b1d7211 */ /* 0x000fe400000f0eff */
[----:B------:R-:W-:Y:S02]  /*0640*/  ISETP.GE.AND.EX P5, PT, R45, UR15, PT, P5 ;  /* 0x0000000f2d007c0c */ /* 0x000fe4000bfa6350 */
[----:B------:R-:W-:Y:S01]  /*0650*/  ISETP.GE.U32.AND P0, PT, R20, UR14, PT ;  /* 0x0000000e14007c0c */ /* 0x000fe2000bf06070 */
[----:B------:R-:W-:Y:S01]  /*0660*/  IMAD.WIDE.U32 R28, R9, UR6, R28 ;  /* 0x00000006091c7c25 */ /* 0x000fe2000f8e001c */
[----:B------:R-:W-:Y:S01]  /*0670*/  ISETP.LT.U32.AND P5, PT, R30, 0x1c0, !P5 ;  /* 0x000001c01e00780c */ /* 0x000fe20006fa1070 */
[----:B------:R-:W1:Y:S01]  /*0680*/  @P2 LDC.64 R8, c[0x0][0x220] ;  /* 0x00008800ff082b82 */ /* 0x000e620000000a00 */
[----:B------:R-:W-:-:S02]  /*0690*/  SHF.R.S32.HI R23, RZ, 0x1f, R20 ;  /* 0x0000001fff177819 */ /* 0x000fc40000011414 */
[----:B------:R-:W-:Y:S02]  /*06a0*/  IADD3 R3, R29, R3, RZ ;  /* 0x000000031d037210 */ /* 0x000fe40007ffe0ff */
[-C--:B------:R-:W-:Y:S02]  /*06b0*/  @P1 MOV R2, R28.reuse ;  /* 0x0000001c00021202 */ /* 0x080fe40000000f00 */
[----:B------:R-:W-:Y:S02]  /*06c0*/  ISETP.GE.AND.EX P0, PT, R23, UR15, PT, P0 ;  /* 0x0000000f17007c0c */ /* 0x000fe4000bf06300 */
[----:B------:R-:W-:Y:S01]  /*06d0*/  @P2 MOV R26, R28 ;  /* 0x0000001c001a2202 */ /* 0x000fe20000000f00 */
[----:B------:R-:W-:Y:S01]  /*06e0*/  @P1 IMAD.WIDE.U32 R18, R11, R6, R2 ;  /* 0x000000060b121225 */ /* 0x000fe200078e0002 */
[----:B------:R-:W-:Y:S01]  /*06f0*/  @P2 MOV R27, R3 ;  /* 0x00000003001b2202 */ /* 0x000fe20000000f00 */
[----:B------:R-:W4:Y:S01]  /*0700*/  @P3 LDC.64 R6, c[0x0][0x220] ;  /* 0x00008800ff063b82 */ /* 0x000f220000000a00 */
[----:B------:R-:W-:-:S02]  /*0710*/  ISETP.LT.U32.AND P0, PT, R30, 0x1c0, !P0 ;  /* 0x000001c01e00780c */ /* 0x000fc40004701070 */
[----:B------:R-:W-:Y:S01]  /*0720*/  @P1 IADD3 R19, R19, R25, RZ ;  /* 0x0000001913131210 */ /* 0x000fe20007ffe0ff */
[----:B------:R-:W-:Y:S01]  /*0730*/  @P2 IMAD.WIDE.U32 R26, R31, R14, R26 ;  /* 0x0000000e1f1a2225 */ /* 0x000fe200078e001a */
[C---:B---3--:R-:W-:Y:S02]  /*0740*/  @P1 LEA R4, P6, R18.reuse, R4, 0x1 ;  /* 0x0000000412041211 */ /* 0x048fe400078c08ff */
[----:B------:R-:W-:Y:S01]  /*0750*/  @P3 MOV R24, R28 ;  /* 0x0000001c00183202 */ /* 0x000fe20000000f00 */
[----:B------:R-:W3:Y:S01]  /*0760*/  @P5 LDC.64 R10, c[0x0][0x270] ;  /* 0x00009c00ff0a5b82 */ /* 0x000ee20000000a00 */
[----:B------:R-:W-:Y:S01]  /*0770*/  @P1 LEA.HI.X R5, R18, R5, R19, 0x1, P6 ;  /* 0x0000000512051211 */ /* 0x000fe200030f0c13 */
[----:B--2---:R-:W-:Y:S01]  /*0780*/  @P3 IMAD R18, R39, R16, RZ ;  /* 0x0000001027123224 */ /* 0x004fe200078e02ff */
[----:B------:R-:W-:Y:S01]  /*0790*/  @P3 MOV R25, R3 ;  /* 0x0000000300193202 */ /* 0x000fe20000000f00 */
[----:B------:R-:W-:Y:S01]  /*07a0*/  @P2 IMAD R19, R31, R15, R22 ;  /* 0x0000000f1f132224 */ /* 0x000fe200078e0216 */
[----:B-1----:R-:W-:Y:S01]  /*07b0*/  @P2 LEA R8, P6, R26, R8, 0x1 ;  /* 0x000000081a082211 */ /* 0x002fe200078c08ff */
[----:B------:R-:W-:-:S02]  /*07c0*/  @P3 IMAD R47, R32, R17, R18 ;  /* 0x00000011202f3224 */ /* 0x000fc400078e0212 */
[----:B------:R-:W1:Y:S01]  /*07d0*/  @P4 LDC.64 R14, c[0x0][0x220] ;  /* 0x00008800ff0e4b82 */ /* 0x000e620000000a00 */
[----:B------:R-:W-:Y:S01]  /*07e0*/  @P3 IMAD.WIDE.U32 R24, R32, R16, R24 ;  /* 0x0000001020183225 */ /* 0x000fe200078e0018 */
[----:B------:R-:W-:Y:S02]  /*07f0*/  @P2 IADD3 R22, R27, R19, RZ ;  /* 0x000000131b162210 */ /* 0x000fe40007ffe0ff */
[----:B------:R-:W-:Y:S02]  /*0800*/  @P5 MOV R27, R3 ;  /* 0x00000003001b5202 */ /* 0x000fe40000000f00 */
[----:B------:R-:W-:Y:S01]  /*0810*/  @P2 LEA.HI.X R9, R26, R9, R22, 0x1, P6 ;  /* 0x000000091a092211 */ /* 0x000fe200030f0c16 */
[----:B0-----:R-:W-:Y:S01]  /*0820*/  @P4 IMAD R26, R41, R12, RZ ;  /* 0x0000000c291a4224 */ /* 0x001fe200078e02ff */
[----:B------:R-:W0:Y:S01]  /*0830*/  @P5 LDC.64 R18, c[0x0][0x220] ;  /* 0x00008800ff125b82 */ /* 0x000e220000000a00 */
[----:B------:R-:W-:Y:S02]  /*0840*/  @P3 IADD3 R22, R25, R47, RZ ;  /* 0x0000002f19163210 */ /* 0x000fe40007ffe0ff */
[----:B----4-:R-:W-:-:S02]  /*0850*/  @P3 LEA R6, P6, R24, R6, 0x1 ;  /* 0x0000000618063211 */ /* 0x010fc400078c08ff */
[----:B------:R-:W-:Y:S02]  /*0860*/  @P4 MOV R25, R3 ;  /* 0x0000000300194202 */ /* 0x000fe40000000f00 */
[----:B------:R-:W-:Y:S01]  /*0870*/  @P3 LEA.HI.X R7, R24, R7, R22, 0x1, P6 ;  /* 0x0000000718073211 */ /* 0x000fe200030f0c16 */
[----:B------:R-:W2:Y:S01]  /*0880*/  @P0 LDC.64 R16, c[0x0][0x270] ;  /* 0x00009c00ff100b82 */ /* 0x000ea20000000a00 */
[----:B------:R-:W-:Y:S01]  /*0890*/  @P4 MOV R24, R28 ;  /* 0x0000001c00184202 */ /* 0x000fe20000000f00 */
[----:B---3--:R-:W-:Y:S02]  /*08a0*/  @P5 IMAD R22, R45, R10, RZ ;  /* 0x0000000a2d165224 */ /* 0x008fe400078e02ff */
[C---:B------:R-:W-:Y:S01]  /*08b0*/  @P4 IMAD R45, R33.reuse, R13, R26 ;  /* 0x0000000d212d4224 */ /* 0x040fe200078e021a */
[----:B------:R-:W-:Y:S01]  /*08c0*/  @P5 MOV R26, R28 ;  /* 0x0000001c001a5202 */ /* 0x000fe20000000f00 */
[----:B------:R-:W-:Y:S02]  /*08d0*/  @P4 IMAD.WIDE.U32 R24, R33, R12, R24 ;  /* 0x0000000c21184225 */ /* 0x000fe400078e0018 */
[----:B------:R-:W3:Y:S02]  /*08e0*/  @P0 LDC.64 R12, c[0x0][0x220] ;  /* 0x00008800ff0c0b82 */ /* 0x000ee40000000a00 */
[----:B------:R-:W-:Y:S01]  /*08f0*/  @P5 IMAD R47, R21, R11, R22 ;  /* 0x0000000b152f5224 */ /* 0x000fe200078e0216 */
[----:B------:R-:W-:Y:S01]  /*0900*/  @P4 IADD3 R11, R25, R45, RZ ;  /* 0x0000002d190b4210 */ /* 0x000fe20007ffe0ff */
[----:B------:R-:W-:Y:S01]  /*0910*/  @P5 IMAD.WIDE.U32 R26, R21, R10, R26 ;  /* 0x0000000a151a5225 */ /* 0x000fe200078e001a */
[----:B-1----:R-:W-:-:S02]  /*0920*/  @P4 LEA R10, P6, R24, R14, 0x1 ;  /* 0x0000000e180a4211 */ /* 0x002fc400078c08ff */
[----:B------:R-:W-:Y:S02]  /*0930*/  IADD3 R25, R40, 0x60, RZ ;  /* 0x0000006028197810 */ /* 0x000fe40007ffe0ff */
[----:B------:R-:W-:Y:S02]  /*0940*/  @P4 LEA.HI.X R11, R24, R15, R11, 0x1, P6 ;  /* 0x0000000f180b4211 */ /* 0x000fe400030f0c0b */
[----:B------:R-:W-:Y:S02]  /*0950*/  @P5 IADD3 R14, R27, R47, RZ ;  /* 0x0000002f1b0e5210 */ /* 0x000fe40007ffe0ff */
[C---:B0-----:R-:W-:Y:S02]  /*0960*/  @P5 LEA R18, P6, R26.reuse, R18, 0x1 ;  /* 0x000000121a125211 */ /* 0x041fe400078c08ff */
[----:B------:R-:W-:Y:S01]  /*0970*/  @P0 MOV R15, R3 ;  /* 0x00000003000f0202 */ /* 0x000fe20000000f00 */
[----:B--2---:R-:W-:Y:S01]  /*0980*/  @P0 IMAD R23, R23, R16, RZ ;  /* 0x0000001017170224 */ /* 0x004fe200078e02ff */
[----:B------:R-:W-:-:S02]  /*0990*/  @P5 LEA.HI.X R19, R26, R19, R14, 0x1, P6 ;  /* 0x000000131a135211 */ /* 0x000fc400030f0c0e */
[----:B------:R-:W-:Y:S01]  /*09a0*/  @P0 MOV R14, R28 ;  /* 0x0000001c000e0202 */ /* 0x000fe20000000f00 */
[C---:B------:R-:W-:Y:S01]  /*09b0*/  @P0 IMAD R21, R20.reuse, R17, R23 ;  /* 0x0000001114150224 */ /* 0x040fe200078e0217 */
[----:B------:R-:W-:Y:S01]  /*09c0*/  ISETP.GE.U32.AND P6, PT, R25, UR14, PT ;  /* 0x0000000e19007c0c */ /* 0x000fe2000bfc6070 */
[----:B------:R0:W2:Y:S02]  /*09d0*/  @P5 LDG.E R42, desc[UR8][R18.64] ;  /* 0x00000008122a5981 */ /* 0x0000a4000c1e1900 */
[----:B------:R-:W-:Y:S01]  /*09e0*/  @P0 IMAD.WIDE.U32 R16, R20, R16, R14 ;  /* 0x0000001014100225 */ /* 0x000fe200078e000e */
[----:B------:R-:W-:-:S04]  /*09f0*/  SHF.R.S32.HI R23, RZ, 0x1f, R25 ;  /* 0x0000001fff177819 */ /* 0x000fc80000011419 */
[----:B------:R-:W-:Y:S02]  /*0a00*/  @P0 IADD3 R14, R17, R21, RZ ;  /* 0x00000015110e0210 */ /* 0x000fe40007ffe0ff */
[C---:B---3--:R-:W-:Y:S02]  /*0a10*/  @P0 LEA R12, P5, R16.reuse, R12, 0x1 ;  /* 0x0000000c100c0211 */ /* 0x048fe400078a08ff */
[----:B------:R-:W-:Y:S02]  /*0a20*/  ISETP.GE.AND.EX P6, PT, R23, UR15, PT, P6 ;  /* 0x0000000f17007c0c */ /* 0x000fe4000bfc6360 */
[----:B------:R-:W-:Y:S02]  /*0a30*/  @P0 LEA.HI.X R13, R16, R13, R14, 0x1, P5 ;  /* 0x0000000d100d0211 */ /* 0x000fe400028f0c0e */
[----:B------:R-:W-:Y:S02]  /*0a40*/  SHF.R.S32.HI R45, RZ, 0x1f, R38 ;  /* 0x0000001fff2d7819 */ /* 0x000fe40000011426 */
[----:B------:R-:W-:-:S02]  /*0a50*/  ISETP.GE.U32.AND P5, PT, R38, UR14, PT ;  /* 0x0000000e26007c0c */ /* 0x000fc4000bfa6070 */
[----:B------:R-:W-:Y:S02]  /*0a60*/  ISETP.LT.U32.AND P6, PT, R30, 0x1c0, !P6 ;  /* 0x000001c01e00780c */ /* 0x000fe400077c1070 */
[----:B------:R-:W-:-:S04]  /*0a70*/  ISETP.GE.AND.EX P5, PT, R45, UR15, PT, P5 ;  /* 0x0000000f2d007c0c */ /* 0x000fc8000bfa6350 */
[----:B------:R-:W-:Y:S01]  /*0a80*/  ISETP.GT.U32.OR P5, PT, R30, 0x1bf, P5 ;  /* 0x000001bf1e00780c */ /* 0x000fe20002fa4470 */
[----:B------:R-:W-:-:S06]  /*0a90*/  HFMA2.MMA R44, -RZ, RZ, 0, 0 ;  /* 0x00000000ff2c7435 */ /* 0x000fcc00000001ff */
[----:B------:R-:W1:Y:S01]  /*0aa0*/  @P6 LDC.64 R20, c[0x0][0x270] ;  /* 0x00009c00ff146b82 */ /* 0x000e620000000a00 */
[----:B------:R-:W-:Y:S02]  /*0ab0*/  CS2R R46, SRZ ;  /* 0x00000000002e7805 */ /* 0x000fe4000001ff00 */
[----:B------:R-:W-:Y:S01]  /*0ac0*/  CS2R R48, SRZ ;  /* 0x0000000000307805 */ /* 0x000fe2000001ff00 */
[----:B------:R-:W3:Y:S04]  /*0ad0*/  @P2 LDG.E R44, desc[UR8][R8.64] ;  /* 0x00000008082c2981 */ /* 0x000ee8000c1e1900 */
[----:B0-----:R-:W0:Y:S01]  /*0ae0*/  @!P5 LDC.64 R18, c[0x0][0x270] ;  /* 0x00009c00ff12db82 */ /* 0x001e220000000a00 */
[----:B------:R4:W5:Y:S04]  /*0af0*/  @P1 LDG.E R46, desc[UR8][R4.64] ;  /* 0x00000008042e1981 */ /* 0x000968000c1e1900 */
[----:B------:R0:W2:Y:S03]  /*0b00*/  @P3 LDG.E R48, desc[UR8][R6.64] ;  /* 0x0000000806303981 */ /* 0x0000a6000c1e1900 */
[----:B------:R-:W0:Y:S01]  /*0b10*/  @P6 LDC.64 R16, c[0x0][0x220] ;  /* 0x00008800ff106b82 */ /* 0x000e220000000a00 */
[----:B------:R2:W2:Y:S01]  /*0b20*/  @P4 LDG.E R47, desc[UR8][R10.64] ;  /* 0x000000080a2f4981 */ /* 0x0004a2000c1e1900 */
[----:B----4-:R-:W-:-:S02]  /*0b30*/  @P6 MOV R4, R28 ;  /* 0x0000001c00046202 */ /* 0x010fc40000000f00 */
[----:B------:R-:W-:Y:S01]  /*0b40*/  @P6 MOV R5, R3 ;  /* 0x0000000300056202 */ /* 0x000fe20000000f00 */
[----:B------:R4:W4:Y:S03]  /*0b50*/  @P0 LDG.E R49, desc[UR8][R12.64] ;  /* 0x000000080c310981 */ /* 0x000926000c1e1900 */
[----:B------:R-:W0:Y:S01]  /*0b60*/  @!P5 LDC.64 R14, c[0x0][0x220] ;  /* 0x00008800ff0edb82 */ /* 0x000e220000000a00 */
[----:B-1----:R-:W-:-:S04]  /*0b70*/  @P6 IMAD R22, R23, R20, RZ ;  /* 0x0000001417166224 */ /* 0x002fc800078e02ff */
[C---:B------:R-:W-:Y:S02]  /*0b80*/  @P6 IMAD R9, R25.reuse, R21, R22 ;  /* 0x0000001519096224 */ /* 0x040fe400078e0216 */
[----:B------:R-:W-:-:S04]  /*0b90*/  @P6 IMAD.WIDE.U32 R20, R25, R20, R4 ;  /* 0x0000001419146225 */ /* 0x000fc800078e0004 */
[----:B0-----:R-:W-:Y:S01]  /*0ba0*/  @!P5 IMAD R4, R45, R18, RZ ;  /* 0x000000122d04d224 */ /* 0x001fe200078e02ff */
[----:B------:R-:W-:-:S03]  /*0bb0*/  @!P5 MOV R5, R3 ;  /* 0x000000030005d202 */ /* 0x000fc60000000f00 */
[----:B------:R-:W-:Y:S01]  /*0bc0*/  @!P5 IMAD R23, R38, R19, R4 ;  /* 0x000000132617d224 */ /* 0x000fe200078e0204 */
[----:B------:R-:W-:Y:S02]  /*0bd0*/  @!P5 MOV R4, R28 ;  /* 0x0000001c0004d202 */ /* 0x000fe40000000f00 */
[----:B------:R-:W-:Y:S02]  /*0be0*/  @P6 IADD3 R6, R21, R9, RZ ;  /* 0x0000000915066210 */ /* 0x000fe40007ffe0ff */
[----:B------:R-:W-:Y:S01]  /*0bf0*/  @P6 LEA R16, P0, R20, R16, 0x1 ;  /* 0x0000001014106211 */ /* 0x000fe200078008ff */
[----:B------:R-:W-:Y:S01]  /*0c00*/  @!P5 IMAD.WIDE.U32 R18, R38, R18, R4 ;  /* 0x000000122612d225 */ /* 0x000fe200078e0004 */
[----:B------:R-:W-:Y:S02]  /*0c10*/  CS2R R50, SRZ ;  /* 0x0000000000327805 */ /* 0x000fe4000001ff00 */
[----:B------:R-:W-:Y:S02]  /*0c20*/  @P6 LEA.HI.X R17, R20, R17, R6, 0x1, P0 ;  /* 0x0000001114116211 */ /* 0x000fe400000f0c06 */
[----:B------:R-:W-:-:S02]  /*0c30*/  @!P5 IADD3 R4, R19, R23, RZ ;  /* 0x000000171304d210 */ /* 0x000fc40007ffe0ff */
[C---:B------:R-:W-:Y:S01]  /*0c40*/  @!P5 LEA R14, P0, R18.reuse, R14, 0x1 ;  /* 0x0000000e120ed211 */ /* 0x040fe200078008ff */
[----:B------:R-:W4:Y:S03]  /*0c50*/  @P6 LDG.E R50, desc[UR8][R16.64] ;  /* 0x0000000810326981 */ /* 0x000f26000c1e1900 */
[----:B------:R-:W-:-:S05]  /*0c60*/  @!P5 LEA.HI.X R15, R18, R15, R4, 0x1, P0 ;  /* 0x0000000f120fd211 */ /* 0x000fca00000f0c04 */
[----:B------:R-:W4:Y:S01]  /*0c70*/  @!P5 LDG.E R51, desc[UR8][R14.64] ;  /* 0x000000080e33d981 */ /* 0x000f22000c1e1900 */
[C---:B------:R-:W-:Y:S02]  /*0c80*/  ISETP.GT.AND P0, PT, R52.reuse, 0x1e, PT ;  /* 0x0000001e3400780c */ /* 0x040fe40003f04270 */
[----:B------:R-:W-:Y:S01]  /*0c90*/  ISETP.NE.AND P5, PT, R52, RZ, PT ;  /* 0x000000ff3400720c */ /* 0x000fe20003fa5270 */
[----:B------:R-:W0:Y:S01]  /*0ca0*/  LDC R53, c[0x0][0xc] ;  /* 0x00000300ff357b82 */ /* 0x000e220000000800 */
[----:B------:R-:W-:Y:S01]  /*0cb0*/  BSSY B0, `(.L_x_3801) ;  /* 0x000007c000007945 */ /* 0x000fe20003800000 */
[--C-:B---3--:R-:W-:Y:S02]  /*0cc0*/  HADD2.F32 R7, -RZ, R44.reuse.H1_H1 ;  /* 0x3000002cff077230 */ /* 0x108fe40000004100 */
[----:B------:R-:W-:Y:S02]  /*0cd0*/  HADD2.F32 R6, -RZ, R44.H0_H0 ;  /* 0x2000002cff067230 */ /* 0x000fe40000004100 */
[----:B-----5:R-:W-:-:S02]  /*0ce0*/  HADD2.F32 R5, -RZ, R46.H1_H1 ;  /* 0x3000002eff057230 */ /* 0x020fc40000004100 */
[----:B------:R-:W-:Y:S01]  /*0cf0*/  FMUL.FTZ R9, R7, R7 ;  /* 0x0000000707097220 */ /* 0x000fe20000410000 */
[----:B------:R-:W-:Y:S02]  /*0d00*/  HADD2.F32 R4, -RZ, R46.H0_H0 ;  /* 0x2000002eff047230 */ /* 0x000fe40000004100 */
[C---:B------:R-:W-:Y:S01]  /*0d10*/  FADD.FTZ R8, R6.reuse, R7 ;  /* 0x0000000706087221 */ /* 0x040fe20000010000 */
[--C-:B--2---:R-:W-:Y:S02]  /*0d20*/  HADD2.F32 R10, -RZ, R48.reuse.H1_H1 ;  /* 0x30000030ff0a7230 */ /* 0x104fe40000004100 */
[----:B------:R-:W-:Y:S01]  /*0d30*/  FMUL.FTZ R7, R5, R5 ;  /* 0x0000000505077220 */ /* 0x000fe20000410000 */
[----:B------:R-:W-:Y:S01]  /*0d40*/  FFMA.FTZ R6, R6, R6, R9 ;  /* 0x0000000606067223 */ /* 0x000fe20000010009 */
[----:B------:R-:W-:Y:S02]  /*0d50*/  HADD2.F32 R9, -RZ, R48.H0_H0 ;  /* 0x20000030ff097230 */ /* 0x000fe40000004100 */
[C---:B------:R-:W-:Y:S01]  /*0d60*/  FADD.FTZ R5, R4.reuse, R5 ;  /* 0x0000000504057221 */ /* 0x040fe20000010000 */
[----:B------:R-:W-:Y:S01]  /*0d70*/  FFMA.FTZ R7, R4, R4, R7 ;  /* 0x0000000404077223 */ /* 0x000fe20000010007 */
[----:B----4-:R-:W-:-:S02]  /*0d80*/  HADD2.F32 R12, -RZ, R47.H1_H1 ;  /* 0x3000002fff0c7230 */ /* 0x010fc40000004100 */
[----:B------:R-:W-:Y:S01]  /*0d90*/  FMUL.FTZ R4, R10, R10 ;  /* 0x0000000a0a047220 */ /* 0x000fe20000410000 */
[----:B------:R-:W-:Y:S02]  /*0da0*/  HADD2.F32 R11, -RZ, R47.H0_H0 ;  /* 0x2000002fff0b7230 */ /* 0x000fe40000004100 */
[C---:B------:R-:W-:Y:S01]  /*0db0*/  FADD.FTZ R10, R9.reuse, R10 ;  /* 0x0000000a090a7221 */ /* 0x040fe20000010000 */
[----:B------:R-:W-:Y:S01]  /*0dc0*/  FADD.FTZ R7, RZ, R7 ;  /* 0x00000007ff077221 */ /* 0x000fe20000010000 */
[----:B------:R-:W-:Y:S01]  /*0dd0*/  FADD.FTZ R5, RZ, R5 ;  /* 0x00000005ff057221 */ /* 0x000fe20000010000 */
[----:B------:R-:W-:Y:S01]  /*0de0*/  FFMA.FTZ R9, R9, R9, R4 ;  /* 0x0000000909097223 */ /* 0x000fe20000010004 */
[----:B------:R-:W-:Y:S01]  /*0df0*/  FMUL.FTZ R4, R12, R12 ;  /* 0x0000000c0c047220 */ /* 0x000fe20000410000 */
[----:B------:R-:W-:Y:S01]  /*0e00*/  FADD.FTZ R6, R7, R6 ;  /* 0x0000000607067221 */ /* 0x000fe20000010000 */
[----:B------:R-:W-:Y:S01]  /*0e10*/  FADD.FTZ R5, R5, R8 ;  /* 0x0000000805057221 */ /* 0x000fe20000010000 */
[----:B------:R-:W-:Y:S01]  /*0e20*/  FADD.FTZ R12, R11, R12 ;  /* 0x0000000c0b0c7221 */ /* 0x000fe20000010000 */
[----:B------:R-:W-:-:S02]  /*0e30*/  HADD2.F32 R7, -RZ, R42.H1_H1 ;  /* 0x3000002aff077230 */ /* 0x000fc40000004100 */
[----:B------:R-:W-:Y:S01]  /*0e40*/  FFMA.FTZ R11, R11, R11, R4 ;  /* 0x0000000b0b0b7223 */ /* 0x000fe20000010004 */
[----:B------:R-:W-:Y:S02]  /*0e50*/  HADD2.F32 R4, -RZ, R42.H0_H0 ;  /* 0x2000002aff047230 */ /* 0x000fe40000004100 */
[----:B------:R-:W-:Y:S01]  /*0e60*/  FADD.FTZ R5, R5, R10 ;  /* 0x0000000a05057221 */ /* 0x000fe20000010000 */
[----:B------:R-:W-:Y:S01]  /*0e70*/  FADD.FTZ R6, R6, R9 ;  /* 0x0000000906067221 */ /* 0x000fe20000010000 */
[--C-:B------:R-:W-:Y:S02]  /*0e80*/  HADD2.F32 R10, -RZ, R49.reuse.H1_H1 ;  /* 0x30000031ff0a7230 */ /* 0x100fe40000004100 */
[----:B------:R-:W-:Y:S01]  /*0e90*/  FMUL.FTZ R9, R7, R7 ;  /* 0x0000000707097220 */ /* 0x000fe20000410000 */
[----:B------:R-:W-:Y:S01]  /*0ea0*/  FADD.FTZ R8, R4, R7 ;  /* 0x0000000704087221 */ /* 0x000fe20000010000 */
[----:B------:R-:W-:Y:S02]  /*0eb0*/  HADD2.F32 R7, -RZ, R49.H0_H0 ;  /* 0x20000031ff077230 */ /* 0x000fe40000004100 */
[----:B------:R-:W-:Y:S01]  /*0ec0*/  FADD.FTZ R6, R6, R11 ;  /* 0x0000000b06067221 */ /* 0x000fe20000010000 */
[----:B------:R-:W-:Y:S01]  /*0ed0*/  FFMA.FTZ R9, R4, R4, R9 ;  /* 0x0000000404097223 */ /* 0x000fe20000010009 */
[----:B------:R-:W-:Y:S01]  /*0ee0*/  FMUL.FTZ R4, R10, R10 ;  /* 0x0000000a0a047220 */ /* 0x000fe20000410000 */
[----:B------:R-:W-:-:S02]  /*0ef0*/  FADD.FTZ R10, R7, R10 ;  /* 0x0000000a070a7221 */ /* 0x000fc40000010000 */
[----:B------:R-:W-:Y:S01]  /*0f00*/  FADD.FTZ R6, R6, R9 ;  /* 0x0000000906067221 */ /* 0x000fe20000010000 */
[----:B------:R-:W-:Y:S01]  /*0f10*/  FFMA.FTZ R7, R7, R7, R4 ;  /* 0x0000000707077223 */ /* 0x000fe20000010004 */
[----:B------:R-:W-:Y:S01]  /*0f20*/  FADD.FTZ R5, R5, R12 ;  /* 0x0000000c05057221 */ /* 0x000fe20000010000 */
[--C-:B------:R-:W-:Y:S02]  /*0f30*/  HADD2.F32 R11, -RZ, R50.reuse.H1_H1 ;  /* 0x30000032ff0b7230 */ /* 0x100fe40000004100 */
[----:B------:R-:W-:Y:S01]  /*0f40*/  FADD.FTZ R6, R6, R7 ;  /* 0x0000000706067221 */ /* 0x000fe20000010000 */
[----:B------:R-:W-:Y:S02]  /*0f50*/  HADD2.F32 R4, -RZ, R50.H0_H0 ;  /* 0x20000032ff047230 */ /* 0x000fe40000004100 */
[----:B------:R-:W-:Y:S01]  /*0f60*/  FADD.FTZ R5, R5, R8 ;  /* 0x0000000805057221 */ /* 0x000fe20000010000 */
[----:B------:R-:W-:Y:S01]  /*0f70*/  FMUL.FTZ R9, R11, R11 ;  /* 0x0000000b0b097220 */ /* 0x000fe20000410000 */
[----:B------:R-:W-:-:S02]  /*0f80*/  HADD2.F32 R7, -RZ, R51.H1_H1 ;  /* 0x30000033ff077230 */ /* 0x000fc40000004100 */
[C---:B------:R-:W-:Y:S01]  /*0f90*/  FADD.FTZ R8, R4.reuse, R11 ;  /* 0x0000000b04087221 */ /* 0x040fe20000010000 */
[----:B------:R-:W-:Y:S01]  /*0fa0*/  FFMA.FTZ R9, R4, R4, R9 ;  /* 0x0000000404097223 */ /* 0x000fe20000010009 */
[----:B------:R-:W-:Y:S01]  /*0fb0*/  FADD.FTZ R5, R5, R10 ;  /* 0x0000000a05057221 */ /* 0x000fe20000010000 */
[----:B------:R-:W-:Y:S02]  /*0fc0*/  HADD2.F32 R4, -RZ, R51.H0_H0 ;  /* 0x20000033ff047230 */ /* 0x000fe40000004100 */
[----:B------:R-:W-:Y:S01]  /*0fd0*/  FMUL.FTZ R11, R7, R7 ;  /* 0x00000007070b7220 */ /* 0x000fe20000410000 */
[----:B------:R-:W-:Y:S01]  /*0fe0*/  FADD.FTZ R6, R6, R9 ;  /* 0x0000000906067221 */ /* 0x000fe20000010000 */
[----:B------:R-:W-:Y:S01]  /*0ff0*/  FADD.FTZ R5, R5, R8 ;  /* 0x0000000805057221 */ /* 0x000fe20000010000 */
        /* <DEDUP_REMOVED lines=28> */
[----:B------:R-:W-:Y:S02]  /*11c0*/  MOV R26, R5 ;  /* 0x00000005001a7202 */ /* 0x000fe40000000f00 */
[----:B------:R-:W-:-:S05]  /*11d0*/  MOV R27, R6 ;  /* 0x00000006001b7202 */ /* 0x000fca0000000f00 */
[----:B------:R1:W-:Y:S01]  /*11e0*/  @!P5 STS.64 [R36+0x10], R26 ;  /* 0x0000101a2400d388 */ /* 0x0003e20000000a00 */
[----:B------:R-:W-:Y:S01]  /*11f0*/  BAR.SYNC.DEFER_BLOCKING 0x0 ;  /* 0x0000000000007b1d */ /* 0x000fe20000010000 */
[----:B------:R-:W-:Y:S02]  /*1200*/  ISETP.NE.AND P5, PT, R30, RZ, PT ;  /* 0x000000ff1e00720c */ /* 0x000fe40003fa5270 */
[----:B0-----:R-:W-:-:S11]  /*1210*/  ISETP.GE.U32.AND P0, PT, R53, 0x2, PT ;  /* 0x000000023500780c */ /* 0x001fd60003f06070 */
[----:B-1----:R-:W-:Y:S05]  /*1220*/  @P5 BRA `(.L_x_3802) ;  /* 0x0000000000905947 */ /* 0x002fea0003800000 */
[----:B------:R-:W0:Y:S01]  /*1230*/  S2UR UR7, SR_CgaCtaId ;  /* 0x00000000000779c3 */ /* 0x000e220000008800 */
[----:B------:R-:W-:Y:S02]  /*1240*/  UMOV UR6, 0x400 ;  /* 0x0000040000067882 */ /* 0x000fe40000000000 */
[----:B0-----:R-:W-:-:S09]  /*1250*/  ULEA UR6, UR7, UR6, 0x18 ;  /* 0x0000000607067291 */ /* 0x001fd2000f8ec03f */
[----:B------:R-:W0:Y:S04]  /*1260*/  LDS.64 R24, [UR6+0x18] ;  /* 0x00001806ff187984 */ /* 0x000e280008000a00 */
[----:B------:R-:W1:Y:S04]  /*1270*/  LDS.128 R4, [UR6+0x20] ;  /* 0x00002006ff047984 */ /* 0x000e680008000c00 */
[----:B------:R-:W2:Y:S04]  /*1280*/  LDS.128 R8, [UR6+0x30] ;  /* 0x00003006ff087984 */ /* 0x000ea80008000c00 */
[----:B------:R-:W3:Y:S04]  /*1290*/  LDS.128 R12, [UR6+0x40] ;  /* 0x00004006ff0c7984 */ /* 0x000ee80008000c00 */
[----:B------:R-:W4:Y:S04]  /*12a0*/  LDS.128 R16, [UR6+0x50] ;  /* 0x00005006ff107984 */ /* 0x000f280008000c00 */
[----:B------:R-:W5:Y:S01]  /*12b0*/  LDS.128 R20, [UR6+0x60] ;  /* 0x00006006ff147984 */ /* 0x000f620008000c00 */
[----:B0-----:R-:W-:Y:S01]  /*12c0*/  FADD.FTZ R55, R26, R24 ;  /* 0x000000181a377221 */ /* 0x001fe20000010000 */
[----:B------:R-:W-:-:S02]  /*12d0*/  FADD.FTZ R54, R27, R25 ;  /* 0x000000191b367221 */ /* 0x000fc40000010000 */
        /* <DEDUP_REMOVED lines=25> */
.L_x_3802:
[----:B------:R-:W-:Y:S05]  /*1470*/  BSYNC B0 ;  /* 0x0000000000007941 */ /* 0x000fea0003800000 */
.L_x_3801:
[----:B------:R-:W-:Y:S05]  /*1480*/  @!P0 BRA `(.L_x_3803) ;  /* 0x00000010007c8947 */ /* 0x000fea0003800000 */
[----:B------:R-:W0:Y:S01]  /*1490*/  LDC.64 R6, c[0x0][0x240] ;  /* 0x00009000ff067b82 */ /* 0x000e220000000a00 */
[----:B------:R-:W-:-:S04]  /*14a0*/  ULOP3.LUT UR6, UR4, 0x1, URZ, 0xc0, !UPT ;  /* 0x0000000104067892 */ /* 0x000fc8000f8ec03f */
[----:B------:R-:W-:-:S03]  /*14b0*/  UIMAD UR6, UR6, UR12, URZ ;  /* 0x0000000c060672a4 */ /* 0x000fc6000f8e023f */
[----:B------:R-:W1:Y:S03]  /*14c0*/  LDC.64 R4, c[0x0][0x248] ;  /* 0x00009200ff047b82 */ /* 0x000e660000000a00 */
[----:B------:R-:W-:Y:S01]  /*14d0*/  IMAD R8, R53, UR6, RZ ;  /* 0x0000000635087c24 */ /* 0x000fe2000f8e02ff */
[----:B------:R-:W-:-:S04]  /*14e0*/  IADD3 R9, R0, UR6, RZ ;  /* 0x0000000600097c10 */ /* 0x000fc8000fffe0ff */
[----:B------:R-:W-:Y:S01]  /*14f0*/  SHF.L.U32 R11, R8, 0x1, RZ ;  /* 0x00000001080b7819 */ /* 0x000fe200000006ff */
[----:B0-----:R-:W-:-:S04]  /*1500*/  IMAD.WIDE.U32 R6, R9, 0x4, R6 ;  /* 0x0000000409067825 */ /* 0x001fc800078e0006 */
[----:B-1----:R-:W-:Y:S01]  /*1510*/  IMAD.WIDE R4, R11, 0x4, R4 ;  /* 0x000000040b047825 */ /* 0x002fe200078e0204 */
[----:B------:R-:W-:Y:S06]  /*1520*/  @P5 BRA `(.L_x_3804) ;  /* 0x00000000005c5947 */ /* 0x000fec0003800000 */
[----:B------:R-:W0:Y:S01]  /*1530*/  S2R R9, SR_CTAID.X ;  /* 0x0000000000097919 */ /* 0x000e220000002500 */
[----:B------:R-:W1:Y:S01]  /*1540*/  S2UR UR6, SR_CTAID.Y ;  /* 0x00000000000679c3 */ /* 0x000e620000002600 */
[----:B------:R-:W-:-:S06]  /*1550*/  ULOP3.LUT UP0, URZ, UR4, 0x2, URZ, 0xc0, !UPT ;  /* 0x00000002043f7892 */ /* 0x000fcc000f80c03f */
[----:B------:R-:W-:-:S04]  /*1560*/  PLOP3.LUT P0, PT, PT, PT, UP0, 0x80, 0x0 ;  /* 0x000000000000781c */ /* 0x000fc80003f0f008 */
[----:B------:R-:W-:-:S04]  /*1570*/  SEL R11, R53, RZ, !P0 ;  /* 0x000000ff350b7207 */ /* 0x000fc80004000000 */
[----:B------:R-:W-:Y:S02]  /*1580*/  ISETP.NE.AND P0, PT, R11, -0x1, PT ;  /* 0xffffffff0b00780c */ /* 0x000fe40003f05270 */
[----:B-1----:R-:W-:Y:S01]  /*1590*/  MOV R0, UR6 ;  /* 0x0000000600007c02 */ /* 0x002fe20008000f00 */
[----:B------:R-:W-:Y:S02]  /*15a0*/  UMOV UR6, 0xffffffff ;  /* 0xffffffff00067882 */ /* 0x000fe40000000000 */
[----:B------:R-:W-:Y:S02]  /*15b0*/  USEL UR6, UR6, 0x1, UP0 ;  /* 0x0000000106067887 */ /* 0x000fe40008000000 */
[----:B0-----:R-:W-:-:S04]  /*15c0*/  IMAD R9, R9, UR12, R0 ;  /* 0x0000000c09097c24 */ /* 0x001fc8000f8e0200 */
[----:B------:R-:W-:Y:S01]  /*15d0*/  MOV R13, UR6 ;  /* 0x00000006000d7c02 */ /* 0x000fe20008000f00 */
[----:B------:R-:W-:-:S05]  /*15e0*/  IMAD.WIDE.U32 R8, R9, 0x8, R4 ;  /* 0x0000000809087825 */ /* 0x000fca00078e0004 */
[----:B------:R0:W-:Y:S01]  /*15f0*/  STG.E.64 desc[UR8][R8.64], R26 ;  /* 0x0000001a08007986 */ /* 0x0001e2000c101b08 */
[----:B------:R-:W-:Y:S06]  /*1600*/  MEMBAR.ALL.GPU ;  /* 0x0000000000007992 */ /* 0x000fec000000a000 */
[----:B------:R-:W-:-:S00]  /*1610*/  ERRBAR ;  /* 0x00000000000079ab */ /* 0x000fc00000000000 */
[----:B------:R-:W-:Y:S06]  /*1620*/  CGAERRBAR ;  /* 0x00000000000075ab */ /* 0x000fec0000000000 */
[----:B------:R0:W-:Y:S01]  /*1630*/  REDG.E.ADD.S32.STRONG.GPU desc[UR8][R6.64], R13 ;  /* 0x0000000d0600798e */ /* 0x0001e2000c10e388 */
[----:B------:R-:W-:Y:S05]  /*1640*/  @!P0 BRA `(.L_x_3804) ;  /* 0x0000000000148947 */ /* 0x000fea0003800000 */
.L_x_3805:
[----:B0-----:R-:W2:Y:S04]  /*1650*/  LDG.E.STRONG.GPU R8, desc[UR8][R6.64] ;  /* 0x0000000806087981 */ /* 0x001ea8000c1ef900 */
[----:B--2---:R-:W-:Y:S01]  /*1660*/  CCTL.IVALL ;  /* 0x00000000ff00798f */ /* 0x004fe20002000000 */
[----:B------:R-:W-:Y:S05]  /*1670*/  YIELD ;  /* 0x0000000000007946 */ /* 0x000fea0003800000 */
[----:B------:R-:W-:-:S13]  /*1680*/  ISETP.NE.AND P0, PT, R8, R11, PT ;  /* 0x0000000b0800720c */ /* 0x000fda0003f05270 */
[----:B------:R-:W-:Y:S05]  /*1690*/  @P0 BRA `(.L_x_3805) ;  /* 0xfffffffc00ec0947 */ /* 0x000fea000383ffff */
.L_x_3804:
        /* <DEDUP_REMOVED lines=17> */
.L_x_3809:
[----:B------:R-:W-:-:S13]  /*17b0*/  ISETP.EQ.OR P6, PT, R7, UR10, P5 ;  /* 0x0000000a07007c0c */ /* 0x000fda000afc2670 */
[----:B------:R-:W-:-:S04]  /*17c0*/  @!P6 IMAD R9, R7, UR12, R0 ;  /* 0x0000000c0709ec24 */ /* 0x000fc8000f8e0200 */
[----:B------:R-:W-:-:S06]  /*17d0*/  @!P6 IMAD.WIDE.U32 R8, R9, 0x8, R4 ;  /* 0x000000080908e825 */ /* 0x000fcc00078e0004 */
[----:B------:R-:W2:Y:S01]  /*17e0*/  @!P6 LDG.E.64 R8, desc[UR8][R8.64] ;  /* 0x000000080808e981 */ /* 0x000ea2000c1e1b00 */
[----:B------:R-:W-:Y:S01]  /*17f0*/  IADD3 R11, R7, 0x1, RZ ;  /* 0x00000001070b7810 */ /* 0x000fe20007ffe0ff */
[----:B--2---:R-:W-:Y:S01]  /*1800*/  @!P6 FADD.FTZ R26, R26, R8 ;  /* 0x000000081a1ae221 */ /* 0x004fe20000010000 */
[----:B------:R-:W-:Y:S02]  /*1810*/  @!P6 FADD.FTZ R27, R27, R9 ;  /* 0x000000091b1be221 */ /* 0x000fe40000010000 */
        /* <DEDUP_REMOVED lines=108> */
.L_x_3808:
[----:B------:R-:W-:-:S13]  /*1ee0*/  ISETP.GT.AND P6, PT, R6, 0x4, PT ;  /* 0x000000040600780c */ /* 0x000fda0003fc4270 */
[----:B------:R-:W-:Y:S05]  /*1ef0*/  @!P6 BRA `(.L_x_3810) ;  /* 0x0000000000ece947 */ /* 0x000fea0003800000 */
[C---:B------:R-:W-:Y:S02]  /*1f00*/  IADD3 R11, R7.reuse, 0x1, RZ ;  /* 0x00000001070b7810 */ /* 0x040fe40007ffe0ff */
[----:B------:R-:W-:Y:S02]  /*1f10*/  ISETP.EQ.OR P0, PT, R7, UR10, P5 ;  /* 0x0000000a07007c0c */ /* 0x000fe4000af02670 */
[----:B------:R-:W-:-:S11]  /*1f20*/  ISETP.EQ.OR P6, PT, R11, UR10, P5 ;  /* 0x0000000a0b007c0c */ /* 0x000fd6000afc2670 */
[--C-:B------:R-:W-:Y:S02]  /*1f30*/  @!P0 IMAD R9, R7, UR12, R0.reuse ;  /* 0x0000000c07098c24 */ /* 0x100fe4000f8e0200 */
[----:B------:R-:W-:Y:S02]  /*1f40*/  @!P6 IMAD R11, R11, UR12, R0 ;  /* 0x0000000c0b0bec24 */ /* 0x000fe4000f8e0200 */
[----:B------:R-:W-:-:S04]  /*1f50*/  @!P0 IMAD.WIDE.U32 R8, R9, 0x8, R4 ;  /* 0x0000000809088825 */ /* 0x000fc800078e0004 */
[----:B------:R-:W-:Y:S02]  /*1f60*/  @!P6 IMAD.WIDE.U32 R10, R11, 0x8, R4 ;  /* 0x000000080b0ae825 */ /* 0x000fe400078e0004 */
[----:B------:R-:W2:Y:S04]  /*1f70*/  @!P0 LDG.E.64 R8, desc[UR8][R8.64] ;  /* 0x0000000808088981 */ /* 0x000ea8000c1e1b00 */
[----:B------:R-:W3:Y:S01]  /*1f80*/  @!P6 LDG.E.64 R10, desc[UR8][R10.64] ;  /* 0x000000080a0ae981 */ /* 0x000ee2000c1e1b00 */
[C---:B------:R-:W-:Y:S02]  /*1f90*/  IADD3 R13, R7.reuse, 0x2, RZ ;  /* 0x00000002070d7810 */ /* 0x040fe40007ffe0ff */
[----:B------:R-:W-:Y:S01]  /*1fa0*/  IADD3 R15, R7, 0x3, RZ ;  /* 0x00000003070f7810 */ /* 0x000fe20007ffe0ff */
[----:B--2---:R-:W-:Y:S01]  /*1fb0*/  @!P0 FADD.FTZ R26, R26, R8 ;  /* 0x000000081a1a8221 */ /* 0x004fe20000010000 */
[----:B------:R-:W-:Y:S01]  /*1fc0*/  @!P0 FADD.FTZ R27, R27, R9 ;  /* 0x000000091b1b8221 */ /* 0x000fe20000010000 */
[----:B------:R-:W-:-:S02]  /*1fd0*/  ISETP.EQ.OR P0, PT, R13, UR10, P5 ;  /* 0x0000000a0d007c0c */ /* 0x000fc4000af02670 */
[----:B---3--:R-:W-:Y:S01]  /*1fe0*/  @!P6 FADD.FTZ R26, R26, R10 ;  /* 0x0000000a1a1ae221 */ /* 0x008fe20000010000 */
[----:B------:R-:W-:Y:S01]  /*1ff0*/  @!P6 FADD.FTZ R27, R27, R11 ;  /* 0x0000000b1b1be221 */ /* 0x000fe20000010000 */
[----:B------:R-:W-:-:S09]  /*2000*/  ISETP.EQ.OR P6, PT, R15, UR10, P5 ;  /* 0x0000000a0f007c0c */ /* 0x000fd2000afc2670 */
[----:B------:R-:W-:-:S04]  /*2010*/  @!P0 IMAD R13, R13, UR12, R0 ;  /* 0x0000000c0d0d8c24 */ /* 0x000fc8000f8e0200 */
[----:B------:R-:W-:Y:S02]  /*2020*/  @!P6 IMAD R15, R15, UR12, R0 ;  /* 0x0000000c0f0fec24 */ /* 0x000fe4000f8e0200 */
        /* <DEDUP_REMOVED lines=40> */
.L_x_3810:
[----:B------:R-:W-:-:S13]  /*22b0*/  ISETP.NE.OR P0, PT, R6, RZ, P0 ;  /* 0x000000ff0600720c */ /* 0x000fda0000705670 */
[----:B------:R-:W-:Y:S05]  /*22c0*/  @!P0 BRA `(.L_x_3806) ;  /* 0x00000000007c8947 */ /* 0x000fea0003800000 */
.L_x_3807:
[C---:B------:R-:W-:Y:S02]  /*22d0*/  ISETP.EQ.OR P0, PT, R7.reuse, UR10, P5 ;  /* 0x0000000a07007c0c */ /* 0x040fe4000af02670 */
[----:B------:R-:W-:-:S04]  /*22e0*/  IADD3 R11, R7, 0x1, RZ ;  /* 0x00000001070b7810 */ /* 0x000fc80007ffe0ff */
[----:B------:R-:W-:-:S07]  /*22f0*/  ISETP.EQ.OR P6, PT, R11, UR10, P5 ;  /* 0x0000000a0b007c0c */ /* 0x000fce000afc2670 */
[----:B------:R-:W-:-:S04]  /*2300*/  @!P0 IMAD R9, R7, UR12, R0 ;  /* 0x0000000c07098c24 */ /* 0x000fc8000f8e0200 */
[----:B------:R-:W-:-:S04]  /*2310*/  @!P0 IMAD.WIDE.U32 R8, R9, 0x8, R4 ;  /* 0x0000000809088825 */ /* 0x000fc800078e0004 */
[----:B------:R-:W-:Y:S02]  /*2320*/  @!P6 IMAD R11, R11, UR12, R0 ;  /* 0x0000000c0b0bec24 */ /* 0x000fe4000f8e0200 */
        /* <DEDUP_REMOVED lines=12> */
[----:B------:R-:W-:-:S04]  /*23f0*/  @!P0 IMAD.WIDE.U32 R8, R9, 0x8, R4 ;  /* 0x0000000809088825 */ /* 0x000fc800078e0004 */
[----:B------:R-:W-:Y:S02]  /*2400*/  @!P6 IMAD R11, R15, UR12, R0 ;  /* 0x0000000c0f0bec24 */ /* 0x000fe4000f8e0200 */
        /* <DEDUP_REMOVED lines=11> */
.L_x_3806:
[----:B------:R-:W-:-:S13]  /*24c0*/  LOP3.LUT P0, R53, R53, 0x3, RZ, 0xc0, !PT ;  /* 0x0000000335357812 */ /* 0x000fda000780c0ff */
[----:B------:R-:W-:Y:S05]  /*24d0*/  @!P0 BRA `(.L_x_3803) ;  /* 0x0000000000688947 */ /* 0x000fea0003800000 */
[----:B------:R-:W-:Y:S01]  /*24e0*/  ISETP.EQ.OR P0, PT, R7, UR10, P5 ;  /* 0x0000000a07007c0c */ /* 0x000fe2000af02670 */
[----:B------:R-:W-:Y:S01]  /*24f0*/  BSSY B0, `(.L_x_3811) ;  /* 0x0000008000007945 */ /* 0x000fe20003800000 */
[----:B------:R-:W-:-:S11]  /*2500*/  ISETP.NE.AND P6, PT, R53, 0x1, PT ;  /* 0x000000013500780c */ /* 0x000fd60003fc5270 */
[----:B------:R-:W-:Y:S05]  /*2510*/  @P0 BRA `(.L_x_3812) ;  /* 0x0000000000140947 */ /* 0x000fea0003800000 */
[----:B------:R-:W-:-:S04]  /*2520*/  IMAD R9, R7, UR12, R0 ;  /* 0x0000000c07097c24 */ /* 0x000fc8000f8e0200 */
[----:B------:R-:W-:-:S06]  /*2530*/  IMAD.WIDE.U32 R8, R9, 0x8, R4 ;  /* 0x0000000809087825 */ /* 0x000fcc00078e0004 */
[----:B------:R-:W2:Y:S02]  /*2540*/  LDG.E.64 R8, desc[UR8][R8.64] ;  /* 0x0000000808087981 */ /* 0x000ea4000c1e1b00 */
[----:B--2---:R-:W-:Y:S01]  /*2550*/  FADD.FTZ R26, R26, R8 ;  /* 0x000000081a1a7221 */ /* 0x004fe20000010000 */
[----:B------:R-:W-:-:S07]  /*2560*/  FADD.FTZ R27, R27, R9 ;  /* 0x000000091b1b7221 */ /* 0x000fce0000010000 */
.L_x_3812:
[----:B------:R-:W-:Y:S05]  /*2570*/  BSYNC B0 ;  /* 0x0000000000007941 */ /* 0x000fea0003800000 */
.L_x_3811:
[----:B------:R-:W-:Y:S05]  /*2580*/  @!P6 BRA `(.L_x_3803) ;  /* 0x00000000003ce947 */ /* 0x000fea0003800000 */
[C---:B------:R-:W-:Y:S02]  /*2590*/  IADD3 R9, R7.reuse, 0x2, RZ ;  /* 0x0000000207097810 */ /* 0x040fe40007ffe0ff */
[----:B------:R-:W-:Y:S02]  /*25a0*/  IADD3 R7, R7, 0x1, RZ ;  /* 0x0000000107077810 */ /* 0x000fe40007ffe0ff */
[----:B------:R-:W-:Y:S02]  /*25b0*/  ISETP.EQ.OR P0, PT, R9, UR10, P5 ;  /* 0x0000000a09007c0c */ /* 0x000fe4000af02670 */
[----:B------:R-:W-:Y:S02]  /*25c0*/  ISETP.EQ.OR P6, PT, R7, UR10, P5 ;  /* 0x0000000a07007c0c */ /* 0x000fe4000afc2670 */
[----:B------:R-:W-:-:S11]  /*25d0*/  ISETP.EQ.OR P0, PT, R53, 0x2, P0 ;  /* 0x000000023500780c */ /* 0x000fd60000702670 */
[--C-:B------:R-:W-:Y:S02]  /*25e0*/  @!P6 IMAD R7, R7, UR12, R0.reuse ;  /* 0x0000000c0707ec24 */ /* 0x100fe4000f8e0200 */
[----:B------:R-:W-:Y:S02]  /*25f0*/  @!P0 IMAD R9, R9, UR12, R0 ;  /* 0x0000000c09098c24 */ /* 0x000fe4000f8e0200 */
        /* <DEDUP_REMOVED lines=8> */
.L_x_3803:
[----:B------:R-:W-:Y:S01]  /*2680*/  ULDC.64 UR6, c[0x0][0x218] ;  /* 0x0000860000067ab9 */ /* 0x000fe20000000a00 */
[----:B------:R-:W-:Y:S01]  /*2690*/  LOP3.LUT P0, RZ, R30, UR10, RZ, 0xfc, !PT ;  /* 0x0000000a1eff7c12 */ /* 0x000fe2000f80fcff */
[----:B0-----:R-:W0:Y:S01]  /*26a0*/  LDC.64 R12, c[0x0][0x228] ;  /* 0x00008a00ff0c7b82 */ /* 0x001e220000000a00 */
[----:B------:R-:W-:Y:S01]  /*26b0*/  ISETP.EQ.U32.AND P6, PT, RZ, UR6, PT ;  /* 0x00000006ff007c0c */ /* 0x000fe2000bfc2070 */
[----:B------:R-:W-:Y:S01]  /*26c0*/  UMOV UR6, 0x400 ;  /* 0x0000040000067882 */ /* 0x000fe20000000000 */
[----:B------:R-:W-:Y:S02]  /*26d0*/  MOV R9, UR11 ;  /* 0x0000000b00097c02 */ /* 0x000fe40008000f00 */
[----:B------:R-:W-:Y:S02]  /*26e0*/  ISETP.EQ.OR.EX P0, PT, RZ, UR7, P0, P6 ;  /* 0x00000007ff007c0c */ /* 0x000fe40008702760 */
[----:B------:R-:W-:Y:S01]  /*26f0*/  IADD3 R7, R34, R43, RZ ;  /* 0x0000002b22077210 */ /* 0x000fe20007ffe0ff */
[----:B------:R-:W1:Y:S08]  /*2700*/  S2UR UR7, SR_CgaCtaId ;  /* 0x00000000000779c3 */ /* 0x000e700000008800 */
[----:B------:R-:W2:Y:S08]  /*2710*/  LDC.64 R4, c[0x0][0x230] ;  /* 0x00008c00ff047b82 */ /* 0x000eb00000000a00 */
[----:B------:R-:W3:Y:S01]  /*2720*/  @!P0 LDC.64 R10, c[0x0][0x218] ;  /* 0x00008600ff0a8b82 */ /* 0x000ee20000000a00 */
[----:B0-----:R-:W-:Y:S01]  /*2730*/  IMAD.WIDE R12, R7, 0x4, R12 ;  /* 0x00000004070c7825 */ /* 0x001fe200078e020c */
[----:B-1----:R-:W-:-:S03]  /*2740*/  ULEA UR6, UR7, UR6, 0x18 ;  /* 0x0000000607067291 */ /* 0x002fc6000f8ec03f */
[----:B------:R-:W-:Y:S02]  /*2750*/  ULDC UR7, c[0x0][0x2a4] ;  /* 0x0000a90000077ab9 */ /* 0x000fe40000000800 */
[----:B------:R-:W-:Y:S01]  /*2760*/  @!P0 FMUL.FTZ R15, R27, UR7 ;  /* 0x000000071b0f8c20 */ /* 0x000fe20008410000 */
[----:B------:R-:W-:Y:S01]  /*2770*/  @!P0 FMUL.FTZ R14, R26, UR7 ;  /* 0x000000071a0e8c20 */ /* 0x000fe20008410000 */
[----:B--2---:R-:W-:Y:S02]  /*2780*/  IMAD.WIDE R6, R7, 0x4, R4 ;  /* 0x0000000407067825 */ /* 0x004fe400078e0204 */
[----:B------:R-:W-:Y:S02]  /*2790*/  @!P5 STS.64 [UR6+0x88], R26 ;  /* 0x0000881aff00d988 */ /* 0x000fe40008000a06 */
[----:B---3--:R-:W-:-:S05]  /*27a0*/  @!P0 IMAD.WIDE R10, R9, 0x8, R10 ;  /* 0x00000008090a8825 */ /* 0x008fca00078e020a */
[----:B------:R0:W-:Y:S01]  /*27b0*/  @!P0 STG.E.64 desc[UR8][R10.64], R14 ;  /* 0x0000000e0a008986 */ /* 0x0001e2000c101b08 */
[----:B------:R-:W-:Y:S01]  /*27c0*/  BAR.SYNC.DEFER_BLOCKING 0x0 ;  /* 0x0000000000007b1d */ /* 0x000fe20000010000 */
[----:B------:R-:W-:-:S07]  /*27d0*/  ISETP.NE.AND P6, PT, RZ, UR13, PT ;  /* 0x0000000dff007c0c */ /* 0x000fce000bfc5270 */
[----:B0-----:R-:W0:Y:S01]  /*27e0*/  LDC R11, c[0x0][0x294] ;  /* 0x0000a500ff0b7b82 */ /* 0x001e220000000800 */
[----:B------:R1:W2:Y:S04]  /*27f0*/  LDG.E.64 R4, desc[UR8][R12.64] ;  /* 0x000000080c047981 */ /* 0x0002a8000c1e1b00 */
[----:B------:R-:W2:Y:S01]  /*2800*/  LDG.E.64 R6, desc[UR8][R6.64] ;  /* 0x0000000806067981 */ /* 0x000ea2000c1e1b00 */
[----:B------:R-:W-:Y:S02]  /*2810*/  HADD2.F32 R15, -RZ, R46.H1_H1 ;  /* 0x3000002eff0f7230 */ /* 0x000fe40000004100 */
[--C-:B------:R-:W-:Y:S01]  /*2820*/  HADD2.F32 R17, -RZ, R44.reuse.H0_H0 ;  /* 0x2000002cff117230 */ /* 0x100fe20000004100 */
[----:B------:R-:W3:Y:S01]  /*2830*/  LDS.64 R8, [UR6+0x88] ;  /* 0x00008806ff087984 */ /* 0x000ee20008000a00 */
[----:B------:R-:W-:-:S02]  /*2840*/  HADD2.F32 R19, -RZ, R44.H1_H1 ;  /* 0x3000002cff137230 */ /* 0x000fc40000004100 */
[----:B-1----:R-:W-:Y:S02]  /*2850*/  HADD2.F32 R13, -RZ, R46.H0_H0 ;  /* 0x2000002eff0d7230 */ /* 0x002fe40000004100 */
[----:B---3--:R-:W-:-:S04]  /*2860*/  FMUL.FTZ R8, R8, UR7 ;  /* 0x0000000708087c20 */ /* 0x008fc80008410000 */
[----:B------:R-:W-:Y:S01]  /*2870*/  FMUL.FTZ R16, R8, R8 ;  /* 0x0000000808107220 */ /* 0x000fe20000410000 */
[--C-:B------:R-:W-:Y:S01]  /*2880*/  FADD.FTZ R10, R13, -R8.reuse ;  /* 0x800000080d0a7221 */ /* 0x100fe20000010000 */
[--C-:B------:R-:W-:Y:S01]  /*2890*/  FADD.FTZ R12, R15, -R8.reuse ;  /* 0x800000080f0c7221 */ /* 0x100fe20000010000 */
[----:B------:R-:W-:Y:S01]  /*28a0*/  FADD.FTZ R18, R17, -R8 ;  /* 0x8000000811127221 */ /* 0x000fe20000010000 */
[----:B------:R-:W-:Y:S01]  /*28b0*/  FFMA.FTZ R9, R9, UR7, -R16 ;  /* 0x0000000709097c23 */ /* 0x000fe20008010810 */
[----:B------:R-:W-:-:S04]  /*28c0*/  FADD.FTZ R19, R19, -R8 ;  /* 0x8000000813137221 */ /* 0x000fc80000010000 */
[----:B------:R-:W-:-:S13]  /*28d0*/  FSETP.GTU.FTZ.AND P0, PT, R9, RZ, PT ;  /* 0x000000ff0900720b */ /* 0x000fda0003f1c000 */
[----:B------:R-:W-:Y:S01]  /*28e0*/  VOTEU.ANY UP0, P0 ;  /* 0x00000000003f7886 */ /* 0x000fe20000000100 */
[----:B------:R-:W-:-:S04]  /*28f0*/  PLOP3.LUT P0, PT, PT, PT, UP0, 0x80, 0x0 ;  /* 0x000000000000781c */ /* 0x000fc80003f0f008 */
[----:B------:R-:W-:-:S09]  /*2900*/  @UP0 ULDC UR6, c[0x0][0x238] ;  /* 0x00008e0000060ab9 */ /* 0x000fd20000000800 */
[----:B------:R-:W-:Y:S01]  /*2910*/  @P0 FADD.FTZ R9, R9, UR6 ;  /* 0x0000000609090e21 */ /* 0x000fe20008010000 */
[----:B------:R-:W-:-:S05]  /*2920*/  UMOV UR6, 0x3f800000 ;  /* 0x3f80000000067882 */ /* 0x000fca0000000000 */
[----:B------:R-:W1:Y:S02]  /*2930*/  @P0 MUFU.RSQ R9, R9 ;  /* 0x0000000900090308 */ /* 0x000e640000001400 */
[----:B-1----:R-:W-:-:S13]  /*2940*/  @P0 R2UR UR7, R9 ;  /* 0x00000000090702ca */ /* 0x002fda00000e0000 */
[----:B------:R-:W-:Y:S02]  /*2950*/  @UP0 UMOV UR6, UR7 ;  /* 0x0000000700060c82 */ /* 0x000fe40008000000 */
[----:B------:R-:W-:Y:S01]  /*2960*/  FMUL.FTZ R9, R10, UR6 ;  /* 0x000000060a097c20 */ /* 0x000fe20008410000 */
[----:B------:R-:W-:-:S03]  /*2970*/  FMUL.FTZ R12, R12, UR6 ;  /* 0x000000060c0c7c20 */ /* 0x000fc60008410000 */
[----:B--2---:R-:W-:Y:S01]  /*2980*/  FFMA.FTZ R9, R4, R9, R6 ;  /* 0x0000000904097223 */ /* 0x004fe20000010006 */
[----:B------:R-:W-:Y:S01]  /*2990*/  FFMA.FTZ R10, R5, R12, R7 ;  /* 0x0000000c050a7223 */ /* 0x000fe20000010007 */
[----:B0-----:R-:W-:Y:S06]  /*29a0*/  @!P6 BRA `(.L_x_3813) ;  /* 0x000000000028e947 */ /* 0x001fec0003800000 */
        /* <DEDUP_REMOVED lines=10> */
.L_x_3813:
        /* <DEDUP_REMOVED lines=10> */
[----:B------:R-:W-:-:S02]  /*2af0*/  LEA R14, P0, R12, UR14, 0x1 ;  /* 0x0000000e0c0e7c11 */ /* 0x000fc4000f8008ff */
[----:B------:R-:W-:-:S04]  /*2b00*/  IADD3 R15, R13, R15, RZ ;  /* 0x0000000f0d0f7210 */ /* 0x000fc80007ffe0ff */
[----:B------:R-:W-:-:S05]  /*2b10*/  LEA.HI.X R15, R12, UR15, R15, 0x1, P0 ;  /* 0x0000000f0c0f7c11 */ /* 0x000fca00080f0c0f */
[----:B------:R0:W-:Y:S02]  /*2b20*/  STG.E desc[UR8][R14.64], R9 ;  /* 0x000000090e007986 */ /* 0x0001e4000c101908 */
.L_x_3815:
[----:B------:R-:W-:Y:S05]  /*2b30*/  BSYNC B0 ;  /* 0x0000000000007941 */ /* 0x000fea0003800000 */
.L_x_3814:
[----:B0-----:R-:W-:Y:S01]  /*2b40*/  FMUL.FTZ R9, R18, UR6 ;  /* 0x0000000612097c20 */ /* 0x001fe20008410000 */
[----:B------:R-:W-:Y:S01]  /*2b50*/  FMUL.FTZ R10, R19, UR6 ;  /* 0x00000006130a7c20 */ /* 0x000fe20008410000 */
[--C-:B------:R-:W-:Y:S01]  /*2b60*/  HADD2.F32 R21, -RZ, R48.reuse.H0_H0 ;  /* 0x20000030ff157230 */ /* 0x100fe20000004100 */
[----:B------:R-:W-:Y:S01]  /*2b70*/  SHF.R.U32.HI R18, RZ, 0x2, R30 ;  /* 0x00000002ff127819 */ /* 0x000fe2000001161e */
[----:B------:R-:W-:Y:S02]  /*2b80*/  HADD2.F32 R19, -RZ, R48.H1_H1 ;  /* 0x30000030ff137230 */ /* 0x000fe40000004100 */
        /* <DEDUP_REMOVED lines=13> */
.L_x_3816:
        /* <DEDUP_REMOVED lines=14> */
.L_x_3818:
[----:B------:R-:W-:Y:S05]  /*2d40*/  BSYNC B0 ;  /* 0x0000000000007941 */ /* 0x000fea0003800000 */
.L_x_3817:
[--C-:B0-----:R-:W-:Y:S01]  /*2d50*/  FADD.FTZ R9, R21, -R8.reuse ;  /* 0x8000000815097221 */ /* 0x101fe20000010000 */
[----:B------:R-:W-:Y:S01]  /*2d60*/  FADD.FTZ R10, R19, -R8 ;  /* 0x80000008130a7221 */ /* 0x000fe20000010000 */
[--C-:B------:R-:W-:Y:S02]  /*2d70*/  HADD2.F32 R15, -RZ, R47.reuse.H0_H0 ;  /* 0x2000002fff0f7230 */ /* 0x100fe40000004100 */
[----:B------:R-:W-:Y:S02]  /*2d80*/  HADD2.F32 R19, -RZ, R47.H1_H1 ;  /* 0x3000002fff137230 */ /* 0x000fe40000004100 */
[----:B------:R-:W-:Y:S01]  /*2d90*/  FMUL.FTZ R9, R9, UR6 ;  /* 0x0000000609097c20 */ /* 0x000fe20008410000 */
[----:B------:R-:W-:-:S04]  /*2da0*/  IMAD.WIDE.U32 R12, R18, 0x24924925, RZ ;  /* 0x24924925120c7825 */ /* 0x000fc800078e00ff */
[----:B------:R-:W-:Y:S01]  /*2db0*/  FMUL.FTZ R10, R10, UR6 ;  /* 0x000000060a0a7c20 */ /* 0x000fe20008410000 */
[--C-:B------:R-:W-:Y:S01]  /*2dc0*/  FADD.FTZ R18, R15, -R8.reuse ;  /* 0x800000080f127221 */ /* 0x100fe20000010000 */
[----:B------:R-:W-:Y:S01]  /*2dd0*/  FADD.FTZ R19, R19, -R8 ;  /* 0x8000000813137221 */ /* 0x000fe20000010000 */
[----:B------:R-:W-:Y:S02]  /*2de0*/  IMAD R11, R11, UR10, R13 ;  /* 0x0000000a0b0b7c24 */ /* 0x000fe4000f8e020d */
        /* <DEDUP_REMOVED lines=13> */
.L_x_3819:
        /* <DEDUP_REMOVED lines=14> */
.L_x_3821:
[----:B------:R-:W-:Y:S05]  /*2fa0*/  BSYNC B0 ;  /* 0x0000000000007941 */ /* 0x000fea0003800000 */
.L_x_3820:
[----:B0-----:R-:W-:Y:S01]  /*2fb0*/  FMUL.FTZ R9, R18, UR6 ;  /* 0x0000000612097c20 */ /* 0x001fe20008410000 */
[----:B------:R-:W-:Y:S01]  /*2fc0*/  FMUL.FTZ R12, R19, UR6 ;  /* 0x00000006130c7c20 */ /* 0x000fe20008410000 */
[----:B------:R-:W-:Y:S01]  /*2fd0*/  HADD2.F32 R19, -RZ, R42.H0_H0 ;  /* 0x2000002aff137230 */ /* 0x000fe20000004100 */
        /* <DEDUP_REMOVED lines=14> */
.L_x_3822:
[----:B------:R-:W-:Y:S04]  /*30c0*/  BSSY B0, `(.L_x_3823) ;  /* 0x000000e000007945 */ /* 0x000fe80003800000 */
[----:B------:R-:W-:Y:S05]  /*30d0*/  @!P4 BRA `(.L_x_3824) ;  /* 0x000000000030c947 */ /* 0x000fea0003800000 */
        /* <DEDUP_REMOVED lines=8> */
[----:B------:R-:W-:Y:S02]  /*3160*/  LEA R12, P0, R14, UR14, 0x1 ;  /* 0x0000000e0e0c7c11 */ /* 0x000fe4000f8008ff */
[----:B------:R-:W-:-:S04]  /*3170*/  IADD3 R13, R15, R13, RZ ;  /* 0x0000000d0f0d7210 */ /* 0x000fc80007ffe0ff */
[----:B------:R-:W-:-:S05]  /*3180*/  LEA.HI.X R13, R14, UR15, R13, 0x1, P0 ;  /* 0x0000000f0e0d7c11 */ /* 0x000fca00080f0c0d */
[----:B------:R0:W-:Y:S02]  /*3190*/  STG.E desc[UR8][R12.64], R9 ;  /* 0x000000090c007986 */ /* 0x0001e4000c101908 */
.L_x_3824:
[----:B------:R-:W-:Y:S05]  /*31a0*/  BSYNC B0 ;  /* 0x0000000000007941 */ /* 0x000fea0003800000 */
.L_x_3823:
[----:B------:R-:W-:Y:S01]  /*31b0*/  HADD2.F32 R15, -RZ, R42.H1_H1 ;  /* 0x3000002aff0f7230 */ /* 0x000fe20000004100 */
[----:B0-----:R-:W-:Y:S01]  /*31c0*/  IADD3 R9, R11, 0x50, RZ ;  /* 0x000000500b097810 */ /* 0x001fe20007ffe0ff */
[----:B------:R-:W-:Y:S01]  /*31d0*/  ULDC.64 UR14, c[0x0][0x278] ;  /* 0x00009e00000e7ab9 */ /* 0x000fe20000000a00 */
[----:B------:R-:W-:Y:S01]  /*31e0*/  SHF.R.S32.HI R22, RZ, 0x1f, R10 ;  /* 0x0000001fff167819 */ /* 0x000fe2000001140a */
[--C-:B------:R-:W-:Y:S01]  /*31f0*/  FADD.FTZ R13, R19, -R8.reuse ;  /* 0x80000008130d7221 */ /* 0x100fe20000010000 */
[----:B------:R-:W-:Y:S01]  /*3200*/  ISETP.GE.U32.AND P5, PT, R10, UR14, PT ;  /* 0x0000000e0a007c0c */ /* 0x000fe2000bfa6070 */
[--C-:B------:R-:W-:Y:S01]  /*3210*/  FADD.FTZ R14, R15, -R8.reuse ;  /* 0x800000080f0e7221 */ /* 0x100fe20000010000 */
[----:B------:R-:W-:Y:S01]  /*3220*/  ISETP.GE.U32.AND P0, PT, R9, UR14, PT ;  /* 0x0000000e09007c0c */ /* 0x000fe2000bf06070 */
[--C-:B------:R-:W-:Y:S01]  /*3230*/  HADD2.F32 R17, -RZ, R49.reuse.H0_H0 ;  /* 0x20000031ff117230 */ /* 0x100fe20000004100 */
[----:B------:R-:W-:Y:S01]  /*3240*/  SHF.R.S32.HI R12, RZ, 0x1f, R9 ;  /* 0x0000001fff0c7819 */ /* 0x000fe20000011409 */
[----:B------:R-:W-:Y:S01]  /*3250*/  HADD2.F32 R21, -RZ, R49.H1_H1 ;  /* 0x30000031ff157230 */ /* 0x000fe20000004100 */
[----:B------:R-:W-:Y:S01]  /*3260*/  ISETP.GE.AND.EX P5, PT, R22, UR15, PT, P5 ;  /* 0x0000000f16007c0c */ /* 0x000fe2000bfa6350 */
[----:B------:R-:W-:Y:S01]  /*3270*/  FMUL.FTZ R13, R13, UR6 ;  /* 0x000000060d0d7c20 */ /* 0x000fe20008410000 */
[----:B------:R-:W-:Y:S01]  /*3280*/  ISETP.GE.AND.EX P0, PT, R12, UR15, PT, P0 ;  /* 0x0000000f0c007c0c */ /* 0x000fe2000bf06300 */
[----:B------:R-:W-:Y:S01]  /*3290*/  FMUL.FTZ R14, R14, UR6 ;  /* 0x000000060e0e7c20 */ /* 0x000fe20008410000 */
[C---:B------:R-:W-:Y:S01]  /*32a0*/  ISETP.LT.U32.AND P5, PT, R30.reuse, 0x1c0, !P5 ;  /* 0x000001c01e00780c */ /* 0x040fe20006fa1070 */
[--C-:B------:R-:W-:Y:S01]  /*32b0*/  FADD.FTZ R20, R17, -R8.reuse ;  /* 0x8000000811147221 */ /* 0x100fe20000010000 */
[----:B------:R-:W-:Y:S01]  /*32c0*/  ISETP.LT.U32.AND P0, PT, R30, 0x1c0, !P0 ;  /* 0x000001c01e00780c */ /* 0x000fe20004701070 */
[----:B------:R-:W-:Y:S01]  /*32d0*/  FADD.FTZ R21, R21, -R8 ;  /* 0x8000000815157221 */ /* 0x000fe20000010000 */
        /* <DEDUP_REMOVED lines=13> */
.L_x_3825:
        /* <DEDUP_REMOVED lines=14> */
.L_x_3827:
[----:B------:R-:W-:Y:S05]  /*3490*/  BSYNC B0 ;  /* 0x0000000000007941 */ /* 0x000fea0003800000 */
.L_x_3826:
        /* <DEDUP_REMOVED lines=17> */
.L_x_3828:
[----:B------:R-:W-:Y:S04]  /*35b0*/  BSSY B0, `(.L_x_3829) ;  /* 0x000000e000007945 */ /* 0x000fe80003800000 */
[----:B------:R-:W-:Y:S05]  /*35c0*/  @!P0 BRA `(.L_x_3830) ;  /* 0x0000000000308947 */ /* 0x000fea0003800000 */
[----:B------:R-:W-:Y:S01]  /*35d0*/  ULDC.64 UR16, c[0x0][0x270] ;  /* 0x00009c0000107ab9 */ /* 0x000fe20000000a00 */
[----:B------:R-:W-:Y:S01]  /*35e0*/  MOV R13, R3 ;  /* 0x00000003000d7202 */ /* 0x000fe20000000f00 */
[----:B------:R-:W-:Y:S01]  /*35f0*/  IMAD R18, R12, UR16, RZ ;  /* 0x000000100c127c24 */ /* 0x000fe2000f8e02ff */
[----:B------:R-:W-:Y:S02]  /*3600*/  MOV R12, R28 ;  /* 0x0000001c000c7202 */ /* 0x000fe40000000f00 */
[----:B------:R-:W-:-:S03]  /*3610*/  F2FP.F16.F32.PACK_AB R17, R17, R16 ;  /* 0x000000101111723e */ /* 0x000fc600000000ff */
[----:B------:R-:W-:-:S04]  /*3620*/  IMAD.WIDE.U32 R14, R9, UR16, R12 ;  /* 0x00000010090e7c25 */ /* 0x000fc8000f8e000c */
[----:B------:R-:W-:Y:S01]  /*3630*/  IMAD R9, R9, UR17, R18 ;  /* 0x0000001109097c24 */ /* 0x000fe2000f8e0212 */
[----:B------:R-:W-:Y:S02]  /*3640*/  ULDC.64 UR16, c[0x0][0x210] ;  /* 0x0000840000107ab9 */ /* 0x000fe40000000a00 */
[----:B------:R-:W-:Y:S02]  /*3650*/  LEA R12, P0, R14, UR16, 0x1 ;  /* 0x000000100e0c7c11 */ /* 0x000fe4000f8008ff */
[----:B------:R-:W-:-:S04]  /*3660*/  IADD3 R9, R15, R9, RZ ;  /* 0x000000090f097210 */ /* 0x000fc80007ffe0ff */
[----:B------:R-:W-:-:S05]  /*3670*/  LEA.HI.X R13, R14, UR17, R9, 0x1, P0 ;  /* 0x000000110e0d7c11 */ /* 0x000fca00080f0c09 */
[----:B------:R0:W-:Y:S02]  /*3680*/  STG.E desc[UR8][R12.64], R17 ;  /* 0x000000110c007986 */ /* 0x0001e4000c101908 */
.L_x_3830:
[----:B------:R-:W-:Y:S05]  /*3690*/  BSYNC B0 ;  /* 0x0000000000007941 */ /* 0x000fea0003800000 */
.L_x_3829:
[----:B0-----:R-:W-:Y:S02]  /*36a0*/  HADD2.F32 R13, -RZ, R50.H1_H1 ;  /* 0x30000032ff0d7230 */ /* 0x001fe40000004100 */
[--C-:B------:R-:W-:Y:S01]  /*36b0*/  FADD.FTZ R9, R21, -R8.reuse ;  /* 0x8000000815097221 */ /* 0x100fe20000010000 */
[--C-:B------:R-:W-:Y:S01]  /*36c0*/  HADD2.F32 R15, -RZ, R51.reuse.H0_H0 ;  /* 0x20000033ff0f7230 */ /* 0x100fe20000004100 */
[----:B------:R-:W-:Y:S01]  /*36d0*/  ISETP.GE.U32.AND P5, PT, R38, UR14, PT ;  /* 0x0000000e26007c0c */ /* 0x000fe2000bfa6070 */
[----:B------:R-:W-:Y:S02]  /*36e0*/  HADD2.F32 R51, -RZ, R51.H1_H1 ;  /* 0x30000033ff337230 */ /* 0x000fe40000004100 */
[--C-:B------:R-:W-:Y:S01]  /*36f0*/  FADD.FTZ R12, R13, -R8.reuse ;  /* 0x800000080d0c7221 */ /* 0x100fe20000010000 */
[----:B------:R-:W-:Y:S01]  /*3700*/  ISETP.GE.U32.AND P0, PT, R10, UR14, PT ;  /* 0x0000000e0a007c0c */ /* 0x000fe2000bf06070 */
[----:B------:R-:W-:Y:S01]  /*3710*/  FADD.FTZ R13, R15, -R8 ;  /* 0x800000080f0d7221 */ /* 0x000fe20000010000 */
[----:B------:R-:W-:Y:S01]  /*3720*/  SHF.R.S32.HI R16, RZ, 0x1f, R10 ;  /* 0x0000001fff107819 */ /* 0x000fe2000001140a */
[----:B------:R-:W-:Y:S01]  /*3730*/  FADD.FTZ R8, R51, -R8 ;  /* 0x8000000833087221 */ /* 0x000fe20000010000 */
[----:B------:R-:W-:Y:S01]  /*3740*/  ISETP.GE.AND.EX P5, PT, R45, UR15, PT, P5 ;  /* 0x0000000f2d007c0c */ /* 0x000fe2000bfa6350 */
[----:B------:R-:W-:Y:S01]  /*3750*/  FMUL.FTZ R9, R9, UR6 ;  /* 0x0000000609097c20 */ /* 0x000fe20008410000 */
[----:B------:R-:W-:Y:S01]  /*3760*/  ISETP.GE.AND.EX P0, PT, R16, UR15, PT, P0 ;  /* 0x0000000f10007c0c */ /* 0x000fe2000bf06300 */
[----:B------:R-:W-:Y:S01]  /*3770*/  FMUL.FTZ R13, R13, UR6 ;  /* 0x000000060d0d7c20 */ /* 0x000fe20008410000 */
[----:B------:R-:W-:Y:S01]  /*3780*/  FMUL.FTZ R8, R8, UR6 ;  /* 0x0000000608087c20 */ /* 0x000fe20008410000 */
[----:B------:R-:W-:Y:S01]  /*3790*/  FMUL.FTZ R12, R12, UR6 ;  /* 0x000000060c0c7c20 */ /* 0x000fe20008410000 */
[----:B------:R-:W-:Y:S01]  /*37a0*/  ISETP.GT.U32.OR P5, PT, R30, 0x1bf, P5 ;  /* 0x000001bf1e00780c */ /* 0x000fe20002fa4470 */
[--C-:B------:R-:W-:Y:S01]  /*37b0*/  FFMA.FTZ R9, R4, R9, R6.reuse ;  /* 0x0000000904097223 */ /* 0x100fe20000010006 */
[----:B------:R-:W-:Y:S01]  /*37c0*/  ISETP.LT.U32.AND P0, PT, R30, 0x1c0, !P0 ;  /* 0x000001c01e00780c */ /* 0x000fe20004701070 */
[----:B------:R-:W-:Y:S01]  /*37d0*/  FFMA.FTZ R14, R4, R13, R6 ;  /* 0x0000000d040e7223 */ /* 0x000fe20000010006 */
[C-C-:B------:R-:W-:Y:S01]  /*37e0*/  FFMA.FTZ R15, R5.reuse, R8, R7.reuse ;  /* 0x00000008050f7223 */ /* 0x140fe20000010007 */
        /* <DEDUP_REMOVED lines=12> */
.L_x_3831:
        /* <DEDUP_REMOVED lines=14> */
.L_x_3833:
[----:B------:R-:W-:Y:S05]  /*3990*/  BSYNC B0 ;  /* 0x0000000000007941 */ /* 0x000fea0003800000 */
.L_x_3832:
        /* <DEDUP_REMOVED lines=11> */
.L_x_3834:
[----:B------:R-:W-:Y:S04]  /*3a50*/  BSSY B0, `(.L_x_3835) ;  /* 0x000000d000007945 */ /* 0x000fe80003800000 */
[----:B------:R-:W-:Y:S05]  /*3a60*/  @P5 BRA `(.L_x_3836) ;  /* 0x00000000002c5947 */ /* 0x000fea0003800000 */
[----:B------:R-:W-:Y:S01]  /*3a70*/  ULDC.64 UR6, c[0x0][0x270] ;  /* 0x00009c0000067ab9 */ /* 0x000fe20000000a00 */
[----:B------:R-:W-:Y:S01]  /*3a80*/  MOV R2, R28 ;  /* 0x0000001c00027202 */ /* 0x000fe20000000f00 */
[----:B------:R-:W-:Y:S01]  /*3a90*/  IMAD R45, R45, UR6, RZ ;  /* 0x000000062d2d7c24 */ /* 0x000fe2000f8e02ff */
[----:B------:R-:W-:-:S03]  /*3aa0*/  F2FP.F16.F32.PACK_AB R15, R15, R14 ;  /* 0x0000000e0f0f723e */ /* 0x000fc600000000ff */
[----:B0-----:R-:W-:-:S04]  /*3ab0*/  IMAD.WIDE.U32 R4, R38, UR6, R2 ;  /* 0x0000000626047c25 */ /* 0x001fc8000f8e0002 */
[----:B------:R-:W-:Y:S01]  /*3ac0*/  IMAD R45, R38, UR7, R45 ;  /* 0x00000007262d7c24 */ /* 0x000fe2000f8e022d */
[----:B------:R-:W-:Y:S02]  /*3ad0*/  ULDC.64 UR6, c[0x0][0x210] ;  /* 0x0000840000067ab9 */ /* 0x000fe40000000a00 */
[----:B------:R-:W-:Y:S02]  /*3ae0*/  LEA R2, P0, R4, UR6, 0x1 ;  /* 0x0000000604027c11 */ /* 0x000fe4000f8008ff */
[----:B------:R-:W-:-:S04]  /*3af0*/  IADD3 R45, R5, R45, RZ ;  /* 0x0000002d052d7210 */ /* 0x000fc80007ffe0ff */
[----:B------:R-:W-:-:S05]  /*3b00*/  LEA.HI.X R3, R4, UR7, R45, 0x1, P0 ;  /* 0x0000000704037c11 */ /* 0x000fca00080f0c2d */
[----:B------:R1:W-:Y:S02]  /*3b10*/  STG.E desc[UR8][R2.64], R15 ;  /* 0x0000000f02007986 */ /* 0x0003e4000c101908 */
.L_x_3836:
[----:B------:R-:W-:Y:S05]  /*3b20*/  BSYNC B0 ;  /* 0x0000000000007941 */ /* 0x000fea0003800000 */
.L_x_3835:
[----:B------:R-:W-:Y:S02]  /*3b30*/  UIADD3 UR11, UR12, UR11, URZ ;  /* 0x0000000b0c0b7290 */ /* 0x000fe4000fffe03f */
[----:B------:R-:W-:Y:S02]  /*3b40*/  UIADD3 UR4, UR4, 0x1, URZ ;  /* 0x0000000104047890 */ /* 0x000fe4000fffe03f */
[----:B------:R-:W-:-:S06]  /*3b50*/  UISETP.GE.AND UP0, UPT, UR11, UR5, UPT ;  /* 0x000000050b00728c */ /* 0x000fcc000bf06270 */
[----:B------:R-:W-:-:S13]  /*3b60*/  PLOP3.LUT P0, PT, PT, PT, UP0, 0x80, 0x0 ;  /* 0x000000000000781c */ /* 0x000fda0003f0f008 */
[----:B------:R-:W-:Y:S05]  /*3b70*/  @!P0 BRA `(.L_x_3837) ;  /* 0xffffffc400dc8947 */ /* 0x000fea000383ffff */
[----:B------:R-:W-:Y:S05]  /*3b80*/  EXIT ;  /* 0x000000000000794d */ /* 0x000fea0003800000 */
.L_x_3838:
        /* <DEDUP_REMOVED lines=15> */
.L_x_5190:


//--------------------- .text._Z35group_norm_nhwc_fwd_one_pass_kernelI11Fp16IOFp32WLi256ELi56ELi448EEv26Group_norm_nhwc_fwd_params --------------------------
	.section	.text._Z35group_norm_nhwc_fwd_one_pass_kernelI11Fp16IOFp32WLi256ELi56ELi448EEv26Group_norm_nhwc_fwd_params,"ax",@progbits
	.align	128
        .global         _Z35group_norm_nhwc_fwd_one_pass_kernelI11Fp16IOFp32WLi256ELi56ELi448EEv26Group_norm_nhwc_fwd_params
        .type           _Z35group_norm_nhwc_fwd_one_pass_kernelI11Fp16IOFp32WLi256ELi56ELi448EEv26Group_norm_nhwc_fwd_params,@function
        .size           _Z35group_norm_nhwc_fwd_one_pass_kernelI11Fp16IOFp32WLi256ELi56ELi448EEv26Group_norm_nhwc_fwd_params,(.L_x_5191 - _Z35group_norm_nhwc_fwd_one_pass_kernelI11Fp16IOFp32WLi256ELi56ELi448EEv26Group_norm_nhwc_fwd_params)
        .other          _Z35group_norm_nhwc_fwd_one_pass_kernelI11Fp16IOFp32WLi256ELi56ELi448EEv26Group_norm_nhwc_fwd_params,@"STO_CUDA_ENTRY STV_DEFAULT"
_Z35group_norm_nhwc_fwd_one_pass_kernelI11Fp16IOFp32WLi256ELi56ELi448EEv26Group_norm_nhwc_fwd_params:
.text._Z35group_norm_nhwc_fwd_one_pass_kernelI11Fp16IOFp32WLi256ELi56ELi448EEv26Group_norm_nhwc_fwd_params:
        /* <DEDUP_REMOVED lines=59> */
.L_x_3896:
[----:B------:R-:W0:Y:S01]  /*03b0*/  LDC R23, c[0x0][0x288] ;  /* 0x0000a200ff177b82 */ /* 0x000e220000000800 */
[----:B------:R-:W-:Y:S01]  /*03c0*/  ULDC.64 UR12, c[0x0][0x280] ;  /* 0x0000a000000c7ab9 */ /* 0x000fe20000000a00 */
[----:B------:R-:W-:-:S06]  /*03d0*/  SHF.R.S32.HI R43, RZ, 0x1f, R24 ;  /* 0x0000001fff2b7819 */ /* 0x000fcc0000011418 */
[----:B------:R-:W1:Y:S08]  /*03e0*/  @P1 LDC.64 R38, c[0x0][0x270] ;  /* 0x00009c00ff261b82 */ /* 0x000e700000000a00 */
        /* <DEDUP_REMOVED lines=29> */
[----:B------:R-:W3:Y:S01]  /*05c0*/  @P0 LDC.64 R22, c[0x0][0x270] ;  /* 0x00009c00ff160b82 */ /* 0x000ee20000000a00 */
[----:B------:R-:W-:Y:S02]  /*05d0*/  IMAD R16, R16, UR12, RZ ;  /* 0x0000000c10107c24 */ /* 0x000fe4000f8e02ff */
[----:B------:R-:W-:Y:S02]  /*05e0*/  IMAD R35, R35, 0x38, RZ ;  /* 0x0000003823237824 */ /* 0x000fe400078e02ff */
[----:B------:R-:W-:-:S03]  /*05f0*/  IMAD R57, R17, UR13, R16 ;  /* 0x0000000d11397c24 */ /* 0x000fc6000f8e0210 */
[----:B------:R-:W-:-:S04]  /*0600*/  IADD3 R54, P5, R42, R35, RZ ;  /* 0x000000232a367210 */ /* 0x000fc80007fbe0ff */
[----:B------:R-:W-:Y:S02]  /*0610*/  LEA.HI.X.SX32 R55, R35, R18, 0x1, P5 ;  /* 0x0000001223377211 */ /* 0x000fe400028f0eff */
[----:B------:R-:W4:Y:S01]  /*0620*/  @P2 LDC.64 R18, c[0x0][0x270] ;  /* 0x00009c00ff122b82 */ /* 0x000f220000000a00 */
[----:B------:R-:W-:Y:S01]  /*0630*/  IMAD.WIDE.U32 R54, R17, UR12, R54 ;  /* 0x0000000c11367c25 */ /* 0x000fe2000f8e0036 */
[----:B------:R-:W-:Y:S02]  /*0640*/  ULDC.64 UR12, c[0x0][0x278] ;  /* 0x00009e00000c7ab9 */ /* 0x000fe40000000a00 */
[----:B------:R-:W-:-:S04]  /*0650*/  ISETP.GE.U32.AND P5, PT, R24, UR12, PT ;  /* 0x0000000c18007c0c */ /* 0x000fc8000bfa6070 */
[----:B------:R-:W5:Y:S01]  /*0660*/  @P1 LDC.64 R16, c[0x0][0x220] ;  /* 0x00008800ff101b82 */ /* 0x000f620000000a00 */
[----:B------:R-:W-:Y:S01]  /*0670*/  IADD3 R57, R55, R57, RZ ;  /* 0x0000003937397210 */ /* 0x000fe20007ffe0ff */
[----:B---3--:R-:W-:Y:S01]  /*0680*/  @P0 IMAD R20, R5, R22, RZ ;  /* 0x0000001605140224 */ /* 0x008fe200078e02ff */
[-C--:B------:R-:W-:Y:S02]  /*0690*/  @P0 MOV R56, R54.reuse ;  /* 0x0000003600380202 */ /* 0x080fe40000000f00 */
[----:B------:R-:W-:Y:S01]  /*06a0*/  ISETP.GE.AND.EX P5, PT, R43, UR13, PT, P5 ;  /* 0x0000000d2b007c0c */ /* 0x000fe2000bfa6350 */
[----:B------:R-:W-:Y:S01]  /*06b0*/  @P0 IMAD R45, R2, R23, R20 ;  /* 0x00000017022d0224 */ /* 0x000fe200078e0214 */
[----:B------:R-:W-:Y:S01]  /*06c0*/  @P1 MOV R44, R54 ;  /* 0x00000036002c1202 */ /* 0x000fe20000000f00 */
[----:B------:R-:W3:Y:S01]  /*06d0*/  @P3 LDC.64 R20, c[0x0][0x270] ;  /* 0x00009c00ff143b82 */ /* 0x000ee20000000a00 */
[----:B-1----:R-:W-:Y:S01]  /*06e0*/  @P1 IMAD R23, R9, R38, RZ ;  /* 0x0000002609171224 */ /* 0x002fe200078e02ff */
[----:B------:R-:W-:Y:S01]  /*06f0*/  ISETP.GT.U32.OR P5, PT, R0, 0x1bf, P5 ;  /* 0x000001bf0000780c */ /* 0x000fe20002fa4470 */
[----:B------:R-:W-:Y:S01]  /*0700*/  @P0 IMAD.WIDE.U32 R46, R2, R22, R56 ;  /* 0x00000016022e0225 */ /* 0x000fe200078e0038 */
[----:B------:R-:W-:-:S03]  /*0710*/  @P2 MOV R48, R54 ;  /* 0x0000003600302202 */ /* 0x000fc60000000f00 */
[----:B------:R-:W-:Y:S01]  /*0720*/  @P1 IMAD R49, R4, R39, R23 ;  /* 0x0000002704311224 */ /* 0x000fe200078e0217 */
[----:B------:R-:W-:Y:S01]  /*0730*/  @P0 IADD3 R39, R47, R45, RZ ;  /* 0x0000002d2f270210 */ /* 0x000fe20007ffe0ff */
[----:B------:R-:W1:Y:S01]  /*0740*/  @P2 LDC.64 R22, c[0x0][0x220] ;  /* 0x00008800ff162b82 */ /* 0x000e620000000a00 */
[----:B------:R-:W-:Y:S02]  /*0750*/  @P1 MOV R45, R57 ;  /* 0x00000039002d1202 */ /* 0x000fe40000000f00 */
[----:B--2---:R-:W-:Y:S01]  /*0760*/  @P0 LEA R50, P6, R46, R40, 0x1 ;  /* 0x000000282e320211 */ /* 0x004fe200078c08ff */
[----:B------:R-:W-:-:S03]  /*0770*/  @P1 IMAD.WIDE.U32 R44, R4, R38, R44 ;  /* 0x00000026042c1225 */ /* 0x000fc600078e002c */
[----:B------:R-:W-:Y:S02]  /*0780*/  @P0 LEA.HI.X R51, R46, R41, R39, 0x1, P6 ;  /* 0x000000292e330211 */ /* 0x000fe400030f0c27 */
[----:B------:R-:W2:Y:S01]  /*0790*/  @!P5 LDC.64 R38, c[0x0][0x270] ;  /* 0x00009c00ff26db82 */ /* 0x000ea20000000a00 */
[----:B------:R-:W-:Y:S02]  /*07a0*/  @P1 IADD3 R45, R45, R49, RZ ;  /* 0x000000312d2d1210 */ /* 0x000fe40007ffe0ff */
[C---:B-----5:R-:W-:Y:S01]  /*07b0*/  @P1 LEA R46, P6, R44.reuse, R16, 0x1 ;  /* 0x000000102c2e1211 */ /* 0x060fe200078c08ff */
[----:B----4-:R-:W-:Y:S01]  /*07c0*/  @P2 IMAD R16, R11, R18, RZ ;  /* 0x000000120b102224 */ /* 0x010fe200078e02ff */
[----:B------:R-:W-:Y:S02]  /*07d0*/  @P2 MOV R49, R57 ;  /* 0x0000003900312202 */ /* 0x000fe40000000f00 */
[----:B------:R-:W-:Y:S01]  /*07e0*/  @P1 LEA.HI.X R47, R44, R17, R45, 0x1, P6 ;  /* 0x000000112c2f1211 */ /* 0x000fe200030f0c2d */
[----:B------:R-:W4:Y:S01]  /*07f0*/  @P3 LDC.64 R40, c[0x0][0x220] ;  /* 0x00008800ff283b82 */ /* 0x000f220000000a00 */
[----:B---3--:R-:W-:Y:S01]  /*0800*/  @P3 IMAD R44, R13, R20, RZ ;  /* 0x000000140d2c3224 */ /* 0x008fe200078e02ff */
[----:B------:R-:W-:Y:S01]  /*0810*/  @P3 MOV R45, R57 ;  /* 0x00000039002d3202 */ /* 0x000fe20000000f00 */
[----:B------:R-:W-:-:S02]  /*0820*/  @P2 IMAD R53, R6, R19, R16 ;  /* 0x0000001306352224 */ /* 0x000fc400078e0210 */
[C---:B------:R-:W-:Y:S01]  /*0830*/  @P3 IMAD R21, R7.reuse, R21, R44 ;  /* 0x0000001507153224 */ /* 0x040fe200078e022c */
[----:B------:R-:W-:Y:S01]  /*0840*/  @P3 MOV R44, R54 ;  /* 0x00000036002c3202 */ /* 0x000fe20000000f00 */
[----:B------:R-:W-:Y:S01]  /*0850*/  @P2 IMAD.WIDE.U32 R48, R6, R18, R48 ;  /* 0x0000001206302225 */ /* 0x000fe200078e0030 */
[----:B------:R-:W3:Y:S03]  /*0860*/  @P4 LDC.64 R16, c[0x0][0x220] ;  /* 0x00008800ff104b82 */ /* 0x000ee60000000a00 */
[----:B------:R-:W-:Y:S01]  /*0870*/  @P3 IMAD.WIDE.U32 R44, R7, R20, R44 ;  /* 0x00000014072c3225 */ /* 0x000fe200078e002c */
[----:B------:R-:W-:Y:S02]  /*0880*/  @P2 IADD3 R20, R49, R53, RZ ;  /* 0x0000003531142210 */ /* 0x000fe40007ffe0ff */
[C---:B-1----:R-:W-:Y:S01]  /*0890*/  @P2 LEA R22, P6, R48.reuse, R22, 0x1 ;  /* 0x0000001630162211 */ /* 0x042fe200078c08ff */
[----:B0-----:R-:W-:Y:S01]  /*08a0*/  @P4 IMAD R49, R15, R36, RZ ;  /* 0x000000240f314224 */ /* 0x001fe200078e02ff */
[----:B------:R-:W0:Y:S01]  /*08b0*/  @!P5 LDC.64 R18, c[0x0][0x220] ;  /* 0x00008800ff12db82 */ /* 0x000e220000000a00 */
[----:B--2---:R-:W-:Y:S01]  /*08c0*/  @!P5 IMAD R43, R43, R38, RZ ;  /* 0x000000262b2bd224 */ /* 0x004fe200078e02ff */
[----:B------:R-:W-:Y:S01]  /*08d0*/  @P2 LEA.HI.X R23, R48, R23, R20, 0x1, P6 ;  /* 0x0000001730172211 */ /* 0x000fe200030f0c14 */
[----:B------:R-:W-:Y:S01]  /*08e0*/  @P4 IMAD R53, R8, R37, R49 ;  /* 0x0000002508354224 */ /* 0x000fe200078e0231 */
[----:B------:R-:W-:Y:S01]  /*08f0*/  @P4 MOV R48, R54 ;  /* 0x0000003600304202 */ /* 0x000fe20000000f00 */
[----:B------:R-:W-:Y:S01]  /*0900*/  @!P5 IMAD R43, R24, R39, R43 ;  /* 0x00000027182bd224 */ /* 0x000fe200078e022b */
[----:B------:R-:W-:-:S02]  /*0910*/  @P4 MOV R49, R57 ;  /* 0x0000003900314202 */ /* 0x000fc40000000f00 */
[----:B------:R-:W-:Y:S02]  /*0920*/  @!P5 MOV R37, R57 ;  /* 0x000000390025d202 */ /* 0x000fe40000000f00 */
[----:B------:R-:W-:Y:S01]  /*0930*/  @P3 IADD3 R21, R45, R21, RZ ;  /* 0x000000152d153210 */ /* 0x000fe20007ffe0ff */
[----:B------:R-:W-:Y:S01]  /*0940*/  @P4 IMAD.WIDE.U32 R48, R8, R36, R48 ;  /* 0x0000002408304225 */ /* 0x000fe200078e0030 */
[----:B------:R-:W-:Y:S02]  /*0950*/  @!P5 MOV R36, R54 ;  /* 0x000000360024d202 */ /* 0x000fe40000000f00 */
[----:B----4-:R-:W-:-:S03]  /*0960*/  @P3 LEA R20, P6, R44, R40, 0x1 ;  /* 0x000000282c143211 */ /* 0x010fc600078c08ff */
[----:B------:R-:W-:Y:S01]  /*0970*/  @!P5 IMAD.WIDE.U32 R38, R24, R38, R36 ;  /* 0x000000261826d225 */ /* 0x000fe200078e0024 */
[----:B------:R-:W-:Y:S02]  /*0980*/  @P3 LEA.HI.X R21, R44, R41, R21, 0x1, P6 ;  /* 0x000000292c153211 */ /* 0x000fe400030f0c15 */
[----:B------:R-:W-:Y:S02]  /*0990*/  @P4 IADD3 R36, R49, R53, RZ ;  /* 0x0000003531244210 */ /* 0x000fe40007ffe0ff */
[C---:B---3--:R-:W-:Y:S02]  /*09a0*/  @P4 LEA R52, P6, R48.reuse, R16, 0x1 ;  /* 0x0000001030344211 */ /* 0x048fe400078c08ff */
[----:B------:R-:W-:Y:S02]  /*09b0*/  @!P5 IADD3 R16, R39, R43, RZ ;  /* 0x0000002b2710d210 */ /* 0x000fe40007ffe0ff */
[----:B------:R-:W-:Y:S02]  /*09c0*/  @P4 LEA.HI.X R53, R48, R17, R36, 0x1, P6 ;  /* 0x0000001130354211 */ /* 0x000fe400030f0c24 */
[----:B0-----:R-:W-:-:S02]  /*09d0*/  @!P5 LEA R40, P6, R38, R18, 0x1 ;  /* 0x000000122628d211 */ /* 0x001fc400078c08ff */
[----:B------:R-:W-:Y:S02]  /*09e0*/  SHF.R.S32.HI R37, RZ, 0x1f, R25 ;  /* 0x0000001fff257819 */ /* 0x000fe40000011419 */
[----:B------:R-:W-:Y:S02]  /*09f0*/  @!P5 LEA.HI.X R41, R38, R19, R16, 0x1, P6 ;  /* 0x000000132629d211 */ /* 0x000fe400030f0c10 */
[----:B------:R-:W-:-:S04]  /*0a00*/  ISETP.GE.U32.AND P6, PT, R25, UR12, PT ;  /* 0x0000000c19007c0c */ /* 0x000fc8000bfc6070 */
[----:B------:R-:W-:-:S04]  /*0a10*/  ISETP.GE.AND.EX P6, PT, R37, UR13, PT, P6 ;  /* 0x0000000d25007c0c */ /* 0x000fc8000bfc6360 */
[----:B------:R-:W-:-:S13]  /*0a20*/  ISETP.GT.U32.OR P6, PT, R0, 0x1bf, P6 ;  /* 0x000001bf0000780c */ /* 0x000fda00037c4470 */
[----:B------:R-:W0:Y:S01]  /*0a30*/  @!P6 LDC.64 R16, c[0x0][0x270] ;  /* 0x00009c00ff10eb82 */ /* 0x000e220000000a00 */
[----:B------:R-:W-:Y:S02]  /*0a40*/  @!P6 MOV R38, R54 ;  /* 0x000000360026e202 */ /* 0x000fe40000000f00 */
[----:B------:R-:W-:-:S05]  /*0a50*/  @!P6 MOV R39, R57 ;  /* 0x000000390027e202 */ /* 0x000fca0000000f00 */
[----:B------:R-:W1:Y:S01]  /*0a60*/  @!P6 LDC.64 R18, c[0x0][0x220] ;  /* 0x00008800ff12eb82 */ /* 0x000e620000000a00 */
[----:B0-----:R-:W-:-:S04]  /*0a70*/  @!P6 IMAD R36, R37, R16, RZ ;  /* 0x000000102524e224 */ /* 0x001fc800078e02ff */
[C---:B------:R-:W-:Y:S01]  /*0a80*/  @!P6 IMAD R37, R25.reuse, R17, R36 ;  /* 0x000000111925e224 */ /* 0x040fe200078e0224 */
[----:B------:R-:W-:Y:S01]  /*0a90*/  MOV R36, RZ ;  /* 0x000000ff00247202 */ /* 0x000fe20000000f00 */
[----:B------:R-:W-:-:S05]  /*0aa0*/  @!P6 IMAD.WIDE.U32 R16, R25, R16, R38 ;  /* 0x000000101910e225 */ /* 0x000fca00078e0026 */
[----:B------:R0:W2:Y:S01]  /*0ab0*/  @!P5 LDG.E R36, desc[UR8][R40.64] ;  /* 0x000000082824d981 */ /* 0x0000a2000c1e1900 */
[----:B------:R-:W-:Y:S02]  /*0ac0*/  @!P6 IADD3 R17, R17, R37, RZ ;  /* 0x000000251111e210 */ /* 0x000fe40007ffe0ff */
[C---:B-1----:R-:W-:Y:S02]  /*0ad0*/  @!P6 LEA R38, P5, R16.reuse, R18, 0x1 ;  /* 0x000000121026e211 */ /* 0x042fe400078a08ff */
[----:B------:R-:W-:Y:S02]  /*0ae0*/  SHF.R.S32.HI R37, RZ, 0x1f, R26 ;  /* 0x0000001fff257819 */ /* 0x000fe4000001141a */
[----:B------:R-:W-:Y:S02]  /*0af0*/  @!P6 LEA.HI.X R39, R16, R19, R17, 0x1, P5 ;  /* 0x000000131027e211 */ /* 0x000fe400028f0c11 */
[----:B------:R-:W-:-:S04]  /*0b00*/  ISETP.GE.U32.AND P5, PT, R26, UR12, PT ;  /* 0x0000000c1a007c0c */ /* 0x000fc8000bfa6070 */
[----:B------:R-:W-:-:S04]  /*0b10*/  ISETP.GE.AND.EX P5, PT, R37, UR13, PT, P5 ;  /* 0x0000000d25007c0c */ /* 0x000fc8000bfa6350 */
[----:B------:R-:W-:-:S13]  /*0b20*/  ISETP.GT.U32.OR P5, PT, R0, 0x1bf, P5 ;  /* 0x000001bf0000780c */ /* 0x000fda0002fa4470 */
[----:B------:R-:W1:Y:S01]  /*0b30*/  @!P5 LDC.64 R16, c[0x0][0x270] ;  /* 0x00009c00ff10db82 */ /* 0x000e620000000a00 */
[----:B0-----:R-:W-:Y:S02]  /*0b40*/  @!P5 MOV R40, R54 ;  /* 0x000000360028d202 */ /* 0x001fe40000000f00 */
[----:B------:R-:W-:-:S05]  /*0b50*/  @!P5 MOV R41, R57 ;  /* 0x000000390029d202 */ /* 0x000fca0000000f00 */
[----:B------:R-:W0:Y:S01]  /*0b60*/  @!P5 LDC.64 R18, c[0x0][0x220] ;  /* 0x00008800ff12db82 */ /* 0x000e220000000a00 */
[-C--:B-1----:R-:W-:Y:S02]  /*0b70*/  @!P5 IMAD R37, R37, R16.reuse, RZ ;  /* 0x000000102525d224 */ /* 0x082fe400078e02ff */
[----:B------:R-:W-:-:S04]  /*0b80*/  @!P5 IMAD.WIDE.U32 R40, R26, R16, R40 ;  /* 0x000000101a28d225 */ /* 0x000fc800078e0028 */
[----:B------:R-:W-:Y:S01]  /*0b90*/  @!P5 IMAD R17, R26, R17, R37 ;  /* 0x000000111a11d224 */ /* 0x000fe200078e0225 */
[----:B------:R-:W-:-:S04]  /*0ba0*/  MOV R37, RZ ;  /* 0x000000ff00257202 */ /* 0x000fc80000000f00 */
[----:B------:R-:W-:Y:S02]  /*0bb0*/  @!P5 IADD3 R16, R41, R17, RZ ;  /* 0x000000112910d210 */ /* 0x000fe40007ffe0ff */
[----:B------:R1:W3:Y:S01]  /*0bc0*/  @!P6 LDG.E R37, desc[UR8][R38.64] ;  /* 0x000000082625e981 */ /* 0x0002e2000c1e1900 */
[C---:B0-----:R-:W-:Y:S02]  /*0bd0*/  @!P5 LEA R44, P6, R40.reuse, R18, 0x1 ;  /* 0x00000012282cd211 */ /* 0x041fe400078c08ff */
[----:B------:R-:W-:Y:S02]  /*0be0*/  SHF.R.S32.HI R41, RZ, 0x1f, R27 ;  /* 0x0000001fff297819 */ /* 0x000fe4000001141b */
[----:B------:R-:W-:Y:S02]  /*0bf0*/  @!P5 LEA.HI.X R45, R40, R19, R16, 0x1, P6 ;  /* 0x00000013282dd211 */ /* 0x000fe400030f0c10 */
[----:B------:R-:W-:Y:S02]  /*0c00*/  ISETP.GE.U32.AND P6, PT, R27, UR12, PT ;  /* 0x0000000c1b007c0c */ /* 0x000fe4000bfc6070 */
[----:B-1----:R-:W-:-:S02]  /*0c10*/  MOV R38, RZ ;  /* 0x000000ff00267202 */ /* 0x002fc40000000f00 */
[----:B------:R-:W-:-:S04]  /*0c20*/  ISETP.GE.AND.EX P6, PT, R41, UR13, PT, P6 ;  /* 0x0000000d29007c0c */ /* 0x000fc8000bfc6360 */
[----:B------:R-:W-:Y:S01]  /*0c30*/  ISETP.GT.U32.OR P6, PT, R0, 0x1bf, P6 ;  /* 0x000001bf0000780c */ /* 0x000fe200037c4470 */
[----:B------:R0:W4:-:S12]  /*0c40*/  @!P5 LDG.E R38, desc[UR8][R44.64] ;  /* 0x000000082c26d981 */ /* 0x000118000c1e1900 */
[----:B------:R-:W1:Y:S08]  /*0c50*/  @!P6 LDC.64 R16, c[0x0][0x270] ;  /* 0x00009c00ff10eb82 */ /* 0x000e700000000a00 */
[----:B------:R-:W5:Y:S01]  /*0c60*/  @!P6 LDC.64 R18, c[0x0][0x220] ;  /* 0x00008800ff12eb82 */ /* 0x000f620000000a00 */
[----:B-1----:R-:W-:Y:S01]  /*0c70*/  @!P6 IMAD R40, R41, R16, RZ ;  /* 0x000000102928e224 */ /* 0x002fe200078e02ff */
[----:B------:R-:W-:-:S03]  /*0c80*/  @!P6 MOV R41, R57 ;  /* 0x000000390029e202 */ /* 0x000fc60000000f00 */
[----:B------:R-:W-:Y:S01]  /*0c90*/  @!P6 IMAD R39, R27, R17, R40 ;  /* 0x000000111b27e224 */ /* 0x000fe200078e0228 */
[----:B------:R-:W-:-:S05]  /*0ca0*/  @!P6 MOV R40, R54 ;  /* 0x000000360028e202 */ /* 0x000fca0000000f00 */
[----:B------:R-:W-:-:S05]  /*0cb0*/  @!P6 IMAD.WIDE.U32 R16, R27, R16, R40 ;  /* 0x000000101b10e225 */ /* 0x000fca00078e0028 */
[----:B------:R-:W-:Y:S02]  /*0cc0*/  @!P6 IADD3 R17, R17, R39, RZ ;  /* 0x000000271111e210 */ /* 0x000fe40007ffe0ff */
[C---:B-----5:R-:W-:Y:S02]  /*0cd0*/  @!P6 LEA R40, P5, R16.reuse, R18, 0x1 ;  /* 0x000000121028e211 */ /* 0x060fe400078a08ff */
[----:B------:R-:W-:Y:S02]  /*0ce0*/  SHF.R.S32.HI R39, RZ, 0x1f, R28 ;  /* 0x0000001fff277819 */ /* 0x000fe4000001141c */
[----:B------:R-:W-:Y:S02]  /*0cf0*/  @!P6 LEA.HI.X R41, R16, R19, R17, 0x1, P5 ;  /* 0x000000131029e211 */ /* 0x000fe400028f0c11 */
[----:B------:R-:W-:-:S04]  /*0d00*/  ISETP.GE.U32.AND P5, PT, R28, UR12, PT ;  /* 0x0000000c1c007c0c */ /* 0x000fc8000bfa6070 */
[----:B------:R-:W-:-:S04]  /*0d10*/  ISETP.GE.AND.EX P5, PT, R39, UR13, PT, P5 ;  /* 0x0000000d27007c0c */ /* 0x000fc8000bfa6350 */
[----:B------:R-:W-:-:S13]  /*0d20*/  ISETP.GT.U32.OR P5, PT, R0, 0x1bf, P5 ;  /* 0x000001bf0000780c */ /* 0x000fda0002fa4470 */
[----:B------:R-:W1:Y:S08]  /*0d30*/  @!P5 LDC.64 R16, c[0x0][0x270] ;  /* 0x00009c00ff10db82 */ /* 0x000e700000000a00 */
[----:B------:R-:W5:Y:S01]  /*0d40*/  @!P5 LDC.64 R18, c[0x0][0x220] ;  /* 0x00008800ff12db82 */ /* 0x000f620000000a00 */
[----:B0-----:R-:W-:Y:S02]  /*0d50*/  @!P5 MOV R44, R54 ;  /* 0x00000036002cd202 */ /* 0x001fe40000000f00 */
[----:B------:R-:W-:Y:S01]  /*0d60*/  @!P5 MOV R45, R57 ;  /* 0x00000039002dd202 */ /* 0x000fe20000000f00 */
[----:B-1----:R-:W-:-:S04]  /*0d70*/  @!P5 IMAD R39, R39, R16, RZ ;  /* 0x000000102727d224 */ /* 0x002fc800078e02ff */
[C---:B------:R-:W-:Y:S01]  /*0d80*/  @!P5 IMAD R43, R28.reuse, R17, R39 ;  /* 0x000000111c2bd224 */ /* 0x040fe200078e0227 */
[----:B------:R-:W-:Y:S01]  /*0d90*/  MOV R39, RZ ;  /* 0x000000ff00277202 */ /* 0x000fe20000000f00 */
[----:B------:R-:W-:-:S05]  /*0da0*/  @!P5 IMAD.WIDE.U32 R16, R28, R16, R44 ;  /* 0x000000101c10d225 */ /* 0x000fca00078e002c */
[----:B------:R0:W4:Y:S01]  /*0db0*/  @!P6 LDG.E R39, desc[UR8][R40.64] ;  /* 0x000000082827e981 */ /* 0x000122000c1e1900 */
        /* <DEDUP_REMOVED lines=9> */
[----:B------:R-:W-:Y:S02]  /*0e50*/  @!P6 MOV R49, R57 ;  /* 0x000000390031e202 */ /* 0x000fe40000000f00 */
[----:B0-----:R-:W-:-:S06]  /*0e60*/  MOV R40, RZ ;  /* 0x000000ff00287202 */ /* 0x001fcc0000000f00 */
[----:B------:R0:W4:Y:S01]  /*0e70*/  @!P5 LDG.E R40, desc[UR8][R44.64] ;  /* 0x000000082c28d981 */ /* 0x000122000c1e1900 */
[----:B-1----:R-:W-:-:S04]  /*0e80*/  @!P6 IMAD R48, R43, R16, RZ ;  /* 0x000000102b30e224 */ /* 0x002fc800078e02ff */
        /* <DEDUP_REMOVED lines=10> */
[----:B------:R-:W1:Y:S01]  /*0f30*/  @!P5 LDC.64 R16, c[0x0][0x270] ;  /* 0x00009c00ff10db82 */ /* 0x000e620000000a00 */
[----:B------:R-:W-:Y:S02]  /*0f40*/  MOV R43, RZ ;  /* 0x000000ff002b7202 */ /* 0x000fe40000000f00 */
[----:B0-----:R-:W-:-:S04]  /*0f50*/  @!P5 MOV R45, R57 ;  /* 0x00000039002dd202 */ /* 0x001fc80000000f00 */
[----:B------:R0:W5:Y:S01]  /*0f60*/  @P1 LDG.E R43, desc[UR8][R46.64] ;  /* 0x000000082e2b1981 */ /* 0x000162000c1e1900 */
[----:B------:R-:W2:Y:S01]  /*0f70*/  @!P5 LDC.64 R18, c[0x0][0x220] ;  /* 0x00008800ff12db82 */ /* 0x000ea20000000a00 */
[----:B-1----:R-:W-:-:S04]  /*0f80*/  @!P5 IMAD R44, R41, R16, RZ ;  /* 0x00000010292cd224 */ /* 0x002fc800078e02ff */
[----:B------:R-:W-:Y:S01]  /*0f90*/  @!P5 IMAD R59, R30, R17, R44 ;  /* 0x000000111e3bd224 */ /* 0x000fe200078e022c */
[----:B------:R-:W-:-:S05]  /*0fa0*/  @!P5 MOV R44, R54 ;  /* 0x00000036002cd202 */ /* 0x000fca0000000f00 */
[----:B------:R-:W-:Y:S01]  /*0fb0*/  @!P5 IMAD.WIDE.U32 R16, R30, R16, R44 ;  /* 0x000000101e10d225 */ /* 0x000fe200078e002c */
[----:B------:R-:W-:Y:S02]  /*0fc0*/  CS2R R44, SRZ ;  /* 0x00000000002c7805 */ /* 0x000fe4000001ff00 */
[----:B0-----:R-:W-:-:S04]  /*0fd0*/  CS2R R46, SRZ ;  /* 0x00000000002e7805 */ /* 0x001fc8000001ff00 */
[----:B------:R-:W3:Y:S04]  /*0fe0*/  @P3 LDG.E R44, desc[UR8][R20.64] ;  /* 0x00000008142c3981 */ /* 0x000ee8000c1e1900 */
[----:B------:R-:W4:Y:S04]  /*0ff0*/  @P2 LDG.E R45, desc[UR8][R22.64] ;  /* 0x00000008162d2981 */ /* 0x000f28000c1e1900 */
[----:B------:R-:W4:Y:S04]  /*1000*/  @P4 LDG.E R46, desc[UR8][R52.64] ;  /* 0x00000008342e4981 */ /* 0x000f28000c1e1900 */
[----:B------:R-:W4:Y:S01]  /*1010*/  @P0 LDG.E R47, desc[UR8][R50.64] ;  /* 0x00000008322f0981 */ /* 0x000f22000c1e1900 */
[----:B------:R-:W-:-:S02]  /*1020*/  MOV R41, RZ ;  /* 0x000000ff00297202 */ /* 0x000fc40000000f00 */
[----:B------:R-:W-:-:S04]  /*1030*/  @!P5 IADD3 R17, R17, R59, RZ ;  /* 0x0000003b1111d210 */ /* 0x000fc80007ffe0ff */
[----:B------:R0:W4:Y:S01]  /*1040*/  @!P6 LDG.E R41, desc[UR8][R48.64] ;  /* 0x000000083029e981 */ /* 0x000122000c1e1900 */
[C---:B--2---:R-:W-:Y:S02]  /*1050*/  @!P5 LEA R58, P6, R16.reuse, R18, 0x1 ;  /* 0x00000012103ad211 */ /* 0x044fe400078c08ff */
[----:B------:R-:W-:Y:S02]  /*1060*/  SHF.R.S32.HI R61, RZ, 0x1f, R31 ;  /* 0x0000001fff3d7819 */ /* 0x000fe4000001141f */
[----:B------:R-:W-:Y:S02]  /*1070*/  @!P5 LEA.HI.X R59, R16, R19, R17, 0x1, P6 ;  /* 0x00000013103bd211 */ /* 0x000fe400030f0c11 */
[----:B------:R-:W-:-:S04]  /*1080*/  ISETP.GE.U32.AND P6, PT, R31, UR12, PT ;  /* 0x0000000c1f007c0c */ /* 0x000fc8000bfc6070 */
[----:B------:R-:W-:-:S04]  /*1090*/  ISETP.GE.AND.EX P6, PT, R61, UR13, PT, P6 ;  /* 0x0000000d3d007c0c */ /* 0x000fc8000bfc6360 */
[----:B------:R-:W-:-:S13]  /*10a0*/  ISETP.GT.U32.OR P6, PT, R0, 0x1bf, P6 ;  /* 0x000001bf0000780c */ /* 0x000fda00037c4470 */
[----:B------:R-:W1:Y:S01]  /*10b0*/  @!P6 LDC.64 R16, c[0x0][0x270] ;  /* 0x00009c00ff10eb82 */ /* 0x000e620000000a00 */
[----:B0-----:R-:W-:-:S06]  /*10c0*/  CS2R R48, SRZ ;  /* 0x0000000000307805 */ /* 0x001fcc000001ff00 */
[----:B------:R-:W2:Y:S01]  /*10d0*/  @!P5 LDG.E R48, desc[UR8][R58.64] ;  /* 0x000000083a30d981 */ /* 0x000ea2000c1e1900 */
[----:B------:R-:W0:Y:S01]  /*10e0*/  @!P6 LDC.64 R18, c[0x0][0x220] ;  /* 0x00008800ff12eb82 */ /* 0x000e220000000a00 */
[----:B------:R-:W-:Y:S01]  /*10f0*/  @!P6 MOV R21, R57 ;  /* 0x000000390015e202 */ /* 0x000fe20000000f00 */
[----:B-1----:R-:W-:-:S04]  /*1100*/  @!P6 IMAD R20, R61, R16, RZ ;  /* 0x000000103d14e224 */ /* 0x002fc800078e02ff */
[----:B------:R-:W-:Y:S01]  /*1110*/  @!P6 IMAD R23, R31, R17, R20 ;  /* 0x000000111f17e224 */ /* 0x000fe200078e0214 */
[----:B------:R-:W-:-:S05]  /*1120*/  @!P6 MOV R20, R54 ;  /* 0x000000360014e202 */ /* 0x000fca0000000f00 */
[----:B------:R-:W-:-:S05]  /*1130*/  @!P6 IMAD.WIDE.U32 R16, R31, R16, R20 ;  /* 0x000000101f10e225 */ /* 0x000fca00078e0014 */
[----:B------:R-:W-:Y:S02]  /*1140*/  @!P6 IADD3 R17, R17, R23, RZ ;  /* 0x000000171111e210 */ /* 0x000fe40007ffe0ff */
[----:B0-----:R-:W-:-:S04]  /*1150*/  @!P6 LEA R20, P5, R16, R18, 0x1 ;  /* 0x000000121014e211 */ /* 0x001fc800078a08ff */
[----:B------:R-:W-:-:S05]  /*1160*/  @!P6 LEA.HI.X R21, R16, R19, R17, 0x1, P5 ;  /* 0x000000131015e211 */ /* 0x000fca00028f0c11 */
[----:B------:R0:W2:Y:S01]  /*1170*/  @!P6 LDG.E R49, desc[UR8][R20.64] ;  /* 0x000000081431e981 */ /* 0x0000a2000c1e1900 */
[----:B------:R-:W-:Y:S02]  /*1180*/  SHF.R.S32.HI R23, RZ, 0x1f, R32 ;  /* 0x0000001fff177819 */ /* 0x000fe40000011420 */
[----:B------:R-:W-:-:S04]  /*1190*/  ISETP.GE.U32.AND P5, PT, R32, UR12, PT ;  /* 0x0000000c20007c0c */ /* 0x000fc8000bfa6070 */
[----:B------:R-:W-:-:S04]  /*11a0*/  ISETP.GE.AND.EX P5, PT, R23, UR13, PT, P5 ;  /* 0x0000000d17007c0c */ /* 0x000fc8000bfa6350 */
[----:B------:R-:W-:-:S13]  /*11b0*/  ISETP.GT.U32.OR P5, PT, R0, 0x1bf, P5 ;  /* 0x000001bf0000780c */ /* 0x000fda0002fa4470 */
[----:B------:R-:W1:Y:S08]  /*11c0*/  @!P5 LDC.64 R16, c[0x0][0x270] ;  /* 0x00009c00ff10db82 */ /* 0x000e700000000a00 */
[----:B------:R-:W0:Y:S01]  /*11d0*/  @!P5 LDC.64 R18, c[0x0][0x220] ;  /* 0x00008800ff12db82 */ /* 0x000e220000000a00 */
[----:B------:R-:W-:Y:S01]  /*11e0*/  @!P5 MOV R22, R54 ;  /* 0x000000360016d202 */ /* 0x000fe20000000f00 */
[----:B-1----:R-:W-:-:S04]  /*11f0*/  @!P5 IMAD R23, R23, R16, RZ ;  /* 0x000000101717d224 */ /* 0x002fc800078e02ff */
[----:B------:R-:W-:Y:S01]  /*1200*/  @!P5 IMAD R17, R32, R17, R23 ;  /* 0x000000112011d224 */ /* 0x000fe200078e0217 */
[----:B------:R-:W-:-:S03]  /*1210*/  @!P5 MOV R23, R57 ;  /* 0x000000390017d202 */ /* 0x000fc60000000f00 */
[----:B------:R-:W-:Y:S01]  /*1220*/  @!P5 IMAD.WIDE.U32 R22, R32, R16, R22 ;  /* 0x000000102016d225 */ /* 0x000fe200078e0016 */
[----:B------:R-:W-:-:S04]  /*1230*/  MOV R50, RZ ;  /* 0x000000ff00327202 */ /* 0x000fc80000000f00 */
[----:B------:R-:W-:Y:S02]  /*1240*/  @!P5 IADD3 R16, R23, R17, RZ ;  /* 0x000000111710d210 */ /* 0x000fe40007ffe0ff */
[----:B0-----:R-:W-:-:S04]  /*1250*/  @!P5 LEA R18, P6, R22, R18, 0x1 ;  /* 0x000000121612d211 */ /* 0x001fc800078c08ff */
[----:B------:R-:W-:-:S05]  /*1260*/  @!P5 LEA.HI.X R19, R22, R19, R16, 0x1, P6 ;  /* 0x000000131613d211 */ /* 0x000fca00030f0c10 */
[----:B------:R0:W2:Y:S01]  /*1270*/  @!P5 LDG.E R50, desc[UR8][R18.64] ;  /* 0x000000081232d981 */ /* 0x0000a2000c1e1900 */
[----:B------:R-:W-:Y:S01]  /*1280*/  ISETP.GE.U32.AND P5, PT, R33, UR12, PT ;  /* 0x0000000c21007c0c */ /* 0x000fe2000bfa6070 */
[--C-:B-----5:R-:W-:Y:S02]  /*1290*/  HADD2.F32 R23, -RZ, R43.reuse.H1_H1 ;  /* 0x3000002bff177230 */ /* 0x120fe40000004100 */
[----:B------:R-:W-:-:S03]  /*12a0*/  HADD2.F32 R16, -RZ, R43.H0_H0 ;  /* 0x2000002bff107230 */ /* 0x000fc60000004100 */
[----:B------:R-:W-:Y:S02]  /*12b0*/  FMUL.FTZ R17, R23, R23 ;  /* 0x0000001717117220 */ /* 0x000fe40000410000 */
[C---:B------:R-:W-:Y:S02]  /*12c0*/  FADD.FTZ R23, R16.reuse, R23 ;  /* 0x0000001710177221 */ /* 0x040fe40000010000 */
[----:B------:R-:W-:Y:S01]  /*12d0*/  FFMA.FTZ R21, R16, R16, R17 ;  /* 0x0000001010157223 */ /* 0x000fe20000010011 */
[--C-:B---3--:R-:W-:Y:S02]  /*12e0*/  HADD2.F32 R52, -RZ, R44.reuse.H1_H1 ;  /* 0x3000002cff347230 */ /* 0x108fe40000004100 */
[----:B------:R-:W-:Y:S02]  /*12f0*/  HADD2.F32 R17, -RZ, R44.H0_H0 ;  /* 0x2000002cff117230 */ /* 0x000fe40000004100 */
[--C-:B----4-:R-:W-:Y:S02]  /*1300*/  HADD2.F32 R22, -RZ, R45.reuse.H1_H1 ;  /* 0x3000002dff167230 */ /* 0x110fe40000004100 */
[----:B------:R-:W-:Y:S01]  /*1310*/  FMUL.FTZ R16, R52, R52 ;  /* 0x0000003434107220 */ /* 0x000fe20000410000 */
[----:B------:R-:W-:-:S02]  /*1320*/  HADD2.F32 R51, -RZ, R45.H0_H0 ;  /* 0x2000002dff337230 */ /* 0x000fc40000004100 */
[C---:B0-----:R-:W-:Y:S01]  /*1330*/  FADD.FTZ R19, R17.reuse, R52 ;  /* 0x0000003411137221 */ /* 0x041fe20000010000 */
[----:B------:R-:W-:Y:S01]  /*1340*/  FMUL.FTZ R20, R22, R22 ;  /* 0x0000001616147220 */ /* 0x000fe20000410000 */
[----:B------:R-:W-:Y:S01]  /*1350*/  FFMA.FTZ R17, R17, R17, R16 ;  /* 0x0000001111117223 */ /* 0x000fe20000010010 */
[C---:B------:R-:W-:Y:S01]  /*1360*/  FADD.FTZ R22, R51.reuse, R22 ;  /* 0x0000001633167221 */ /* 0x040fe20000010000 */
[--C-:B------:R-:W-:Y:S02]  /*1370*/  HADD2.F32 R53, -RZ, R46.reuse.H1_H1 ;  /* 0x3000002eff357230 */ /* 0x100fe40000004100 */
[----:B------:R-:W-:Y:S01]  /*1380*/  FFMA.FTZ R20, R51, R51, R20 ;  /* 0x0000003333147223 */ /* 0x000fe20000010014 */
[----:B------:R-:W-:Y:S02]  /*1390*/  HADD2.F32 R16, -RZ, R46.H0_H0 ;  /* 0x2000002eff107230 */ /* 0x000fe40000004100 */
[--C-:B------:R-:W-:Y:S02]  /*13a0*/  HADD2.F32 R51, -RZ, R47.reuse.H0_H0 ;  /* 0x2000002fff337230 */ /* 0x100fe40000004100 */
[----:B------:R-:W-:-:S02]  /*13b0*/  HADD2.F32 R52, -RZ, R47.H1_H1 ;  /* 0x3000002fff347230 */ /* 0x000fc40000004100 */
[----:B------:R-:W-:Y:S01]  /*13c0*/  FMUL.FTZ R59, R53, R53 ;  /* 0x00000035353b7220 */ /* 0x000fe20000410000 */
[----:B------:R-:W-:Y:S02]  /*13d0*/  FADD.FTZ R18, R16, R53 ;  /* 0x0000003510127221 */ /* 0x000fe40000010000 */
[----:B------:R-:W-:Y:S01]  /*13e0*/  FADD.FTZ R53, R51, R52 ;  /* 0x0000003433357221 */ /* 0x000fe20000010000 */
[----:B------:R-:W-:-:S03]  /*13f0*/  FMUL.FTZ R58, R52, R52 ;  /* 0x00000034343a7220 */ /* 0x000fc60000410000 */
[----:B------:R-:W-:Y:S01]  /*1400*/  FADD.FTZ R52, RZ, R53 ;  /* 0x00000035ff347221 */ /* 0x000fe20000010000 */
[----:B------:R-:W-:-:S03]  /*1410*/  FFMA.FTZ R58, R51, R51, R58 ;  /* 0x00000033333a7223 */ /* 0x000fc6000001003a */
[----:B------:R-:W-:Y:S01]  /*1420*/  FADD.FTZ R53, R52, R23 ;  /* 0x0000001734357221 */ /* 0x000fe20000010000 */
[--C-:B------:R-:W-:Y:S02]  /*1430*/  HADD2.F32 R52, -RZ, R36.reuse.H1_H1 ;  /* 0x30000024ff347230 */ /* 0x100fe40000004100 */
[----:B------:R-:W-:Y:S02]  /*1440*/  HADD2.F32 R23, -RZ, R36.H0_H0 ;  /* 0x20000024ff177230 */ /* 0x000fe40000004100 */
[----:B------:R-:W-:Y:S01]  /*1450*/  FADD.FTZ R58, RZ, R58 ;  /* 0x0000003aff3a7221 */ /* 0x000fe20000010000 */
[----:B------:R-:W-:Y:S02]  /*1460*/  FMUL.FTZ R60, R52, R52 ;  /* 0x00000034343c7220 */ /* 0x000fe40000410000 */
[----:B------:R-:W-:Y:S01]  /*1470*/  FADD.FTZ R51, R23, R52 ;  /* 0x0000003417337221 */ /* 0x000fe20000010000 */
[----:B------:R-:W-:Y:S01]  /*1480*/  FADD.FTZ R52, R53, R22 ;  /* 0x0000001635347221 */ /* 0x000fe20000010000 */
[----:B------:R-:W-:-:S02]  /*1490*/  HADD2.F32 R22, -RZ, R37.H1_H1 ;  /* 0x30000025ff167230 */ /* 0x000fc40000004100 */
[----:B------:R-:W-:Y:S01]  /*14a0*/  FFMA.FTZ R16, R16, R16, R59 ;  /* 0x0000001010107223 */ /* 0x000fe2000001003b */
[----:B------:R-:W-:Y:S01]  /*14b0*/  FADD.FTZ R59, R58, R21 ;  /* 0x000000153a3b7221 */ /* 0x000fe20000010000 */
[----:B------:R-:W-:Y:S02]  /*14c0*/  HADD2.F32 R21, -RZ, R37.H0_H0 ;  /* 0x20000025ff157230 */ /* 0x000fe40000004100 */
[----:B------:R-:W-:-:S03]  /*14d0*/  FMUL.FTZ R58, R22, R22 ;  /* 0x00000016163a7220 */ /* 0x000fc60000410000 */
[C---:B------:R-:W-:Y:S01]  /*14e0*/  FADD.FTZ R22, R21.reuse, R22 ;  /* 0x0000001615167221 */ /* 0x040fe20000010000 */
[----:B------:R-:W-:Y:S01]  /*14f0*/  FFMA.FTZ R21, R21, R21, R58 ;  /* 0x0000001515157223 */ /* 0x000fe2000001003a */
[----:B------:R-:W-:Y:S01]  /*1500*/  FADD.FTZ R58, R59, R20 ;  /* 0x000000143b3a7221 */ /* 0x000fe20000010000 */
[--C-:B------:R-:W-:Y:S02]  /*1510*/  HADD2.F32 R20, -RZ, R38.reuse.H1_H1 ;  /* 0x30000026ff147230 */ /* 0x100fe40000004100 */
[----:B------:R-:W-:Y:S01]  /*1520*/  FADD.FTZ R53, R52, R19 ;  /* 0x0000001334357221 */ /* 0x000fe20000010000 */
[----:B------:R-:W-:Y:S02]  /*1530*/  HADD2.F32 R19, -RZ, R38.H0_H0 ;  /* 0x20000026ff137230 */ /* 0x000fe40000004100 */
[----:B------:R-:W-:-:S03]  /*1540*/  FMUL.FTZ R52, R20, R20 ;  /* 0x0000001414347220 */ /* 0x000fc60000410000 */
[C---:B------:R-:W-:Y:S01]  /*1550*/  FADD.FTZ R20, R19.reuse, R20 ;  /* 0x0000001413147221 */ /* 0x040fe20000010000 */
[----:B------:R-:W-:Y:S01]  /*1560*/  FFMA.FTZ R19, R19, R19, R52 ;  /* 0x0000001313137223 */ /* 0x000fe20000010034 */
[--C-:B------:R-:W-:Y:S02]  /*1570*/  HADD2.F32 R52, -RZ, R39.reuse.H1_H1 ;  /* 0x30000027ff347230 */ /* 0x100fe40000004100 */
[----:B------:R-:W-:Y:S01]  /*1580*/  FADD.FTZ R59, R58, R17 ;  /* 0x000000113a3b7221 */ /* 0x000fe20000010000 */
[----:B------:R-:W-:Y:S02]  /*1590*/  HADD2.F32 R17, -RZ, R39.H0_H0 ;  /* 0x20000027ff117230 */ /* 0x000fe40000004100 */
[----:B------:R-:W-:Y:S01]  /*15a0*/  FADD.FTZ R18, R53, R18 ;  /* 0x0000001235127221 */ /* 0x000fe20000010000 */
[----:B------:R-:W-:Y:S02]  /*15b0*/  FMUL.FTZ R58, R52, R52 ;  /* 0x00000034343a7220 */ /* 0x000fe40000410000 */
[----:B------:R-:W-:Y:S01]  /*15c0*/  FADD.FTZ R52, R17, R52 ;  /* 0x0000003411347221 */ /* 0x000fe20000010000 */
[----:B------:R-:W-:Y:S01]  /*15d0*/  FFMA.FTZ R23, R23, R23, R60 ;  /* 0x0000001717177223 */ /* 0x000fe2000001003c */
[----:B------:R-:W-:Y:S01]  /*15e0*/  FFMA.FTZ R17, R17, R17, R58 ;  /* 0x0000001111117223 */ /* 0x000fe2000001003a */
[----:B------:R-:W-:Y:S01]  /*15f0*/  FADD.FTZ R58, R59, R16 ;  /* 0x000000103b3a7221 */ /* 0x000fe20000010000 */
[----:B------:R-:W-:-:S03]  /*1600*/  FADD.FTZ R51, R18, R51 ;  /* 0x0000003312337221 */ /* 0x000fc60000010000 */
[----:B------:R-:W-:Y:S01]  /*1610*/  FADD.FTZ R58, R58, R23 ;  /* 0x000000173a3a7221 */ /* 0x000fe20000010000 */
[----:B------:R-:W-:-:S03]  /*1620*/  FADD.FTZ R51, R51, R22 ;  /* 0x0000001633337221 */ /* 0x000fc60000010000 */
[----:B------:R-:W-:Y:S01]  /*1630*/  FADD.FTZ R58, R58, R21 ;  /* 0x000000153a3a7221 */ /* 0x000fe20000010000 */
[----:B------:R-:W-:Y:S01]  /*1640*/  FADD.FTZ R21, R51, R20 ;  /* 0x0000001433157221 */ /* 0x000fe20000010000 */
[----:B------:R-:W-:-:S04]  /*1650*/  SHF.R.S32.HI R51, RZ, 0x1f, R33 ;  /* 0x0000001fff337819 */ /* 0x000fc80000011421 */
[----:B------:R-:W-:Y:S01]  /*1660*/  ISETP.GE.AND.EX P5, PT, R51, UR13, PT, P5 ;  /* 0x0000000d33007c0c */ /* 0x000fe2000bfa6350 */
[----:B------:R-:W-:Y:S01]  /*1670*/  FADD.FTZ R20, R58, R19 ;  /* 0x000000133a147221 */ /* 0x000fe20000010000 */
[--C-:B------:R-:W-:Y:S02]  /*1680*/  HADD2.F32 R53, -RZ, R40.reuse.H1_H1 ;  /* 0x30000028ff357230 */ /* 0x100fe40000004100 */
[----:B------:R-:W-:Y:S01]  /*1690*/  ISETP.GT.U32.OR P5, PT, R0, 0x1bf, P5 ;  /* 0x000001bf0000780c */ /* 0x000fe20002fa4470 */
[----:B------:R-:W-:Y:S02]  /*16a0*/  HADD2.F32 R18, -RZ, R40.H0_H0 ;  /* 0x20000028ff127230 */ /* 0x000fe40000004100 */
[--C-:B--2---:R-:W-:Y:S02]  /*16b0*/  HADD2.F32 R19, -RZ, R48.reuse.H1_H1 ;  /* 0x30000030ff137230 */ /* 0x104fe40000004100 */
[----:B------:R-:W-:Y:S02]  /*16c0*/  HADD2.F32 R58, -RZ, R48.H0_H0 ;  /* 0x20000030ff3a7230 */ /* 0x000fe40000004100 */
[----:B------:R-:W-:Y:S01]  /*16d0*/  FADD.FTZ R16, R18, R53 ;  /* 0x0000003512107221 */ /* 0x000fe20000010000 */
[----:B------:R-:W-:Y:S01]  /*16e0*/  FADD.FTZ R21, R21, R52 ;  /* 0x0000003415157221 */ /* 0x000fe20000010000 */
[----:B------:R-:W-:Y:S01]  /*16f0*/  FMUL.FTZ R23, R19, R19 ;  /* 0x0000001313177220 */ /* 0x000fe20000410000 */
[----:B------:R-:W-:-:S02]  /*1700*/  FADD.FTZ R19, R58, R19 ;  /* 0x000000133a137221 */ /* 0x000fc40000010000 */
[----:B------:R-:W-:Y:S01]  /*1710*/  FADD.FTZ R21, R21, R16 ;  /* 0x0000001015157221 */ /* 0x000fe20000010000 */
[----:B------:R-:W-:Y:S01]  /*1720*/  FFMA.FTZ R58, R58, R58, R23 ;  /* 0x0000003a3a3a7223 */ /* 0x000fe20000010017 */
[----:B------:R-:W-:Y:S02]  /*1730*/  FADD.FTZ R23, R20, R17 ;  /* 0x0000001114177221 */ /* 0x000fe40000010000 */
[----:B------:R-:W0:Y:S01]  /*1740*/  @!P5 LDC.64 R16, c[0x0][0x270] ;  /* 0x00009c00ff10db82 */ /* 0x000e220000000a00 */
[--C-:B------:R-:W-:Y:S02]  /*1750*/  HADD2.F32 R22, -RZ, R41.reuse.H1_H1 ;  /* 0x30000029ff167230 */ /* 0x100fe40000004100 */
[----:B------:R-:W-:Y:S01]  /*1760*/  FMUL.FTZ R59, R53, R53 ;  /* 0x00000035353b7220 */ /* 0x000fe20000410000 */
[----:B------:R-:W-:Y:S02]  /*1770*/  HADD2.F32 R53, -RZ, R41.H0_H0 ;  /* 0x20000029ff357230 */ /* 0x000fe40000004100 */
[----:B------:R-:W-:-:S03]  /*1780*/  FMUL.FTZ R60, R22, R22 ;  /* 0x00000016163c7220 */ /* 0x000fc60000410000 */
[C---:B------:R-:W-:Y:S01]  /*1790*/  FADD.FTZ R22, R53.reuse, R22 ;  /* 0x0000001635167221 */ /* 0x040fe20000010000 */
[----:B------:R-:W-:Y:S01]  /*17a0*/  FFMA.FTZ R53, R53, R53, R60 ;  /* 0x0000003535357223 */ /* 0x000fe2000001003c */
[--C-:B------:R-:W-:Y:S02]  /*17b0*/  HADD2.F32 R60, -RZ, R49.reuse.H1_H1 ;  /* 0x30000031ff3c7230 */ /* 0x100fe40000004100 */
[----:B------:R-:W-:Y:S01]  /*17c0*/  FFMA.FTZ R18, R18, R18, R59 ;  /* 0x0000001212127223 */ /* 0x000fe2000001003b */
[----:B------:R-:W-:Y:S02]  /*17d0*/  HADD2.F32 R59, -RZ, R49.H0_H0 ;  /* 0x20000031ff3b7230 */ /* 0x000fe40000004100 */
[----:B------:R-:W-:Y:S01]  /*17e0*/  FMUL.FTZ R20, R60, R60 ;  /* 0x0000003c3c147220 */ /* 0x000fe20000410000 */
[----:B------:R-:W-:Y:S02]  /*17f0*/  FADD.FTZ R18, R23, R18 ;  /* 0x0000001217127221 */ /* 0x000fe40000010000 */
[C---:B------:R-:W-:Y:S01]  /*1800*/  FADD.FTZ R60, R59.reuse, R60 ;  /* 0x0000003c3b3c7221 */ /* 0x040fe20000010000 */
[----:B------:R-:W-:Y:S01]  /*1810*/  FFMA.FTZ R59, R59, R59, R20 ;  /* 0x0000003b3b3b7223 */ /* 0x000fe20000010014 */
[----:B------:R-:W-:Y:S01]  /*1820*/  FADD.FTZ R61, R18, R53 ;  /* 0x00000035123d7221 */ /* 0x000fe20000010000 */
[----:B------:R-:W-:Y:S01]  /*1830*/  FADD.FTZ R20, R21, R22 ;  /* 0x0000001615147221 */ /* 0x000fe20000010000 */
[----:B0-----:R-:W-:-:S03]  /*1840*/  @!P5 IMAD R18, R51, R16, RZ ;  /* 0x000000103312d224 */ /* 0x001fc600078e02ff */
[----:B------:R-:W-:Y:S01]  /*1850*/  FADD.FTZ R63, R20, R19 ;  /* 0x00000013143f7221 */ /* 0x000fe20000010000 */
[----:B------:R-:W-:Y:S01]  /*1860*/  @!P5 MOV R19, R57 ;  /* 0x000000390013d202 */ /* 0x000fe20000000f00 */
[----:B------:R-:W-:Y:S01]  /*1870*/  @!P5 IMAD R21, R33, R17, R18 ;  /* 0x000000112115d224 */ /* 0x000fe200078e0212 */
[----:B------:R-:W-:-:S05]  /*1880*/  @!P5 MOV R18, R54 ;  /* 0x000000360012d202 */ /* 0x000fca0000000f00 */
[----:B------:R-:W-:Y:S02]  /*1890*/  @!P5 IMAD.WIDE.U32 R18, R33, R16, R18 ;  /* 0x000000102112d225 */ /* 0x000fe400078e0012 */
[----:B------:R-:W0:Y:S03]  /*18a0*/  @!P5 LDC.64 R16, c[0x0][0x220] ;  /* 0x00008800ff10db82 */ /* 0x000e260000000a00 */
[----:B------:R-:W-:Y:S02]  /*18b0*/  @!P5 IADD3 R19, R19, R21, RZ ;  /* 0x000000151313d210 */ /* 0x000fe40007ffe0ff */
[----:B------:R-:W-:Y:S02]  /*18c0*/  SHF.R.S32.HI R53, RZ, 0x1f, R34 ;  /* 0x0000001fff357819 */ /* 0x000fe40000011422 */
[----:B0-----:R-:W-:-:S04]  /*18d0*/  @!P5 LEA R20, P6, R18, R16, 0x1 ;  /* 0x000000101214d211 */ /* 0x001fc800078c08ff */
[----:B------:R-:W-:Y:S02]  /*18e0*/  @!P5 LEA.HI.X R21, R18, R17, R19, 0x1, P6 ;  /* 0x000000111215d211 */ /* 0x000fe400030f0c13 */
[----:B------:R-:W-:-:S04]  /*18f0*/  ISETP.GE.U32.AND P6, PT, R34, UR12, PT ;  /* 0x0000000c22007c0c */ /* 0x000fc8000bfc6070 */
[----:B------:R-:W-:-:S04]  /*1900*/  ISETP.GE.AND.EX P6, PT, R53, UR13, PT, P6 ;  /* 0x0000000d35007c0c */ /* 0x000fc8000bfc6360 */
[----:B------:R-:W-:-:S13]  /*1910*/  ISETP.GT.U32.OR P6, PT, R0, 0x1bf, P6 ;  /* 0x000001bf0000780c */ /* 0x000fda00037c4470 */
[----:B------:R-:W0:Y:S01]  /*1920*/  @!P6 LDC.64 R16, c[0x0][0x270] ;  /* 0x00009c00ff10eb82 */ /* 0x000e220000000a00 */
[----:B------:R-:W-:Y:S01]  /*1930*/  FADD.FTZ R62, R61, R58 ;  /* 0x0000003a3d3e7221 */ /* 0x000fe20000010000 */
[----:B------:R-:W-:Y:S01]  /*1940*/  @!P6 MOV R19, R57 ;  /* 0x000000390013e202 */ /* 0x000fe20000000f00 */
[----:B------:R-:W-:Y:S02]  /*1950*/  HADD2.F32 R22, -RZ, R50.H1_H1 ;  /* 0x30000032ff167230 */ /* 0x000fe40000004100 */
[----:B0-----:R-:W-:-:S04]  /*1960*/  @!P6 IMAD R18, R53, R16, RZ ;  /* 0x000000103512e224 */ /* 0x001fc800078e02ff */
[----:B------:R-:W-:Y:S01]  /*1970*/  @!P6 IMAD R61, R34, R17, R18 ;  /* 0x00000011223de224 */ /* 0x000fe200078e0212 */
[----:B------:R-:W-:-:S05]  /*1980*/  @!P6 MOV R18, R54 ;  /* 0x000000360012e202 */ /* 0x000fca0000000f00 */
[----:B------:R-:W-:Y:S02]  /*1990*/  @!P6 IMAD.WIDE.U32 R18, R34, R16, R18 ;  /* 0x000000102212e225 */ /* 0x000fe400078e0012 */
[----:B------:R-:W0:Y:S02]  /*19a0*/  @!P6 LDC.64 R16, c[0x0][0x220] ;  /* 0x00008800ff10eb82 */ /* 0x000e240000000a00 */
[----:B------:R-:W-:Y:S02]  /*19b0*/  HADD2.F32 R23, -RZ, R50.H0_H0 ;  /* 0x20000032ff177230 */ /* 0x000fe40000004100 */
[----:B------:R-:W-:-:S03]  /*19c0*/  FMUL.FTZ R52, R22, R22 ;  /* 0x0000001616347220 */ /* 0x000fc60000410000 */
[C---:B------:R-:W-:Y:S01]  /*19d0*/  FADD.FTZ R22, R23.reuse, R22 ;  /* 0x0000001617167221 */ /* 0x040fe20000010000 */
[----:B------:R-:W-:Y:S01]  /*19e0*/  FFMA.FTZ R23, R23, R23, R52 ;  /* 0x0000001717177223 */ /* 0x000fe20000010034 */
[----:B------:R-:W-:Y:S02]  /*19f0*/  MOV R52, RZ ;  /* 0x000000ff00347202 */ /* 0x000fe40000000f00 */
[----:B------:R-:W-:-:S04]  /*1a00*/  @!P6 IADD3 R19, R19, R61, RZ ;  /* 0x0000003d1313e210 */ /* 0x000fc80007ffe0ff */
[----:B------:R-:W2:Y:S01]  /*1a10*/  @!P5 LDG.E R52, desc[UR8][R20.64] ;  /* 0x000000081434d981 */ /* 0x000ea2000c1e1900 */
[----:B------:R-:W-:Y:S02]  /*1a20*/  MOV R58, RZ ;  /* 0x000000ff003a7202 */ /* 0x000fe40000000f00 */
[----:B0-----:R-:W-:-:S04]  /*1a30*/  @!P6 LEA R16, P5, R18, R16, 0x1 ;  /* 0x000000101210e211 */ /* 0x001fc800078a08ff */
[----:B------:R-:W-:-:S05]  /*1a40*/  @!P6 LEA.HI.X R17, R18, R17, R19, 0x1, P5 ;  /* 0x000000111211e211 */ /* 0x000fca00028f0c13 */
[----:B------:R-:W3:Y:S01]  /*1a50*/  @!P6 LDG.E R58, desc[UR8][R16.64] ;  /* 0x00000008103ae981 */ /* 0x000ee2000c1e1900 */
[----:B------:R-:W-:Y:S01]  /*1a60*/  FADD.FTZ R63, R63, R60 ;  /* 0x0000003c3f3f7221 */ /* 0x000fe20000010000 */
[----:B------:R-:W-:-:S03]  /*1a70*/  FADD.FTZ R62, R62, R59 ;  /* 0x0000003b3e3e7221 */ /* 0x000fc60000010000 */
[----:B------:R-:W-:Y:S01]  /*1a80*/  FADD.FTZ R22, R63, R22 ;  /* 0x000000163f167221 */ /* 0x000fe20000010000 */
[----:B------:R-:W-:Y:S01]  /*1a90*/  FADD.FTZ R23, R62, R23 ;  /* 0x000000173e177221 */ /* 0x000fe20000010000 */
[C---:B------:R-:W-:Y:S02]  /*1aa0*/  ISETP.GT.AND P5, PT, R3.reuse, 0x1e, PT ;  /* 0x0000001e0300780c */ /* 0x040fe40003fa4270 */
[----:B------:R-:W-:Y:S01]  /*1ab0*/  ISETP.NE.AND P6, PT, R3, RZ, PT ;  /* 0x000000ff0300720c */ /* 0x000fe20003fc5270 */
[----:B------:R-:W-:Y:S01]  /*1ac0*/  BSSY B0, `(.L_x_3839) ;  /* 0x0000051000007945 */ /* 0x000fe20003800000 */
[--C-:B--2---:R-:W-:Y:S02]  /*1ad0*/  HADD2.F32 R19, -RZ, R52.reuse.H1_H1 ;  /* 0x30000034ff137230 */ /* 0x104fe40000004100 */
[----:B------:R-:W-:-:S03]  /*1ae0*/  HADD2.F32 R18, -RZ, R52.H0_H0 ;  /* 0x20000034ff127230 */ /* 0x000fc60000004100 */
[----:B------:R-:W-:Y:S02]  /*1af0*/  FMUL.FTZ R21, R19, R19 ;  /* 0x0000001313157220 */ /* 0x000fe40000410000 */
[C---:B------:R-:W-:Y:S02]  /*1b00*/  FADD.FTZ R19, R18.reuse, R19 ;  /* 0x0000001312137221 */ /* 0x040fe40000010000 */
[----:B------:R-:W-:Y:S01]  /*1b10*/  FFMA.FTZ R18, R18, R18, R21 ;  /* 0x0000001212127223 */ /* 0x000fe20000010015 */
[--C-:B---3--:R-:W-:Y:S02]  /*1b20*/  HADD2.F32 R21, -RZ, R58.reuse.H1_H1 ;  /* 0x3000003aff157230 */ /* 0x108fe40000004100 */
[----:B------:R-:W-:-:S03]  /*1b30*/  HADD2.F32 R16, -RZ, R58.H0_H0 ;  /* 0x2000003aff107230 */ /* 0x000fc60000004100 */
        /* <DEDUP_REMOVED lines=30> */
[----:B-1----:R-:W-:Y:S01]  /*1d20*/  @!P5 FADD.FTZ R17, R17, R18 ;  /* 0x000000121111d221 */ /* 0x002fe20000010000 */
        /* <DEDUP_REMOVED lines=42> */
.L_x_3840:
[----:B------:R-:W-:Y:S05]  /*1fd0*/  BSYNC B0 ;  /* 0x0000000000007941 */ /* 0x000fea0003800000 */
.L_x_3839:
[----:B------:R-:W1:Y:S02]  /*1fe0*/  LDC R18, c[0x0][0xc] ;  /* 0x00000300ff127b82 */ /* 0x000e640000000800 */
        /* <DEDUP_REMOVED lines=10> */
[----:B------:R-:W-:Y:S02]  /*2090*/  SHF.L.U32 R21, R20, 0x1, RZ ;  /* 0x0000000114157819 */ /* 0x000fe400000006ff */
[----:B--2---:R-:W-:-:S03]  /*20a0*/  IADD3 R19, R19, R59, RZ ;  /* 0x0000003b13137210 */ /* 0x004fc60007ffe0ff */
[----:B---3--:R-:W-:-:S04]  /*20b0*/  IMAD.WIDE R16, R21, 0x4, R16 ;  /* 0x0000000415107825 */ /* 0x008fc800078e0210 */
[----:B------:R-:W-:Y:S01]  /*20c0*/  IMAD R21, R60, UR7, R59 ;  /* 0x000000073c157c24 */ /* 0x000fe2000f8e023b */
[----:B------:R-:W-:-:S03]  /*20d0*/  MOV R59, 0xffffffff ;  /* 0xffffffff003b7802 */ /* 0x000fc60000000f00 */
[----:B------:R-:W-:Y:S02]  /*20e0*/  IMAD.WIDE.U32 R20, R21, 0x8, R16 ;  /* 0x0000000815147825 */ /* 0x000fe400078e0010 */
[----:B------:R-:W1:Y:S01]  /*20f0*/  LDC.64 R16, c[0x0][0x240] ;  /* 0x00009000ff107b82 */ /* 0x000e620000000a00 */
[----:B------:R-:W-:Y:S02]  /*2100*/  SEL R60, R18, RZ, !P6 ;  /* 0x000000ff123c7207 */ /* 0x000fe40007000000 */
        /* <DEDUP_REMOVED lines=9> */
.L_x_3843:
[----:B--2---:R-:W2:Y:S04]  /*21a0*/  LDG.E.STRONG.GPU R19, desc[UR8][R16.64] ;  /* 0x0000000810137981 */ /* 0x004ea8000c1ef900 */
[----:B--2---:R-:W-:Y:S01]  /*21b0*/  CCTL.IVALL ;  /* 0x00000000ff00798f */ /* 0x004fe20002000000 */
[----:B------:R-:W-:Y:S05]  /*21c0*/  YIELD ;  /* 0x0000000000007946 */ /* 0x000fea0003800000 */
[----:B------:R-:W-:-:S13]  /*21d0*/  ISETP.NE.AND P6, PT, R19, R60, PT ;  /* 0x0000003c1300720c */ /* 0x000fda0003fc5270 */
[----:B------:R-:W-:Y:S05]  /*21e0*/  @P6 BRA `(.L_x_3843) ;  /* 0xfffffffc00ec6947 */ /* 0x000fea000383ffff */
.L_x_3842:
        /* <DEDUP_REMOVED lines=11> */
.L_x_3845:
        /* <DEDUP_REMOVED lines=10> */
[----:B------:R-:W-:-:S05]  /*2340*/  @!P6 IMAD.WIDE.U32 R60, R61, 0x8, R16 ;  /* 0x000000083d3ce825 */ /* 0x000fca00078e0010 */
[----:B------:R-:W0:Y:S02]  /*2350*/  @!P6 LDG.E.64 R16, desc[UR8][R60.64] ;  /* 0x000000083c10e981 */ /* 0x000e24000c1e1b00 */
[----:B0-----:R-:W-:Y:S01]  /*2360*/  @!P6 FADD.FTZ R22, R22, R16 ;  /* 0x000000101616e221 */ /* 0x001fe20000010000 */
[----:B------:R-:W-:Y:S01]  /*2370*/  IADD3 R16, R19, 0x1, RZ ;  /* 0x0000000113107810 */ /* 0x000fe20007ffe0ff */
[----:B------:R-:W-:-:S03]  /*2380*/  @!P6 FADD.FTZ R23, R23, R17 ;  /* 0x000000111717e221 */ /* 0x000fc60000010000 */
[----:B------:R-:W-:-:S13]  /*2390*/  ISETP.EQ.OR P6, PT, R16, UR7, P5 ;  /* 0x0000000710007c0c */ /* 0x000fda000afc2670 */
[----:B------:R-:W0:Y:S01]  /*23a0*/  @!P6 S2R R59, SR_CTAID.Y ;  /* 0x00000000003be919 */ /* 0x000e220000002600 */
[----:B------:R-:W0:Y:S01]  /*23b0*/  @!P6 LDC R21, c[0x0][0x10] ;  /* 0x00000400ff15eb82 */ /* 0x000e220000000800 */
[----:B------:R-:W-:Y:S01]  /*23c0*/  @!P6 LOP3.LUT R62, R12, 0x1, RZ, 0xc0, !PT ;  /* 0x000000010c3ee812 */ /* 0x000fe200078ec0ff */
[----:B0-----:R-:W-:-:S06]  /*23d0*/  @!P6 IMAD R59, R16, R21, R59 ;  /* 0x00000015103be224 */ /* 0x001fcc00078e023b */
[----:B------:R-:W0:Y:S01]  /*23e0*/  @!P6 LDC.64 R16, c[0x0][0x248] ;  /* 0x00009200ff10eb82 */ /* 0x000e220000000a00 */
[----:B------:R-:W-:-:S04]  /*23f0*/  @!P6 IMAD R21, R62, R21, RZ ;  /* 0x000000153e15e224 */ /* 0x000fc800078e02ff */
[----:B------:R-:W-:-:S05]  /*2400*/  @!P6 IMAD R21, R21, R18, RZ ;  /* 0x000000121515e224 */ /* 0x000fca00078e02ff */
[----:B------:R-:W-:-:S05]  /*2410*/  @!P6 SHF.L.U32 R21, R21, 0x1, RZ ;  /* 0x000000011515e819 */ /* 0x000fca00000006ff */
[----:B0-----:R-:W-:-:S04]  /*2420*/  @!P6 IMAD.WIDE R16, R21, 0x4, R16 ;  /* 0x000000041510e825 */ /* 0x001fc800078e0210 */
[----:B------:R-:W-:-:S05]  /*2430*/  @!P6 IMAD.WIDE.U32 R60, R59, 0x8, R16 ;  /* 0x000000083b3ce825 */ /* 0x000fca00078e0010 */
[----:B------:R-:W2:Y:S02]  /*2440*/  @!P6 LDG.E.64 R16, desc[UR8][R60.64] ;  /* 0x000000083c10e981 */ /* 0x000ea4000c1e1b00 */
[----:B--2---:R-:W-:Y:S01]  /*2450*/  @!P6 FADD.FTZ R22, R22, R16 ;  /* 0x000000101616e221 */ /* 0x004fe20000010000 */
        /* <DEDUP_REMOVED lines=35> */
.L_x_3844:
        /* <DEDUP_REMOVED lines=22> */
.L_x_3847:
[----:B------:R-:W-:Y:S05]  /*27f0*/  BSYNC B0 ;  /* 0x0000000000007941 */ /* 0x000fea0003800000 */
.L_x_3846:
[----:B------:R-:W-:-:S13]  /*2800*/  ISETP.NE.AND P6, PT, R20, 0x1, PT ;  /* 0x000000011400780c */ /* 0x000fda0003fc5270 */
[----:B------:R-:W-:Y:S05]  /*2810*/  @!P6 BRA `(.L_x_3841) ;  /* 0x00000000007ce947 */ /* 0x000fea0003800000 */
[----:B------:R-:W-:-:S04]  /*2820*/  IADD3 R16, R19, 0x1, RZ ;  /* 0x0000000113107810 */ /* 0x000fc80007ffe0ff */
[----:B------:R-:W-:-:S13]  /*2830*/  ISETP.EQ.OR P6, PT, R16, UR7, P5 ;  /* 0x0000000710007c0c */ /* 0x000fda000afc2670 */
[----:B------:R-:W1:Y:S01]  /*2840*/  @!P6 S2R R59, SR_CTAID.Y ;  /* 0x00000000003be919 */ /* 0x000e620000002600 */
[----:B------:R-:W1:Y:S01]  /*2850*/  @!P6 LDC R21, c[0x0][0x10] ;  /* 0x00000400ff15eb82 */ /* 0x000e620000000800 */
[----:B------:R-:W-:Y:S01]  /*2860*/  @!P6 LOP3.LUT R60, R12, 0x1, RZ, 0xc0, !PT ;  /* 0x000000010c3ce812 */ /* 0x000fe200078ec0ff */
[----:B-1----:R-:W-:-:S06]  /*2870*/  @!P6 IMAD R59, R16, R21, R59 ;  /* 0x00000015103be224 */ /* 0x002fcc00078e023b */
[----:B------:R-:W1:Y:S01]  /*2880*/  @!P6 LDC.64 R16, c[0x0][0x248] ;  /* 0x00009200ff10eb82 */ /* 0x000e620000000a00 */
[----:B------:R-:W-:-:S04]  /*2890*/  @!P6 IMAD R21, R60, R21, RZ ;  /* 0x000000153c15e224 */ /* 0x000fc800078e02ff */
[----:B------:R-:W-:-:S05]  /*28a0*/  @!P6 IMAD R21, R21, R18, RZ ;  /* 0x000000121515e224 */ /* 0x000fca00078e02ff */
[----:B------:R-:W-:-:S05]  /*28b0*/  @!P6 SHF.L.U32 R21, R21, 0x1, RZ ;  /* 0x000000011515e819 */ /* 0x000fca00000006ff */
[----:B-1----:R-:W-:-:S04]  /*28c0*/  @!P6 IMAD.WIDE R16, R21, 0x4, R16 ;  /* 0x000000041510e825 */ /* 0x002fc800078e0210 */
[----:B------:R-:W-:-:S06]  /*28d0*/  @!P6 IMAD.WIDE.U32 R16, R59, 0x8, R16 ;  /* 0x000000083b10e825 */ /* 0x000fcc00078e0010 */
[----:B------:R-:W0:Y:S01]  /*28e0*/  @!P6 LDG.E.64 R16, desc[UR8][R16.64] ;  /* 0x000000081010e981 */ /* 0x000e22000c1e1b00 */
[----:B------:R-:W-:Y:S01]  /*28f0*/  IADD3 R60, R19, 0x2, RZ ;  /* 0x00000002133c7810 */ /* 0x000fe20007ffe0ff */
[----:B0-----:R-:W-:Y:S01]  /*2900*/  @!P6 FADD.FTZ R22, R22, R16 ;  /* 0x000000101616e221 */ /* 0x001fe20000010000 */
        /* <DEDUP_REMOVED lines=16> */
.L_x_3841:
[----:B------:R-:W-:Y:S01]  /*2a10*/  ULDC.64 UR12, c[0x0][0x218] ;  /* 0x00008600000c7ab9 */ /* 0x000fe20000000a00 */
[----:B--2---:R-:W-:Y:S01]  /*2a20*/  P2R R16, PR, RZ, 0x1 ;  /* 0x00000001ff107803 */ /* 0x004fe20000000000 */
[----:B------:R-:W1:Y:S01]  /*2a30*/  S2UR UR6, SR_CgaCtaId ;  /* 0x00000000000679c3 */ /* 0x000e620000008800 */
[----:B------:R-:W-:Y:S01]  /*2a40*/  LOP3.LUT P0, RZ, R0, UR7, RZ, 0xfc, !PT ;  /* 0x0000000700ff7c12 */ /* 0x000fe2000f80fcff */
[----:B------:R-:W-:Y:S01]  /*2a50*/  UMOV UR5, 0x400 ;  /* 0x0000040000057882 */ /* 0x000fe20000000000 */
[----:B------:R-:W-:Y:S01]  /*2a60*/  ISETP.EQ.U32.AND P6, PT, RZ, UR12, PT ;  /* 0x0000000cff007c0c */ /* 0x000fe2000bfc2070 */
[----:B------:R-:W-:Y:S01]  /*2a70*/  ULDC UR11, c[0x0][0x2a4] ;  /* 0x0000a900000b7ab9 */ /* 0x000fe20000000800 */
[----:B------:R-:W-:Y:S02]  /*2a80*/  IADD3 R35, R42, R35, RZ ;  /* 0x000000232a237210 */ /* 0x000fe40007ffe0ff */
[----:B------:R-:W-:Y:S01]  /*2a90*/  ISETP.EQ.OR.EX P6, PT, RZ, UR13, P0, P6 ;  /* 0x0000000dff007c0c */ /* 0x000fe200087c2760 */
[----:B------:R-:W2:Y:S01]  /*2aa0*/  LDC.64 R20, c[0x0][0x228] ;  /* 0x00008a00ff147b82 */ /* 0x000ea20000000a00 */
[----:B------:R-:W-:-:S11]  /*2ab0*/  ISETP.NE.AND P0, PT, R16, RZ, PT ;  /* 0x000000ff1000720c */ /* 0x000fd60003f05270 */
[----:B------:R-:W3:Y:S01]  /*2ac0*/  @!P6 LDC.64 R18, c[0x0][0x218] ;  /* 0x00008600ff12eb82 */ /* 0x000ee20000000a00 */
[----:B------:R-:W-:Y:S01]  /*2ad0*/  @!P6 FMUL.FTZ R17, R23, UR11 ;  /* 0x0000000b1711ec20 */ /* 0x000fe20008410000 */
[----:B------:R-:W-:Y:S01]  /*2ae0*/  @!P6 FMUL.FTZ R16, R22, UR11 ;  /* 0x0000000b1610ec20 */ /* 0x000fe20008410000 */
[----:B-1----:R-:W-:Y:S01]  /*2af0*/  ULEA UR5, UR6, UR5, 0x18 ;  /* 0x0000000506057291 */ /* 0x002fe2000f8ec03f */
[----:B--2---:R-:W-:-:S08]  /*2b00*/  IMAD.WIDE R62, R35, 0x4, R20 ;  /* 0x00000004233e7825 */ /* 0x004fd000078e0214 */
[----:B------:R-:W-:Y:S01]  /*2b10*/  @!P5 STS.64 [UR5+0x88], R22 ;  /* 0x00008816ff00d988 */ /* 0x000fe20008000a05 */
[----:B---3--:R-:W-:Y:S02]  /*2b20*/  @!P6 IMAD.WIDE R64, R10, 0x8, R18 ;  /* 0x000000080a40e825 */ /* 0x008fe400078e0212 */
[----:B------:R-:W1:Y:S03]  /*2b30*/  LDC.64 R18, c[0x0][0x230] ;  /* 0x00008c00ff127b82 */ /* 0x000e660000000a00 */
[----:B------:R2:W-:Y:S05]  /*2b40*/  @!P6 STG.E.64 desc[UR8][R64.64], R16 ;  /* 0x000000104000e986 */ /* 0x0005ea000c101b08 */
[----:B------:R-:W-:Y:S01]  /*2b50*/  BAR.SYNC.DEFER_BLOCKING 0x0 ;  /* 0x0000000000007b1d */ /* 0x000fe20000010000 */
[----:B-1----:R-:W-:-:S05]  /*2b60*/  IMAD.WIDE R60, R35, 0x4, R18 ;  /* 0x00000004233c7825 */ /* 0x002fca00078e0212 */
[----:B------:R-:W3:Y:S04]  /*2b70*/  LDG.E.64 R18, desc[UR8][R62.64] ;  /* 0x000000083e127981 */ /* 0x000ee8000c1e1b00 */
[----:B--2---:R1:W3:Y:S01]  /*2b80*/  LDG.E.64 R16, desc[UR8][R60.64] ;  /* 0x000000083c107981 */ /* 0x0042e2000c1e1b00 */
[----:B------:R-:W-:Y:S01]  /*2b90*/  MOV R59, 0x3f800000 ;  /* 0x3f800000003b7802 */ /* 0x000fe20000000f00 */
[--C-:B0-----:R-:W-:Y:S01]  /*2ba0*/  HADD2.F32 R22, -RZ, R47.reuse.H0_H0 ;  /* 0x2000002fff167230 */ /* 0x101fe20000004100 */
[----:B------:R-:W-:Y:S01]  /*2bb0*/  ISETP.NE.AND P6, PT, RZ, UR10, PT ;  /* 0x0000000aff007c0c */ /* 0x000fe2000bfc5270 */
[----:B------:R-:W0:Y:S01]  /*2bc0*/  LDS.64 R20, [UR5+0x88] ;  /* 0x00008805ff147984 */ /* 0x000e220008000a00 */
[----:B-1----:R-:W-:Y:S02]  /*2bd0*/  HADD2.F32 R60, -RZ, R47.H1_H1 ;  /* 0x3000002fff3c7230 */ /* 0x002fe40000004100 */
[----:B0-----:R-:W-:-:S04]  /*2be0*/  FMUL.FTZ R35, R20, UR11 ;  /* 0x0000000b14237c20 */ /* 0x001fc80008410000 */
[----:B------:R-:W-:Y:S01]  /*2bf0*/  FMUL.FTZ R20, R35, R35 ;  /* 0x0000002323147220 */ /* 0x000fe20000410000 */
[--C-:B------:R-:W-:Y:S01]  /*2c00*/  FADD.FTZ R22, R22, -R35.reuse ;  /* 0x8000002316167221 */ /* 0x100fe20000010000 */
[----:B------:R-:W-:Y:S02]  /*2c10*/  FADD.FTZ R60, R60, -R35 ;  /* 0x800000233c3c7221 */ /* 0x000fe40000010000 */
[----:B------:R-:W-:-:S05]  /*2c20*/  FFMA.FTZ R20, R21, UR11, -R20 ;  /* 0x0000000b15147c23 */ /* 0x000fca0008010814 */
[----:B------:R-:W-:-:S13]  /*2c30*/  FSETP.GTU.FTZ.AND P5, PT, R20, RZ, PT ;  /* 0x000000ff1400720b */ /* 0x000fda0003fbc000 */
[----:B------:R-:W0:Y:S02]  /*2c40*/  @P5 LDC R21, c[0x0][0x238] ;  /* 0x00008e00ff155b82 */ /* 0x000e240000000800 */
[----:B0-----:R-:W-:-:S04]  /*2c50*/  @P5 FADD.FTZ R20, R20, R21 ;  /* 0x0000001514145221 */ /* 0x001fc80000010000 */
[----:B------:R-:W0:Y:S02]  /*2c60*/  @P5 MUFU.RSQ R59, R20 ;  /* 0x00000014003b5308 */ /* 0x000e240000001400 */
[-C--:B0-----:R-:W-:Y:S01]  /*2c70*/  FMUL.FTZ R47, R22, R59.reuse ;  /* 0x0000003b162f7220 */ /* 0x081fe20000410000 */
[----:B------:R-:W-:-:S03]  /*2c80*/  FMUL.FTZ R60, R60, R59 ;  /* 0x0000003b3c3c7220 */ /* 0x000fc60000410000 */
[----:B---3--:R-:W-:Y:S01]  /*2c90*/  FFMA.FTZ R47, R18, R47, R16 ;  /* 0x0000002f122f7223 */ /* 0x008fe20000010010 */
        /* <DEDUP_REMOVED lines=12> */
.L_x_3848:
        /* <DEDUP_REMOVED lines=14> */
.L_x_3850:
[----:B------:R-:W-:Y:S05]  /*2e40*/  BSYNC B0 ;  /* 0x0000000000007941 */ /* 0x000fea0003800000 */
.L_x_3849:
[--C-:B------:R-:W-:Y:S02]  /*2e50*/  HADD2.F32 R20, -RZ, R43.reuse.H0_H0 ;  /* 0x2000002bff147230 */ /* 0x100fe40000004100 */
[----:B0-----:R-:W-:Y:S02]  /*2e60*/  HADD2.F32 R22, -RZ, R43.H1_H1 ;  /* 0x3000002bff167230 */ /* 0x001fe40000004100 */
[--C-:B------:R-:W-:Y:S02]  /*2e70*/  HADD2.F32 R60, -RZ, R45.reuse.H0_H0 ;  /* 0x2000002dff3c7230 */ /* 0x100fe40000004100 */
[--C-:B------:R-:W-:Y:S01]  /*2e80*/  FADD.FTZ R20, R20, -R35.reuse ;  /* 0x8000002314147221 */ /* 0x100fe20000010000 */
[----:B------:R-:W-:Y:S02]  /*2e90*/  HADD2.F32 R62, -RZ, R45.H1_H1 ;  /* 0x3000002dff3e7230 */ /* 0x000fe40000004100 */
[--C-:B------:R-:W-:Y:S01]  /*2ea0*/  FADD.FTZ R22, R22, -R35.reuse ;  /* 0x8000002316167221 */ /* 0x100fe20000010000 */
[----:B------:R-:W-:Y:S01]  /*2eb0*/  FMUL.FTZ R43, R20, R59 ;  /* 0x0000003b142b7220 */ /* 0x000fe20000410000 */
[----:B------:R-:W-:-:S02]  /*2ec0*/  FADD.FTZ R60, R60, -R35 ;  /* 0x800000233c3c7221 */ /* 0x000fc40000010000 */
[----:B------:R-:W-:Y:S01]  /*2ed0*/  FMUL.FTZ R22, R22, R59 ;  /* 0x0000003b16167220 */ /* 0x000fe20000410000 */
[----:B------:R-:W-:Y:S01]  /*2ee0*/  FADD.FTZ R62, R62, -R35 ;  /* 0x800000233e3e7221 */ /* 0x000fe20000010000 */
        /* <DEDUP_REMOVED lines=13> */
.L_x_3851:
        /* <DEDUP_REMOVED lines=14> */
.L_x_3853:
[----:B------:R-:W-:Y:S05]  /*30a0*/  BSYNC B0 ;  /* 0x0000000000007941 */ /* 0x000fea0003800000 */
.L_x_3852:
[-C--:B0-----:R-:W-:Y:S01]  /*30b0*/  FMUL.FTZ R43, R60, R59.reuse ;  /* 0x0000003b3c2b7220 */ /* 0x081fe20000410000 */
[----:B------:R-:W-:Y:S01]  /*30c0*/  FMUL.FTZ R62, R62, R59 ;  /* 0x0000003b3e3e7220 */ /* 0x000fe20000410000 */
[--C-:B------:R-:W-:Y:S02]  /*30d0*/  HADD2.F32 R60, -RZ, R44.reuse.H0_H0 ;  /* 0x2000002cff3c7230 */ /* 0x100fe40000004100 */
        /* <DEDUP_REMOVED lines=14> */
.L_x_3854:
        /* <DEDUP_REMOVED lines=14> */
.L_x_3856:
[----:B------:R-:W-:Y:S05]  /*32a0*/  BSYNC B0 ;  /* 0x0000000000007941 */ /* 0x000fea0003800000 */
.L_x_3855:
[--C-:B------:R-:W-:Y:S02]  /*32b0*/  HADD2.F32 R20, -RZ, R46.reuse.H0_H0 ;  /* 0x2000002eff147230 */ /* 0x100fe40000004100 */
[--C-:B------:R-:W-:Y:S01]  /*32c0*/  FADD.FTZ R60, R60, -R35.reuse ;  /* 0x800000233c3c7221 */ /* 0x100fe20000010000 */
[----:B0-----:R-:W-:Y:S02]  /*32d0*/  HADD2.F32 R22, -RZ, R46.H1_H1 ;  /* 0x3000002eff167230 */ /* 0x001fe40000004100 */
[--C-:B------:R-:W-:Y:S01]  /*32e0*/  FADD.FTZ R44, R44, -R35.reuse ;  /* 0x800000232c2c7221 */ /* 0x100fe20000010000 */
[--C-:B------:R-:W-:Y:S01]  /*32f0*/  FADD.FTZ R20, R20, -R35.reuse ;  /* 0x8000002314147221 */ /* 0x100fe20000010000 */
[-C--:B------:R-:W-:Y:S01]  /*3300*/  FMUL.FTZ R45, R60, R59.reuse ;  /* 0x0000003b3c2d7220 */ /* 0x080fe20000410000 */
[----:B------:R-:W-:Y:S01]  /*3310*/  FADD.FTZ R22, R22, -R35 ;  /* 0x8000002316167221 */ /* 0x000fe20000010000 */
[-C--:B------:R-:W-:Y:S01]  /*3320*/  FMUL.FTZ R46, R44, R59.reuse ;  /* 0x0000003b2c2e7220 */ /* 0x080fe20000410000 */
[----:B------:R-:W-:Y:S01]  /*3330*/  FMUL.FTZ R43, R20, R59 ;  /* 0x0000003b142b7220 */ /* 0x000fe20000410000 */
[----:B------:R-:W-:Y:S01]  /*3340*/  FFMA.FTZ R45, R18, R45, R16 ;  /* 0x0000002d122d7223 */ /* 0x000fe20000010010 */
[----:B------:R-:W-:Y:S01]  /*3350*/  FMUL.FTZ R44, R22, R59 ;  /* 0x0000003b162c7220 */ /* 0x000fe20000410000 */
        /* <DEDUP_REMOVED lines=12> */
.L_x_3857:
        /* <DEDUP_REMOVED lines=14> */
.L_x_3859:
[----:B------:R-:W-:Y:S05]  /*3500*/  BSYNC B0 ;  /* 0x0000000000007941 */ /* 0x000fea0003800000 */
.L_x_3858:
[----:B------:R-:W-:Y:S01]  /*3510*/  ULDC.64 UR14, c[0x0][0x278] ;  /* 0x00009e00000e7ab9 */ /* 0x000fe20000000a00 */
[----:B0-----:R-:W-:Y:S01]  /*3520*/  SHF.R.S32.HI R45, RZ, 0x1f, R24 ;  /* 0x0000001fff2d7819 */ /* 0x001fe20000011418 */
        /* <DEDUP_REMOVED lines=13> */
.L_x_3860:
        /* <DEDUP_REMOVED lines=14> */
.L_x_3862:
[----:B------:R-:W-:Y:S05]  /*36e0*/  BSYNC B0 ;  /* 0x0000000000007941 */ /* 0x000fea0003800000 */
.L_x_3861:
[--C-:B------:R-:W-:Y:S01]  /*36f0*/  HADD2.F32 R20, -RZ, R36.reuse.H0_H0 ;  /* 0x20000024ff147230 */ /* 0x100fe20000004100 */
[----:B------:R-:W-:Y:S01]  /*3700*/  ISETP.GE.U32.AND P5, PT, R24, UR14, PT ;  /* 0x0000000e18007c0c */ /* 0x000fe2000bfa6070 */
[----:B0-----:R-:W-:Y:S01]  /*3710*/  HADD2.F32 R22, -RZ, R36.H1_H1 ;  /* 0x30000024ff167230 */ /* 0x001fe20000004100 */
[----:B------:R-:W-:Y:S02]  /*3720*/  SHF.R.S32.HI R36, RZ, 0x1f, R25 ;  /* 0x0000001fff247819 */ /* 0x000fe40000011419 */
[--C-:B------:R-:W-:Y:S01]  /*3730*/  FADD.FTZ R20, R20, -R35.reuse ;  /* 0x8000002314147221 */ /* 0x100fe20000010000 */
[----:B------:R-:W-:Y:S01]  /*3740*/  ISETP.GE.AND.EX P5, PT, R45, UR15, PT, P5 ;  /* 0x0000000f2d007c0c */ /* 0x000fe2000bfa6350 */
[----:B------:R-:W-:Y:S02]  /*3750*/  FADD.FTZ R22, R22, -R35 ;  /* 0x8000002316167221 */ /* 0x000fe40000010000 */
[-C--:B------:R-:W-:Y:S01]  /*3760*/  FMUL.FTZ R43, R20, R59.reuse ;  /* 0x0000003b142b7220 */ /* 0x080fe20000410000 */
[----:B------:R-:W-:Y:S01]  /*3770*/  ISETP.GT.U32.OR P5, PT, R0, 0x1bf, P5 ;  /* 0x000001bf0000780c */ /* 0x000fe20002fa4470 */
[----:B------:R-:W-:-:S02]  /*3780*/  FMUL.FTZ R22, R22, R59 ;  /* 0x0000003b16167220 */ /* 0x000fc40000410000 */
[----:B------:R-:W-:Y:S02]  /*3790*/  FFMA.FTZ R43, R18, R43, R16 ;  /* 0x0000002b122b7223 */ /* 0x000fe40000010010 */
[----:B------:R-:W-:Y:S01]  /*37a0*/  FFMA.FTZ R44, R19, R22, R17 ;  /* 0x00000016132c7223 */ /* 0x000fe20000010011 */
[----:B------:R-:W-:Y:S07]  /*37b0*/  @!P6 BRA `(.L_x_3863) ;  /* 0x000000000028e947 */ /* 0x000fee0003800000 */
        /* <DEDUP_REMOVED lines=10> */
.L_x_3863:
        /* <DEDUP_REMOVED lines=14> */
.L_x_3865:
[----:B------:R-:W-:Y:S05]  /*3940*/  BSYNC B0 ;  /* 0x0000000000007941 */ /* 0x000fea0003800000 */
.L_x_3864:
        /* <DEDUP_REMOVED lines=23> */
.L_x_3866:
        /* <DEDUP_REMOVED lines=14> */
.L_x_3868:
[----:B------:R-:W-:Y:S05]  /*3ba0*/  BSYNC B0 ;  /* 0x0000000000007941 */ /* 0x000fea0003800000 */
.L_x_3867:
        /* <DEDUP_REMOVED lines=23> */
.L_x_3869:
        /* <DEDUP_REMOVED lines=14> */
.L_x_3871:
[----:B------:R-:W-:Y:S05]  /*3e00*/  BSYNC B0 ;  /* 0x0000000000007941 */ /* 0x000fea0003800000 */
.L_x_3870:
        /* <DEDUP_REMOVED lines=23> */
.L_x_3872:
        /* <DEDUP_REMOVED lines=14> */
.L_x_3874:
[----:B------:R-:W-:Y:S05]  /*4060*/  BSYNC B0 ;  /* 0x0000000000007941 */ /* 0x000fea0003800000 */
.L_x_3873:
        /* <DEDUP_REMOVED lines=23> */
.L_x_3875:
        /* <DEDUP_REMOVED lines=14> */
.L_x_3877:
[----:B------:R-:W-:Y:S05]  /*42c0*/  BSYNC B0 ;  /* 0x0000000000007941 */ /* 0x000fea0003800000 */
.L_x_3876:
        /* <DEDUP_REMOVED lines=23> */
.L_x_3878:
        /* <DEDUP_REMOVED lines=14> */
.L_x_3880:
[----:B------:R-:W-:Y:S05]  /*4520*/  BSYNC B0 ;  /* 0x0000000000007941 */ /* 0x000fea0003800000 */
.L_x_3879:
        /* <DEDUP_REMOVED lines=23> */
.L_x_3881:
        /* <DEDUP_REMOVED lines=14> */
.L_x_3883:
[----:B------:R-:W-:Y:S05]  /*4780*/  BSYNC B0 ;  /* 0x0000000000007941 */ /* 0x000fea0003800000 */
.L_x_3882:
        /* <DEDUP_REMOVED lines=23> */
.L_x_3884:
        /* <DEDUP_REMOVED lines=14> */
.L_x_3886:
[----:B------:R-:W-:Y:S05]  /*49e0*/  BSYNC B0 ;  /* 0x0000000000007941 */ /* 0x000fea0003800000 */
.L_x_3885:
[--C-:B------:R-:W-:Y:S01]  /*49f0*/  HADD2.F32 R20, -RZ, R50.reuse.H0_H0 ;  /* 0x20000032ff147230 */ /* 0x100fe20000004100 */
[----:B------:R-:W-:Y:S01]  /*4a00*/  ISETP.GE.U32.AND P5, PT, R32, UR14, PT ;  /* 0x0000000e20007c0c */ /* 0x000fe2000bfa6070 */
[----:B0-----:R-:W-:-:S03]  /*4a10*/  HADD2.F32 R22, -RZ, R50.H1_H1 ;  /* 0x30000032ff167230 */ /* 0x001fc60000004100 */
[--C-:B------:R-:W-:Y:S01]  /*4a20*/  FADD.FTZ R20, R20, -R35.reuse ;  /* 0x8000002314147221 */ /* 0x100fe20000010000 */
[----:B------:R-:W-:Y:S01]  /*4a30*/  ISETP.GE.AND.EX P5, PT, R37, UR15, PT, P5 ;  /* 0x0000000f25007c0c */ /* 0x000fe2000bfa6350 */
[----:B------:R-:W-:Y:S02]  /*4a40*/  FADD.FTZ R22, R22, -R35 ;  /* 0x8000002316167221 */ /* 0x000fe40000010000 */
[-C--:B------:R-:W-:Y:S01]  /*4a50*/  FMUL.FTZ R21, R20, R59.reuse ;  /* 0x0000003b14157220 */ /* 0x080fe20000410000 */
[----:B------:R-:W-:Y:S01]  /*4a60*/  ISETP.GT.U32.OR P5, PT, R0, 0x1bf, P5 ;  /* 0x000001bf0000780c */ /* 0x000fe20002fa4470 */
[----:B------:R-:W-:Y:S02]  /*4a70*/  FMUL.FTZ R22, R22, R59 ;  /* 0x0000003b16167220 */ /* 0x000fe40000410000 */
        /* <DEDUP_REMOVED lines=13> */
.L_x_3887:
        /* <DEDUP_REMOVED lines=14> */
.L_x_3889:
[----:B------:R-:W-:Y:S05]  /*4c30*/  BSYNC B0 ;  /* 0x0000000000007941 */ /* 0x000fea0003800000 */
.L_x_3888:
        /* <DEDUP_REMOVED lines=22> */
.L_x_3890:
        /* <DEDUP_REMOVED lines=14> */
.L_x_3892:
[----:B------:R-:W-:Y:S05]  /*4e80*/  BSYNC B0 ;  /* 0x0000000000007941 */ /* 0x000fea0003800000 */
.L_x_3891:
        /* <DEDUP_REMOVED lines=22> */
.L_x_3893:
[----:B------:R-:W-:Y:S04]  /*4ff0*/  BSSY B0, `(.L_x_3894) ;  /* 0x000000d000007945 */ /* 0x000fe80003800000 */
[----:B------:R-:W-:Y:S05]  /*5000*/  @P5 BRA `(.L_x_3895) ;  /* 0x00000000002c5947 */ /* 0x000fea0003800000 */
[----:B------:R-:W-:Y:S01]  /*5010*/  ULDC.64 UR12, c[0x0][0x270] ;  /* 0x00009c00000c7ab9 */ /* 0x000fe20000000a00 */
[----:B------:R-:W-:Y:S01]  /*5020*/  MOV R55, R57 ;  /* 0x0000003900377202 */ /* 0x000fe20000000f00 */
[----:B------:R-:W-:Y:S01]  /*5030*/  IMAD R53, R53, UR12, RZ ;  /* 0x0000000c35357c24 */ /* 0x000fe2000f8e02ff */
        /* <DEDUP_REMOVED lines=8> */
.L_x_3895:
[----:B------:R-:W-:Y:S05]  /*50c0*/  BSYNC B0 ;  /* 0x0000000000007941 */ /* 0x000fea0003800000 */
.L_x_3894:
[----:B0-----:R-:W0:Y:S01]  /*50d0*/  LDC R17, c[0x0][0x10] ;  /* 0x00000400ff117b82 */ /* 0x001e220000000800 */
[----:B------:R-:W-:Y:S02]  /*50e0*/  IADD3 R12, R12, 0x1, RZ ;  /* 0x000000010c0c7810 */ /* 0x000fe40007ffe0ff */
[----:B0-----:R-:W-:-:S04]  /*50f0*/  IADD3 R10, R17, R10, RZ ;  /* 0x0000000a110a7210 */ /* 0x001fc80007ffe0ff */
[----:B------:R-:W-:-:S13]  /*5100*/  ISETP.GE.AND P5, PT, R10, UR4, PT ;  /* 0x000000040a007c0c */ /* 0x000fda000bfa6270 */
[----:B------:R-:W-:Y:S05]  /*5110*/  @!P5 BRA `(.L_x_3896) ;  /* 0xffffffb000a4d947 */ /* 0x000fea000383ffff */
[----:B------:R-:W-:Y:S05]  /*5120*/  EXIT ;  /* 0x000000000000794d */ /* 0x000fea0003800000 */
.L_x_3897:
        /* <DEDUP_REMOVED lines=13> */
.L_x_5191:


//--------------------- .text._Z35group_norm_nhwc_fwd_one_pass_kernelI11Fp16IOFp32WLi512ELi56ELi448EEv26Group_norm_nhwc_fwd_params --------------------------
	.section	.text._Z35group_norm_nhwc_fwd_one_pass_kernelI11Fp16IOFp32WLi512ELi56ELi448EEv26Group_norm_nhwc_fwd_params,"ax",@progbits
	.align	128
        .global         _Z35group_norm_nhwc_fwd_one_pass_kernelI11Fp16IOFp32WLi512ELi56ELi448EEv26Group_norm_nhwc_fwd_params
        .type           _Z35group_norm_nhwc_fwd_one_pass_kernelI11Fp16IOFp32WLi512ELi56ELi448EEv26Group_norm_nhwc_fwd_params,@function
        .size           _Z35group_norm_nhwc_fwd_one_pass_kernelI11Fp16IOFp32WLi512ELi56ELi448EEv26Group_norm_nhwc_fwd_params,(.L_x_5192 - _Z35group_norm_nhwc_fwd_one_pass_kernelI11Fp16IOFp32WLi512ELi56ELi448EEv26Group_norm_nhwc_fwd_params)
        .other          _Z35group_norm_nhwc_fwd_one_pass_kernelI11Fp16IOFp32WLi512ELi56ELi448EEv26Group_norm_nhwc_fwd_params,@"STO_CUDA_ENTRY STV_DEFAULT"
_Z35group_norm_nhwc_fwd_one_pass_kernelI11Fp16IOFp32WLi512ELi56ELi448EEv26Group_norm_nhwc_fwd_params:
.text._Z35group_norm_nhwc_fwd_one_pass_kernelI11Fp16IOFp32WLi512ELi56ELi448EEv26Group_norm_nhwc_fwd_params:
        /* <DEDUP_REMOVED lines=11> */
[----:B------:R-:W-:Y:S01]  /*00b0*/  HFMA2.MMA R26, -RZ, RZ, 0, 0 ;  /* 0x00000000ff1a7435 */ /* 0x000fe200000001ff */
[----:B------:R-:W-:-:S04]  /*00c0*/  ULDC.U8 UR10, c[0x0][0x28c] ;  /* 0x0000a300000a7ab9 */ /* 0x000fc80000000000 */
[----:B------:R-:W1:Y:S01]  /*00d0*/  LDC R3, c[0x0][0x294] ;  /* 0x0000a500ff037b82 */ /* 0x000e620000000800 */
[----:B0-----:R-:W-:Y:S02]  /*00e0*/  SHF.R.U32.HI R36, RZ, 0x2, R0 ;  /* 0x00000002ff247819 */ /* 0x001fe40000011600 */
[----:B------:R-:W-:-:S03]  /*00f0*/  ISETP.GE.U32.AND P5, PT, R0, 0x1c0, PT ;  /* 0x000001c00000780c */ /* 0x000fc60003fa6070 */
[----:B------:R-:W-:-:S04]  /*0100*/  IMAD.WIDE.U32 R36, R36, 0x24924925, RZ ;  /* 0x2492492524247825 */ /* 0x000fc800078e00ff */
[----:B-1----:R-:W-:Y:S02]  /*0110*/  IMAD R2, R3, UR7, R37 ;  /* 0x0000000703027c24 */ /* 0x002fe4000f8e0225 */
[----:B------:R-:W-:-:S03]  /*0120*/  IMAD R28, R37, -0x1c, R0 ;  /* 0xffffffe4251c7824 */ /* 0x000fc600078e0200 */
        /* <DEDUP_REMOVED lines=39> */
[----:B------:R-:W-:Y:S02]  /*03a0*/  ISETP.LT.U32.AND P1, PT, R4, UR8, PT ;  /* 0x0000000804007c0c */ /* 0x000fe4000bf21070 */
[----:B------:R-:W-:Y:S02]  /*03b0*/  ISETP.LT.AND.EX P0, PT, R5, UR9, !P5, P0 ;  /* 0x0000000905007c0c */ /* 0x000fe4000ef01300 */
[----:B------:R-:W-:-:S02]  /*03c0*/  SHF.R.S32.HI R5, RZ, 0x1f, R4 ;  /* 0x0000001fff057819 */ /* 0x000fc40000011404 */
[C---:B------:R-:W-:Y:S02]  /*03d0*/  IADD3 R3, R2.reuse, 0x1c0, RZ ;  /* 0x000001c002037810 */ /* 0x040fe40007ffe0ff */
[----:B------:R-:W-:Y:S02]  /*03e0*/  ISETP.LT.AND.EX P1, PT, R5, UR9, !P5, P1 ;  /* 0x0000000905007c0c */ /* 0x000fe4000ef21310 */
[----:B------:R-:W-:Y:S02]  /*03f0*/  SHF.R.S32.HI R5, RZ, 0x1f, R3 ;  /* 0x0000001fff057819 */ /* 0x000fe40000011403 */
[----:B------:R-:W-:Y:S02]  /*0400*/  ISETP.LT.U32.AND P2, PT, R3, UR8, PT ;  /* 0x0000000803007c0c */ /* 0x000fe4000bf41070 */
[C---:B------:R-:W-:Y:S02]  /*0410*/  IADD3 R4, R2.reuse, 0x1d0, RZ ;  /* 0x000001d002047810 */ /* 0x040fe40007ffe0ff */
[----:B------:R-:W-:-:S02]  /*0420*/  IADD3 R3, R2, 0x1e0, RZ ;  /* 0x000001e002037810 */ /* 0x000fc40007ffe0ff */
[----:B------:R-:W-:Y:S02]  /*0430*/  ISETP.LT.AND.EX P2, PT, R5, UR9, !P5, P2 ;  /* 0x0000000905007c0c */ /* 0x000fe4000ef41320 */
[----:B------:R-:W-:Y:S02]  /*0440*/  SHF.R.S32.HI R5, RZ, 0x1f, R4 ;  /* 0x0000001fff057819 */ /* 0x000fe40000011404 */
[----:B------:R-:W-:Y:S02]  /*0450*/  ISETP.LT.U32.AND P3, PT, R4, UR8, PT ;  /* 0x0000000804007c0c */ /* 0x000fe4000bf61070 */
[----:B------:R-:W-:Y:S02]  /*0460*/  SHF.R.S32.HI R4, RZ, 0x1f, R3 ;  /* 0x0000001fff047819 */ /* 0x000fe40000011403 */
[----:B------:R-:W-:Y:S02]  /*0470*/  ISETP.LT.U32.AND P4, PT, R3, UR8, PT ;  /* 0x0000000803007c0c */ /* 0x000fe4000bf81070 */
[----:B------:R-:W-:-:S02]  /*0480*/  SHF.R.S32.HI R3, RZ, 0x1f, R2 ;  /* 0x0000001fff037819 */ /* 0x000fc40000011402 */
[----:B------:R-:W-:Y:S02]  /*0490*/  ISETP.LT.U32.AND P6, PT, R2, UR8, PT ;  /* 0x0000000802007c0c */ /* 0x000fe4000bfc1070 */
[----:B------:R-:W-:Y:S02]  /*04a0*/  ISETP.LT.AND.EX P4, PT, R4, UR9, !P5, P4 ;  /* 0x0000000904007c0c */ /* 0x000fe4000ef81340 */
[----:B------:R-:W-:Y:S02]  /*04b0*/  ISETP.LT.AND.EX P6, PT, R3, UR9, !P5, P6 ;  /* 0x0000000903007c0c */ /* 0x000fe4000efc1360 */
[----:B------:R-:W-:Y:S02]  /*04c0*/  LOP3.LUT R30, R30, 0xfbffffff, RZ, 0xc0, !PT ;  /* 0xfbffffff1e1e7812 */ /* 0x000fe400078ec0ff */
[----:B------:R-:W-:Y:S02]  /*04d0*/  IADD3 R4, R2, 0x10, RZ ;  /* 0x0000001002047810 */ /* 0x000fe40007ffe0ff */
[----:B------:R-:W-:-:S02]  /*04e0*/  ISETP.LT.AND.EX P3, PT, R5, UR9, !P5, P3 ;  /* 0x0000000905007c0c */ /* 0x000fc4000ef61330 */
        /* <DEDUP_REMOVED lines=9> */
[C---:B------:R-:W-:Y:S02]  /*0580*/  IADD3 R7, R2.reuse, 0x40, RZ ;  /* 0x0000004002077810 */ /* 0x040fe40007ffe0ff */
[----:B------:R-:W-:Y:S02]  /*0590*/  IADD3 R8, R2, 0x50, RZ ;  /* 0x0000005002087810 */ /* 0x000fe40007ffe0ff */
[----:B------:R-:W-:-:S02]  /*05a0*/  SHF.R.S32.HI R29, RZ, 0x1f, R7 ;  /* 0x0000001fff1d7819 */ /* 0x000fc40000011407 */
[----:B------:R-:W-:Y:S02]  /*05b0*/  SHF.R.S32.HI R31, RZ, 0x1f, R8 ;  /* 0x0000001fff1f7819 */ /* 0x000fe40000011408 */
[----:B------:R-:W-:Y:S02]  /*05c0*/  @P6 LOP3.LUT R30, R30, 0x2000000, RZ, 0xfc, !PT ;  /* 0x020000001e1e6812 */ /* 0x000fe400078efcff */
[----:B------:R-:W-:Y:S02]  /*05d0*/  ISETP.LT.U32.AND P6, PT, R5, UR8, PT ;  /* 0x0000000805007c0c */ /* 0x000fe4000bfc1070 */
[----:B------:R-:W-:Y:S02]  /*05e0*/  LOP3.LUT R30, R30, 0xfeffffff, RZ, 0xc0, !PT ;  /* 0xfeffffff1e1e7812 */ /* 0x000fe400078ec0ff */
[----:B------:R-:W-:Y:S02]  /*05f0*/  ISETP.LT.AND.EX P6, PT, R25, UR9, !P5, P6 ;  /* 0x0000000919007c0c */ /* 0x000fe4000efc1360 */
[----:B------:R-:W-:-:S02]  /*0600*/  IADD3 R9, R2, 0x60, RZ ;  /* 0x0000006002097810 */ /* 0x000fc40007ffe0ff */
[C---:B------:R-:W-:Y:S02]  /*0610*/  IADD3 R10, R2.reuse, 0x70, RZ ;  /* 0x00000070020a7810 */ /* 0x040fe40007ffe0ff */
[----:B------:R-:W-:Y:S02]  /*0620*/  SHF.R.S32.HI R33, RZ, 0x1f, R9 ;  /* 0x0000001fff217819 */ /* 0x000fe40000011409 */
[----:B------:R-:W-:Y:S02]  /*0630*/  SHF.R.S32.HI R35, RZ, 0x1f, R10 ;  /* 0x0000001fff237819 */ /* 0x000fe4000001140a */
[C---:B------:R-:W-:Y:S02]  /*0640*/  IADD3 R11, R2.reuse, 0x80, RZ ;  /* 0x00000080020b7810 */ /* 0x040fe40007ffe0ff */
[----:B------:R-:W-:Y:S02]  /*0650*/  IADD3 R12, R2, 0x90, RZ ;  /* 0x00000090020c7810 */ /* 0x000fe40007ffe0ff */
[----:B------:R-:W-:-:S02]  /*0660*/  @P6 LOP3.LUT R30, R30, 0x1000000, RZ, 0xfc, !PT ;  /* 0x010000001e1e6812 */ /* 0x000fc400078efcff */
[----:B------:R-:W-:Y:S02]  /*0670*/  ISETP.LT.U32.AND P6, PT, R6, UR8, PT ;  /* 0x0000000806007c0c */ /* 0x000fe4000bfc1070 */
[----:B------:R-:W-:Y:S02]  /*0680*/  LOP3.LUT R30, R30, 0xff7fffff, RZ, 0xc0, !PT ;  /* 0xff7fffff1e1e7812 */ /* 0x000fe400078ec0ff */
[----:B------:R-:W-:Y:S02]  /*0690*/  ISETP.LT.AND.EX P6, PT, R27, UR9, !P5, P6 ;  /* 0x000000091b007c0c */ /* 0x000fe4000efc1360 */
[----:B------:R-:W-:Y:S02]  /*06a0*/  SHF.R.S32.HI R45, RZ, 0x1f, R11 ;  /* 0x0000001fff2d7819 */ /* 0x000fe4000001140b */
[----:B------:R-:W-:Y:S02]  /*06b0*/  SHF.R.S32.HI R47, RZ, 0x1f, R12 ;  /* 0x0000001fff2f7819 */ /* 0x000fe4000001140c */
[----:B------:R-:W-:-:S02]  /*06c0*/  IADD3 R13, R2, 0xa0, RZ ;  /* 0x000000a0020d7810 */ /* 0x000fc40007ffe0ff */
[----:B------:R-:W-:Y:S02]  /*06d0*/  IADD3 R14, R2, 0xb0, RZ ;  /* 0x000000b0020e7810 */ /* 0x000fe40007ffe0ff */
[----:B------:R-:W-:Y:S02]  /*06e0*/  SHF.R.S32.HI R49, RZ, 0x1f, R13 ;  /* 0x0000001fff317819 */ /* 0x000fe4000001140d */
[----:B------:R-:W-:Y:S02]  /*06f0*/  SHF.R.S32.HI R51, RZ, 0x1f, R14 ;  /* 0x0000001fff337819 */ /* 0x000fe4000001140e */
[----:B------:R-:W-:Y:S02]  /*0700*/  @P6 LOP3.LUT R30, R30, 0x800000, RZ, 0xfc, !PT ;  /* 0x008000001e1e6812 */ /* 0x000fe400078efcff */
[----:B------:R-:W-:Y:S02]  /*0710*/  ISETP.LT.U32.AND P6, PT, R7, UR8, PT ;  /* 0x0000000807007c0c */ /* 0x000fe4000bfc1070 */
[----:B------:R-:W-:-:S02]  /*0720*/  LOP3.LUT R30, R30, 0xffbfffff, RZ, 0xc0, !PT ;  /* 0xffbfffff1e1e7812 */ /* 0x000fc400078ec0ff */
[----:B------:R-:W-:Y:S02]  /*0730*/  ISETP.LT.AND.EX P6, PT, R29, UR9, !P5, P6 ;  /* 0x000000091d007c0c */ /* 0x000fe4000efc1360 */
[C---:B------:R-:W-:Y:S02]  /*0740*/  IADD3 R15, R2.reuse, 0xc0, RZ ;  /* 0x000000c0020f7810 */ /* 0x040fe40007ffe0ff */
[C---:B------:R-:W-:Y:S02]  /*0750*/  IADD3 R16, R2.reuse, 0xd0, RZ ;  /* 0x000000d002107810 */ /* 0x040fe40007ffe0ff */
[----:B------:R-:W-:Y:S02]  /*0760*/  SHF.R.S32.HI R53, RZ, 0x1f, R15 ;  /* 0x0000001fff357819 */ /* 0x000fe4000001140f */
[----:B------:R-:W-:Y:S02]  /*0770*/  SHF.R.S32.HI R55, RZ, 0x1f, R16 ;  /* 0x0000001fff377819 */ /* 0x000fe40000011410 */
[----:B------:R-:W-:-:S02]  /*0780*/  IADD3 R17, R2, 0xe0, RZ ;  /* 0x000000e002117810 */ /* 0x000fc40007ffe0ff */
[----:B------:R-:W-:Y:S02]  /*0790*/  IADD3 R18, R2, 0xf0, RZ ;  /* 0x000000f002127810 */ /* 0x000fe40007ffe0ff */
[----:B------:R-:W-:Y:S02]  /*07a0*/  @P6 LOP3.LUT R30, R30, 0x400000, RZ, 0xfc, !PT ;  /* 0x004000001e1e6812 */ /* 0x000fe400078efcff */
[----:B------:R-:W-:Y:S02]  /*07b0*/  ISETP.LT.U32.AND P6, PT, R8, UR8, PT ;  /* 0x0000000808007c0c */ /* 0x000fe4000bfc1070 */
[----:B------:R-:W-:Y:S02]  /*07c0*/  LOP3.LUT R30, R30, 0xffdfffff, RZ, 0xc0, !PT ;  /* 0xffdfffff1e1e7812 */ /* 0x000fe400078ec0ff */
[----:B------:R-:W-:Y:S02]  /*07d0*/  ISETP.LT.AND.EX P6, PT, R31, UR9, !P5, P6 ;  /* 0x000000091f007c0c */ /* 0x000fe4000efc1360 */
[----:B------:R-:W-:-:S02]  /*07e0*/  SHF.R.S32.HI R57, RZ, 0x1f, R17 ;  /* 0x0000001fff397819 */ /* 0x000fc40000011411 */
[----:B------:R-:W-:Y:S02]  /*07f0*/  SHF.R.S32.HI R59, RZ, 0x1f, R18 ;  /* 0x0000001fff3b7819 */ /* 0x000fe40000011412 */
[C---:B------:R-:W-:Y:S02]  /*0800*/  IADD3 R19, R2.reuse, 0x100, RZ ;  /* 0x0000010002137810 */ /* 0x040fe40007ffe0ff */
[----:B------:R-:W-:Y:S02]  /*0810*/  IADD3 R20, R2, 0x110, RZ ;  /* 0x0000011002147810 */ /* 0x000fe40007ffe0ff */
        /* <DEDUP_REMOVED lines=10> */
[----:B------:R-:W-:-:S03]  /*08c0*/  SHF.L.U32 R28, R28, 0x1, RZ ;  /* 0x000000011c1c7819 */ /* 0x000fc600000006ff */
        /* <DEDUP_REMOVED lines=54> */
.L_x_4003:
[----:B0-----:R-:W0:Y:S01]  /*0c30*/  LDC R43, c[0x0][0x288] ;  /* 0x0000a200ff2b7b82 */ /* 0x001e220000000800 */
[C---:B------:R-:W-:Y:S01]  /*0c40*/  LOP3.LUT P6, RZ, R30.reuse, 0x4000000, RZ, 0xc0, !PT ;  /* 0x040000001eff7812 */ /* 0x040fe200078cc0ff */
[----:B------:R-:W-:Y:S01]  /*0c50*/  ULDC.64 UR12, c[0x0][0x280] ;  /* 0x0000a000000c7ab9 */ /* 0x000fe20000000a00 */
[----:B------:R-:W-:Y:S02]  /*0c60*/  P2R R94, PR, RZ, 0x10 ;  /* 0x00000010ff5e7803 */ /* 0x000fe40000000000 */
[C---:B------:R-:W-:Y:S02]  /*0c70*/  LOP3.LUT P4, RZ, R30.reuse, 0x1000000, RZ, 0xc0, !PT ;  /* 0x010000001eff7812 */ /* 0x040fe4000788c0ff */
[----:B------:R-:W-:Y:S02]  /*0c80*/  P2R R66, PR, RZ, 0x1 ;  /* 0x00000001ff427803 */ /* 0x000fe40000000000 */
[----:B------:R-:W-:Y:S02]  /*0c90*/  LOP3.LUT P0, RZ, R30, 0x2000, RZ, 0xc0, !PT ;  /* 0x000020001eff7812 */ /* 0x000fe4000780c0ff */
[----:B------:R-:W-:-:S02]  /*0ca0*/  P2R R70, PR, RZ, 0x2 ;  /* 0x00000002ff467803 */ /* 0x000fc40000000000 */
[C---:B------:R-:W-:Y:S02]  /*0cb0*/  LOP3.LUT P1, RZ, R30.reuse, 0x800, RZ, 0xc0, !PT ;  /* 0x000008001eff7812 */ /* 0x040fe4000782c0ff */
[----:B------:R-:W-:Y:S02]  /*0cc0*/  P2R R98, PR, RZ, 0x4 ;  /* 0x00000004ff627803 */ /* 0x000fe40000000000 */
[C---:B------:R-:W-:Y:S01]  /*0cd0*/  LOP3.LUT P2, RZ, R30.reuse, 0x200, RZ, 0xc0, !PT ;  /* 0x000002001eff7812 */ /* 0x040fe2000784c0ff */
[----:B-1----:R-:W1:Y:S01]  /*0ce0*/  @P4 LDC.64 R84, c[0x0][0x220] ;  /* 0x00008800ff544b82 */ /* 0x002e620000000a00 */
[----:B------:R-:W-:Y:S02]  /*0cf0*/  P2R R95, PR, RZ, 0x8 ;  /* 0x00000008ff5f7803 */ /* 0x000fe40000000000 */
[----:B------:R-:W-:Y:S02]  /*0d00*/  LOP3.LUT P3, RZ, R30, 0x80, RZ, 0xc0, !PT ;  /* 0x000000801eff7812 */ /* 0x000fe4000786c0ff */
[----:B------:R-:W-:-:S02]  /*0d10*/  P2R R56, PR, RZ, 0x4 ;  /* 0x00000004ff387803 */ /* 0x000fc40000000000 */
[----:B0-----:R-:W-:-:S04]  /*0d20*/  IABS R39, R43 ;  /* 0x0000002b00277213 */ /* 0x001fc80000000000 */
[----:B------:R-:W0:Y:S01]  /*0d30*/  I2F.RP R32, R39 ;  /* 0x0000002700207306 */ /* 0x000e220000209400 */
[----:B--2---:R-:W2:Y:S08]  /*0d40*/  @P2 LDC.64 R92, c[0x0][0x220] ;  /* 0x00008800ff5c2b82 */ /* 0x004eb00000000a00 */
[----:B---3--:R-:W3:Y:S01]  /*0d50*/  @P3 LDC.64 R86, c[0x0][0x220] ;  /* 0x00008800ff563b82 */ /* 0x008ee20000000a00 */
[----:B0-----:R-:W0:Y:S02]  /*0d60*/  MUFU.RCP R32, R32 ;  /* 0x0000002000207308 */ /* 0x001e240000001000 */
[----:B0-----:R-:W-:-:S06]  /*0d70*/  IADD3 R36, R32, 0xffffffe, RZ ;  /* 0x0ffffffe20247810 */ /* 0x001fcc0007ffe0ff */
[----:B----4-:R0:W4:Y:S02]  /*0d80*/  F2I.FTZ.U32.TRUNC.NTZ R37, R36 ;  /* 0x0000002400257305 */ /* 0x010124000021f000 */
[----:B0-----:R-:W-:Y:S02]  /*0d90*/  MOV R36, RZ ;  /* 0x000000ff00247202 */ /* 0x001fe40000000f00 */
[----:B----4-:R-:W-:-:S05]  /*0da0*/  IADD3 R34, RZ, -R37, RZ ;  /* 0x80000025ff227210 */ /* 0x010fca0007ffe0ff */
[----:B------:R-:W-:Y:S01]  /*0db0*/  IMAD R41, R34, R39, RZ ;  /* 0x0000002722297224 */ /* 0x000fe200078e02ff */
[----:B------:R-:W-:-:S03]  /*0dc0*/  IABS R34, R24 ;  /* 0x0000001800227213 */ /* 0x000fc60000000000 */
[----:B------:R-:W-:Y:S02]  /*0dd0*/  IMAD.HI.U32 R37, R37, R41, R36 ;  /* 0x0000002925257227 */ /* 0x000fe400078e0024 */
[----:B------:R-:W0:Y:S04]  /*0de0*/  @P6 LDC.64 R40, c[0x0][0x270] ;  /* 0x00009c00ff286b82 */ /* 0x000e280000000a00 */
[----:B------:R-:W-:-:S05]  /*0df0*/  IMAD.HI.U32 R37, R37, R34, RZ ;  /* 0x0000002225257227 */ /* 0x000fca00078e00ff */
[----:B------:R-:W-:-:S05]  /*0e00*/  IADD3 R32, -R37, RZ, RZ ;  /* 0x000000ff25207210 */ /* 0x000fca0007ffe1ff */
[C---:B------:R-:W-:Y:S01]  /*0e10*/  IMAD R32, R39.reuse, R32, R34 ;  /* 0x0000002027207224 */ /* 0x040fe200078e0222 */
[----:B------:R-:W-:Y:S02]  /*0e20*/  P2R R34, PR, RZ, 0x2 ;  /* 0x00000002ff227803 */ /* 0x000fe40000000000 */
[----:B------:R-:W-:Y:S02]  /*0e30*/  LOP3.LUT P1, RZ, R30, 0x400000, RZ, 0xc0, !PT ;  /* 0x004000001eff7812 */ /* 0x000fe4000782c0ff */
[----:B------:R-:W-:-:S11]  /*0e40*/  ISETP.GT.U32.AND P5, PT, R39, R32, PT ;  /* 0x000000202700720c */ /* 0x000fd60003fa4070 */
[----:B------:R-:W4:Y:S02]  /*0e50*/  @P1 LDC.64 R78, c[0x0][0x220] ;  /* 0x00008800ff4e1b82 */ /* 0x000f240000000a00 */
[-C--:B------:R-:W-:Y:S02]  /*0e60*/  @!P5 IADD3 R32, R32, -R39.reuse, RZ ;  /* 0x800000272020d210 */ /* 0x080fe40007ffe0ff */
[----:B------:R-:W-:Y:S02]  /*0e70*/  @!P5 IADD3 R37, R37, 0x1, RZ ;  /* 0x000000012525d810 */ /* 0x000fe40007ffe0ff */
[----:B------:R-:W-:Y:S02]  /*0e80*/  ISETP.GE.U32.AND P5, PT, R32, R39, PT ;  /* 0x000000272000720c */ /* 0x000fe40003fa6070 */
[----:B------:R-:W-:Y:S01]  /*0e90*/  LOP3.LUT R32, R24, R43, RZ, 0x3c, !PT ;  /* 0x0000002b18207212 */ /* 0x000fe200078e3cff */
[----:B------:R-:W5:Y:S10]  /*0ea0*/  @P6 LDC.64 R38, c[0x0][0x220] ;  /* 0x00008800ff266b82 */ /* 0x000f740000000a00 */
[----:B------:R-:W-:-:S02]  /*0eb0*/  @P5 IADD3 R37, R37, 0x1, RZ ;  /* 0x0000000125255810 */ /* 0x000fc40007ffe0ff */
[----:B------:R-:W-:Y:S02]  /*0ec0*/  ISETP.GE.AND P5, PT, R32, RZ, PT ;  /* 0x000000ff2000720c */ /* 0x000fe40003fa6270 */
[----:B------:R-:W-:-:S11]  /*0ed0*/  SHF.R.S32.HI R32, RZ, 0x1f, R28 ;  /* 0x0000001fff207819 */ /* 0x000fd6000001141c */
[----:B------:R-:W-:Y:S02]  /*0ee0*/  @!P5 IADD3 R37, -R37, RZ, RZ ;  /* 0x000000ff2525d210 */ /* 0x000fe40007ffe1ff */
[----:B------:R-:W-:-:S13]  /*0ef0*/  ISETP.NE.AND P5, PT, R43, RZ, PT ;  /* 0x000000ff2b00720c */ /* 0x000fda0003fa5270 */
[----:B------:R-:W-:-:S04]  /*0f00*/  @!P5 LOP3.LUT R37, RZ, R43, RZ, 0x33, !PT ;  /* 0x0000002bff25d212 */ /* 0x000fc800078e33ff */
[----:B------:R-:W-:-:S05]  /*0f10*/  IADD3 R71, -R37, RZ, RZ ;  /* 0x000000ff25477210 */ /* 0x000fca0007ffe1ff */
[----:B------:R-:W-:-:S04]  /*0f20*/  IMAD R71, R43, R71, R24 ;  /* 0x000000472b477224 */ /* 0x000fc800078e0218 */
[----:B------:R-:W-:-:S05]  /*0f30*/  IMAD R71, R71, 0x38, RZ ;  /* 0x0000003847477824 */ /* 0x000fca00078e02ff */
[----:B------:R-:W-:-:S04]  /*0f40*/  IADD3 R88, P5, R28, R71, RZ ;  /* 0x000000471c587210 */ /* 0x000fc80007fbe0ff */
[----:B------:R-:W-:Y:S02]  /*0f50*/  LEA.HI.X.SX32 R89, R71, R32, 0x1, P5 ;  /* 0x0000002047597211 */ /* 0x000fe400028f0eff */
[----:B------:R-:W-:Y:S01]  /*0f60*/  SHF.R.S32.HI R32, RZ, 0x1f, R37 ;  /* 0x0000001fff207819 */ /* 0x000fe20000011425 */
[----:B------:R-:W-:-:S04]  /*0f70*/  IMAD.WIDE.U32 R88, R37, UR12, R88 ;  /* 0x0000000c25587c25 */ /* 0x000fc8000f8e0058 */
[----:B------:R-:W-:Y:S01]  /*0f80*/  IMAD R32, R32, UR12, RZ ;  /* 0x0000000c20207c24 */ /* 0x000fe2000f8e02ff */
[-C--:B------:R-:W-:Y:S02]  /*0f90*/  @P6 MOV R90, R88.reuse ;  /* 0x00000058005a6202 */ /* 0x080fe40000000f00 */
[----:B------:R-:W-:Y:S01]  /*0fa0*/  @P3 MOV R76, R88 ;  /* 0x00000058004c3202 */ /* 0x000fe20000000f00 */
[----:B------:R-:W-:Y:S01]  /*0fb0*/  IMAD R91, R37, UR13, R32 ;  /* 0x0000000d255b7c24 */ /* 0x000fe2000f8e0220 */
[----:B------:R-:W-:Y:S01]  /*0fc0*/  MOV R50, RZ ;  /* 0x000000ff00327202 */ /* 0x000fe20000000f00 */
[----:B0-----:R-:W-:Y:S01]  /*0fd0*/  @P6 IMAD R32, R3, R40, RZ ;  /* 0x0000002803206224 */ /* 0x001fe200078e02ff */
[----:B------:R-:W-:Y:S01]  /*0fe0*/  MOV R54, RZ ;  /* 0x000000ff00367202 */ /* 0x000fe20000000f00 */
[----:B------:R-:W-:Y:S01]  /*0ff0*/  ULDC.64 UR12, c[0x0][0x278] ;  /* 0x00009e00000c7ab9 */ /* 0x000fe20000000a00 */
[----:B------:R-:W-:Y:S01]  /*1000*/  IADD3 R91, R89, R91, RZ ;  /* 0x0000005b595b7210 */ /* 0x000fe20007ffe0ff */
[----:B------:R-:W-:-:S02]  /*1010*/  @P6 IMAD R41, R2, R41, R32 ;  /* 0x0000002902296224 */ /* 0x000fc400078e0220 */
[----:B------:R-:W-:-:S05]  /*1020*/  @P6 IMAD.WIDE.U32 R36, R2, R40, R90 ;  /* 0x0000002802246225 */ /* 0x000fca00078e005a */
[----:B------:R-:W-:Y:S02]  /*1030*/  @P6 IADD3 R32, R37, R41, RZ ;  /* 0x0000002925206210 */ /* 0x000fe40007ffe0ff */
[----:B-----5:R-:W-:-:S04]  /*1040*/  @P6 LEA R38, P5, R36, R38, 0x1 ;  /* 0x0000002624266211 */ /* 0x020fc800078a08ff */
[----:B------:R-:W-:Y:S02]  /*1050*/  @P6 LEA.HI.X R39, R36, R39, R32, 0x1, P5 ;  /* 0x0000002724276211 */ /* 0x000fe400028f0c20 */
[C---:B------:R-:W-:Y:S02]  /*1060*/  LOP3.LUT P6, RZ, R30.reuse, 0x40000, RZ, 0xc0, !PT ;  /* 0x000400001eff7812 */ /* 0x040fe400078cc0ff */
[----:B------:R-:W-:Y:S02]  /*1070*/  P2R R32, PR, RZ, 0x1 ;  /* 0x00000001ff207803 */ /* 0x000fe40000000000 */
[----:B------:R-:W-:Y:S02]  /*1080*/  P2R R42, PR, RZ, 0x40 ;  /* 0x00000040ff2a7803 */ /* 0x000fe40000000000 */
[C---:B------:R-:W-:Y:S02]  /*1090*/  LOP3.LUT P6, RZ, R30.reuse, 0x2000000, RZ, 0xc0, !PT ;  /* 0x020000001eff7812 */ /* 0x040fe400078cc0ff */
[----:B------:R-:W-:-:S11]  /*10a0*/  LOP3.LUT P0, RZ, R30, 0x800000, RZ, 0xc0, !PT ;  /* 0x008000001eff7812 */ /* 0x000fd6000780c0ff */
[----:B------:R-:W0:Y:S01]  /*10b0*/  @P6 LDC.64 R40, c[0x0][0x270] ;  /* 0x00009c00ff286b82 */ /* 0x000e220000000a00 */
[----:B------:R-:W-:-:S07]  /*10c0*/  @P6 MOV R37, R91 ;  /* 0x0000005b00256202 */ /* 0x000fce0000000f00 */
[----:B------:R-:W5:Y:S08]  /*10d0*/  @P6 LDC.64 R114, c[0x0][0x220] ;  /* 0x00008800ff726b82 */ /* 0x000f700000000a00 */
[----:B------:R-:W2:Y:S01]  /*10e0*/  @P0 LDC.64 R112, c[0x0][0x220] ;  /* 0x00008800ff700b82 */ /* 0x000ea20000000a00 */
[----:B0-----:R-:W-:-:S04]  /*10f0*/  @P6 IMAD R36, R23, R40, RZ ;  /* 0x0000002817246224 */ /* 0x001fc800078e02ff */
[----:B------:R-:W-:Y:S01]  /*1100*/  @P6 IMAD R41, R4, R41, R36 ;  /* 0x0000002904296224 */ /* 0x000fe200078e0224 */
[----:B------:R-:W-:-:S05]  /*1110*/  @P6 MOV R36, R88 ;  /* 0x0000005800246202 */ /* 0x000fca0000000f00 */
[----:B------:R-:W-:-:S05]  /*1120*/  @P6 IMAD.WIDE.U32 R36, R4, R40, R36 ;  /* 0x0000002804246225 */ /* 0x000fca00078e0024 */
[----:B------:R-:W-:Y:S02]  /*1130*/  @P6 IADD3 R37, R37, R41, RZ ;  /* 0x0000002925256210 */ /* 0x000fe40007ffe0ff */
[C---:B-----5:R-:W-:Y:S02]  /*1140*/  @P6 LEA R114, P5, R36.reuse, R114, 0x1 ;  /* 0x0000007224726211 */ /* 0x060fe400078a08ff */
[----:B------:R-:W-:Y:S02]  /*1150*/  @P4 MOV R41, R91 ;  /* 0x0000005b00294202 */ /* 0x000fe40000000f00 */
[----:B------:R-:W-:Y:S02]  /*1160*/  @P6 LEA.HI.X R115, R36, R115, R37, 0x1, P5 ;  /* 0x0000007324736211 */ /* 0x000fe400028f0c25 */
[----:B------:R-:W0:Y:S01]  /*1170*/  @P4 LDC.64 R36, c[0x0][0x270] ;  /* 0x00009c00ff244b82 */ /* 0x000e220000000a00 */
[----:B------:R-:W-:-:S13]  /*1180*/  LOP3.LUT P6, RZ, R30, 0x200000, RZ, 0xc0, !PT ;  /* 0x002000001eff7812 */ /* 0x000fda00078cc0ff */
[----:B------:R-:W5:Y:S01]  /*1190*/  @P6 LDC.64 R110, c[0x0][0x220] ;  /* 0x00008800ff6e6b82 */ /* 0x000f620000000a00 */
[----:B0-----:R-:W-:-:S04]  /*11a0*/  @P4 IMAD R40, R25, R36, RZ ;  /* 0x0000002419284224 */ /* 0x001fc800078e02ff */
[----:B------:R-:W-:Y:S01]  /*11b0*/  @P4 IMAD R43, R5, R37, R40 ;  /* 0x00000025052b4224 */ /* 0x000fe200078e0228 */
[----:B------:R-:W-:-:S05]  /*11c0*/  @P4 MOV R40, R88 ;  /* 0x0000005800284202 */ /* 0x000fca0000000f00 */
[----:B------:R-:W-:Y:S01]  /*11d0*/  @P4 IMAD.WIDE.U32 R36, R5, R36, R40 ;  /* 0x0000002405244225 */ /* 0x000fe200078e0028 */
[----:B------:R-:W-:-:S04]  /*11e0*/  @P0 MOV R41, R91 ;  /* 0x0000005b00290202 */ /* 0x000fc80000000f00 */
[----:B------:R-:W-:Y:S02]  /*11f0*/  @P4 IADD3 R37, R37, R43, RZ ;  /* 0x0000002b25254210 */ /* 0x000fe40007ffe0ff */
[----:B-1----:R-:W-:-:S04]  /*1200*/  @P4 LEA R84, P5, R36, R84, 0x1 ;  /* 0x0000005424544211 */ /* 0x002fc800078a08ff */
[----:B------:R-:W-:Y:S02]  /*1210*/  @P4 LEA.HI.X R85, R36, R85, R37, 0x1, P5 ;  /* 0x0000005524554211 */ /* 0x000fe400028f0c25 */
[----:B------:R-:W0:Y:S02]  /*1220*/  @P0 LDC.64 R36, c[0x0][0x270] ;  /* 0x00009c00ff240b82 */ /* 0x000e240000000a00 */
[----:B0-----:R-:W-:-:S04]  /*1230*/  @P0 IMAD R40, R27, R36, RZ ;  /* 0x000000241b280224 */ /* 0x001fc800078e02ff */
[----:B------:R-:W-:Y:S01]  /*1240*/  @P0 IMAD R43, R6, R37, R40 ;  /* 0x00000025062b0224 */ /* 0x000fe200078e0228 */
[----:B------:R-:W-:-:S05]  /*1250*/  @P0 MOV R40, R88 ;  /* 0x0000005800280202 */ /* 0x000fca0000000f00 */
[----:B------:R-:W-:Y:S01]  /*1260*/  @P0 IMAD.WIDE.U32 R36, R6, R36, R40 ;  /* 0x0000002406240225 */ /* 0x000fe200078e0028 */
[----:B------:R-:W-:-:S04]  /*1270*/  @P1 MOV R41, R91 ;  /* 0x0000005b00291202 */ /* 0x000fc80000000f00 */
[----:B------:R-:W-:Y:S02]  /*1280*/  @P0 IADD3 R37, R37, R43, RZ ;  /* 0x0000002b25250210 */ /* 0x000fe40007ffe0ff */
[----:B--2---:R-:W-:-:S04]  /*1290*/  @P0 LEA R112, P5, R36, R112, 0x1 ;  /* 0x0000007024700211 */ /* 0x004fc800078a08ff */
[----:B------:R-:W-:Y:S02]  /*12a0*/  @P0 LEA.HI.X R113, R36, R113, R37, 0x1, P5 ;  /* 0x0000007124710211 */ /* 0x000fe400028f0c25 */
[----:B------:R-:W0:Y:S01]  /*12b0*/  @P1 LDC.64 R36, c[0x0][0x270] ;  /* 0x00009c00ff241b82 */ /* 0x000e220000000a00 */
[----:B------:R-:W-:-:S13]  /*12c0*/  LOP3.LUT P0, RZ, R30, 0x100000, RZ, 0xc0, !PT ;  /* 0x001000001eff7812 */ /* 0x000fda000780c0ff */
[----:B------:R-:W1:Y:S01]  /*12d0*/  @P0 LDC.64 R82, c[0x0][0x220] ;  /* 0x00008800ff520b82 */ /* 0x000e620000000a00 */
[----:B0-----:R-:W-:-:S04]  /*12e0*/  @P1 IMAD R40, R29, R36, RZ ;  /* 0x000000241d281224 */ /* 0x001fc800078e02ff */
[----:B------:R-:W-:Y:S01]  /*12f0*/  @P1 IMAD R43, R7, R37, R40 ;  /* 0x00000025072b1224 */ /* 0x000fe200078e0228 */
[----:B------:R-:W-:-:S05]  /*1300*/  @P1 MOV R40, R88 ;  /* 0x0000005800281202 */ /* 0x000fca0000000f00 */
[----:B------:R-:W-:Y:S01]  /*1310*/  @P1 IMAD.WIDE.U32 R36, R7, R36, R40 ;  /* 0x0000002407241225 */ /* 0x000fe200078e0028 */
[----:B------:R-:W-:-:S04]  /*1320*/  @P6 MOV R41, R91 ;  /* 0x0000005b00296202 */ /* 0x000fc80000000f00 */
[----:B------:R-:W-:Y:S02]  /*1330*/  @P1 IADD3 R37, R37, R43, RZ ;  /* 0x0000002b25251210 */ /* 0x000fe40007ffe0ff */
[----:B----4-:R-:W-:-:S04]  /*1340*/  @P1 LEA R78, P5, R36, R78, 0x1 ;  /* 0x0000004e244e1211 */ /* 0x010fc800078a08ff */
        /* <DEDUP_REMOVED lines=13> */
[----:B------:R-:W-:-:S13]  /*1420*/  ISETP.NE.AND P6, PT, R42, RZ, PT ;  /* 0x000000ff2a00720c */ /* 0x000fda0003fc5270 */
        /* <DEDUP_REMOVED lines=12> */
[----:B------:R-:W-:Y:S02]  /*14f0*/  @P0 MOV R42, R88 ;  /* 0x00000058002a0202 */ /* 0x000fe40000000f00 */
        /* <DEDUP_REMOVED lines=18> */
[----:B------:R-:W-:Y:S02]  /*1620*/  P2R R41, PR, RZ, 0x40 ;  /* 0x00000040ff297803 */ /* 0x000fe40000000000 */
[----:B------:R-:W-:Y:S02]  /*1630*/  @P6 LEA.HI.X R81, R40, R81, R36, 0x1, P5 ;  /* 0x0000005128516211 */ /* 0x000fe400028f0c24 */
[----:B------:R-:W0:Y:S01]  /*1640*/  @P0 LDC.64 R36, c[0x0][0x270] ;  /* 0x00009c00ff240b82 */ /* 0x000e220000000a00 */
[----:B------:R-:W-:-:S13]  /*1650*/  LOP3.LUT P6, RZ, R30, 0x8000, RZ, 0xc0, !PT ;  /* 0x000080001eff7812 */ /* 0x000fda00078cc0ff */
[----:B------:R-:W4:Y:S01]  /*1660*/  @P6 LDC.64 R102, c[0x0][0x220] ;  /* 0x00008800ff666b82 */ /* 0x000f220000000a00 */
[-C--:B0-----:R-:W-:Y:S02]  /*1670*/  @P0 IMAD R40, R47, R36.reuse, RZ ;  /* 0x000000242f280224 */ /* 0x081fe400078e02ff */
[----:B------:R-:W-:-:S04]  /*1680*/  @P0 IMAD.WIDE.U32 R42, R12, R36, R42 ;  /* 0x000000240c2a0225 */ /* 0x000fc800078e002a */
[----:B------:R-:W-:Y:S01]  /*1690*/  @P0 IMAD R37, R12, R37, R40 ;  /* 0x000000250c250224 */ /* 0x000fe200078e0228 */
[----:B-1----:R-:W-:-:S04]  /*16a0*/  @P0 LEA R106, P5, R42, R106, 0x1 ;  /* 0x0000006a2a6a0211 */ /* 0x002fc800078a08ff */
[----:B------:R-:W-:Y:S02]  /*16b0*/  @P0 IADD3 R36, R43, R37, RZ ;  /* 0x000000252b240210 */ /* 0x000fe40007ffe0ff */
[----:B------:R-:W-:Y:S02]  /*16c0*/  @P1 MOV R43, R91 ;  /* 0x0000005b002b1202 */ /* 0x000fe40000000f00 */
[----:B------:R-:W-:Y:S02]  /*16d0*/  @P0 LEA.HI.X R107, R42, R107, R36, 0x1, P5 ;  /* 0x0000006b2a6b0211 */ /* 0x000fe400028f0c24 */
[----:B------:R-:W0:Y:S01]  /*16e0*/  @P1 LDC.64 R36, c[0x0][0x270] ;  /* 0x00009c00ff241b82 */ /* 0x000e220000000a00 */
[----:B------:R-:W-:Y:S02]  /*16f0*/  @P1 MOV R42, R88 ;  /* 0x00000058002a1202 */ /* 0x000fe40000000f00 */
[----:B------:R-:W-:-:S13]  /*1700*/  LOP3.LUT P0, RZ, R30, 0x4000, RZ, 0xc0, !PT ;  /* 0x000040001eff7812 */ /* 0x000fda000780c0ff */
[----:B------:R-:W1:Y:S01]  /*1710*/  @P0 LDC.64 R100, c[0x0][0x220] ;  /* 0x00008800ff640b82 */ /* 0x000e620000000a00 */
[-C--:B0-----:R-:W-:Y:S02]  /*1720*/  @P1 IMAD R40, R49, R36.reuse, RZ ;  /* 0x0000002431281224 */ /* 0x081fe400078e02ff */
[----:B------:R-:W-:-:S04]  /*1730*/  @P1 IMAD.WIDE.U32 R42, R13, R36, R42 ;  /* 0x000000240d2a1225 */ /* 0x000fc800078e002a */
[----:B------:R-:W-:Y:S01]  /*1740*/  @P1 IMAD R37, R13, R37, R40 ;  /* 0x000000250d251224 */ /* 0x000fe200078e0228 */
[----:B--2---:R-:W-:-:S04]  /*1750*/  @P1 LEA R104, P5, R42, R104, 0x1 ;  /* 0x000000682a681211 */ /* 0x004fc800078a08ff */
[----:B------:R-:W-:Y:S02]  /*1760*/  @P1 IADD3 R36, R43, R37, RZ ;  /* 0x000000252b241210 */ /* 0x000fe40007ffe0ff */
[----:B------:R-:W-:Y:S02]  /*1770*/  @P6 MOV R43, R91 ;  /* 0x0000005b002b6202 */ /* 0x000fe40000000f00 */
[----:B------:R-:W-:Y:S02]  /*1780*/  @P1 LEA.HI.X R105, R42, R105, R36, 0x1, P5 ;  /* 0x000000692a691211 */ /* 0x000fe400028f0c24 */
[----:B------:R-:W0:Y:S01]  /*1790*/  @P6 LDC.64 R36, c[0x0][0x270] ;  /* 0x00009c00ff246b82 */ /* 0x000e220000000a00 */
[----:B------:R-:W-:Y:S02]  /*17a0*/  ISETP.NE.AND P1, PT, R34, RZ, PT ;  /* 0x000000ff2200720c */ /* 0x000fe40003f25270 */
[----:B------:R-:W-:Y:S02]  /*17b0*/  @P6 MOV R42, R88 ;  /* 0x00000058002a6202 */ /* 0x000fe40000000f00 */
[----:B------:R-:W-:-:S09]  /*17c0*/  P2R R40, PR, RZ, 0x2 ;  /* 0x00000002ff287803 */ /* 0x000fd20000000000 */
[----:B------:R-:W2:Y:S01]  /*17d0*/  @P1 LDC.64 R96, c[0x0][0x220] ;  /* 0x00008800ff601b82 */ /* 0x000ea20000000a00 */
[-C--:B0-----:R-:W-:Y:S02]  /*17e0*/  @P6 IMAD R34, R51, R36.reuse, RZ ;  /* 0x0000002433226224 */ /* 0x081fe400078e02ff */
[----:B------:R-:W-:-:S04]  /*17f0*/  @P6 IMAD.WIDE.U32 R42, R14, R36, R42 ;  /* 0x000000240e2a6225 */ /* 0x000fc800078e002a */
[----:B------:R-:W-:Y:S01]  /*1800*/  @P6 IMAD R37, R14, R37, R34 ;  /* 0x000000250e256224 */ /* 0x000fe200078e0222 */
[----:B----4-:R-:W-:-:S04]  /*1810*/  @P6 LEA R102, P5, R42, R102, 0x1 ;  /* 0x000000662a666211 */ /* 0x010fc800078a08ff */
[----:B------:R-:W-:Y:S02]  /*1820*/  @P6 IADD3 R34, R43, R37, RZ ;  /* 0x000000252b226210 */ /* 0x000fe40007ffe0ff */
[----:B------:R-:W0:Y:S01]  /*1830*/  @P0 LDC.64 R36, c[0x0][0x270] ;  /* 0x00009c00ff240b82 */ /* 0x000e220000000a00 */
[----:B------:R-:W-:Y:S02]  /*1840*/  @P0 MOV R43, R91 ;  /* 0x0000005b002b0202 */ /* 0x000fe40000000f00 */
[----:B------:R-:W-:Y:S02]  /*1850*/  @P6 LEA.HI.X R103, R42, R103, R34, 0x1, P5 ;  /* 0x000000672a676211 */ /* 0x000fe400028f0c22 */
[----:B------:R-:W-:Y:S02]  /*1860*/  @P0 MOV R42, R88 ;  /* 0x00000058002a0202 */ /* 0x000fe40000000f00 */
[----:B------:R-:W-:-:S13]  /*1870*/  LOP3.LUT P6, RZ, R30, 0x1000, RZ, 0xc0, !PT ;  /* 0x000010001eff7812 */ /* 0x000fda00078cc0ff */
[----:B------:R-:W-:Y:S02]  /*1880*/  @P6 MOV R72, R88 ;  /* 0x0000005800486202 */ /* 0x000fe40000000f00 */
[----:B------:R-:W-:Y:S01]  /*1890*/  @P6 MOV R73, R91 ;  /* 0x0000005b00496202 */ /* 0x000fe20000000f00 */
[-C--:B0-----:R-:W-:Y:S02]  /*18a0*/  @P0 IMAD R34, R53, R36.reuse, RZ ;  /* 0x0000002435220224 */ /* 0x081fe400078e02ff */
[----:B------:R-:W-:-:S04]  /*18b0*/  @P0 IMAD.WIDE.U32 R42, R15, R36, R42 ;  /* 0x000000240f2a0225 */ /* 0x000fc800078e002a */
[----:B------:R-:W-:Y:S01]  /*18c0*/  @P0 IMAD R37, R15, R37, R34 ;  /* 0x000000250f250224 */ /* 0x000fe200078e0222 */
[----:B-1----:R-:W-:-:S04]  /*18d0*/  @P0 LEA R100, P5, R42, R100, 0x1 ;  /* 0x000000642a640211 */ /* 0x002fc800078a08ff */
[----:B------:R-:W-:-:S04]  /*18e0*/  @P0 IADD3 R34, R43, R37, RZ ;  /* 0x000000252b220210 */ /* 0x000fc80007ffe0ff */
[----:B------:R-:W-:Y:S02]  /*18f0*/  @P0 LEA.HI.X R101, R42, R101, R34, 0x1, P5 ;  /* 0x000000652a650211 */ /* 0x000fe400028f0c22 */
[----:B------:R-:W-:-:S04]  /*1900*/  ISETP.NE.AND P0, PT, R32, RZ, PT ;  /* 0x000000ff2000720c */ /* 0x000fc80003f05270 */
[----:B------:R-:W-:-:S09]  /*1910*/  P2R R64, PR, RZ, 0x1 ;  /* 0x00000001ff407803 */ /* 0x000fd20000000000 */
[----:B------:R-:W0:Y:S01]  /*1920*/  @P0 LDC.64 R36, c[0x0][0x270] ;  /* 0x00009c00ff240b82 */ /* 0x000e220000000a00 */
[----:B------:R-:W-:Y:S02]  /*1930*/  @P0 MOV R68, R88 ;  /* 0x0000005800440202 */ /* 0x000fe40000000f00 */
[----:B------:R-:W-:-:S05]  /*1940*/  @P0 MOV R69, R91 ;  /* 0x0000005b00450202 */ /* 0x000fca0000000f00 */
[----:B------:R-:W1:Y:S01]  /*1950*/  @P0 LDC.64 R42, c[0x0][0x220] ;  /* 0x00008800ff2a0b82 */ /* 0x000e620000000a00 */
[-C--:B0-----:R-:W-:Y:S02]  /*1960*/  @P0 IMAD R32, R55, R36.reuse, RZ ;  /* 0x0000002437200224 */ /* 0x081fe400078e02ff */
[----:B------:R-:W-:-:S04]  /*1970*/  @P0 IMAD.WIDE.U32 R68, R16, R36, R68 ;  /* 0x0000002410440225 */ /* 0x000fc800078e0044 */
[----:B------:R-:W-:Y:S01]  /*1980*/  @P0 IMAD R37, R16, R37, R32 ;  /* 0x0000002510250224 */ /* 0x000fe200078e0220 */
[----:B-1----:R-:W-:-:S04]  /*1990*/  @P0 LEA R42, P5, R68, R42, 0x1 ;  /* 0x0000002a442a0211 */ /* 0x002fc800078a08ff */
[----:B------:R-:W-:Y:S02]  /*19a0*/  @P0 IADD3 R32, R69, R37, RZ ;  /* 0x0000002545200210 */ /* 0x000fe40007ffe0ff */
[----:B------:R-:W0:Y:S02]  /*19b0*/  @P6 LDC.64 R36, c[0x0][0x270] ;  /* 0x00009c00ff246b82 */ /* 0x000e240000000a00 */
[----:B------:R-:W-:Y:S02]  /*19c0*/  @P0 LEA.HI.X R43, R68, R43, R32, 0x1, P5 ;  /* 0x0000002b442b0211 */ /* 0x000fe400028f0c20 */
[----:B------:R-:W-:-:S04]  /*19d0*/  LOP3.LUT P0, RZ, R30, 0x400, RZ, 0xc0, !PT ;  /* 0x000004001eff7812 */ /* 0x000fc8000780c0ff */
[----:B------:R-:W1:Y:S09]  /*19e0*/  @P6 LDC.64 R68, c[0x0][0x220] ;  /* 0x00008800ff446b82 */ /* 0x000e720000000a00 */
[----:B------:R-:W-:Y:S02]  /*19f0*/  @P0 MOV R74, R88 ;  /* 0x00000058004a0202 */ /* 0x000fe40000000f00 */
[----:B------:R-:W-:Y:S01]  /*1a00*/  @P0 MOV R75, R91 ;  /* 0x0000005b004b0202 */ /* 0x000fe20000000f00 */
[----:B0-----:R-:W-:-:S02]  /*1a10*/  @P6 IMAD R32, R57, R36, RZ ;  /* 0x0000002439206224 */ /* 0x001fc400078e02ff */
[----:B------:R-:W-:-:S04]  /*1a20*/  @P6 IMAD.WIDE.U32 R72, R17, R36, R72 ;  /* 0x0000002411486225 */ /* 0x000fc800078e0048 */
[----:B------:R-:W-:Y:S01]  /*1a30*/  @P6 IMAD R37, R17, R37, R32 ;  /* 0x0000002511256224 */ /* 0x000fe200078e0220 */
[----:B-1----:R-:W-:-:S04]  /*1a40*/  @P6 LEA R68, P5, R72, R68, 0x1 ;  /* 0x0000004448446211 */ /* 0x002fc800078a08ff */
[----:B------:R-:W-:Y:S02]  /*1a50*/  @P6 IADD3 R32, R73, R37, RZ ;  /* 0x0000002549206210 */ /* 0x000fe40007ffe0ff */
[----:B------:R-:W0:Y:S01]  /*1a60*/  @P1 LDC.64 R36, c[0x0][0x270] ;  /* 0x00009c00ff241b82 */ /* 0x000e220000000a00 */
[----:B------:R-:W-:Y:S02]  /*1a70*/  @P1 MOV R73, R91 ;  /* 0x0000005b00491202 */ /* 0x000fe40000000f00 */
[----:B------:R-:W-:Y:S02]  /*1a80*/  @P6 LEA.HI.X R69, R72, R69, R32, 0x1, P5 ;  /* 0x0000004548456211 */ /* 0x000fe400028f0c20 */
[----:B------:R-:W-:Y:S02]  /*1a90*/  @P1 MOV R72, R88 ;  /* 0x0000005800481202 */ /* 0x000fe40000000f00 */
[----:B------:R-:W-:Y:S01]  /*1aa0*/  LOP3.LUT P6, RZ, R30, 0x100, RZ, 0xc0, !PT ;  /* 0x000001001eff7812 */ /* 0x000fe200078cc0ff */
[----:B0-----:R-:W-:-:S02]  /*1ab0*/  @P1 IMAD R32, R59, R36, RZ ;  /* 0x000000243b201224 */ /* 0x001fc400078e02ff */
[----:B------:R-:W-:-:S04]  /*1ac0*/  @P1 IMAD.WIDE.U32 R72, R18, R36, R72 ;  /* 0x0000002412481225 */ /* 0x000fc800078e0048 */
[----:B------:R-:W-:Y:S01]  /*1ad0*/  @P1 IMAD R37, R18, R37, R32 ;  /* 0x0000002512251224 */ /* 0x000fe200078e0220 */
[----:B--2---:R-:W-:-:S04]  /*1ae0*/  @P1 LEA R96, P5, R72, R96, 0x1 ;  /* 0x0000006048601211 */ /* 0x004fc800078a08ff */
[----:B------:R-:W-:Y:S02]  /*1af0*/  @P1 IADD3 R32, R73, R37, RZ ;  /* 0x0000002549201210 */ /* 0x000fe40007ffe0ff */
[----:B------:R-:W0:Y:S02]  /*1b00*/  @P0 LDC.64 R36, c[0x0][0x270] ;  /* 0x00009c00ff240b82 */ /* 0x000e240000000a00 */
[----:B------:R-:W-:Y:S02]  /*1b10*/  @P1 LEA.HI.X R97, R72, R97, R32, 0x1, P5 ;  /* 0x0000006148611211 */ /* 0x000fe400028f0c20 */
[----:B------:R-:W-:-:S04]  /*1b20*/  LOP3.LUT P1, RZ, R30, 0x800000, RZ, 0xc0, !PT ;  /* 0x008000001eff7812 */ /* 0x000fc8000782c0ff */
[----:B------:R-:W1:Y:S01]  /*1b30*/  @P0 LDC.64 R72, c[0x0][0x220] ;  /* 0x00008800ff480b82 */ /* 0x000e620000000a00 */
[----:B------:R-:W-:Y:S02]  /*1b40*/  P2R R44, PR, RZ, 0x2 ;  /* 0x00000002ff2c7803 */ /* 0x000fe40000000000 */
[----:B------:R-:W-:Y:S01]  /*1b50*/  LOP3.LUT P1, RZ, R30, 0x40, RZ, 0xc0, !PT ;  /* 0x000000401eff7812 */ /* 0x000fe2000782c0ff */
[-C--:B0-----:R-:W-:Y:S02]  /*1b60*/  @P0 IMAD R32, R61, R36.reuse, RZ ;  /* 0x000000243d200224 */ /* 0x081fe400078e02ff */
[----:B------:R-:W-:-:S04]  /*1b70*/  @P0 IMAD.WIDE.U32 R74, R19, R36, R74 ;  /* 0x00000024134a0225 */ /* 0x000fc800078e004a */
[----:B------:R-:W-:Y:S01]  /*1b80*/  @P0 IMAD R37, R19, R37, R32 ;  /* 0x0000002513250224 */ /* 0x000fe200078e0220 */
[----:B-1----:R-:W-:-:S04]  /*1b90*/  @P0 LEA R72, P5, R74, R72, 0x1 ;  /* 0x000000484a480211 */ /* 0x002fc800078a08ff */
[----:B------:R-:W-:Y:S02]  /*1ba0*/  @P0 IADD3 R32, R75, R37, RZ ;  /* 0x000000254b200210 */ /* 0x000fe40007ffe0ff */
[----:B------:R-:W0:Y:S01]  /*1bb0*/  @P2 LDC.64 R36, c[0x0][0x270] ;  /* 0x00009c00ff242b82 */ /* 0x000e220000000a00 */
[----:B------:R-:W-:Y:S02]  /*1bc0*/  @P2 MOV R75, R91 ;  /* 0x0000005b004b2202 */ /* 0x000fe40000000f00 */
[----:B------:R-:W-:Y:S02]  /*1bd0*/  @P0 LEA.HI.X R73, R74, R73, R32, 0x1, P5 ;  /* 0x000000494a490211 */ /* 0x000fe400028f0c20 */
[-C--:B------:R-:W-:Y:S02]  /*1be0*/  @P2 MOV R74, R88.reuse ;  /* 0x00000058004a2202 */ /* 0x080fe40000000f00 */
[----:B------:R-:W-:Y:S02]  /*1bf0*/  @P1 MOV R116, R88 ;  /* 0x0000005800741202 */ /* 0x000fe40000000f00 */
[----:B------:R-:W-:-:S02]  /*1c00*/  @P1 MOV R117, R91 ;  /* 0x0000005b00751202 */ /* 0x000fc40000000f00 */
[----:B------:R-:W-:Y:S02]  /*1c10*/  MOV R34, RZ ;  /* 0x000000ff00227202 */ /* 0x000fe40000000f00 */
[----:B------:R-:W-:-:S04]  /*1c20*/  LOP3.LUT P0, RZ, R30, 0x2000000, RZ, 0xc0, !PT ;  /* 0x020000001eff7812 */ /* 0x000fc8000780c0ff */
[----:B------:R1:W2:Y:S01]  /*1c30*/  @P4 LDG.E R34, desc[UR8][R84.64] ;  /* 0x0000000854224981 */ /* 0x0002a2000c1e1900 */
[-C--:B0-----:R-:W-:Y:S02]  /*1c40*/  @P2 IMAD R32, R63, R36.reuse, RZ ;  /* 0x000000243f202224 */ /* 0x081fe400078e02ff */
[----:B------:R-:W-:-:S04]  /*1c50*/  @P2 IMAD.WIDE.U32 R74, R20, R36, R74 ;  /* 0x00000024144a2225 */ /* 0x000fc800078e004a */
[----:B------:R-:W-:Y:S01]  /*1c60*/  @P2 IMAD R37, R20, R37, R32 ;  /* 0x0000002514252224 */ /* 0x000fe200078e0220 */
[----:B------:R-:W-:-:S04]  /*1c70*/  @P2 LEA R92, P5, R74, R92, 0x1 ;  /* 0x0000005c4a5c2211 */ /* 0x000fc800078a08ff */
[----:B------:R-:W-:Y:S02]  /*1c80*/  @P2 IADD3 R32, R75, R37, RZ ;  /* 0x000000254b202210 */ /* 0x000fe40007ffe0ff */
[----:B------:R-:W0:Y:S01]  /*1c90*/  @P6 LDC.64 R36, c[0x0][0x270] ;  /* 0x00009c00ff246b82 */ /* 0x000e220000000a00 */
[----:B------:R-:W-:Y:S02]  /*1ca0*/  @P6 MOV R75, R91 ;  /* 0x0000005b004b6202 */ /* 0x000fe40000000f00 */
[----:B------:R-:W-:Y:S02]  /*1cb0*/  @P2 LEA.HI.X R93, R74, R93, R32, 0x1, P5 ;  /* 0x0000005d4a5d2211 */ /* 0x000fe400028f0c20 */
[----:B------:R-:W-:Y:S01]  /*1cc0*/  @P6 MOV R74, R88 ;  /* 0x00000058004a6202 */ /* 0x000fe20000000f00 */
[----:B0-----:R-:W-:-:S04]  /*1cd0*/  @P6 IMAD R32, R65, R36, RZ ;  /* 0x0000002441206224 */ /* 0x001fc800078e02ff */
[C---:B------:R-:W-:Y:S02]  /*1ce0*/  @P6 IMAD R77, R21.reuse, R37, R32 ;  /* 0x00000025154d6224 */ /* 0x040fe400078e0220 */
[----:B------:R-:W-:Y:S02]  /*1cf0*/  @P6 IMAD.WIDE.U32 R36, R21, R36, R74 ;  /* 0x0000002415246225 */ /* 0x000fe400078e004a */
[----:B------:R-:W0:Y:S03]  /*1d00*/  @P6 LDC.64 R74, c[0x0][0x220] ;  /* 0x00008800ff4a6b82 */ /* 0x000e260000000a00 */
[----:B------:R-:W-:Y:S02]  /*1d10*/  @P6 IADD3 R32, R37, R77, RZ ;  /* 0x0000004d25206210 */ /* 0x000fe40007ffe0ff */
[----:B------:R-:W-:Y:S02]  /*1d20*/  @P3 MOV R77, R91 ;  /* 0x0000005b004d3202 */ /* 0x000fe40000000f00 */
[----:B0-----:R-:W-:-:S04]  /*1d30*/  @P6 LEA R74, P5, R36, R74, 0x1 ;  /* 0x0000004a244a6211 */ /* 0x001fc800078a08ff */
[----:B------:R-:W-:Y:S02]  /*1d40*/  @P6 LEA.HI.X R75, R36, R75, R32, 0x1, P5 ;  /* 0x0000004b244b6211 */ /* 0x000fe400028f0c20 */
[----:B------:R-:W0:Y:S01]  /*1d50*/  @P3 LDC.64 R36, c[0x0][0x270] ;  /* 0x00009c00ff243b82 */ /* 0x000e220000000a00 */
[----:B------:R-:W-:Y:S02]  /*1d60*/  LOP3.LUT P4, RZ, R30, 0x20, RZ, 0xc0, !PT ;  /* 0x000000201eff7812 */ /* 0x000fe4000788c0ff */
[----:B-1----:R-:W-:Y:S02]  /*1d70*/  IADD3 R85, R2, 0x150, RZ ;  /* 0x0000015002557810 */ /* 0x002fe40007ffe0ff */
[----:B------:R-:W-:Y:S01]  /*1d80*/  LOP3.LUT P6, RZ, R30, 0x400000, RZ, 0xc0, !PT ;  /* 0x004000001eff7812 */ /* 0x000fe200078cc0ff */
[----:B0-----:R-:W-:-:S04]  /*1d90*/  @P3 IMAD R32, R67, R36, RZ ;  /* 0x0000002443203224 */ /* 0x001fc800078e02ff */
[C---:B------:R-:W-:Y:S02]  /*1da0*/  @P3 IMAD R99, R22.reuse, R37, R32 ;  /* 0x0000002516633224 */ /* 0x040fe400078e0220 */
[----:B------:R-:W-:-:S05]  /*1db0*/  @P3 IMAD.WIDE.U32 R36, R22, R36, R76 ;  /* 0x0000002416243225 */ /* 0x000fca00078e004c */
[----:B------:R-:W-:Y:S02]  /*1dc0*/  @P3 IADD3 R32, R37, R99, RZ ;  /* 0x0000006325203210 */ /* 0x000fe40007ffe0ff */
[----:B---3--:R-:W-:-:S04]  /*1dd0*/  @P3 LEA R86, P5, R36, R86, 0x1 ;  /* 0x0000005624563211 */ /* 0x008fc800078a08ff */
[----:B------:R-:W-:Y:S02]  /*1de0*/  @P3 LEA.HI.X R87, R36, R87, R32, 0x1, P5 ;  /* 0x0000005724573211 */ /* 0x000fe400028f0c20 */
[----:B------:R-:W0:Y:S01]  /*1df0*/  @P1 LDC.64 R36, c[0x0][0x270] ;  /* 0x00009c00ff241b82 */ /* 0x000e220000000a00 */
[----:B------:R-:W-:Y:S02]  /*1e00*/  IADD3 R77, R2, 0x140, RZ ;  /* 0x00000140024d7810 */ /* 0x000fe40007ffe0ff */
[----:B------:R-:W-:Y:S02]  /*1e10*/  MOV R32, RZ ;  /* 0x000000ff00207202 */ /* 0x000fe40000000f00 */
[----:B------:R-:W-:-:S04]  /*1e20*/  SHF.R.S32.HI R99, RZ, 0x1f, R77 ;  /* 0x0000001fff637819 */ /* 0x000fc8000001144d */
[----:B------:R1:W3:Y:S01]  /*1e30*/  @P0 LDG.E R32, desc[UR8][R114.64] ;  /* 0x0000000872200981 */ /* 0x0002e2000c1e1900 */
[-C--:B0-----:R-:W-:Y:S02]  /*1e40*/  @P1 IMAD R46, R99, R36.reuse, RZ ;  /* 0x00000024632e1224 */ /* 0x081fe400078e02ff */
[----:B------:R-:W-:-:S04]  /*1e50*/  @P1 IMAD.WIDE.U32 R116, R77, R36, R116 ;  /* 0x000000244d741225 */ /* 0x000fc800078e0074 */
[----:B------:R-:W-:Y:S02]  /*1e60*/  @P1 IMAD R37, R77, R37, R46 ;  /* 0x000000254d251224 */ /* 0x000fe400078e022e */
[----:B------:R-:W0:Y:S03]  /*1e70*/  @P1 LDC.64 R76, c[0x0][0x220] ;  /* 0x00008800ff4c1b82 */ /* 0x000e260000000a00 */
[----:B------:R-:W-:Y:S02]  /*1e80*/  @P1 IADD3 R36, R117, R37, RZ ;  /* 0x0000002575241210 */ /* 0x000fe40007ffe0ff */
[----:B0-----:R-:W-:-:S04]  /*1e90*/  @P1 LEA R76, P5, R116, R76, 0x1 ;  /* 0x0000004c744c1211 */ /* 0x001fc800078a08ff */
[----:B------:R-:W-:Y:S02]  /*1ea0*/  @P1 LEA.HI.X R77, R116, R77, R36, 0x1, P5 ;  /* 0x0000004d744d1211 */ /* 0x000fe400028f0c24 */
[----:B------:R-:W0:Y:S01]  /*1eb0*/  @P4 LDC.64 R36, c[0x0][0x270] ;  /* 0x00009c00ff244b82 */ /* 0x000e220000000a00 */
[----:B------:R-:W-:Y:S02]  /*1ec0*/  SHF.R.S32.HI R99, RZ, 0x1f, R85 ;  /* 0x0000001fff637819 */ /* 0x000fe40000011455 */
[----:B-1----:R-:W-:Y:S02]  /*1ed0*/  @P4 MOV R114, R88 ;  /* 0x0000005800724202 */ /* 0x002fe40000000f00 */
[----:B------:R-:W-:Y:S02]  /*1ee0*/  @P4 MOV R115, R91 ;  /* 0x0000005b00734202 */ /* 0x000fe40000000f00 */
[----:B------:R-:W-:-:S06]  /*1ef0*/  MOV R46, RZ ;  /* 0x000000ff002e7202 */ /* 0x000fcc0000000f00 */
[----:B------:R1:W4:Y:S01]  /*1f00*/  @P6 LDG.E R46, desc[UR8][R78.64] ;  /* 0x000000084e2e6981 */ /* 0x000322000c1e1900 */
[-C--:B0-----:R-:W-:Y:S02]  /*1f10*/  @P4 IMAD R48, R99, R36.reuse, RZ ;  /* 0x0000002463304224 */ /* 0x081fe400078e02ff */
[----:B------:R-:W-:-:S04]  /*1f20*/  @P4 IMAD.WIDE.U32 R114, R85, R36, R114 ;  /* 0x0000002455724225 */ /* 0x000fc800078e0072 */
[----:B------:R-:W-:Y:S02]  /*1f30*/  @P4 IMAD R37, R85, R37, R48 ;  /* 0x0000002555254224 */ /* 0x000fe400078e0230 */
[----:B------:R-:W0:Y:S01]  /*1f40*/  @P4 LDC.64 R84, c[0x0][0x220] ;  /* 0x00008800ff544b82 */ /* 0x000e220000000a00 */
[----:B------:R-:W-:Y:S02]  /*1f50*/  LOP3.LUT P6, RZ, R30, 0x10, RZ, 0xc0, !PT ;  /* 0x000000101eff7812 */ /* 0x000fe400078cc0ff */
[----:B------:R-:W-:Y:S02]  /*1f60*/  @P4 IADD3 R36, R115, R37, RZ ;  /* 0x0000002573244210 */ /* 0x000fe40007ffe0ff */
[----:B------:R-:W-:Y:S02]  /*1f70*/  ISETP.NE.AND P1, PT, R44, RZ, PT ;  /* 0x000000ff2c00720c */ /* 0x000fe40003f25270 */
[----:B0-----:R-:W-:-:S04]  /*1f80*/  @P4 LEA R84, P5, R114, R84, 0x1 ;  /* 0x0000005472544211 */ /* 0x001fc800078a08ff */
[----:B------:R-:W-:-:S03]  /*1f90*/  @P4 LEA.HI.X R85, R114, R85, R36, 0x1, P5 ;  /* 0x0000005572554211 */ /* 0x000fc600028f0c24 */
[----:B------:R-:W0:Y:S01]  /*1fa0*/  @P6 LDC.64 R36, c[0x0][0x270] ;  /* 0x00009c00ff246b82 */ /* 0x000e220000000a00 */
[----:B-1----:R-:W-:Y:S02]  /*1fb0*/  IADD3 R79, R2, 0x160, RZ ;  /* 0x00000160024f7810 */ /* 0x002fe40007ffe0ff */
[----:B------:R-:W-:Y:S02]  /*1fc0*/  MOV R44, RZ ;  /* 0x000000ff002c7202 */ /* 0x000fe40000000f00 */
[----:B------:R-:W-:-:S04]  /*1fd0*/  SHF.R.S32.HI R99, RZ, 0x1f, R79 ;  /* 0x0000001fff637819 */ /* 0x000fc8000001144f */
[----:B------:R1:W5:Y:S01]  /*1fe0*/  @P1 LDG.E R44, desc[UR8][R112.64] ;  /* 0x00000008702c1981 */ /* 0x000362000c1e1900 */
[----:B------:R-:W-:Y:S02]  /*1ff0*/  LOP3.LUT P2, RZ, R30, 0x200000, RZ, 0xc0, !PT ;  /* 0x002000001eff7812 */ /* 0x000fe4000784c0ff */
[----:B-1----:R-:W-:Y:S02]  /*2000*/  @P6 MOV R112, R88 ;  /* 0x0000005800706202 */ /* 0x002fe40000000f00 */
[----:B------:R-:W-:Y:S01]  /*2010*/  @P6 MOV R113, R91 ;  /* 0x0000005b00716202 */ /* 0x000fe20000000f00 */
[-C--:B0-----:R-:W-:Y:S02]  /*2020*/  @P6 IMAD R52, R99, R36.reuse, RZ ;  /* 0x0000002463346224 */ /* 0x081fe400078e02ff */
[----:B------:R-:W-:-:S04]  /*2030*/  @P6 IMAD.WIDE.U32 R112, R79, R36, R112 ;  /* 0x000000244f706225 */ /* 0x000fc800078e0070 */
[----:B------:R-:W-:Y:S02]  /*2040*/  @P6 IMAD R37, R79, R37, R52 ;  /* 0x000000254f256224 */ /* 0x000fe400078e0234 */
[----:B------:R-:W0:Y:S01]  /*2050*/  @P6 LDC.64 R78, c[0x0][0x220] ;  /* 0x00008800ff4e6b82 */ /* 0x000e220000000a00 */
[----:B------:R-:W-:-:S06]  /*2060*/  MOV R48, RZ ;  /* 0x000000ff00307202 */ /* 0x000fcc0000000f00 */
[----:B------:R-:W4:Y:S01]  /*2070*/  @P2 LDG.E R48, desc[UR8][R110.64] ;  /* 0x000000086e302981 */ /* 0x000f22000c1e1900 */
[C---:B------:R-:W-:Y:S02]  /*2080*/  LOP3.LUT P2, RZ, R30.reuse, 0x8, RZ, 0xc0, !PT ;  /* 0x000000081eff7812 */ /* 0x040fe4000784c0ff */
[----:B------:R-:W-:Y:S02]  /*2090*/  @P6 IADD3 R36, R113, R37, RZ ;  /* 0x0000002571246210 */ /* 0x000fe40007ffe0ff */
[----:B------:R-:W-:Y:S02]  /*20a0*/  LOP3.LUT P0, RZ, R30, 0x100000, RZ, 0xc0, !PT ;  /* 0x001000001eff7812 */ /* 0x000fe4000780c0ff */
[----:B0-----:R-:W-:-:S11]  /*20b0*/  @P6 LEA R78, P5, R112, R78, 0x1 ;  /* 0x0000004e704e6211 */ /* 0x001fd600078a08ff */
[----:B------:R0:W4:Y:S01]  /*20c0*/  @P0 LDG.E R50, desc[UR8][R82.64] ;  /* 0x0000000852320981 */ /* 0x000122000c1e1900 */
[----:B------:R-:W-:Y:S02]  /*20d0*/  @P6 LEA.HI.X R79, R112, R79, R36, 0x1, P5 ;  /* 0x0000004f704f6211 */ /* 0x000fe400028f0c24 */
[----:B------:R-:W1:Y:S01]  /*20e0*/  @P2 LDC.64 R36, c[0x0][0x270] ;  /* 0x00009c00ff242b82 */ /* 0x000e620000000a00 */
[----:B------:R-:W-:Y:S02]  /*20f0*/  ISETP.NE.AND P6, PT, R41, RZ, PT ;  /* 0x000000ff2900720c */ /* 0x000fe40003fc5270 */
[----:B------:R-:W-:-:S04]  /*2100*/  IADD3 R41, R2, 0x170, RZ ;  /* 0x0000017002297810 */ /* 0x000fc80007ffe0ff */
[----:B0-----:R-:W-:Y:S02]  /*2110*/  SHF.R.S32.HI R83, RZ, 0x1f, R41 ;  /* 0x0000001fff537819 */ /* 0x001fe40000011429 */
[----:B------:R-:W-:Y:S02]  /*2120*/  @P2 MOV R110, R88 ;  /* 0x00000058006e2202 */ /* 0x000fe40000000f00 */
[----:B------:R-:W-:-:S03]  /*2130*/  @P2 MOV R111, R91 ;  /* 0x0000005b006f2202 */ /* 0x000fc60000000f00 */
[----:B------:R0:W4:Y:S01]  /*2140*/  @P6 LDG.E R54, desc[UR8][R80.64] ;  /* 0x0000000850366981 */ /* 0x000122000c1e1900 */
[-C--:B-1----:R-:W-:Y:S02]  /*2150*/  @P2 IMAD R58, R83, R36.reuse, RZ ;  /* 0x00000024533a2224 */ /* 0x082fe400078e02ff */
[----:B------:R-:W1:Y:S01]  /*2160*/  @P2 LDC.64 R82, c[0x0][0x220] ;  /* 0x00008800ff522b82 */ /* 0x000e620000000a00 */
[----:B------:R-:W-:Y:S01]  /*2170*/  LOP3.LUT P6, RZ, R30, 0x4, RZ, 0xc0, !PT ;  /* 0x000000041eff7812 */ /* 0x000fe200078cc0ff */
[----:B------:R-:W-:-:S04]  /*2180*/  @P2 IMAD.WIDE.U32 R110, R41, R36, R110 ;  /* 0x00000024296e2225 */ /* 0x000fc800078e006e */
[----:B------:R-:W-:-:S05]  /*2190*/  @P2 IMAD R37, R41, R37, R58 ;  /* 0x0000002529252224 */ /* 0x000fca00078e023a */
[----:B------:R-:W-:Y:S02]  /*21a0*/  @P2 IADD3 R36, R111, R37, RZ ;  /* 0x000000256f242210 */ /* 0x000fe40007ffe0ff */
[----:B-1----:R-:W-:-:S04]  /*21b0*/  @P2 LEA R82, P5, R110, R82, 0x1 ;  /* 0x000000526e522211 */ /* 0x002fc800078a08ff */
[----:B------:R-:W-:Y:S02]  /*21c0*/  @P2 LEA.HI.X R83, R110, R83, R36, 0x1, P5 ;  /* 0x000000536e532211 */ /* 0x000fe400028f0c24 */
[----:B------:R-:W1:Y:S01]  /*21d0*/  @P6 LDC.64 R36, c[0x0][0x270] ;  /* 0x00009c00ff246b82 */ /* 0x000e620000000a00 */
[----:B------:R-:W-:-:S04]  /*21e0*/  IADD3 R41, R2, 0x180, RZ ;  /* 0x0000018002297810 */ /* 0x000fc80007ffe0ff */
[----:B0-----:R-:W-:Y:S02]  /*21f0*/  SHF.R.S32.HI R81, RZ, 0x1f, R41 ;  /* 0x0000001fff517819 */ /* 0x001fe40000011429 */
[C---:B------:R-:W-:Y:S02]  /*2200*/  LOP3.LUT P1, RZ, R30.reuse, 0x80000, RZ, 0xc0, !PT ;  /* 0x000800001eff7812 */ /* 0x040fe4000782c0ff */
[C---:B------:R-:W-:Y:S02]  /*2210*/  LOP3.LUT P0, RZ, R30.reuse, 0x10000, RZ, 0xc0, !PT ;  /* 0x000100001eff7812 */ /* 0x040fe4000780c0ff */
[----:B------:R-:W-:Y:S02]  /*2220*/  MOV R52, RZ ;  /* 0x000000ff00347202 */ /* 0x000fe40000000f00 */
[----:B------:R-:W-:Y:S02]  /*2230*/  MOV R58, RZ ;  /* 0x000000ff003a7202 */ /* 0x000fe40000000f00 */
[----:B------:R-:W-:-:S05]  /*2240*/  LOP3.LUT P5, RZ, R30, 0x20000, RZ, 0xc0, !PT ;  /* 0x000200001eff7812 */ /* 0x000fca00078ac0ff */
[----:B------:R0:W4:Y:S01]  /*2250*/  @P1 LDG.E R52, desc[UR8][R108.64] ;  /* 0x000000086c341981 */ /* 0x000122000c1e1900 */
[----:B-1----:R-:W-:-:S03]  /*2260*/  @P6 IMAD R60, R81, R36, RZ ;  /* 0x00000024513c6224 */ /* 0x002fc600078e02ff */
[----:B------:R1:W4:Y:S01]  /*2270*/  @P0 LDG.E R58, desc[UR8][R104.64] ;  /* 0x00000008683a0981 */ /* 0x000322000c1e1900 */
[----:B------:R-:W2:Y:S01]  /*2280*/  @P6 LDC.64 R80, c[0x0][0x220] ;  /* 0x00008800ff506b82 */ /* 0x000ea20000000a00 */
[----:B------:R-:W-:Y:S02]  /*2290*/  ISETP.NE.AND P2, PT, R56, RZ, PT ;  /* 0x000000ff3800720c */ /* 0x000fe40003f45270 */
[----:B0-----:R-:W-:Y:S02]  /*22a0*/  @P6 MOV R108, R88 ;  /* 0x00000058006c6202 */ /* 0x001fe40000000f00 */
[----:B------:R-:W-:Y:S02]  /*22b0*/  @P6 MOV R109, R91 ;  /* 0x0000005b006d6202 */ /* 0x000fe40000000f00 */
[----:B------:R-:W-:Y:S01]  /*22c0*/  LOP3.LUT P0, RZ, R30, 0x1, RZ, 0xc0, !PT ;  /* 0x000000011eff7812 */ /* 0x000fe2000780c0ff */
[C---:B------:R-:W-:Y:S01]  /*22d0*/  @P6 IMAD R37, R41.reuse, R37, R60 ;  /* 0x0000002529256224 */ /* 0x040fe200078e023c */
[----:B------:R-:W-:Y:S01]  /*22e0*/  MOV R56, RZ ;  /* 0x000000ff00387202 */ /* 0x000fe20000000f00 */
[----:B------:R-:W-:-:S05]  /*22f0*/  @P6 IMAD.WIDE.U32 R108, R41, R36, R108 ;  /* 0x00000024296c6225 */ /* 0x000fca00078e006c */
[----:B------:R-:W4:Y:S01]  /*2300*/  @P5 LDG.E R56, desc[UR8][R106.64] ;  /* 0x000000086a385981 */ /* 0x000f22000c1e1900 */
[----:B------:R-:W-:Y:S02]  /*2310*/  @P6 IADD3 R36, R109, R37, RZ ;  /* 0x000000256d246210 */ /* 0x000fe40007ffe0ff */
[----:B--2---:R-:W-:-:S04]  /*2320*/  @P6 LEA R80, P5, R108, R80, 0x1 ;  /* 0x000000506c506211 */ /* 0x004fc800078a08ff */
[----:B------:R-:W-:Y:S02]  /*2330*/  @P6 LEA.HI.X R81, R108, R81, R36, 0x1, P5 ;  /* 0x000000516c516211 */ /* 0x000fe400028f0c24 */
[----:B------:R-:W0:Y:S01]  /*2340*/  @P0 LDC.64 R36, c[0x0][0x270] ;  /* 0x00009c00ff240b82 */ /* 0x000e220000000a00 */
[----:B------:R-:W-:Y:S02]  /*2350*/  LOP3.LUT P1, RZ, R30, 0x8000, RZ, 0xc0, !PT ;  /* 0x000080001eff7812 */ /* 0x000fe4000782c0ff */
[----:B------:R-:W-:Y:S02]  /*2360*/  IADD3 R41, R2, 0x190, RZ ;  /* 0x0000019002297810 */ /* 0x000fe40007ffe0ff */
[----:B------:R-:W-:Y:S02]  /*2370*/  MOV R60, RZ ;  /* 0x000000ff003c7202 */ /* 0x000fe40000000f00 */
[----:B------:R-:W-:Y:S02]  /*2380*/  SHF.R.S32.HI R99, RZ, 0x1f, R41 ;  /* 0x0000001fff637819 */ /* 0x000fe40000011429 */
[----:B-1----:R-:W-:-:S02]  /*2390*/  @P0 MOV R104, R88 ;  /* 0x0000005800680202 */ /* 0x002fc40000000f00 */
[----:B------:R-:W-:-:S03]  /*23a0*/  @P0 MOV R105, R91 ;  /* 0x0000005b00690202 */ /* 0x000fc60000000f00 */
[----:B------:R-:W2:Y:S01]  /*23b0*/  @P1 LDG.E R60, desc[UR8][R102.64] ;  /* 0x00000008663c1981 */ /* 0x000ea2000c1e1900 */
[----:B------:R-:W-:Y:S01]  /*23c0*/  ISETP.NE.AND P1, PT, R40, RZ, PT ;  /* 0x000000ff2800720c */ /* 0x000fe20003f25270 */
[-C--:B0-----:R-:W-:Y:S02]  /*23d0*/  @P0 IMAD R40, R99, R36.reuse, RZ ;  /* 0x0000002463280224 */ /* 0x081fe400078e02ff */
[----:B------:R-:W-:-:S04]  /*23e0*/  @P0 IMAD.WIDE.U32 R104, R41, R36, R104 ;  /* 0x0000002429680225 */ /* 0x000fc800078e0068 */
[----:B------:R-:W-:Y:S02]  /*23f0*/  @P0 IMAD R41, R41, R37, R40 ;  /* 0x0000002529290224 */ /* 0x000fe400078e0228 */
[----:B------:R-:W0:Y:S01]  /*2400*/  @P0 LDC.64 R36, c[0x0][0x220] ;  /* 0x00008800ff240b82 */ /* 0x000e220000000a00 */
[----:B------:R-:W-:Y:S02]  /*2410*/  LOP3.LUT P5, RZ, R30, 0x4000, RZ, 0xc0, !PT ;  /* 0x000040001eff7812 */ /* 0x000fe400078ac0ff */
[----:B------:R-:W-:Y:S02]  /*2420*/  MOV R62, RZ ;  /* 0x000000ff003e7202 */ /* 0x000fe40000000f00 */
[----:B------:R-:W-:-:S09]  /*2430*/  @P0 IADD3 R41, R105, R41, RZ ;  /* 0x0000002969290210 */ /* 0x000fd20007ffe0ff */
[----:B------:R1:W2:Y:S01]  /*2440*/  @P5 LDG.E R62, desc[UR8][R100.64] ;  /* 0x00000008643e5981 */ /* 0x0002a2000c1e1900 */
[----:B0-----:R-:W-:-:S04]  /*2450*/  @P0 LEA R40, P5, R104, R36, 0x1 ;  /* 0x0000002468280211 */ /* 0x001fc800078a08ff */
[----:B------:R-:W-:Y:S02]  /*2460*/  @P0 LEA.HI.X R41, R104, R37, R41, 0x1, P5 ;  /* 0x0000002568290211 */ /* 0x000fe400028f0c29 */
[----:B------:R-:W-:Y:S02]  /*2470*/  ISETP.NE.AND P0, PT, R64, RZ, PT ;  /* 0x000000ff4000720c */ /* 0x000fe40003f05270 */
[----:B------:R-:W-:-:S11]  /*2480*/  MOV R64, RZ ;  /* 0x000000ff00407202 */ /* 0x000fd60000000f00 */
[----:B------:R-:W2:Y:S01]  /*2490*/  @P0 LDG.E R64, desc[UR8][R42.64] ;  /* 0x000000082a400981 */ /* 0x000ea2000c1e1900 */
[----:B------:R-:W-:-:S13]  /*24a0*/  ISETP.NE.AND P0, PT, R66, RZ, PT ;  /* 0x000000ff4200720c */ /* 0x000fda0003f05270 */
[----:B------:R-:W0:Y:S01]  /*24b0*/  @P0 LDC.64 R36, c[0x0][0x270] ;  /* 0x00009c00ff240b82 */ /* 0x000e220000000a00 */
[----:B------:R-:W-:-:S04]  /*24c0*/  IADD3 R99, R2, 0x1a0, RZ ;  /* 0x000001a002637810 */ /* 0x000fc80007ffe0ff */
[----:B-1----:R-:W-:Y:S02]  /*24d0*/  SHF.R.S32.HI R101, RZ, 0x1f, R99 ;  /* 0x0000001fff657819 */ /* 0x002fe40000011463 */
[----:B------:R-:W-:Y:S02]  /*24e0*/  @P0 MOV R100, R88 ;  /* 0x0000005800640202 */ /* 0x000fe40000000f00 */
[----:B------:R-:W-:Y:S02]  /*24f0*/  LOP3.LUT P5, RZ, R30, 0x1000, RZ, 0xc0, !PT ;  /* 0x000010001eff7812 */ /* 0x000fe400078ac0ff */
[----:B------:R-:W-:-:S11]  /*2500*/  MOV R66, RZ ;  /* 0x000000ff00427202 */ /* 0x000fd60000000f00 */
[----:B------:R1:W2:Y:S01]  /*2510*/  @P5 LDG.E R66, desc[UR8][R68.64] ;  /* 0x0000000844425981 */ /* 0x0002a2000c1e1900 */
[----:B0-----:R-:W-:Y:S01]  /*2520*/  @P0 IMAD R102, R101, R36, RZ ;  /* 0x0000002465660224 */ /* 0x001fe200078e02ff */
[----:B------:R-:W-:-:S03]  /*2530*/  @P0 MOV R101, R91 ;  /* 0x0000005b00650202 */ /* 0x000fc60000000f00 */
[----:B------:R-:W-:-:S04]  /*2540*/  @P0 IMAD.WIDE.U32 R100, R99, R36, R100 ;  /* 0x0000002463640225 */ /* 0x000fc800078e0064 */
[----:B------:R-:W-:Y:S02]  /*2550*/  @P0 IMAD R99, R99, R37, R102 ;  /* 0x0000002563630224 */ /* 0x000fe400078e0266 */
[----:B------:R-:W0:Y:S01]  /*2560*/  @P0 LDC.64 R36, c[0x0][0x220] ;  /* 0x00008800ff240b82 */ /* 0x000e220000000a00 */
[----:B-1----:R-:W-:-:S06]  /*2570*/  CS2R R68, SRZ ;  /* 0x0000000000447805 */ /* 0x002fcc000001ff00 */
[----:B------:R1:W2:Y:S01]  /*2580*/  @P1 LDG.E R68, desc[UR8][R96.64] ;  /* 0x0000000860441981 */ /* 0x0002a2000c1e1900 */
[----:B------:R-:W-:Y:S02]  /*2590*/  ISETP.NE.AND P1, PT, R70, RZ, PT ;  /* 0x000000ff4600720c */ /* 0x000fe40003f25270 */
[----:B------:R-:W-:Y:S02]  /*25a0*/  @P0 IADD3 R43, R101, R99, RZ ;  /* 0x00000063652b0210 */ /* 0x000fe40007ffe0ff */
[----:B0-----:R-:W-:-:S04]  /*25b0*/  @P0 LEA R42, P5, R100, R36, 0x1 ;  /* 0x00000024642a0211 */ /* 0x001fc800078a08ff */
[----:B------:R-:W-:-:S05]  /*25c0*/  @P0 LEA.HI.X R43, R100, R37, R43, 0x1, P5 ;  /* 0x00000025642b0211 */ /* 0x000fca00028f0c2b */
[----:B------:R-:W0:Y:S01]  /*25d0*/  @P1 LDC.64 R36, c[0x0][0x270] ;  /* 0x00009c00ff241b82 */ /* 0x000e220000000a00 */
[----:B------:R-:W-:-:S04]  /*25e0*/  IADD3 R99, R2, 0x1b0, RZ ;  /* 0x000001b002637810 */ /* 0x000fc80007ffe0ff */
[----:B------:R-:W-:Y:S02]  /*25f0*/  SHF.R.S32.HI R101, RZ, 0x1f, R99 ;  /* 0x0000001fff657819 */ /* 0x000fe40000011463 */
[----:B------:R-:W-:-:S03]  /*2600*/  @P1 MOV R100, R88 ;  /* 0x0000005800641202 */ /* 0x000fc60000000f00 */
[----:B0-----:R-:W-:Y:S01]  /*2610*/  @P1 IMAD R70, R101, R36, RZ ;  /* 0x0000002465461224 */ /* 0x001fe200078e02ff */
[----:B------:R-:W-:-:S03]  /*2620*/  @P1 MOV R101, R91 ;  /* 0x0000005b00651202 */ /* 0x000fc60000000f00 */
[----:B------:R-:W-:-:S04]  /*2630*/  @P1 IMAD.WIDE.U32 R100, R99, R36, R100 ;  /* 0x0000002463641225 */ /* 0x000fc800078e0064 */
[----:B------:R-:W-:Y:S02]  /*2640*/  @P1 IMAD R99, R99, R37, R70 ;  /* 0x0000002563631224 */ /* 0x000fe400078e0246 */
[----:B------:R-:W1:Y:S01]  /*2650*/  @P1 LDC.64 R36, c[0x0][0x220] ;  /* 0x00008800ff241b82 */ /* 0x000e620000000a00 */
[----:B------:R-:W-:Y:S02]  /*2660*/  LOP3.LUT P5, RZ, R30, 0x400, RZ, 0xc0, !PT ;  /* 0x000004001eff7812 */ /* 0x000fe400078ac0ff */
[----:B------:R-:W-:-:S11]  /*2670*/  @P1 IADD3 R70, R101, R99, RZ ;  /* 0x0000006365461210 */ /* 0x000fd60007ffe0ff */
[----:B------:R0:W2:Y:S01]  /*2680*/  @P5 LDG.E R69, desc[UR8][R72.64] ;  /* 0x0000000848455981 */ /* 0x0000a2000c1e1900 */
[----:B-1----:R-:W-:-:S04]  /*2690*/  @P1 LEA R96, P5, R100, R36, 0x1 ;  /* 0x0000002464601211 */ /* 0x002fc800078a08ff */
[----:B------:R-:W-:Y:S02]  /*26a0*/  @P1 LEA.HI.X R97, R100, R37, R70, 0x1, P5 ;  /* 0x0000002564611211 */ /* 0x000fe400028f0c46 */
[----:B------:R-:W-:-:S06]  /*26b0*/  MOV R70, RZ ;  /* 0x000000ff00467202 */ /* 0x000fcc0000000f00 */
[----:B------:R1:W2:Y:S01]  /*26c0*/  @P2 LDG.E R70, desc[UR8][R92.64] ;  /* 0x000000085c462981 */ /* 0x0002a2000c1e1900 */
[----:B------:R-:W-:-:S13]  /*26d0*/  ISETP.NE.AND P2, PT, R98, RZ, PT ;  /* 0x000000ff6200720c */ /* 0x000fda0003f45270 */
[----:B------:R-:W3:Y:S01]  /*26e0*/  @P2 LDC.64 R36, c[0x0][0x270] ;  /* 0x00009c00ff242b82 */ /* 0x000ee20000000a00 */
[----:B0-----:R-:W-:-:S04]  /*26f0*/  IADD3 R73, R2, 0x1c0, RZ ;  /* 0x000001c002497810 */ /* 0x001fc80007ffe0ff */
[----:B------:R-:W-:Y:S02]  /*2700*/  SHF.R.S32.HI R99, RZ, 0x1f, R73 ;  /* 0x0000001fff637819 */ /* 0x000fe40000011449 */
[----:B------:R-:W-:-:S03]  /*2710*/  @P2 MOV R98, R88 ;  /* 0x0000005800622202 */ /* 0x000fc60000000f00 */
[----:B---3--:R-:W-:Y:S01]  /*2720*/  @P2 IMAD R100, R99, R36, RZ ;  /* 0x0000002463642224 */ /* 0x008fe200078e02ff */
[----:B------:R-:W-:-:S03]  /*2730*/  @P2 MOV R99, R91 ;  /* 0x0000005b00632202 */ /* 0x000fc60000000f00 */
[----:B------:R-:W-:-:S04]  /*2740*/  @P2 IMAD.WIDE.U32 R98, R73, R36, R98 ;  /* 0x0000002449622225 */ /* 0x000fc800078e0062 */
[----:B------:R-:W-:Y:S02]  /*2750*/  @P2 IMAD R73, R73, R37, R100 ;  /* 0x0000002549492224 */ /* 0x000fe400078e0264 */
[----:B------:R-:W1:Y:S01]  /*2760*/  @P2 LDC.64 R36, c[0x0][0x220] ;  /* 0x00008800ff242b82 */ /* 0x000e620000000a00 */
[----:B------:R-:W-:Y:S02]  /*2770*/  LOP3.LUT P5, RZ, R30, 0x100, RZ, 0xc0, !PT ;  /* 0x000001001eff7812 */ /* 0x000fe400078ac0ff */
[----:B------:R-:W-:Y:S02]  /*2780*/  MOV R72, RZ ;  /* 0x000000ff00487202 */ /* 0x000fe40000000f00 */
[----:B------:R-:W-:-:S09]  /*2790*/  @P2 IADD3 R73, R99, R73, RZ ;  /* 0x0000004963492210 */ /* 0x000fd20007ffe0ff */
[----:B------:R0:W3:Y:S01]  /*27a0*/  @P5 LDG.E R72, desc[UR8][R74.64] ;  /* 0x000000084a485981 */ /* 0x0000e2000c1e1900 */
[----:B-1----:R-:W-:-:S04]  /*27b0*/  @P2 LEA R92, P5, R98, R36, 0x1 ;  /* 0x00000024625c2211 */ /* 0x002fc800078a08ff */
[----:B------:R-:W-:Y:S02]  /*27c0*/  @P2 LEA.HI.X R93, R98, R37, R73, 0x1, P5 ;  /* 0x00000025625d2211 */ /* 0x000fe400028f0c49 */
[----:B------:R-:W-:-:S06]  /*27d0*/  MOV R73, RZ ;  /* 0x000000ff00497202 */ /* 0x000fcc0000000f00 */
[----:B------:R-:W3:Y:S01]  /*27e0*/  @P3 LDG.E R73, desc[UR8][R86.64] ;  /* 0x0000000856493981 */ /* 0x000ee2000c1e1900 */
[----:B------:R-:W-:-:S13]  /*27f0*/  ISETP.NE.AND P3, PT, R95, RZ, PT ;  /* 0x000000ff5f00720c */ /* 0x000fda0003f65270 */
[----:B------:R-:W1:Y:S01]  /*2800*/  @P3 LDC.64 R36, c[0x0][0x270] ;  /* 0x00009c00ff243b82 */ /* 0x000e620000000a00 */
[----:B0-----:R-:W-:-:S04]  /*2810*/  IADD3 R75, R2, 0x1d0, RZ ;  /* 0x000001d0024b7810 */ /* 0x001fc80007ffe0ff */
[----:B------:R-:W-:Y:S02]  /*2820*/  SHF.R.S32.HI R95, RZ, 0x1f, R75 ;  /* 0x0000001fff5f7819 */ /* 0x000fe4000001144b */
[----:B------:R-:W-:Y:S02]  /*2830*/  @P3 MOV R100, R88 ;  /* 0x0000005800643202 */ /* 0x000fe40000000f00 */
[----:B------:R-:W-:Y:S01]  /*2840*/  @P3 MOV R101, R91 ;  /* 0x0000005b00653202 */ /* 0x000fe20000000f00 */
[-C--:B-1----:R-:W-:Y:S02]  /*2850*/  @P3 IMAD R98, R95, R36.reuse, RZ ;  /* 0x000000245f623224 */ /* 0x082fe400078e02ff */
[----:B------:R-:W-:-:S04]  /*2860*/  @P3 IMAD.WIDE.U32 R100, R75, R36, R100 ;  /* 0x000000244b643225 */ /* 0x000fc800078e0064 */
[----:B------:R-:W-:Y:S02]  /*2870*/  @P3 IMAD R75, R75, R37, R98 ;  /* 0x000000254b4b3224 */ /* 0x000fe400078e0262 */
[----:B------:R-:W0:Y:S01]  /*2880*/  @P3 LDC.64 R36, c[0x0][0x220] ;  /* 0x00008800ff243b82 */ /* 0x000e220000000a00 */
[----:B------:R-:W-:Y:S02]  /*2890*/  LOP3.LUT P5, RZ, R30, 0x40, RZ, 0xc0, !PT ;  /* 0x000000401eff7812 */ /* 0x000fe400078ac0ff */
[----:B------:R-:W-:Y:S02]  /*28a0*/  MOV R74, RZ ;  /* 0x000000ff004a7202 */ /* 0x000fe40000000f00 */
[----:B------:R-:W-:-:S09]  /*28b0*/  @P3 IADD3 R75, R101, R75, RZ ;  /* 0x0000004b654b3210 */ /* 0x000fd20007ffe0ff */
[----:B------:R1:W3:Y:S01]  /*28c0*/  @P5 LDG.E R74, desc[UR8][R76.64] ;  /* 0x000000084c4a5981 */ /* 0x0002e2000c1e1900 */
[----:B0-----:R-:W-:-:S04]  /*28d0*/  @P3 LEA R98, P5, R100, R36, 0x1 ;  /* 0x0000002464623211 */ /* 0x001fc800078a08ff */
[----:B------:R-:W-:Y:S02]  /*28e0*/  @P3 LEA.HI.X R99, R100, R37, R75, 0x1, P5 ;  /* 0x0000002564633211 */ /* 0x000fe400028f0c4b */
[----:B------:R-:W-:-:S06]  /*28f0*/  MOV R75, RZ ;  /* 0x000000ff004b7202 */ /* 0x000fcc0000000f00 */
[----:B------:R-:W3:Y:S01]  /*2900*/  @P4 LDG.E R75, desc[UR8][R84.64] ;  /* 0x00000008544b4981 */ /* 0x000ee2000c1e1900 */
[----:B------:R-:W-:-:S13]  /*2910*/  ISETP.NE.AND P4, PT, R94, RZ, PT ;  /* 0x000000ff5e00720c */ /* 0x000fda0003f85270 */
[----:B------:R-:W0:Y:S01]  /*2920*/  @P4 LDC.64 R36, c[0x0][0x270] ;  /* 0x00009c00ff244b82 */ /* 0x000e220000000a00 */
[----:B-1----:R-:W-:-:S04]  /*2930*/  IADD3 R77, R2, 0x1e0, RZ ;  /* 0x000001e0024d7810 */ /* 0x002fc80007ffe0ff */
[----:B------:R-:W-:Y:S02]  /*2940*/  SHF.R.S32.HI R87, RZ, 0x1f, R77 ;  /* 0x0000001fff577819 */ /* 0x000fe4000001144d */
[----:B------:R-:W-:-:S03]  /*2950*/  @P4 MOV R86, R88 ;  /* 0x0000005800564202 */ /* 0x000fc60000000f00 */
[----:B0-----:R-:W-:Y:S01]  /*2960*/  @P4 IMAD R94, R87, R36, RZ ;  /* 0x00000024575e4224 */ /* 0x001fe200078e02ff */
[----:B------:R-:W-:-:S03]  /*2970*/  @P4 MOV R87, R91 ;  /* 0x0000005b00574202 */ /* 0x000fc60000000f00 */
        /* <DEDUP_REMOVED lines=9> */
[----:B------:R-:W-:Y:S02]  /*2a10*/  LOP3.LUT P5, RZ, R30, 0x8, RZ, 0xc0, !PT ;  /* 0x000000081eff7812 */ /* 0x000fe400078ac0ff */
[----:B-1----:R-:W-:Y:S02]  /*2a20*/  CS2R R78, SRZ ;  /* 0x00000000004e7805 */ /* 0x002fe4000001ff00 */
[----:B------:R-:W-:-:S04]  /*2a30*/  IADD3 R85, R2, 0x1f0, RZ ;  /* 0x000001f002557810 */ /* 0x000fc80007ffe0ff */
[----:B------:R-:W-:Y:S01]  /*2a40*/  SHF.R.S32.HI R77, RZ, 0x1f, R85 ;  /* 0x0000001fff4d7819 */ /* 0x000fe20000011455 */
[----:B------:R-:W3:Y:S04]  /*2a50*/  @P6 LDG.E R78, desc[UR8][R80.64] ;  /* 0x00000008504e6981 */ /* 0x000ee8000c1e1900 */
[----:B------:R0:W3:Y:S01]  /*2a60*/  @P5 LDG.E R79, desc[UR8][R82.64] ;  /* 0x00000008524f5981 */ /* 0x0000e2000c1e1900 */
[----:B------:R-:W-:-:S04]  /*2a70*/  ISETP.GE.U32.AND P5, PT, R85, UR12, PT ;  /* 0x0000000c55007c0c */ /* 0x000fc8000bfa6070 */
[----:B------:R-:W-:-:S04]  /*2a80*/  ISETP.GE.AND.EX P5, PT, R77, UR13, PT, P5 ;  /* 0x0000000d4d007c0c */ /* 0x000fc8000bfa6350 */
[----:B------:R-:W-:-:S13]  /*2a90*/  ISETP.GT.U32.OR P5, PT, R0, 0x1bf, P5 ;  /* 0x000001bf0000780c */ /* 0x000fda0002fa4470 */
[----:B------:R-:W1:Y:S01]  /*2aa0*/  @!P5 LDC.64 R36, c[0x0][0x270] ;  /* 0x00009c00ff24db82 */ /* 0x000e620000000a00 */
[----:B0-----:R-:W-:Y:S02]  /*2ab0*/  @!P5 MOV R82, R88 ;  /* 0x000000580052d202 */ /* 0x001fe40000000f00 */
[----:B------:R-:W-:-:S03]  /*2ac0*/  @!P5 MOV R83, R91 ;  /* 0x0000005b0053d202 */ /* 0x000fc60000000f00 */
[----:B-1----:R-:W-:-:S04]  /*2ad0*/  @!P5 IMAD.WIDE.U32 R82, R85, R36, R82 ;  /* 0x000000245552d225 */ /* 0x002fc800078e0052 */
[----:B------:R-:W-:-:S04]  /*2ae0*/  @!P5 IMAD R36, R77, R36, RZ ;  /* 0x000000244d24d224 */ /* 0x000fc800078e02ff */
[----:B------:R-:W-:Y:S02]  /*2af0*/  @!P5 IMAD R81, R85, R37, R36 ;  /* 0x000000255551d224 */ /* 0x000fe400078e0224 */
[----:B------:R-:W0:Y:S03]  /*2b00*/  @!P5 LDC.64 R36, c[0x0][0x220] ;  /* 0x00008800ff24db82 */ /* 0x000e260000000a00 */
[----:B------:R-:W-:Y:S02]  /*2b10*/  @!P5 IADD3 R80, R83, R81, RZ ;  /* 0x000000515350d210 */ /* 0x000fe40007ffe0ff */
[----:B------:R-:W-:Y:S02]  /*2b20*/  CS2R R86, SRZ ;  /* 0x0000000000567805 */ /* 0x000fe4000001ff00 */
[----:B------:R-:W-:-:S04]  /*2b30*/  CS2R R84, SRZ ;  /* 0x0000000000547805 */ /* 0x000fc8000001ff00 */
[----:B------:R-:W3:Y:S04]  /*2b40*/  @P0 LDG.E R86, desc[UR8][R42.64] ;  /* 0x000000082a560981 */ /* 0x000ee8000c1e1900 */
[----:B------:R-:W3:Y:S01]  /*2b50*/  @P2 LDG.E R84, desc[UR8][R92.64] ;  /* 0x000000085c542981 */ /* 0x000ee2000c1e1900 */
[----:B0-----:R-:W-:-:S04]  /*2b60*/  @!P5 LEA R36, P6, R82, R36, 0x1 ;  /* 0x000000245224d211 */ /* 0x001fc800078c08ff */
[----:B------:R-:W-:Y:S02]  /*2b70*/  @!P5 LEA.HI.X R37, R82, R37, R80, 0x1, P6 ;  /* 0x000000255225d211 */ /* 0x000fe400030f0c50 */
[----:B------:R-:W-:-:S13]  /*2b80*/  LOP3.LUT P6, RZ, R30, 0x4000000, RZ, 0xc0, !PT ;  /* 0x040000001eff7812 */ /* 0x000fda00078cc0ff */
[----:B------:R0:W5:Y:S01]  /*2b90*/  @P6 LDG.E R87, desc[UR8][R38.64] ;  /* 0x0000000826576981 */ /* 0x000162000c1e1900 */
[----:B------:R-:W-:-:S06]  /*2ba0*/  CS2R R80, SRZ ;  /* 0x0000000000507805 */ /* 0x000fcc000001ff00 */
[----:B------:R5:W3:Y:S01]  /*2bb0*/  @!P5 LDG.E R81, desc[UR8][R36.64] ;  /* 0x000000082451d981 */ /* 0x000ae2000c1e1900 */
[----:B------:R-:W-:-:S03]  /*2bc0*/  LOP3.LUT P5, RZ, R30, 0x1, RZ, 0xc0, !PT ;  /* 0x000000011eff7812 */ /* 0x000fc600078ac0ff */
[----:B------:R-:W3:Y:S10]  /*2bd0*/  @P1 LDG.E R80, desc[UR8][R96.64] ;  /* 0x0000000860501981 */ /* 0x000ef4000c1e1900 */
[----:B------:R1:W3:Y:S01]  /*2be0*/  @P5 LDG.E R85, desc[UR8][R40.64] ;  /* 0x0000000828555981 */ /* 0x0002e2000c1e1900 */
[----:B------:R-:W-:-:S06]  /*2bf0*/  CS2R R82, SRZ ;  /* 0x0000000000527805 */ /* 0x000fcc000001ff00 */
[----:B------:R-:W3:Y:S04]  /*2c00*/  @P3 LDG.E R82, desc[UR8][R98.64] ;  /* 0x0000000862523981 */ /* 0x000ee8000c1e1900 */
[----:B------:R-:W3:Y:S01]  /*2c10*/  @P4 LDG.E R83, desc[UR8][R94.64] ;  /* 0x000000085e534981 */ /* 0x000ee2000c1e1900 */
[----:B0-----:R-:W-:-:S05]  /*2c20*/  HADD2.F32 R39, -RZ, R32.H1_H1 ;  /* 0x30000020ff277230 */ /* 0x001fca0000004100 */
[----:B------:R-:W-:Y:S01]  /*2c30*/  FMUL.FTZ R43, R39, R39 ;  /* 0x00000027272b7220 */ /* 0x000fe20000410000 */
[--C-:B-----5:R-:W-:Y:S02]  /*2c40*/  HADD2.F32 R37, -RZ, R87.reuse.H1_H1 ;  /* 0x30000057ff257230 */ /* 0x120fe40000004100 */
[----:B------:R-:W-:-:S03]  /*2c50*/  HADD2.F32 R36, -RZ, R87.H0_H0 ;  /* 0x20000057ff247230 */ /* 0x000fc60000004100 */
[----:B-1----:R-:W-:Y:S02]  /*2c60*/  FMUL.FTZ R41, R37, R37 ;  /* 0x0000002525297220 */ /* 0x002fe40000410000 */
[C---:B------:R-:W-:Y:S02]  /*2c70*/  FADD.FTZ R37, R36.reuse, R37 ;  /* 0x0000002524257221 */ /* 0x040fe40000010000 */
[----:B------:R-:W-:Y:S01]  /*2c80*/  FFMA.FTZ R41, R36, R36, R41 ;  /* 0x0000002424297223 */ /* 0x000fe20000010029 */
[----:B------:R-:W-:Y:S02]  /*2c90*/  HADD2.F32 R36, -RZ, R32.H0_H0 ;  /* 0x20000020ff247230 */ /* 0x000fe40000004100 */
[----:B------:R-:W-:Y:S01]  /*2ca0*/  FADD.FTZ R37, RZ, R37 ;  /* 0x00000025ff257221 */ /* 0x000fe20000010000 */
[----:B------:R-:W-:Y:S02]  /*2cb0*/  FADD.FTZ R41, RZ, R41 ;  /* 0x00000029ff297221 */ /* 0x000fe40000010000 */
[C---:B------:R-:W-:Y:S01]  /*2cc0*/  FADD.FTZ R38, R36.reuse, R39 ;  /* 0x0000002724267221 */ /* 0x040fe20000010000 */
[----:B------:R-:W-:Y:S01]  /*2cd0*/  FFMA.FTZ R36, R36, R36, R43 ;  /* 0x0000002424247223 */ /* 0x000fe2000001002b */
[----:B------:R-:W-:-:S02]  /*2ce0*/  HADD2.F32 R39, -RZ, R34.H1_H1 ;  /* 0x30000022ff277230 */ /* 0x000fc40000004100 */
[----:B------:R-:W-:Y:S01]  /*2cf0*/  FADD.FTZ R37, R37, R38 ;  /* 0x0000002625257221 */ /* 0x000fe20000010000 */
[----:B------:R-:W-:Y:S02]  /*2d00*/  HADD2.F32 R38, -RZ, R34.H0_H0 ;  /* 0x20000022ff267230 */ /* 0x000fe40000004100 */
[----:B------:R-:W-:Y:S01]  /*2d10*/  FADD.FTZ R36, R41, R36 ;  /* 0x0000002429247221 */ /* 0x000fe20000010000 */
[----:B------:R-:W-:Y:S02]  /*2d20*/  FMUL.FTZ R41, R39, R39 ;  /* 0x0000002727297220 */ /* 0x000fe40000410000 */
[C---:B------:R-:W-:Y:S02]  /*2d30*/  FADD.FTZ R40, R38.reuse, R39 ;  /* 0x0000002726287221 */ /* 0x040fe40000010000 */
[----:B------:R-:W-:Y:S01]  /*2d40*/  FFMA.FTZ R41, R38, R38, R41 ;  /* 0x0000002626297223 */ /* 0x000fe20000010029 */
[--C-:B------:R-:W-:Y:S02]  /*2d50*/  HADD2.F32 R39, -RZ, R44.reuse.H1_H1 ;  /* 0x3000002cff277230 */ /* 0x100fe40000004100 */
[----:B------:R-:W-:-:S02]  /*2d60*/  HADD2.F32 R38, -RZ, R44.H0_H0 ;  /* 0x2000002cff267230 */ /* 0x000fc40000004100 */
[----:B------:R-:W-:Y:S01]  /*2d70*/  FADD.FTZ R36, R36, R41 ;  /* 0x0000002924247221 */ /* 0x000fe20000010000 */
[----:B------:R-:W-:Y:S01]  /*2d80*/  FMUL.FTZ R41, R39, R39 ;  /* 0x0000002727297220 */ /* 0x000fe20000410000 */
[----:B------:R-:W-:Y:S01]  /*2d90*/  FADD.FTZ R37, R37, R40 ;  /* 0x0000002825257221 */ /* 0x000fe20000010000 */
[C---:B------:R-:W-:Y:S01]  /*2da0*/  FADD.FTZ R40, R38.reuse, R39 ;  /* 0x0000002726287221 */ /* 0x040fe20000010000 */
[--C-:B----4-:R-:W-:Y:S02]  /*2db0*/  HADD2.F32 R39, -RZ, R46.reuse.H1_H1 ;  /* 0x3000002eff277230 */ /* 0x110fe40000004100 */
[----:B------:R-:W-:Y:S01]  /*2dc0*/  FFMA.FTZ R41, R38, R38, R41 ;  /* 0x0000002626297223 */ /* 0x000fe20000010029 */
[----:B------:R-:W-:-:S03]  /*2dd0*/  HADD2.F32 R38, -RZ, R46.H0_H0 ;  /* 0x2000002eff267230 */ /* 0x000fc60000004100 */
[----:B------:R-:W-:Y:S01]  /*2de0*/  FADD.FTZ R36, R36, R41 ;  /* 0x0000002924247221 */ /* 0x000fe20000010000 */
[----:B------:R-:W-:Y:S01]  /*2df0*/  FMUL.FTZ R41, R39, R39 ;  /* 0x0000002727297220 */ /* 0x000fe20000410000 */
[----:B------:R-:W-:Y:S01]  /*2e00*/  FADD.FTZ R37, R37, R40 ;  /* 0x0000002825257221 */ /* 0x000fe20000010000 */
[C---:B------:R-:W-:Y:S01]  /*2e10*/  FADD.FTZ R40, R38.reuse, R39 ;  /* 0x0000002726287221 */ /* 0x040fe20000010000 */
[--C-:B------:R-:W-:Y:S02]  /*2e20*/  HADD2.F32 R39, -RZ, R48.reuse.H1_H1 ;  /* 0x30000030ff277230 */ /* 0x100fe40000004100 */
        /* <DEDUP_REMOVED lines=41> */
[--C-:B--2---:R-:W-:Y:S02]  /*30c0*/  HADD2.F32 R39, -RZ, R60.reuse.H1_H1 ;  /* 0x3000003cff277230 */ /* 0x104fe40000004100 */
        /* <DEDUP_REMOVED lines=48> */
[--C-:B---3--:R-:W-:Y:S02]  /*33d0*/  HADD2.F32 R39, -RZ, R72.reuse.H1_H1 ;  /* 0x30000048ff277230 */ /* 0x108fe40000004100 */
        /* <DEDUP_REMOVED lines=85> */
[----:B------:R-:W0:Y:S01]  /*3930*/  S2R R92, SR_LANEID ;  /* 0x00000000005c7919 */ /* 0x000e220000000000 */
[----:B------:R-:W-:Y:S02]  /*3940*/  HADD2.F32 R38, -RZ, R83.H0_H0 ;  /* 0x20000053ff267230 */ /* 0x000fe40000004100 */
[----:B------:R-:W-:Y:S01]  /*3950*/  FADD.FTZ R36, R36, R41 ;  /* 0x0000002924247221 */ /* 0x000fe20000010000 */
[----:B------:R-:W-:Y:S01]  /*3960*/  FMUL.FTZ R41, R39, R39 ;  /* 0x0000002727297220 */ /* 0x000fe20000410000 */
[----:B------:R-:W-:Y:S01]  /*3970*/  FADD.FTZ R37, R37, R40 ;  /* 0x0000002825257221 */ /* 0x000fe20000010000 */
[----:B------:R-:W-:Y:S01]  /*3980*/  FADD.FTZ R40, R38, R39 ;  /* 0x0000002726287221 */ /* 0x000fe20000010000 */
[----:B------:R-:W-:-:S02]  /*3990*/  HADD2.F32 R39, -RZ, R81.H1_H1 ;  /* 0x30000051ff277230 */ /* 0x000fc40000004100 */
[----:B------:R-:W-:Y:S01]  /*39a0*/  FFMA.FTZ R41, R38, R38, R41 ;  /* 0x0000002626297223 */ /* 0x000fe20000010029 */
[----:B------:R-:W-:Y:S02]  /*39b0*/  HADD2.F32 R38, -RZ, R81.H0_H0 ;  /* 0x20000051ff267230 */ /* 0x000fe40000004100 */
[----:B------:R-:W-:Y:S01]  /*39c0*/  FADD.FTZ R37, R37, R40 ;  /* 0x0000002825257221 */ /* 0x000fe20000010000 */
[----:B------:R-:W-:Y:S01]  /*39d0*/  FADD.FTZ R36, R36, R41 ;  /* 0x0000002924247221 */ /* 0x000fe20000010000 */
[----:B------:R-:W-:Y:S01]  /*39e0*/  FMUL.FTZ R41, R39, R39 ;  /* 0x0000002727297220 */ /* 0x000fe20000410000 */
[----:B------:R-:W-:-:S03]  /*39f0*/  FADD.FTZ R40, R38, R39 ;  /* 0x0000002726287221 */ /* 0x000fc60000010000 */
[----:B------:R-:W-:Y:S01]  /*3a00*/  FFMA.FTZ R41, R38, R38, R41 ;  /* 0x0000002626297223 */ /* 0x000fe20000010029 */
[----:B------:R-:W-:-:S03]  /*3a10*/  FADD.FTZ R42, R37, R40 ;  /* 0x00000028252a7221 */ /* 0x000fc60000010000 */
        /* <DEDUP_REMOVED lines=26> */
[----:B--2---:R-:W-:-:S10]  /*3bc0*/  ULEA UR5, UR6, UR5, 0x18 ;  /* 0x0000000506057291 */ /* 0x004fd4000f8ec03f */
        /* <DEDUP_REMOVED lines=8> */
[----:B------:R-:W-:Y:S01]  /*3c50*/  BAR.SYNC.DEFER_BLOCKING 0x0 ;  /* 0x0000000000007b1d */ /* 0x000fe20000010000 */
[----:B------:R-:W-:-:S05]  /*3c60*/  ISETP.NE.AND P5, PT, R0, RZ, PT ;  /* 0x000000ff0000720c */ /* 0x000fca0003fa5270 */
[----:B------:R-:W-:Y:S08]  /*3c70*/  BSSY B0, `(.L_x_3898) ;  /* 0x0000026000007945 */ /* 0x000ff00003800000 */
[----:B0-----:R-:W-:Y:S05]  /*3c80*/  @P5 BRA `(.L_x_3899) ;  /* 0x0000000000905947 */ /* 0x001fea0003800000 */
[----:B------:R-:W0:Y:S01]  /*3c90*/  S2UR UR6, SR_CgaCtaId ;  /* 0x00000000000679c3 */ /* 0x000e220000008800 */
[----:B------:R-:W-:Y:S02]  /*3ca0*/  UMOV UR5, 0x400 ;  /* 0x0000040000057882 */ /* 0x000fe40000000000 */
[----:B0-----:R-:W-:-:S09]  /*3cb0*/  ULEA UR5, UR6, UR5, 0x18 ;  /* 0x0000000506057291 */ /* 0x001fd2000f8ec03f */
[----:B------:R-:W0:Y:S04]  /*3cc0*/  LDS.64 R40, [UR5+0x18] ;  /* 0x00001805ff287984 */ /* 0x000e280008000a00 */
[----:B------:R-:W1:Y:S01]  /*3cd0*/  LDS.128 R36, [UR5+0x20] ;  /* 0x00002005ff247984 */ /* 0x000e620008000c00 */
[----:B0-----:R-:W-:Y:S01]  /*3ce0*/  FADD.FTZ R93, R42, R40 ;  /* 0x000000282a5d7221 */ /* 0x001fe20000010000 */
[----:B------:R-:W-:-:S03]  /*3cf0*/  FADD.FTZ R40, R43, R41 ;  /* 0x000000292b287221 */ /* 0x000fc60000010000 */
[----:B-1----:R-:W-:Y:S01]  /*3d00*/  FADD.FTZ R93, R93, R36 ;  /* 0x000000245d5d7221 */ /* 0x002fe20000010000 */
[----:B------:R-:W-:Y:S02]  /*3d10*/  FADD.FTZ R36, R40, R37 ;  /* 0x0000002528247221 */ /* 0x000fe40000010000 */
[----:B------:R-:W0:Y:S01]  /*3d20*/  LDS.128 R40, [UR5+0x30] ;  /* 0x00003005ff287984 */ /* 0x000e220008000c00 */
[----:B------:R-:W-:Y:S01]  /*3d30*/  FADD.FTZ R93, R93, R38 ;  /* 0x000000265d5d7221 */ /* 0x000fe20000010000 */
[----:B------:R-:W-:-:S03]  /*3d40*/  FADD.FTZ R36, R36, R39 ;  /* 0x0000002724247221 */ /* 0x000fc60000010000 */
[----:B0-----:R-:W-:Y:S01]  /*3d50*/  FADD.FTZ R93, R93, R40 ;  /* 0x000000285d5d7221 */ /* 0x001fe20000010000 */
        /* <DEDUP_REMOVED lines=20> */
[----:B------:R-:W-:-:S03]  /*3ea0*/  FADD.FTZ R36, R36, R41 ;  /* 0x0000002924247221 */ /* 0x000fc60000010000 */
[----:B------:R-:W-:Y:S01]  /*3eb0*/  FADD.FTZ R42, R93, R42 ;  /* 0x0000002a5d2a7221 */ /* 0x000fe20000010000 */
[----:B------:R-:W-:-:S07]  /*3ec0*/  FADD.FTZ R43, R36, R43 ;  /* 0x0000002b242b7221 */ /* 0x000fce0000010000 */
.L_x_3899:
[----:B------:R-:W-:Y:S05]  /*3ed0*/  BSYNC B0 ;  /* 0x0000000000007941 */ /* 0x000fea0003800000 */
.L_x_3898:
[----:B------:R-:W0:Y:S02]  /*3ee0*/  LDC R40, c[0x0][0xc] ;  /* 0x00000300ff287b82 */ /* 0x000e240000000800 */
[----:B0-----:R-:W-:-:S13]  /*3ef0*/  ISETP.GE.U32.AND P6, PT, R40, 0x2, PT ;  /* 0x000000022800780c */ /* 0x001fda0003fc6070 */
[----:B------:R-:W-:Y:S05]  /*3f00*/  @!P6 BRA `(.L_x_3900) ;  /* 0x000000080070e947 */ /* 0x000fea0003800000 */
[----:B------:R-:W-:Y:S05]  /*3f10*/  @P5 BRA `(.L_x_3901) ;  /* 0x0000000000745947 */ /* 0x000fea0003800000 */
[----:B------:R-:W0:Y:S01]  /*3f20*/  S2R R92, SR_CTAID.Y ;  /* 0x00000000005c7919 */ /* 0x000e220000002600 */
[----:B------:R-:W1:Y:S01]  /*3f30*/  LDC R93, c[0x0][0x10] ;  /* 0x00000400ff5d7b82 */ /* 0x000e620000000800 */
[C---:B------:R-:W-:Y:S02]  /*3f40*/  LOP3.LUT R38, R26.reuse, 0x1, RZ, 0xc0, !PT ;  /* 0x000000011a267812 */ /* 0x040fe400078ec0ff */
[----:B------:R-:W-:Y:S02]  /*3f50*/  LOP3.LUT P6, RZ, R26, 0x2, RZ, 0xc0, !PT ;  /* 0x000000021aff7812 */ /* 0x000fe400078cc0ff */
[----:B------:R-:W-:Y:S02]  /*3f60*/  MOV R95, 0xffffffff ;  /* 0xffffffff005f7802 */ /* 0x000fe40000000f00 */
[----:B------:R-:W-:Y:S01]  /*3f70*/  SEL R97, R40, RZ, !P6 ;  /* 0x000000ff28617207 */ /* 0x000fe20007000000 */
[----:B------:R-:W2:Y:S01]  /*3f80*/  LDC.64 R36, c[0x0][0x248] ;  /* 0x00009200ff247b82 */ /* 0x000ea20000000a00 */
[----:B------:R-:W-:Y:S01]  /*3f90*/  SEL R95, R95, 0x1, P6 ;  /* 0x000000015f5f7807 */ /* 0x000fe20003000000 */
[----:B-1----:R-:W-:-:S05]  /*3fa0*/  IMAD R39, R38, R93, RZ ;  /* 0x0000005d26277224 */ /* 0x002fca00078e02ff */
[C---:B0-----:R-:W-:Y:S01]  /*3fb0*/  IADD3 R41, R39.reuse, R92, RZ ;  /* 0x0000005c27297210 */ /* 0x041fe20007ffe0ff */
[----:B------:R-:W-:Y:S02]  /*3fc0*/  IMAD R39, R39, R40, RZ ;  /* 0x0000002827277224 */ /* 0x000fe400078e02ff */
[----:B------:R-:W-:-:S03]  /*3fd0*/  IMAD R93, R93, UR7, R92 ;  /* 0x000000075d5d7c24 */ /* 0x000fc6000f8e025c */
[----:B------:R-:W-:-:S05]  /*3fe0*/  SHF.L.U32 R39, R39, 0x1, RZ ;  /* 0x0000000127277819 */ /* 0x000fca00000006ff */
[----:B--2---:R-:W-:-:S04]  /*3ff0*/  IMAD.WIDE R36, R39, 0x4, R36 ;  /* 0x0000000427247825 */ /* 0x004fc800078e0224 */
[----:B------:R-:W-:Y:S02]  /*4000*/  IMAD.WIDE.U32 R38, R93, 0x8, R36 ;  /* 0x000000085d267825 */ /* 0x000fe400078e0024 */
[----:B------:R-:W0:Y:S01]  /*4010*/  LDC.64 R36, c[0x0][0x240] ;  /* 0x00009000ff247b82 */ /* 0x000e220000000a00 */
[----:B------:R-:W-:Y:S02]  /*4020*/  ISETP.NE.AND P6, PT, R97, -0x1, PT ;  /* 0xffffffff6100780c */ /* 0x000fe40003fc5270 */
[----:B------:R1:W-:Y:S01]  /*4030*/  STG.E.64 desc[UR8][R38.64], R42 ;  /* 0x0000002a26007986 */ /* 0x0003e2000c101b08 */
[----:B0-----:R-:W-:Y:S01]  /*4040*/  IMAD.WIDE.U32 R36, R41, 0x4, R36 ;  /* 0x0000000429247825 */ /* 0x001fe200078e0024 */
[----:B------:R-:W-:Y:S06]  /*4050*/  MEMBAR.ALL.GPU ;  /* 0x0000000000007992 */ /* 0x000fec000000a000 */
[----:B------:R-:W-:-:S00]  /*4060*/  ERRBAR ;  /* 0x00000000000079ab */ /* 0x000fc00000000000 */
[----:B------:R-:W-:Y:S06]  /*4070*/  CGAERRBAR ;  /* 0x00000000000075ab */ /* 0x000fec0000000000 */
[----:B------:R1:W-:Y:S01]  /*4080*/  REDG.E.ADD.S32.STRONG.GPU desc[UR8][R36.64], R95 ;  /* 0x0000005f2400798e */ /* 0x0003e2000c10e388 */
[----:B------:R-:W-:Y:S05]  /*4090*/  @!P6 BRA `(.L_x_3901) ;  /* 0x000000000014e947 */ /* 0x000fea0003800000 */
.L_x_3902:
[----:B-1----:R-:W2:Y:S04]  /*40a0*/  LDG.E.STRONG.GPU R38, desc[UR8][R36.64] ;  /* 0x0000000824267981 */ /* 0x002ea8000c1ef900 */
[----:B--2---:R-:W-:Y:S01]  /*40b0*/  CCTL.IVALL ;  /* 0x00000000ff00798f */ /* 0x004fe20002000000 */
[----:B------:R-:W-:Y:S05]  /*40c0*/  YIELD ;  /* 0x0000000000007946 */ /* 0x000fea0003800000 */
[----:B------:R-:W-:-:S13]  /*40d0*/  ISETP.NE.AND P6, PT, R38, R97, PT ;  /* 0x000000612600720c */ /* 0x000fda0003fc5270 */
[----:B------:R-:W-:Y:S05]  /*40e0*/  @P6 BRA `(.L_x_3902) ;  /* 0xfffffffc00ec6947 */ /* 0x000fea000383ffff */
.L_x_3901:
        /* <DEDUP_REMOVED lines=11> */
.L_x_3904:
        /* <DEDUP_REMOVED lines=63> */
.L_x_3903:
        /* <DEDUP_REMOVED lines=18> */
.L_x_3906:
[----:B------:R-:W-:Y:S05]  /*46b0*/  BSYNC B0 ;  /* 0x0000000000007941 */ /* 0x000fea0003800000 */
.L_x_3905:
[----:B------:R-:W-:-:S13]  /*46c0*/  ISETP.NE.AND P6, PT, R92, 0x1, PT ;  /* 0x000000015c00780c */ /* 0x000fda0003fc5270 */
[----:B------:R-:W-:Y:S05]  /*46d0*/  @!P6 BRA `(.L_x_3900) ;  /* 0x00000000007ce947 */ /* 0x000fea0003800000 */
[----:B------:R-:W-:-:S04]  /*46e0*/  IADD3 R36, R41, 0x1, RZ ;  /* 0x0000000129247810 */ /* 0x000fc80007ffe0ff */
        /* <DEDUP_REMOVED lines=18> */
[----:B------:R-:W-:-:S07]  /*4810*/  @!P6 LOP3.LUT R92, R26, 0x1, RZ, 0xc0, !PT ;  /* 0x000000011a5ce812 */ /* 0x000fce00078ec0ff */
[----:B------:R-:W1:Y:S01]  /*4820*/  @!P6 LDC.64 R36, c[0x0][0x248] ;  /* 0x00009200ff24eb82 */ /* 0x000e620000000a00 */
[----:B0-----:R-:W-:-:S04]  /*4830*/  @!P6 IMAD R39, R92, R41, RZ ;  /* 0x000000295c27e224 */ /* 0x001fc800078e02ff */
[----:B------:R-:W-:Y:S02]  /*4840*/  @!P6 IMAD R39, R39, R40, RZ ;  /* 0x000000282727e224 */ /* 0x000fe400078e02ff */
[----:B------:R-:W0:Y:S03]  /*4850*/  @!P6 S2R R40, SR_CTAID.Y ;  /* 0x000000000028e919 */ /* 0x000e260000002600 */
[----:B------:R-:W-:-:S05]  /*4860*/  @!P6 SHF.L.U32 R39, R39, 0x1, RZ ;  /* 0x000000012727e819 */ /* 0x000fca00000006ff */
[----:B-1----:R-:W-:-:S04]  /*4870*/  @!P6 IMAD.WIDE R36, R39, 0x4, R36 ;  /* 0x000000042724e825 */ /* 0x002fc800078e0224 */
[----:B0-----:R-:W-:-:S04]  /*4880*/  @!P6 IMAD R41, R38, R41, R40 ;  /* 0x000000292629e224 */ /* 0x001fc800078e0228 */
[----:B------:R-:W-:-:S06]  /*4890*/  @!P6 IMAD.WIDE.U32 R36, R41, 0x8, R36 ;  /* 0x000000082924e825 */ /* 0x000fcc00078e0024 */
[----:B------:R-:W2:Y:S02]  /*48a0*/  @!P6 LDG.E.64 R36, desc[UR8][R36.64] ;  /* 0x000000082424e981 */ /* 0x000ea4000c1e1b00 */
[----:B--2---:R-:W-:Y:S01]  /*48b0*/  @!P6 FADD.FTZ R42, R42, R36 ;  /* 0x000000242a2ae221 */ /* 0x004fe20000010000 */
[----:B------:R-:W-:-:S07]  /*48c0*/  @!P6 FADD.FTZ R43, R43, R37 ;  /* 0x000000252b2be221 */ /* 0x000fce0000010000 */
.L_x_3900:
[----:B------:R-:W-:Y:S01]  /*48d0*/  ULDC.64 UR12, c[0x0][0x218] ;  /* 0x00008600000c7ab9 */ /* 0x000fe20000000a00 */
[----:B-1----:R-:W-:Y:S01]  /*48e0*/  P2R R36, PR, RZ, 0x1 ;  /* 0x00000001ff247803 */ /* 0x002fe20000000000 */
[----:B------:R-:W0:Y:S01]  /*48f0*/  S2UR UR6, SR_CgaCtaId ;  /* 0x00000000000679c3 */ /* 0x000e220000008800 */
[----:B------:R-:W-:Y:S01]  /*4900*/  LOP3.LUT P0, RZ, R0, UR7, RZ, 0xfc, !PT ;  /* 0x0000000700ff7c12 */ /* 0x000fe2000f80fcff */
[----:B------:R-:W-:Y:S01]  /*4910*/  UMOV UR5, 0x400 ;  /* 0x0000040000057882 */ /* 0x000fe20000000000 */
[----:B------:R-:W-:Y:S01]  /*4920*/  ISETP.EQ.U32.AND P6, PT, RZ, UR12, PT ;  /* 0x0000000cff007c0c */ /* 0x000fe2000bfc2070 */
[----:B------:R-:W-:Y:S01]  /*4930*/  ULDC UR11, c[0x0][0x2a4] ;  /* 0x0000a900000b7ab9 */ /* 0x000fe20000000800 */
[----:B------:R-:W-:Y:S02]  /*4940*/  IADD3 R71, R28, R71, RZ ;  /* 0x000000471c477210 */ /* 0x000fe40007ffe0ff */
[----:B------:R-:W-:Y:S02]  /*4950*/  ISETP.EQ.OR.EX P6, PT, RZ, UR13, P0, P6 ;  /* 0x0000000dff007c0c */ /* 0x000fe400087c2760 */
[----:B------:R-:W-:-:S02]  /*4960*/  ISETP.NE.AND P0, PT, R36, RZ, PT ;  /* 0x000000ff2400720c */ /* 0x000fc40003f05270 */
[----:B------:R-:W-:-:S09]  /*4970*/  MOV R93, 0x3f800000 ;  /* 0x3f800000005d7802 */ /* 0x000fd20000000f00 */
[----:B------:R-:W1:Y:S01]  /*4980*/  @!P6 LDC.64 R40, c[0x0][0x218] ;  /* 0x00008600ff28eb82 */ /* 0x000e620000000a00 */
[----:B------:R-:W-:Y:S01]  /*4990*/  @!P6 FMUL.FTZ R37, R43, UR11 ;  /* 0x0000000b2b25ec20 */ /* 0x000fe20008410000 */
[----:B------:R-:W-:Y:S01]  /*49a0*/  @!P6 FMUL.FTZ R36, R42, UR11 ;  /* 0x0000000b2a24ec20 */ /* 0x000fe20008410000 */
[----:B0-----:R-:W-:-:S09]  /*49b0*/  ULEA UR5, UR6, UR5, 0x18 ;  /* 0x0000000506057291 */ /* 0x001fd2000f8ec03f */
[----:B------:R-:W-:Y:S01]  /*49c0*/  @!P5 STS.64 [UR5+0x88], R42 ;  /* 0x0000882aff00d988 */ /* 0x000fe20008000a05 */
[----:B-1----:R-:W-:-:S05]  /*49d0*/  @!P6 IMAD.WIDE R40, R24, 0x8, R40 ;  /* 0x000000081828e825 */ /* 0x002fca00078e0228 */
[----:B------:R-:W-:Y:S01]  /*49e0*/  @!P6 STG.E.64 desc[UR8][R40.64], R36 ;  /* 0x000000242800e986 */ /* 0x000fe2000c101b08 */
[----:B------:R-:W-:Y:S06]  /*49f0*/  BAR.SYNC.DEFER_BLOCKING 0x0 ;  /* 0x0000000000007b1d */ /* 0x000fec0000010000 */
[----:B------:R-:W0:Y:S02]  /*4a00*/  LDS.64 R38, [UR5+0x88] ;  /* 0x00008805ff267984 */ /* 0x000e240008000a00 */
[----:B0-----:R-:W-:-:S04]  /*4a10*/  FMUL.FTZ R92, R38, UR11 ;  /* 0x0000000b265c7c20 */ /* 0x001fc80008410000 */
[----:B------:R-:W-:-:S04]  /*4a20*/  FMUL.FTZ R38, R92, R92 ;  /* 0x0000005c5c267220 */ /* 0x000fc80000410000 */
[----:B------:R-:W-:-:S05]  /*4a30*/  FFMA.FTZ R38, R39, UR11, -R38 ;  /* 0x0000000b27267c23 */ /* 0x000fca0008010826 */
[----:B------:R-:W-:-:S13]  /*4a40*/  FSETP.GTU.FTZ.AND P5, PT, R38, RZ, PT ;  /* 0x000000ff2600720b */ /* 0x000fda0003fbc000 */
[----:B------:R-:W0:Y:S02]  /*4a50*/  @P5 LDC R37, c[0x0][0x238] ;  /* 0x00008e00ff255b82 */ /* 0x000e240000000800 */
[----:B0-----:R-:W-:-:S06]  /*4a60*/  @P5 FADD.FTZ R94, R38, R37 ;  /* 0x00000025265e5221 */ /* 0x001fcc0000010000 */
[----:B------:R-:W0:Y:S01]  /*4a70*/  LDC.64 R38, c[0x0][0x228] ;  /* 0x00008a00ff267b82 */ /* 0x000e220000000a00 */
[----:B------:R1:W2:Y:S07]  /*4a80*/  @P5 MUFU.RSQ R93, R94 ;  /* 0x0000005e005d5308 */ /* 0x0002ae0000001400 */
[----:B------:R-:W3:Y:S01]  /*4a90*/  LDC.64 R36, c[0x0][0x230] ;  /* 0x00008c00ff247b82 */ /* 0x000ee20000000a00 */
[----:B0-----:R-:W-:-:S04]  /*4aa0*/  IMAD.WIDE R40, R71, 0x4, R38 ;  /* 0x0000000447287825 */ /* 0x001fc800078e0226 */
[----:B---3--:R-:W-:Y:S02]  /*4ab0*/  IMAD.WIDE R38, R71, 0x4, R36 ;  /* 0x0000000447267825 */ /* 0x008fe400078e0224 */
[----:B------:R-:W3:Y:S04]  /*4ac0*/  LDG.E.64 R36, desc[UR8][R40.64] ;  /* 0x0000000828247981 */ /* 0x000ee8000c1e1b00 */
[----:B------:R-:W3:Y:S01]  /*4ad0*/  LDG.E.64 R38, desc[UR8][R38.64] ;  /* 0x0000000826267981 */ /* 0x000ee2000c1e1b00 */
[----:B------:R-:W-:Y:S01]  /*4ae0*/  ISETP.NE.AND P6, PT, RZ, UR10, PT ;  /* 0x0000000aff007c0c */ /* 0x000fe2000bfc5270 */
[--C-:B------:R-:W-:Y:S02]  /*4af0*/  HADD2.F32 R43, -RZ, R87.reuse.H0_H0 ;  /* 0x20000057ff2b7230 */ /* 0x100fe40000004100 */
[----:B------:R-:W-:-:S03]  /*4b00*/  HADD2.F32 R87, -RZ, R87.H1_H1 ;  /* 0x30000057ff577230 */ /* 0x000fc60000004100 */
[--C-:B------:R-:W-:Y:S02]  /*4b10*/  FADD.FTZ R42, R43, -R92.reuse ;  /* 0x8000005c2b2a7221 */ /* 0x100fe40000010000 */
[----:B-1----:R-:W-:Y:S02]  /*4b20*/  FADD.FTZ R94, R87, -R92 ;  /* 0x8000005c575e7221 */ /* 0x002fe40000010000 */
[-C--:B--2---:R-:W-:Y:S02]  /*4b30*/  FMUL.FTZ R43, R42, R93.reuse ;  /* 0x0000005d2a2b7220 */ /* 0x084fe40000410000 */
[----:B------:R-:W-:Y:S02]  /*4b40*/  FMUL.FTZ R94, R94, R93 ;  /* 0x0000005d5e5e7220 */ /* 0x000fe40000410000 */
[----:B---3--:R-:W-:Y:S02]  /*4b50*/  FFMA.FTZ R71, R36, R43, R38 ;  /* 0x0000002b24477223 */ /* 0x008fe40000010026 */
        /* <DEDUP_REMOVED lines=12> */
.L_x_3907:
[----:B------:R-:W-:Y:S01]  /*4c20*/  LOP3.LUT P5, RZ, R30, 0x4000000, RZ, 0xc0, !PT ;  /* 0x040000001eff7812 */ /* 0x000fe200078ac0ff */
[----:B------:R-:W-:-:S12]  /*4c30*/  BSSY B0, `(.L_x_3908) ;  /* 0x000000e000007945 */ /* 0x000fd80003800000 */
        /* <DEDUP_REMOVED lines=13> */
.L_x_3909:
[----:B------:R-:W-:Y:S05]  /*4d10*/  BSYNC B0 ;  /* 0x0000000000007941 */ /* 0x000fea0003800000 */
.L_x_3908:
[--C-:B------:R-:W-:Y:S02]  /*4d20*/  HADD2.F32 R41, -RZ, R32.reuse.H0_H0 ;  /* 0x20000020ff297230 */ /* 0x100fe40000004100 */
[----:B0-----:R-:W-:-:S03]  /*4d30*/  HADD2.F32 R43, -RZ, R32.H1_H1 ;  /* 0x30000020ff2b7230 */ /* 0x001fc60000004100 */
[--C-:B------:R-:W-:Y:S02]  /*4d40*/  FADD.FTZ R32, R41, -R92.reuse ;  /* 0x8000005c29207221 */ /* 0x100fe40000010000 */
[----:B------:R-:W-:Y:S02]  /*4d50*/  FADD.FTZ R40, R43, -R92 ;  /* 0x8000005c2b287221 */ /* 0x000fe40000010000 */
[-C--:B------:R-:W-:Y:S02]  /*4d60*/  FMUL.FTZ R41, R32, R93.reuse ;  /* 0x0000005d20297220 */ /* 0x080fe40000410000 */
[----:B------:R-:W-:Y:S02]  /*4d70*/  FMUL.FTZ R40, R40, R93 ;  /* 0x0000005d28287220 */ /* 0x000fe40000410000 */
        /* <DEDUP_REMOVED lines=13> */
.L_x_3910:
        /* <DEDUP_REMOVED lines=15> */
.L_x_3912:
[----:B------:R-:W-:Y:S05]  /*4f40*/  BSYNC B0 ;  /* 0x0000000000007941 */ /* 0x000fea0003800000 */
.L_x_3911:
        /* <DEDUP_REMOVED lines=19> */
.L_x_3913:
        /* <DEDUP_REMOVED lines=15> */
.L_x_3915:
[----:B------:R-:W-:Y:S05]  /*5170*/  BSYNC B0 ;  /* 0x0000000000007941 */ /* 0x000fea0003800000 */
.L_x_3914:
        /* <DEDUP_REMOVED lines=19> */
.L_x_3916:
        /* <DEDUP_REMOVED lines=15> */
.L_x_3918:
[----:B------:R-:W-:Y:S05]  /*53a0*/  BSYNC B0 ;  /* 0x0000000000007941 */ /* 0x000fea0003800000 */
.L_x_3917:
[--C-:B------:R-:W-:Y:S02]  /*53b0*/  HADD2.F32 R41, -RZ, R46.reuse.H0_H0 ;  /* 0x2000002eff297230 */ /* 0x100fe40000004100 */
[----:B0-----:R-:W-:Y:S02]  /*53c0*/  HADD2.F32 R43, -RZ, R46.H1_H1 ;  /* 0x3000002eff2b7230 */ /* 0x001fe40000004100 */
[--C-:B------:R-:W-:Y:S02]  /*53d0*/  HADD2.F32 R71, -RZ, R48.reuse.H1_H1 ;  /* 0x30000030ff477230 */ /* 0x100fe40000004100 */
[--C-:B------:R-:W-:Y:S01]  /*53e0*/  FADD.FTZ R32, R41, -R92.reuse ;  /* 0x8000005c29207221 */ /* 0x100fe20000010000 */
[--C-:B------:R-:W-:Y:S01]  /*53f0*/  FADD.FTZ R34, R43, -R92.reuse ;  /* 0x8000005c2b227221 */ /* 0x100fe20000010000 */
[----:B------:R-:W-:Y:S02]  /*5400*/  HADD2.F32 R43, -RZ, R48.H0_H0 ;  /* 0x20000030ff2b7230 */ /* 0x000fe40000004100 */
[-C--:B------:R-:W-:Y:S01]  /*5410*/  FMUL.FTZ R41, R32, R93.reuse ;  /* 0x0000005d20297220 */ /* 0x080fe20000410000 */
[--C-:B------:R-:W-:Y:S01]  /*5420*/  FADD.FTZ R48, R71, -R92.reuse ;  /* 0x8000005c47307221 */ /* 0x100fe20000010000 */
[----:B------:R-:W-:Y:S01]  /*5430*/  FMUL.FTZ R34, R34, R93 ;  /* 0x0000005d22227220 */ /* 0x000fe20000410000 */
[----:B------:R-:W-:Y:S01]  /*5440*/  FADD.FTZ R46, R43, -R92 ;  /* 0x8000005c2b2e7221 */ /* 0x000fe20000010000 */
[----:B------:R-:W-:-:S02]  /*5450*/  FFMA.FTZ R32, R36, R41, R38 ;  /* 0x0000002924207223 */ /* 0x000fc40000010026 */
        /* <DEDUP_REMOVED lines=12> */
.L_x_3919:
        /* <DEDUP_REMOVED lines=15> */
.L_x_3921:
[----:B------:R-:W-:Y:S05]  /*5610*/  BSYNC B0 ;  /* 0x0000000000007941 */ /* 0x000fea0003800000 */
.L_x_3920:
[-C--:B------:R-:W-:Y:S01]  /*5620*/  FMUL.FTZ R41, R46, R93.reuse ;  /* 0x0000005d2e297220 */ /* 0x080fe20000410000 */
[----:B------:R-:W-:Y:S01]  /*5630*/  FMUL.FTZ R48, R48, R93 ;  /* 0x0000005d30307220 */ /* 0x000fe20000410000 */
[--C-:B------:R-:W-:Y:S02]  /*5640*/  HADD2.F32 R87, -RZ, R50.reuse.H0_H0 ;  /* 0x20000032ff577230 */ /* 0x100fe40000004100 */
[----:B------:R-:W-:Y:S02]  /*5650*/  HADD2.F32 R95, -RZ, R50.H1_H1 ;  /* 0x30000032ff5f7230 */ /* 0x000fe40000004100 */
        /* <DEDUP_REMOVED lines=13> */
.L_x_3922:
        /* <DEDUP_REMOVED lines=15> */
.L_x_3924:
[----:B------:R-:W-:Y:S05]  /*5820*/  BSYNC B0 ;  /* 0x0000000000007941 */ /* 0x000fea0003800000 */
.L_x_3923:
        /* <DEDUP_REMOVED lines=23> */
.L_x_3925:
        /* <DEDUP_REMOVED lines=15> */
.L_x_3927:
[----:B------:R-:W-:Y:S05]  /*5a90*/  BSYNC B0 ;  /* 0x0000000000007941 */ /* 0x000fea0003800000 */
.L_x_3926:
[--C-:B0-----:R-:W-:Y:S02]  /*5aa0*/  HADD2.F32 R71, -RZ, R54.reuse.H0_H0 ;  /* 0x20000036ff477230 */ /* 0x101fe40000004100 */
[----:B------:R-:W-:Y:S01]  /*5ab0*/  FFMA.FTZ R87, R36, R87, R38 ;  /* 0x0000005724577223 */ /* 0x000fe20000010026 */
[----:B------:R-:W-:Y:S02]  /*5ac0*/  HADD2.F32 R95, -RZ, R54.H1_H1 ;  /* 0x30000036ff5f7230 */ /* 0x000fe40000004100 */
        /* <DEDUP_REMOVED lines=12> */
.L_x_3928:
        /* <DEDUP_REMOVED lines=15> */
.L_x_3930:
[----:B------:R-:W-:Y:S05]  /*5c80*/  BSYNC B0 ;  /* 0x0000000000007941 */ /* 0x000fea0003800000 */
.L_x_3929:
[--C-:B------:R-:W-:Y:S01]  /*5c90*/  FADD.FTZ R32, R71, -R92.reuse ;  /* 0x8000005c47207221 */ /* 0x100fe20000010000 */
[--C-:B------:R-:W-:Y:S01]  /*5ca0*/  FADD.FTZ R34, R95, -R92.reuse ;  /* 0x8000005c5f227221 */ /* 0x100fe20000010000 */
[--C-:B0-----:R-:W-:Y:S02]  /*5cb0*/  HADD2.F32 R43, -RZ, R56.reuse.H0_H0 ;  /* 0x20000038ff2b7230 */ /* 0x101fe40000004100 */
[----:B------:R-:W-:Y:S02]  /*5cc0*/  HADD2.F32 R87, -RZ, R56.H1_H1 ;  /* 0x30000038ff577230 */ /* 0x000fe40000004100 */
[-C--:B------:R-:W-:Y:S01]  /*5cd0*/  FMUL.FTZ R41, R32, R93.reuse ;  /* 0x0000005d20297220 */ /* 0x080fe20000410000 */
[----:B------:R-:W-:Y:S01]  /*5ce0*/  FMUL.FTZ R34, R34, R93 ;  /* 0x0000005d22227220 */ /* 0x000fe20000410000 */
[--C-:B------:R-:W-:Y:S02]  /*5cf0*/  HADD2.F32 R95, -RZ, R58.reuse.H0_H0 ;  /* 0x2000003aff5f7230 */ /* 0x100fe40000004100 */
[----:B------:R-:W-:Y:S01]  /*5d00*/  FADD.FTZ R46, R43, -R92 ;  /* 0x8000005c2b2e7221 */ /* 0x000fe20000010000 */
[----:B------:R-:W-:-:S02]  /*5d10*/  HADD2.F32 R97, -RZ, R58.H1_H1 ;  /* 0x3000003aff617230 */ /* 0x000fc40000004100 */
[----:B------:R-:W-:Y:S01]  /*5d20*/  FADD.FTZ R48, R87, -R92 ;  /* 0x8000005c57307221 */ /* 0x000fe20000010000 */
        /* <DEDUP_REMOVED lines=13> */
.L_x_3931:
        /* <DEDUP_REMOVED lines=15> */
.L_x_3933:
[----:B------:R-:W-:Y:S05]  /*5ef0*/  BSYNC B0 ;  /* 0x0000000000007941 */ /* 0x000fea0003800000 */
.L_x_3932:
[-C--:B------:R-:W-:Y:S01]  /*5f00*/  FMUL.FTZ R41, R46, R93.reuse ;  /* 0x0000005d2e297220 */ /* 0x080fe20000410000 */
[----:B------:R-:W-:Y:S01]  /*5f10*/  FMUL.FTZ R48, R48, R93 ;  /* 0x0000005d30307220 */ /* 0x000fe20000410000 */
[--C-:B------:R-:W-:Y:S01]  /*5f20*/  FADD.FTZ R46, R95, -R92.reuse ;  /* 0x8000005c5f2e7221 */ /* 0x100fe20000010000 */
[----:B------:R-:W-:Y:S01]  /*5f30*/  FADD.FTZ R50, R97, -R92 ;  /* 0x8000005c61327221 */ /* 0x000fe20000010000 */
        /* <DEDUP_REMOVED lines=13> */
.L_x_3934:
        /* <DEDUP_REMOVED lines=15> */
.L_x_3936:
[----:B------:R-:W-:Y:S05]  /*6100*/  BSYNC B0 ;  /* 0x0000000000007941 */ /* 0x000fea0003800000 */
.L_x_3935:
[-C--:B------:R-:W-:Y:S01]  /*6110*/  FMUL.FTZ R41, R46, R93.reuse ;  /* 0x0000005d2e297220 */ /* 0x080fe20000410000 */
[----:B------:R-:W-:Y:S01]  /*6120*/  FMUL.FTZ R50, R50, R93 ;  /* 0x0000005d32327220 */ /* 0x000fe20000410000 */
[--C-:B------:R-:W-:Y:S02]  /*6130*/  HADD2.F32 R87, -RZ, R60.reuse.H0_H0 ;  /* 0x2000003cff577230 */ /* 0x100fe40000004100 */
[----:B------:R-:W-:Y:S02]  /*6140*/  HADD2.F32 R95, -RZ, R60.H1_H1 ;  /* 0x3000003cff5f7230 */ /* 0x000fe40000004100 */
[----:B------:R-:W-:Y:S01]  /*6150*/  FFMA.FTZ R32, R36, R41, R38 ;  /* 0x0000002924207223 */ /* 0x000fe20000010026 */
[--C-:B------:R-:W-:Y:S02]  /*6160*/  HADD2.F32 R97, -RZ, R62.reuse.H0_H0 ;  /* 0x2000003eff617230 */ /* 0x100fe40000004100 */
[----:B0-----:R-:W-:Y:S01]  /*6170*/  FFMA.FTZ R71, R37, R50, R39 ;  /* 0x0000003225477223 */ /* 0x001fe20000010027 */
[----:B------:R-:W-:Y:S01]  /*6180*/  HADD2.F32 R99, -RZ, R62.H1_H1 ;  /* 0x3000003eff637230 */ /* 0x000fe20000004100 */
        /* <DEDUP_REMOVED lines=11> */
.L_x_3937:
        /* <DEDUP_REMOVED lines=15> */
.L_x_3939:
[----:B------:R-:W-:Y:S05]  /*6330*/  BSYNC B0 ;  /* 0x0000000000007941 */ /* 0x000fea0003800000 */
.L_x_3938:
[--C-:B------:R-:W-:Y:S01]  /*6340*/  FADD.FTZ R32, R87, -R92.reuse ;  /* 0x8000005c57207221 */ /* 0x100fe20000010000 */
[--C-:B------:R-:W-:Y:S01]  /*6350*/  FADD.FTZ R34, R95, -R92.reuse ;  /* 0x8000005c5f227221 */ /* 0x100fe20000010000 */
[--C-:B------:R-:W-:Y:S01]  /*6360*/  FADD.FTZ R40, R97, -R92.reuse ;  /* 0x8000005c61287221 */ /* 0x100fe20000010000 */
[----:B0-----:R-:W-:Y:S01]  /*6370*/  FADD.FTZ R42, R99, -R92 ;  /* 0x8000005c632a7221 */ /* 0x001fe20000010000 */
        /* <DEDUP_REMOVED lines=17> */
.L_x_3940:
        /* <DEDUP_REMOVED lines=15> */
.L_x_3942:
[----:B------:R-:W-:Y:S05]  /*6580*/  BSYNC B0 ;  /* 0x0000000000007941 */ /* 0x000fea0003800000 */
.L_x_3941:
[--C-:B------:R-:W-:Y:S02]  /*6590*/  HADD2.F32 R87, -RZ, R64.reuse.H0_H0 ;  /* 0x20000040ff577230 */ /* 0x100fe40000004100 */
[----:B------:R-:W-:Y:S01]  /*65a0*/  FFMA.FTZ R95, R36, R95, R38 ;  /* 0x0000005f245f7223 */ /* 0x000fe20000010026 */
[----:B0-----:R-:W-:Y:S02]  /*65b0*/  HADD2.F32 R71, -RZ, R64.H1_H1 ;  /* 0x30000040ff477230 */ /* 0x001fe40000004100 */
        /* <DEDUP_REMOVED lines=12> */
.L_x_3943:
        /* <DEDUP_REMOVED lines=15> */
.L_x_3945:
[----:B------:R-:W-:Y:S05]  /*6770*/  BSYNC B0 ;  /* 0x0000000000007941 */ /* 0x000fea0003800000 */
.L_x_3944:
[--C-:B------:R-:W-:Y:S02]  /*6780*/  HADD2.F32 R125, -RZ, R74.reuse.H0_H0 ;  /* 0x2000004aff7d7230 */ /* 0x100fe40000004100 */
[--C-:B------:R-:W-:Y:S01]  /*6790*/  FADD.FTZ R32, R87, -R92.reuse ;  /* 0x8000005c57207221 */ /* 0x100fe20000010000 */
[----:B------:R-:W-:Y:S02]  /*67a0*/  HADD2.F32 R56, -RZ, R74.H1_H1 ;  /* 0x3000004aff387230 */ /* 0x000fe40000004100 */
[--C-:B------:R-:W-:Y:S01]  /*67b0*/  FADD.FTZ R106, R71, -R92.reuse ;  /* 0x8000005c476a7221 */ /* 0x100fe20000010000 */
[--C-:B------:R-:W-:Y:S02]  /*67c0*/  HADD2.F32 R101, -RZ, R66.reuse.H0_H0 ;  /* 0x20000042ff657230 */ /* 0x100fe40000004100 */
[--C-:B------:R-:W-:Y:S01]  /*67d0*/  FADD.FTZ R50, R125, -R92.reuse ;  /* 0x8000005c7d327221 */ /* 0x100fe20000010000 */
[----:B------:R-:W-:Y:S02]  /*67e0*/  HADD2.F32 R103, -RZ, R66.H1_H1 ;  /* 0x30000042ff677230 */ /* 0x000fe40000004100 */
[----:B------:R-:W-:Y:S01]  /*67f0*/  FADD.FTZ R56, R56, -R92 ;  /* 0x8000005c38387221 */ /* 0x000fe20000010000 */
[----:B------:R-:W-:-:S02]  /*6800*/  HADD2.F32 R105, -RZ, R68.H0_H0 ;  /* 0x20000044ff697230 */ /* 0x000fc40000004100 */
        /* <DEDUP_REMOVED lines=12> */
[--C-:B0-----:R-:W-:Y:S01]  /*68d0*/  FADD.FTZ R42, R109, -R92.reuse ;  /* 0x8000005c6d2a7221 */ /* 0x101fe20000010000 */
        /* <DEDUP_REMOVED lines=12> */
[--C-:B------:R-:W-:Y:S02]  /*69a0*/  HADD2.F32 R64, -RZ, R85.reuse.H0_H0 ;  /* 0x20000055ff407230 */ /* 0x100fe40000004100 */
[--C-:B------:R-:W-:Y:S01]  /*69b0*/  FADD.FTZ R76, R76, -R92.reuse ;  /* 0x8000005c4c4c7221 */ /* 0x100fe20000010000 */
[----:B------:R-:W-:Y:S02]  /*69c0*/  HADD2.F32 R66, -RZ, R85.H1_H1 ;  /* 0x30000055ff427230 */ /* 0x000fe40000004100 */
[--C-:B------:R-:W-:Y:S01]  /*69d0*/  FADD.FTZ R62, R62, -R92.reuse ;  /* 0x8000005c3e3e7221 */ /* 0x100fe20000010000 */
[----:B------:R-:W-:Y:S02]  /*69e0*/  HADD2.F32 R43, -RZ, R83.H0_H0 ;  /* 0x20000053ff2b7230 */ /* 0x000fe40000004100 */
[----:B------:R-:W-:Y:S01]  /*69f0*/  FADD.FTZ R64, R64, -R92 ;  /* 0x8000005c40407221 */ /* 0x000fe20000010000 */
[----:B------:R-:W-:-:S02]  /*6a00*/  HADD2.F32 R113, -RZ, R70.H0_H0 ;  /* 0x20000046ff717230 */ /* 0x000fc40000004100 */
[-C--:B------:R-:W-:Y:S01]  /*6a10*/  FMUL.FTZ R71, R42, R93.reuse ;  /* 0x0000005d2a477220 */ /* 0x080fe20000410000 */
[----:B------:R-:W-:Y:S02]  /*6a20*/  HADD2.F32 R115, -RZ, R70.H1_H1 ;  /* 0x30000046ff737230 */ /* 0x000fe40000004100 */
[--C-:B------:R-:W-:Y:S01]  /*6a30*/  FADD.FTZ R112, R43, -R92.reuse ;  /* 0x8000005c2b707221 */ /* 0x100fe20000010000 */
[--C-:B------:R-:W-:Y:S02]  /*6a40*/  HADD2.F32 R117, -RZ, R72.reuse.H0_H0 ;  /* 0x20000048ff757230 */ /* 0x100fe40000004100 */
[----:B------:R-:W-:Y:S01]  /*6a50*/  FADD.FTZ R44, R113, -R92 ;  /* 0x8000005c712c7221 */ /* 0x000fe20000010000 */
[----:B------:R-:W-:Y:S02]  /*6a60*/  HADD2.F32 R119, -RZ, R72.H1_H1 ;  /* 0x30000048ff777230 */ /* 0x000fe40000004100 */
[----:B------:R-:W-:Y:S01]  /*6a70*/  FMUL.FTZ R43, R34, R93 ;  /* 0x0000005d222b7220 */ /* 0x000fe20000410000 */
[----:B------:R-:W-:-:S02]  /*6a80*/  HADD2.F32 R78, -RZ, R78.H1_H1 ;  /* 0x3000004eff4e7230 */ /* 0x000fc40000004100 */
[--C-:B------:R-:W-:Y:S01]  /*6a90*/  FADD.FTZ R46, R117, -R92.reuse ;  /* 0x8000005c752e7221 */ /* 0x100fe20000010000 */
[--C-:B------:R-:W-:Y:S02]  /*6aa0*/  HADD2.F32 R97, -RZ, R86.reuse.H0_H0 ;  /* 0x20000056ff617230 */ /* 0x100fe40000004100 */
[----:B------:R-:W-:Y:S01]  /*6ab0*/  FMUL.FTZ R87, R60, R93 ;  /* 0x0000005d3c577220 */ /* 0x000fe20000410000 */
[----:B------:R-:W-:Y:S02]  /*6ac0*/  HADD2.F32 R99, -RZ, R86.H1_H1 ;  /* 0x30000056ff637230 */ /* 0x000fe40000004100 */
[--C-:B------:R-:W-:Y:S01]  /*6ad0*/  FADD.FTZ R86, R115, -R92.reuse ;  /* 0x8000005c73567221 */ /* 0x100fe20000010000 */
[--C-:B------:R-:W-:Y:S02]  /*6ae0*/  HADD2.F32 R85, -RZ, R80.reuse.H0_H0 ;  /* 0x20000050ff557230 */ /* 0x100fe40000004100 */
[----:B------:R-:W-:Y:S01]  /*6af0*/  FADD.FTZ R78, R78, -R92 ;  /* 0x8000005c4e4e7221 */ /* 0x000fe20000010000 */
[----:B------:R-:W-:-:S02]  /*6b00*/  HADD2.F32 R95, -RZ, R80.H1_H1 ;  /* 0x30000050ff5f7230 */ /* 0x000fc40000004100 */
[--C-:B------:R-:W-:Y:S01]  /*6b10*/  FADD.FTZ R80, R66, -R92.reuse ;  /* 0x8000005c42507221 */ /* 0x100fe20000010000 */
[--C-:B------:R-:W-:Y:S02]  /*6b20*/  HADD2.F32 R75, -RZ, R84.reuse.H0_H0 ;  /* 0x20000054ff4b7230 */ /* 0x100fe40000004100 */
[--C-:B------:R-:W-:Y:S01]  /*6b30*/  FADD.FTZ R66, R97, -R92.reuse ;  /* 0x8000005c61427221 */ /* 0x100fe20000010000 */
[----:B------:R-:W-:Y:S02]  /*6b40*/  HADD2.F32 R79, -RZ, R84.H1_H1 ;  /* 0x30000054ff4f7230 */ /* 0x000fe40000004100 */
[--C-:B------:R-:W-:Y:S01]  /*6b50*/  FADD.FTZ R84, R99, -R92.reuse ;  /* 0x8000005c63547221 */ /* 0x100fe20000010000 */
[--C-:B------:R-:W-:Y:S02]  /*6b60*/  HADD2.F32 R69, -RZ, R82.reuse.H0_H0 ;  /* 0x20000052ff457230 */ /* 0x100fe40000004100 */
[----:B------:R-:W-:Y:S01]  /*6b70*/  FADD.FTZ R70, R85, -R92 ;  /* 0x8000005c55467221 */ /* 0x000fe20000010000 */
[----:B------:R-:W-:-:S02]  /*6b80*/  HADD2.F32 R73, -RZ, R82.H1_H1 ;  /* 0x30000052ff497230 */ /* 0x000fc40000004100 */
[--C-:B------:R-:W-:Y:S01]  /*6b90*/  FADD.FTZ R82, R119, -R92.reuse ;  /* 0x8000005c77527221 */ /* 0x100fe20000010000 */
[----:B------:R-:W-:Y:S02]  /*6ba0*/  HADD2.F32 R83, -RZ, R83.H1_H1 ;  /* 0x30000053ff537230 */ /* 0x000fe40000004100 */
[--C-:B------:R-:W-:Y:S01]  /*6bb0*/  FADD.FTZ R94, R95, -R92.reuse ;  /* 0x8000005c5f5e7221 */ /* 0x100fe20000010000 */
[--C-:B------:R-:W-:Y:S02]  /*6bc0*/  HADD2.F32 R41, -RZ, R81.reuse.H0_H0 ;  /* 0x20000051ff297230 */ /* 0x100fe40000004100 */
[--C-:B------:R-:W-:Y:S01]  /*6bd0*/  FADD.FTZ R72, R75, -R92.reuse ;  /* 0x8000005c4b487221 */ /* 0x100fe20000010000 */
[----:B------:R-:W-:Y:S02]  /*6be0*/  HADD2.F32 R81, -RZ, R81.H1_H1 ;  /* 0x30000051ff517230 */ /* 0x000fe40000004100 */
[--C-:B------:R-:W-:Y:S01]  /*6bf0*/  FADD.FTZ R98, R79, -R92.reuse ;  /* 0x8000005c4f627221 */ /* 0x100fe20000010000 */
[--C-:B------:R-:W-:Y:S01]  /*6c00*/  FADD.FTZ R110, R69, -R92.reuse ;  /* 0x8000005c456e7221 */ /* 0x100fe20000010000 */
[--C-:B------:R-:W-:Y:S01]  /*6c10*/  FADD.FTZ R104, R73, -R92.reuse ;  /* 0x8000005c49687221 */ /* 0x100fe20000010000 */
[--C-:B------:R-:W-:Y:S01]  /*6c20*/  FADD.FTZ R108, R83, -R92.reuse ;  /* 0x8000005c536c7221 */ /* 0x100fe20000010000 */
[--C-:B------:R-:W-:Y:S01]  /*6c30*/  FADD.FTZ R114, R41, -R92.reuse ;  /* 0x8000005c29727221 */ /* 0x100fe20000010000 */
[----:B------:R-:W-:Y:S01]  /*6c40*/  FADD.FTZ R92, R81, -R92 ;  /* 0x8000005c515c7221 */ /* 0x000fe20000010000 */
        /* <DEDUP_REMOVED lines=34> */
[--C-:B------:R-:W-:Y:S01]  /*6e70*/  FFMA.FTZ R70, R36, R43, R38.reuse ;  /* 0x0000002b24467223 */ /* 0x100fe20000010026 */
        /* <DEDUP_REMOVED lines=49> */
.L_x_3946:
        /* <DEDUP_REMOVED lines=15> */
.L_x_3948:
[----:B------:R-:W-:Y:S05]  /*7280*/  BSYNC B0 ;  /* 0x0000000000007941 */ /* 0x000fea0003800000 */
.L_x_3947:
        /* <DEDUP_REMOVED lines=11> */
.L_x_3949:
[----:B------:R-:W-:Y:S01]  /*7340*/  LOP3.LUT P5, RZ, R30, 0x1000, RZ, 0xc0, !PT ;  /* 0x000010001eff7812 */ /* 0x000fe200078ac0ff */
[----:B------:R-:W-:-:S12]  /*7350*/  BSSY B0, `(.L_x_3950) ;  /* 0x000000e000007945 */ /* 0x000fd80003800000 */
[----:B------:R-:W-:Y:S05]  /*7360*/  @!P5 BRA `(.L_x_3951) ;  /* 0x000000000030d947 */ /* 0x000fea0003800000 */
[----:B------:R-:W-:Y:S01]  /*7370*/  ULDC.64 UR12, c[0x0][0x270] ;  /* 0x00009c00000c7ab9 */ /* 0x000fe20000000a00 */
[----:B------:R-:W-:Y:S01]  /*7380*/  MOV R38, R88 ;  /* 0x0000005800267202 */ /* 0x000fe20000000f00 */
[----:B0-----:R-:W-:Y:S01]  /*7390*/  IMAD R68, R57, UR12, RZ ;  /* 0x0000000c39447c24 */ /* 0x001fe2000f8e02ff */
        /* <DEDUP_REMOVED lines=9> */
.L_x_3951:
[----:B------:R-:W-:Y:S05]  /*7430*/  BSYNC B0 ;  /* 0x0000000000007941 */ /* 0x000fea0003800000 */
.L_x_3950:
[----:B0-----:R-:W-:Y:S01]  /*7440*/  IADD3 R37, R2, 0x1f0, RZ ;  /* 0x000001f002257810 */ /* 0x001fe20007ffe0ff */
[----:B------:R-:W-:Y:S06]  /*7450*/  @!P6 BRA `(.L_x_3952) ;  /* 0x000000000028e947 */ /* 0x000fec0003800000 */
        /* <DEDUP_REMOVED lines=10> */
.L_x_3952:
[----:B------:R-:W-:Y:S01]  /*7500*/  LOP3.LUT P5, RZ, R30, 0x800, RZ, 0xc0, !PT ;  /* 0x000008001eff7812 */ /* 0x000fe200078ac0ff */
[----:B------:R-:W-:-:S12]  /*7510*/  BSSY B0, `(.L_x_3953) ;  /* 0x000000e000007945 */ /* 0x000fd80003800000 */
[----:B------:R-:W-:Y:S05]  /*7520*/  @!P5 BRA `(.L_x_3954) ;  /* 0x000000000030d947 */ /* 0x000fea0003800000 */
[----:B------:R-:W-:Y:S01]  /*7530*/  ULDC.64 UR12, c[0x0][0x270] ;  /* 0x00009c00000c7ab9 */ /* 0x000fe20000000a00 */
[----:B------:R-:W-:Y:S01]  /*7540*/  MOV R38, R88 ;  /* 0x0000005800267202 */ /* 0x000fe20000000f00 */
[----:B-1----:R-:W-:Y:S01]  /*7550*/  IMAD R69, R59, UR12, RZ ;  /* 0x0000000c3b457c24 */ /* 0x002fe2000f8e02ff */
        /* <DEDUP_REMOVED lines=9> */
.L_x_3954:
[----:B------:R-:W-:Y:S05]  /*75f0*/  BSYNC B0 ;  /* 0x0000000000007941 */ /* 0x000fea0003800000 */
.L_x_3953:
        /* <DEDUP_REMOVED lines=11> */
.L_x_3955:
        /* <DEDUP_REMOVED lines=8> */
[C---:B01----:R-:W-:Y:S02]  /*7730*/  IMAD R69, R19.reuse, UR13, R66 ;  /* 0x0000000d13457c24 */ /* 0x043fe4000f8e0242 */
[----:B------:R-:W-:Y:S01]  /*7740*/  IMAD.WIDE.U32 R38, R19, UR12, R38 ;  /* 0x0000000c13267c25 */ /* 0x000fe2000f8e0026 */
[----:B------:R-:W-:-:S04]  /*7750*/  ULDC.64 UR12, c[0x0][0x210] ;  /* 0x00008400000c7ab9 */ /* 0x000fc80000000a00 */
[----:B------:R-:W-:Y:S02]  /*7760*/  IADD3 R69, R39, R69, RZ ;  /* 0x0000004527457210 */ /* 0x000fe40007ffe0ff */
[----:B------:R-:W-:-:S04]  /*7770*/  LEA R68, P5, R38, UR12, 0x1 ;  /* 0x0000000c26447c11 */ /* 0x000fc8000f8a08ff */
[----:B------:R-:W-:-:S05]  /*7780*/  LEA.HI.X R69, R38, UR13, R69, 0x1, P5 ;  /* 0x0000000d26457c11 */ /* 0x000fca000a8f0c45 */
[----:B------:R2:W-:Y:S04]  /*7790*/  STG.E desc[UR8][R68.64], R103 ;  /* 0x0000006744007986 */ /* 0x0005e8000c101908 */
.L_x_3957:
[----:B------:R-:W-:Y:S05]  /*77a0*/  BSYNC B0 ;  /* 0x0000000000007941 */ /* 0x000fea0003800000 */
.L_x_3956:
        /* <DEDUP_REMOVED lines=11> */
.L_x_3958:
[----:B------:R-:W-:Y:S01]  /*7860*/  LOP3.LUT P5, RZ, R30, 0x200, RZ, 0xc0, !PT ;  /* 0x000002001eff7812 */ /* 0x000fe200078ac0ff */
[----:B------:R-:W-:-:S12]  /*7870*/  BSSY B0, `(.L_x_3959) ;  /* 0x000000e000007945 */ /* 0x000fd80003800000 */
[----:B------:R-:W-:Y:S05]  /*7880*/  @!P5 BRA `(.L_x_3960) ;  /* 0x000000000030d947 */ /* 0x000fea0003800000 */
[----:B------:R-:W-:Y:S01]  /*7890*/  ULDC.64 UR12, c[0x0][0x270] ;  /* 0x00009c00000c7ab9 */ /* 0x000fe20000000a00 */
[----:B------:R-:W-:Y:S01]  /*78a0*/  MOV R38, R88 ;  /* 0x0000005800267202 */ /* 0x000fe20000000f00 */
[----:B012---:R-:W-:Y:S01]  /*78b0*/  IMAD R69, R63, UR12, RZ ;  /* 0x0000000c3f457c24 */ /* 0x007fe2000f8e02ff */
        /* <DEDUP_REMOVED lines=9> */
.L_x_3960:
[----:B------:R-:W-:Y:S05]  /*7950*/  BSYNC B0 ;  /* 0x0000000000007941 */ /* 0x000fea0003800000 */
.L_x_3959:
[----:B------:R-:W-:Y:S05]  /*7960*/  @!P6 BRA `(.L_x_3961) ;  /* 0x000000000028e947 */ /* 0x000fea0003800000 */
[----:B------:R-:W-:Y:S01]  /*7970*/  FMUL.FTZ R38, R60, -1.4426950216293334961 ;  /* 0xbfb8aa3b3c267820 */ /* 0x000fe20000410000 */
[----:B------:R-:W-:-:S05]  /*7980*/  FMUL.FTZ R62, R99, -1.4426950216293334961 ;  /* 0xbfb8aa3b633e7820 */ /* 0x000fca0000410000 */
[----:B------:R-:W4:Y:S08]  /*7990*/  MUFU.EX2 R38, R38 ;  /* 0x0000002600267308 */ /* 0x000f300000000800 */
[----:B------:R-:W5:Y:S01]  /*79a0*/  MUFU.EX2 R62, R62 ;  /* 0x0000003e003e7308 */ /* 0x000f620000000800 */
[----:B----4-:R-:W-:-:S07]  /*79b0*/  FADD.FTZ R39, R38, 1 ;  /* 0x3f80000026277421 */ /* 0x010fce0000010000 */
[----:B------:R-:W4:Y:S01]  /*79c0*/  MUFU.RCP R39, R39 ;  /* 0x0000002700277308 */ /* 0x000f220000001000 */
[----:B-----5:R-:W-:-:S07]  /*79d0*/  FADD.FTZ R64, R62, 1 ;  /* 0x3f8000003e407421 */ /* 0x020fce0000010000 */
[----:B------:R-:W5:Y:S01]  /*79e0*/  MUFU.RCP R64, R64 ;  /* 0x0000004000407308 */ /* 0x000f620000001000 */
[----:B----4-:R-:W-:Y:S01]  /*79f0*/  FMUL.FTZ R60, R60, R39 ;  /* 0x000000273c3c7220 */ /* 0x010fe20000410000 */
[----:B-----5:R-:W-:-:S07]  /*7a00*/  FMUL.FTZ R99, R99, R64 ;  /* 0x0000004063637220 */ /* 0x020fce0000410000 */
.L_x_3961:
        /* <DEDUP_REMOVED lines=8> */
[C---:B0123--:R-:W-:Y:S02]  /*7a90*/  IMAD R69, R21.reuse, UR13, R62 ;  /* 0x0000000d15457c24 */ /* 0x04ffe4000f8e023e */
[----:B------:R-:W-:Y:S01]  /*7aa0*/  IMAD.WIDE.U32 R38, R21, UR12, R38 ;  /* 0x0000000c15267c25 */ /* 0x000fe2000f8e0026 */
[----:B------:R-:W-:-:S04]  /*7ab0*/  ULDC.64 UR12, c[0x0][0x210] ;  /* 0x00008400000c7ab9 */ /* 0x000fc80000000a00 */
[----:B------:R-:W-:Y:S02]  /*7ac0*/  IADD3 R69, R39, R69, RZ ;  /* 0x0000004527457210 */ /* 0x000fe40007ffe0ff */
[----:B------:R-:W-:-:S04]  /*7ad0*/  LEA R68, P5, R38, UR12, 0x1 ;  /* 0x0000000c26447c11 */ /* 0x000fc8000f8a08ff */
[----:B------:R-:W-:-:S05]  /*7ae0*/  LEA.HI.X R69, R38, UR13, R69, 0x1, P5 ;  /* 0x0000000d26457c11 */ /* 0x000fca000a8f0c45 */
[----:B------:R4:W-:Y:S04]  /*7af0*/  STG.E desc[UR8][R68.64], R99 ;  /* 0x0000006344007986 */ /* 0x0009e8000c101908 */
.L_x_3963:
[----:B------:R-:W-:Y:S05]  /*7b00*/  BSYNC B0 ;  /* 0x0000000000007941 */ /* 0x000fea0003800000 */
.L_x_3962:
[----:B------:R-:W-:Y:S05]  /*7b10*/  @!P6 BRA `(.L_x_3964) ;  /* 0x000000000028e947 */ /* 0x000fea0003800000 */
[----:B------:R-:W-:Y:S01]  /*7b20*/  FMUL.FTZ R38, R58, -1.4426950216293334961 ;  /* 0xbfb8aa3b3a267820 */ /* 0x000fe20000410000 */
[----:B------:R-:W-:-:S05]  /*7b30*/  FMUL.FTZ R60, R97, -1.4426950216293334961 ;  /* 0xbfb8aa3b613c7820 */ /* 0x000fca0000410000 */
[----:B------:R-:W5:Y:S08]  /*7b40*/  MUFU.EX2 R38, R38 ;  /* 0x0000002600267308 */ /* 0x000f700000000800 */
[----:B------:R-:W0:Y:S01]  /*7b50*/  MUFU.EX2 R60, R60 ;  /* 0x0000003c003c7308 */ /* 0x000e220000000800 */
[----:B-----5:R-:W-:-:S07]  /*7b60*/  FADD.FTZ R39, R38, 1 ;  /* 0x3f80000026277421 */ /* 0x020fce0000010000 */
[----:B------:R-:W5:Y:S01]  /*7b70*/  MUFU.RCP R39, R39 ;  /* 0x0000002700277308 */ /* 0x000f620000001000 */
[----:B0-----:R-:W-:-:S07]  /*7b80*/  FADD.FTZ R62, R60, 1 ;  /* 0x3f8000003c3e7421 */ /* 0x001fce0000010000 */
[----:B------:R-:W0:Y:S01]  /*7b90*/  MUFU.RCP R62, R62 ;  /* 0x0000003e003e7308 */ /* 0x000e220000001000 */
[----:B-----5:R-:W-:Y:S01]  /*7ba0*/  FMUL.FTZ R58, R58, R39 ;  /* 0x000000273a3a7220 */ /* 0x020fe20000410000 */
[----:B0-----:R-:W-:-:S07]  /*7bb0*/  FMUL.FTZ R97, R97, R62 ;  /* 0x0000003e61617220 */ /* 0x001fce0000410000 */
.L_x_3964:
[----:B------:R-:W-:Y:S01]  /*7bc0*/  LOP3.LUT P5, RZ, R30, 0x80, RZ, 0xc0, !PT ;  /* 0x000000801eff7812 */ /* 0x000fe200078ac0ff */
[----:B------:R-:W-:-:S12]  /*7bd0*/  BSSY B0, `(.L_x_3965) ;  /* 0x000000e000007945 */ /* 0x000fd80003800000 */
[----:B------:R-:W-:Y:S05]  /*7be0*/  @!P5 BRA `(.L_x_3966) ;  /* 0x000000000030d947 */ /* 0x000fea0003800000 */
[----:B------:R-:W-:Y:S01]  /*7bf0*/  ULDC.64 UR12, c[0x0][0x270] ;  /* 0x00009c00000c7ab9 */ /* 0x000fe20000000a00 */
[----:B------:R-:W-:Y:S01]  /*7c00*/  MOV R38, R88 ;  /* 0x0000005800267202 */ /* 0x000fe20000000f00 */
[----:B01234-:R-:W-:Y:S01]  /*7c10*/  IMAD R69, R67, UR12, RZ ;  /* 0x0000000c43457c24 */ /* 0x01ffe2000f8e02ff */
        /* <DEDUP_REMOVED lines=9> */
.L_x_3966:
[----:B------:R-:W-:Y:S05]  /*7cb0*/  BSYNC B0 ;  /* 0x0000000000007941 */ /* 0x000fea0003800000 */
.L_x_3965:
        /* <DEDUP_REMOVED lines=11> */
.L_x_3967:
        /* <DEDUP_REMOVED lines=8> */
[----:B------:R-:W-:Y:S01]  /*7df0*/  F2FP.F16.F32.PACK_AB R95, R95, R52 ;  /* 0x000000345f5f723e */ /* 0x000fe200000000ff */
        /* <DEDUP_REMOVED lines=8> */
.L_x_3969:
[----:B------:R-:W-:Y:S05]  /*7e80*/  BSYNC B0 ;  /* 0x0000000000007941 */ /* 0x000fea0003800000 */
.L_x_3968:
        /* <DEDUP_REMOVED lines=11> */
.L_x_3970:
        /* <DEDUP_REMOVED lines=17> */
.L_x_3972:
[----:B------:R-:W-:Y:S05]  /*8050*/  BSYNC B0 ;  /* 0x0000000000007941 */ /* 0x000fea0003800000 */
.L_x_3971:
        /* <DEDUP_REMOVED lines=11> */
.L_x_3973:
        /* <DEDUP_REMOVED lines=17> */
.L_x_3975:
[----:B------:R-:W-:Y:S05]  /*8220*/  BSYNC B0 ;  /* 0x0000000000007941 */ /* 0x000fea0003800000 */
.L_x_3974:
        /* <DEDUP_REMOVED lines=11> */
.L_x_3976:
        /* <DEDUP_REMOVED lines=17> */
.L_x_3978:
[----:B------:R-:W-:Y:S05]  /*83f0*/  BSYNC B0 ;  /* 0x0000000000007941 */ /* 0x000fea0003800000 */
.L_x_3977:
        /* <DEDUP_REMOVED lines=11> */
.L_x_3979:
        /* <DEDUP_REMOVED lines=17> */
.L_x_3981:
[----:B------:R-:W-:Y:S05]  /*85c0*/  BSYNC B0 ;  /* 0x0000000000007941 */ /* 0x000fea0003800000 */
.L_x_3980:
        /* <DEDUP_REMOVED lines=8> */
[----:B-1234-:R-:W0:Y:S01]  /*8650*/  MUFU.RCP R69, R48 ;  /* 0x0000003000457308 */ /* 0x01ee220000001000 */
[----:B-----5:R-:W-:Y:S01]  /*8660*/  FMUL.FTZ R43, R43, R44 ;  /* 0x0000002c2b2b7220 */ /* 0x020fe20000410000 */
[----:B0-----:R-:W-:-:S07]  /*8670*/  FMUL.FTZ R54, R54, R69 ;  /* 0x0000004536367220 */ /* 0x001fce0000410000 */
.L_x_3982:
        /* <DEDUP_REMOVED lines=17> */
.L_x_3984:
[----:B------:R-:W-:Y:S05]  /*8790*/  BSYNC B0 ;  /* 0x0000000000007941 */ /* 0x000fea0003800000 */
.L_x_3983:
        /* <DEDUP_REMOVED lines=11> */
.L_x_3985:
[----:B------:R-:W-:Y:S04]  /*8850*/  BSSY B0, `(.L_x_3986) ;  /* 0x0000010000007945 */ /* 0x000fe80003800000 */
[----:B------:R-:W-:Y:S05]  /*8860*/  @!P0 BRA `(.L_x_3987) ;  /* 0x0000000000388947 */ /* 0x000fea0003800000 */
[----:B------:R-:W-:Y:S01]  /*8870*/  IADD3 R44, R2, 0x1a0, RZ ;  /* 0x000001a0022c7810 */ /* 0x000fe20007ffe0ff */
[----:B------:R-:W-:Y:S01]  /*8880*/  ULDC.64 UR12, c[0x0][0x270] ;  /* 0x00009c00000c7ab9 */ /* 0x000fe20000000a00 */
[----:B------:R-:W-:Y:S02]  /*8890*/  MOV R38, R88 ;  /* 0x0000005800267202 */ /* 0x000fe40000000f00 */
[----:B0-----:R-:W-:Y:S02]  /*88a0*/  SHF.R.S32.HI R43, RZ, 0x1f, R44 ;  /* 0x0000001fff2b7819 */ /* 0x001fe4000001142c */
[----:B------:R-:W-:Y:S02]  /*88b0*/  MOV R39, R91 ;  /* 0x0000005b00277202 */ /* 0x000fe40000000f00 */
[----:B------:R-:W-:Y:S01]  /*88c0*/  F2FP.F16.F32.PACK_AB R79, R79, R42 ;  /* 0x0000002a4f4f723e */ /* 0x000fe200000000ff */
[----:B------:R-:W-:Y:S02]  /*88d0*/  IMAD R43, R43, UR12, RZ ;  /* 0x0000000c2b2b7c24 */ /* 0x000fe4000f8e02ff */
[----:B------:R-:W-:-:S04]  /*88e0*/  IMAD.WIDE.U32 R38, R44, UR12, R38 ;  /* 0x0000000c2c267c25 */ /* 0x000fc8000f8e0026 */
[----:B------:R-:W-:Y:S01]  /*88f0*/  IMAD R43, R44, UR13, R43 ;  /* 0x0000000d2c2b7c24 */ /* 0x000fe2000f8e022b */
[----:B------:R-:W-:Y:S02]  /*8900*/  ULDC.64 UR12, c[0x0][0x210] ;  /* 0x00008400000c7ab9 */ /* 0x000fe40000000a00 */
[----:B-1234-:R-:W-:Y:S02]  /*8910*/  LEA R68, P5, R38, UR12, 0x1 ;  /* 0x0000000c26447c11 */ /* 0x01efe4000f8a08ff */
[----:B------:R-:W-:-:S04]  /*8920*/  IADD3 R43, R39, R43, RZ ;  /* 0x0000002b272b7210 */ /* 0x000fc80007ffe0ff */
[----:B------:R-:W-:-:S05]  /*8930*/  LEA.HI.X R69, R38, UR13, R43, 0x1, P5 ;  /* 0x0000000d26457c11 */ /* 0x000fca000a8f0c2b */
[----:B------:R0:W-:Y:S02]  /*8940*/  STG.E desc[UR8][R68.64], R79 ;  /* 0x0000004f44007986 */ /* 0x0001e4000c101908 */
.L_x_3987:
[----:B------:R-:W-:Y:S05]  /*8950*/  BSYNC B0 ;  /* 0x0000000000007941 */ /* 0x000fea0003800000 */
.L_x_3986:
        /* <DEDUP_REMOVED lines=8> */
[----:B-1234-:R-:W1:Y:S01]  /*89e0*/  MUFU.RCP R69, R44 ;  /* 0x0000002c00457308 */ /* 0x01ee620000001000 */
[----:B0-----:R-:W-:Y:S01]  /*89f0*/  FMUL.FTZ R41, R41, R42 ;  /* 0x0000002a29297220 */ /* 0x001fe20000410000 */
[----:B-1----:R-:W-:-:S07]  /*8a00*/  FMUL.FTZ R56, R56, R69 ;  /* 0x0000004538387220 */ /* 0x002fce0000410000 */
.L_x_3988:
[----:B------:R-:W-:Y:S04]  /*8a10*/  BSSY B0, `(.L_x_3989) ;  /* 0x0000010000007945 */ /* 0x000fe80003800000 */
[----:B------:R-:W-:Y:S05]  /*8a20*/  @!P1 BRA `(.L_x_3990) ;  /* 0x0000000000389947 */ /* 0x000fea0003800000 */
[----:B0-----:R-:W-:Y:S01]  /*8a30*/  IADD3 R43, R2, 0x1b0, RZ ;  /* 0x000001b0022b7810 */ /* 0x001fe20007ffe0ff */
        /* <DEDUP_REMOVED lines=13> */
.L_x_3990:
[----:B------:R-:W-:Y:S05]  /*8b10*/  BSYNC B0 ;  /* 0x0000000000007941 */ /* 0x000fea0003800000 */
.L_x_3989:
        /* <DEDUP_REMOVED lines=11> */
.L_x_3991:
        /* <DEDUP_REMOVED lines=16> */
.L_x_3993:
[----:B------:R-:W-:Y:S05]  /*8cd0*/  BSYNC B0 ;  /* 0x0000000000007941 */ /* 0x000fea0003800000 */
.L_x_3992:
        /* <DEDUP_REMOVED lines=11> */
.L_x_3994:
        /* <DEDUP_REMOVED lines=16> */
.L_x_3996:
[----:B------:R-:W-:Y:S05]  /*8e90*/  BSYNC B0 ;  /* 0x0000000000007941 */ /* 0x000fea0003800000 */
.L_x_3995:
        /* <DEDUP_REMOVED lines=11> */
.L_x_3997:
        /* <DEDUP_REMOVED lines=16> */
.L_x_3999:
[----:B------:R-:W-:Y:S05]  /*9050*/  BSYNC B0 ;  /* 0x0000000000007941 */ /* 0x000fea0003800000 */
.L_x_3998:
        /* <DEDUP_REMOVED lines=11> */
.L_x_4000:
        /* <DEDUP_REMOVED lines=13> */
[----:B0-----:R-:W-:Y:S02]  /*91e0*/  LEA R38, P5, R88, UR12, 0x1 ;  /* 0x0000000c58267c11 */ /* 0x001fe4000f8a08ff */
[----:B------:R-:W-:-:S04]  /*91f0*/  IADD3 R37, R89, R37, RZ ;  /* 0x0000002559257210 */ /* 0x000fc80007ffe0ff */
[----:B------:R-:W-:-:S05]  /*9200*/  LEA.HI.X R39, R88, UR13, R37, 0x1, P5 ;  /* 0x0000000d58277c11 */ /* 0x000fca000a8f0c25 */
[----:B------:R0:W-:Y:S02]  /*9210*/  STG.E desc[UR8][R38.64], R87 ;  /* 0x0000005726007986 */ /* 0x0001e4000c101908 */
.L_x_4002:
[----:B------:R-:W-:Y:S05]  /*9220*/  BSYNC B0 ;  /* 0x0000000000007941 */ /* 0x000fea0003800000 */
.L_x_4001:
[----:B------:R-:W5:Y:S01]  /*9230*/  LDC R37, c[0x0][0x10] ;  /* 0x00000400ff257b82 */ /* 0x000f620000000800 */
[----:B------:R-:W-:Y:S02]  /*9240*/  IADD3 R26, R26, 0x1, RZ ;  /* 0x000000011a1a7810 */ /* 0x000fe40007ffe0ff */
[----:B-----5:R-:W-:-:S04]  /*9250*/  IADD3 R24, R37, R24, RZ ;  /* 0x0000001825187210 */ /* 0x020fc80007ffe0ff */
[----:B------:R-:W-:-:S13]  /*9260*/  ISETP.GE.AND P5, PT, R24, UR4, PT ;  /* 0x0000000418007c0c */ /* 0x000fda000bfa6270 */
[----:B------:R-:W-:Y:S05]  /*9270*/  @!P5 BRA `(.L_x_4003) ;  /* 0xffffff78006cd947 */ /* 0x000fea000383ffff */
[----:B------:R-:W-:Y:S05]  /*9280*/  EXIT ;  /* 0x000000000000794d */ /* 0x000fea0003800000 */
.L_x_4004:
        /* <DEDUP_REMOVED lines=15> */
.L_x_5192:


//--------------------- .text._Z35group_norm_nhwc_fwd_one_pass_kernelI11Fp16IOBf16WLi64ELi56ELi448EEv26Group_norm_nhwc_fwd_params --------------------------
	.section	.text._Z35group_norm_nhwc_fwd_one_pass_kernelI11Fp16IOBf16WLi64ELi56ELi448EEv26Group_norm_nhwc_fwd_params,"ax",@progbits
	.align	128
        .global         _Z35group_norm_nhwc_fwd_one_pass_kernelI11Fp16IOBf16WLi64ELi56ELi448EEv26Group_norm_nhwc_fwd_params
        .type           _Z35group_norm_nhwc_fwd_one_pass_kernelI11Fp16IOBf16WLi64ELi56ELi448EEv26Group_norm_nhwc_fwd_params,@function
        .size           _Z35group_norm_nhwc_fwd_one_pass_kernelI11Fp16IOBf16WLi64ELi56ELi448EEv26Group_norm_nhwc_fwd_params,(.L_x_5193 - _Z35group_norm_nhwc_fwd_one_pass_kernelI11Fp16IOBf16WLi64ELi56ELi448EEv26Group_norm_nhwc_fwd_params)
        .other          _Z35group_norm_nhwc_fwd_one_pass_kernelI11Fp16IOBf16WLi64ELi56ELi448EEv26Group_norm_nhwc_fwd_params,@"STO_CUDA_ENTRY STV_DEFAULT"
_Z35group_norm_nhwc_fwd_one_pass_kernelI11Fp16IOBf16WLi64ELi56ELi448EEv26Group_norm_nhwc_fwd_params:
.text._Z35group_norm_nhwc_fwd_one_pass_kernelI11Fp16IOBf16WLi64ELi56ELi448EEv26Group_norm_nhwc_fwd_params:
        /* <DEDUP_REMOVED lines=10> */
[----:B------:R-:W-:Y:S01]  /*00a0*/  HFMA2.MMA R4, -RZ, RZ, 0, 0 ;  /* 0x00000000ff047435 */ /* 0x000fe200000001ff */
[----:B------:R-:W-:-:S05]  /*00b0*/  ULDC.U8 UR10, c[0x0][0x28c] ;  /* 0x0000a300000a7ab9 */ /* 0x000fca0000000000 */
        /* <DEDUP_REMOVED lines=11> */
.L_x_4026:
        /* <DEDUP_REMOVED lines=205> */
.L_x_4006:
[----:B------:R-:W-:Y:S05]  /*0e40*/  BSYNC B0 ;  /* 0x0000000000007941 */ /* 0x000fea0003800000 */
.L_x_4005:
        /* <DEDUP_REMOVED lines=28> */
.L_x_4009:
[----:B-1----:R-:W2:Y:S04]  /*1010*/  LDG.E.STRONG.GPU R11, desc[UR8][R8.64] ;  /* 0x00000008080b7981 */ /* 0x002ea8000c1ef900 */
[----:B--2---:R-:W-:Y:S01]  /*1020*/  CCTL.IVALL ;  /* 0x00000000ff00798f */ /* 0x004fe20002000000 */
[----:B------:R-:W-:Y:S05]  /*1030*/  YIELD ;  /* 0x0000000000007946 */ /* 0x000fea0003800000 */
[----:B------:R-:W-:-:S13]  /*1040*/  ISETP.NE.AND P1, PT, R11, R28, PT ;  /* 0x0000001c0b00720c */ /* 0x000fda0003f25270 */
[----:B------:R-:W-:Y:S05]  /*1050*/  @P1 BRA `(.L_x_4009) ;  /* 0xfffffffc00ec1947 */ /* 0x000fea000383ffff */
.L_x_4008:
        /* <DEDUP_REMOVED lines=11> */
.L_x_4011:
        /* <DEDUP_REMOVED lines=63> */
.L_x_4010:
        /* <DEDUP_REMOVED lines=19> */
.L_x_4013:
[----:B------:R-:W-:Y:S05]  /*1630*/  BSYNC B0 ;  /* 0x0000000000007941 */ /* 0x000fea0003800000 */
.L_x_4012:
        /* <DEDUP_REMOVED lines=32> */
.L_x_4007:
        /* <DEDUP_REMOVED lines=11> */
[----:B------:R-:W-:Y:S01]  /*18f0*/  SHF.L.U32 R23, R8, 0x1, RZ ;  /* 0x0000000108177819 */ /* 0x000fe200000006ff */
[----:B------:R-:W1:Y:S03]  /*1900*/  @!P1 LDC.64 R28, c[0x0][0x218] ;  /* 0x00008600ff1c9b82 */ /* 0x000e660000000a00 */
[----:B------:R-:W-:Y:S01]  /*1910*/  IADD3 R23, R23, R2, RZ ;  /* 0x0000000217177210 */ /* 0x000fe20007ffe0ff */
[----:B--2---:R-:W-:-:S04]  /*1920*/  ULEA UR5, UR6, UR5, 0x18 ;  /* 0x0000000506057291 */ /* 0x004fc8000f8ec03f */
[----:B------:R-:W2:Y:S01]  /*1930*/  LDC.64 R12, c[0x0][0x228] ;  /* 0x00008a00ff0c7b82 */ /* 0x000ea20000000a00 */
[----:B------:R-:W-:Y:S02]  /*1940*/  ULDC UR6, c[0x0][0x2a4] ;  /* 0x0000a90000067ab9 */ /* 0x000fe40000000800 */
[----:B------:R-:W-:Y:S01]  /*1950*/  @!P1 FMUL.FTZ R9, R15, UR6 ;  /* 0x000000060f099c20 */ /* 0x000fe20008410000 */
[----:B------:R-:W-:Y:S01]  /*1960*/  @!P1 FMUL.FTZ R8, R14, UR6 ;  /* 0x000000060e089c20 */ /* 0x000fe20008410000 */
[----:B------:R0:W-:Y:S01]  /*1970*/  @!P2 STS.64 [UR5+0x88], R14 ;  /* 0x0000880eff00a988 */ /* 0x0001e20008000a05 */
[----:B-1----:R-:W-:-:S04]  /*1980*/  @!P1 IMAD.WIDE R28, R20, 0x8, R28 ;  /* 0x00000008141c9825 */ /* 0x002fc800078e021c */
[C---:B0-----:R-:W-:Y:S01]  /*1990*/  IMAD.WIDE R14, R23.reuse, 0x2, R10 ;  /* 0x00000002170e7825 */ /* 0x041fe200078e020a */
[----:B------:R0:W-:Y:S03]  /*19a0*/  @!P1 STG.E.64 desc[UR8][R28.64], R8 ;  /* 0x000000081c009986 */ /* 0x0001e6000c101b08 */
[----:B--2---:R-:W-:Y:S01]  /*19b0*/  IMAD.WIDE R12, R23, 0x2, R12 ;  /* 0x00000002170c7825 */ /* 0x004fe200078e020c */
[----:B------:R-:W-:Y:S06]  /*19c0*/  BAR.SYNC.DEFER_BLOCKING 0x0 ;  /* 0x0000000000007b1d */ /* 0x000fec0000010000 */
[----:B0-----:R-:W2:Y:S04]  /*19d0*/  LDG.E.U16 R28, desc[UR8][R14.64+0x2] ;  /* 0x000002080e1c7981 */ /* 0x001ea8000c1e1500 */
[----:B------:R-:W3:Y:S04]  /*19e0*/  LDG.E.U16 R2, desc[UR8][R12.64+0x2] ;  /* 0x000002080c027981 */ /* 0x000ee8000c1e1500 */
[----:B------:R0:W4:Y:S04]  /*19f0*/  LDG.E.U16 R23, desc[UR8][R12.64] ;  /* 0x000000080c177981 */ /* 0x000128000c1e1500 */
[----:B------:R1:W5:Y:S04]  /*1a00*/  LDG.E.U16 R8, desc[UR8][R14.64] ;  /* 0x000000080e087981 */ /* 0x000368000c1e1500 */
[----:B------:R-:W0:Y:S02]  /*1a10*/  LDS.64 R10, [UR5+0x88] ;  /* 0x00008805ff0a7984 */ /* 0x000e240008000a00 */
[----:B0-----:R-:W-:-:S04]  /*1a20*/  FMUL.FTZ R10, R10, UR6 ;  /* 0x000000060a0a7c20 */ /* 0x001fc80008410000 */
[----:B------:R-:W-:-:S04]  /*1a30*/  FMUL.FTZ R9, R10, R10 ;  /* 0x0000000a0a097220 */ /* 0x000fc80000410000 */
[----:B------:R-:W-:-:S05]  /*1a40*/  FFMA.FTZ R11, R11, UR6, -R9 ;  /* 0x000000060b0b7c23 */ /* 0x000fca0008010809 */
[----:B------:R-:W-:-:S13]  /*1a50*/  FSETP.GTU.FTZ.AND P1, PT, R11, RZ, PT ;  /* 0x000000ff0b00720b */ /* 0x000fda0003f3c000 */
[----:B------:R-:W0:Y:S01]  /*1a60*/  @P1 LDC R9, c[0x0][0x238] ;  /* 0x00008e00ff091b82 */ /* 0x000e220000000800 */
[----:B------:R-:W-:Y:S02]  /*1a70*/  HADD2.F32 R29, -RZ, R21.H1_H1 ;  /* 0x30000015ff1d7230 */ /* 0x000fe40000004100 */
[----:B------:R-:W-:Y:S02]  /*1a80*/  HADD2.F32 R13, -RZ, R19.H1_H1 ;  /* 0x30000013ff0d7230 */ /* 0x000fe40000004100 */
[----:B-1----:R-:W-:Y:S02]  /*1a90*/  HADD2.F32 R15, -RZ, R18.H1_H1 ;  /* 0x30000012ff0f7230 */ /* 0x002fe40000004100 */
[----:B0-----:R-:W-:Y:S01]  /*1aa0*/  @P1 FADD.FTZ R11, R11, R9 ;  /* 0x000000090b0b1221 */ /* 0x001fe20000010000 */
[----:B------:R-:W-:-:S06]  /*1ab0*/  MOV R9, 0x3f800000 ;  /* 0x3f80000000097802 */ /* 0x000fcc0000000f00 */
[----:B------:R-:W0:Y:S01]  /*1ac0*/  @P1 MUFU.RSQ R9, R11 ;  /* 0x0000000b00091308 */ /* 0x000e220000001400 */
[--C-:B------:R-:W-:Y:S01]  /*1ad0*/  FADD.FTZ R12, R29, -R10.reuse ;  /* 0x8000000a1d0c7221 */ /* 0x100fe20000010000 */
[--C-:B------:R-:W-:Y:S01]  /*1ae0*/  FADD.FTZ R29, R13, -R10.reuse ;  /* 0x8000000a0d1d7221 */ /* 0x100fe20000010000 */
[----:B------:R-:W-:Y:S01]  /*1af0*/  FADD.FTZ R14, R15, -R10 ;  /* 0x8000000a0f0e7221 */ /* 0x000fe20000010000 */
[----:B------:R-:W-:Y:S01]  /*1b00*/  HADD2.F32 R21, -RZ, R21.H0_H0 ;  /* 0x20000015ff157230 */ /* 0x000fe20000004100 */
[----:B------:R-:W-:Y:S01]  /*1b10*/  ISETP.NE.AND P4, PT, RZ, UR10, PT ;  /* 0x0000000aff007c0c */ /* 0x000fe2000bf85270 */
[-C--:B0-----:R-:W-:Y:S01]  /*1b20*/  FMUL.FTZ R13, R12, R9.reuse ;  /* 0x000000090c0d7220 */ /* 0x081fe20000410000 */
[-C--:B------:R-:W-:Y:S01]  /*1b30*/  FMUL.FTZ R12, R29, R9.reuse ;  /* 0x000000091d0c7220 */ /* 0x080fe20000410000 */
[----:B------:R-:W-:Y:S01]  /*1b40*/  FMUL.FTZ R15, R14, R9 ;  /* 0x000000090e0f7220 */ /* 0x000fe20000410000 */
[----:B------:R-:W-:Y:S02]  /*1b50*/  ISETP.GE.U32.AND P2, PT, R16, UR12, PT ;  /* 0x0000000c10007c0c */ /* 0x000fe4000bf46070 */
[----:B------:R-:W-:-:S02]  /*1b60*/  ISETP.GE.U32.AND P3, PT, R6, UR12, PT ;  /* 0x0000000c06007c0c */ /* 0x000fc4000bf66070 */
[----:B------:R-:W-:Y:S02]  /*1b70*/  ISETP.GE.AND.EX P2, PT, R5, UR13, PT, P2 ;  /* 0x0000000d05007c0c */ /* 0x000fe4000bf46320 */
[----:B------:R-:W-:Y:S02]  /*1b80*/  ISETP.GE.AND.EX P3, PT, R7, UR13, PT, P3 ;  /* 0x0000000d07007c0c */ /* 0x000fe4000bf66330 */
[C---:B------:R-:W-:Y:S02]  /*1b90*/  ISETP.GT.U32.OR P2, PT, R0.reuse, 0x1bf, P2 ;  /* 0x000001bf0000780c */ /* 0x040fe40001744470 */
[----:B------:R-:W-:Y:S02]  /*1ba0*/  ISETP.GT.U32.OR P3, PT, R0, 0x1bf, P3 ;  /* 0x000001bf0000780c */ /* 0x000fe40001f64470 */
[----:B--2---:R-:W-:Y:S01]  /*1bb0*/  SHF.L.U32 R11, R28, 0x10, RZ ;  /* 0x000000101c0b7819 */ /* 0x004fe200000006ff */
[----:B------:R-:W-:Y:S01]  /*1bc0*/  HADD2.F32 R28, -RZ, R22.H1_H1 ;  /* 0x30000016ff1c7230 */ /* 0x000fe20000004100 */
[----:B---3--:R-:W-:-:S04]  /*1bd0*/  SHF.L.U32 R2, R2, 0x10, RZ ;  /* 0x0000001002027819 */ /* 0x008fc800000006ff */
[----:B------:R-:W-:-:S04]  /*1be0*/  FADD.FTZ R28, R28, -R10 ;  /* 0x8000000a1c1c7221 */ /* 0x000fc80000010000 */
[----:B------:R-:W-:Y:S01]  /*1bf0*/  FMUL.FTZ R28, R28, R9 ;  /* 0x000000091c1c7220 */ /* 0x000fe20000410000 */
[C-C-:B------:R-:W-:Y:S01]  /*1c00*/  FFMA.FTZ R14, R2.reuse, R13, R11.reuse ;  /* 0x0000000d020e7223 */ /* 0x140fe2000001000b */
[C-C-:B------:R-:W-:Y:S02]  /*1c10*/  FFMA.FTZ R13, R2.reuse, R12, R11.reuse ;  /* 0x0000000c020d7223 */ /* 0x140fe4000001000b */
[C-C-:B------:R-:W-:Y:S01]  /*1c20*/  FFMA.FTZ R12, R2.reuse, R28, R11.reuse ;  /* 0x0000001c020c7223 */ /* 0x140fe2000001000b */
[----:B------:R-:W-:Y:S01]  /*1c30*/  FFMA.FTZ R2, R2, R15, R11 ;  /* 0x0000000f02027223 */ /* 0x000fe2000001000b */
[----:B------:R-:W-:Y:S02]  /*1c40*/  HADD2.F32 R15, -RZ, R22.H0_H0 ;  /* 0x20000016ff0f7230 */ /* 0x000fe40000004100 */
[----:B------:R-:W-:Y:S02]  /*1c50*/  HADD2.F32 R11, -RZ, R19.H0_H0 ;  /* 0x20000013ff0b7230 */ /* 0x000fe40000004100 */
[----:B------:R-:W-:-:S02]  /*1c60*/  HADD2.F32 R19, -RZ, R18.H0_H0 ;  /* 0x20000012ff137230 */ /* 0x000fc40000004100 */
[--C-:B------:R-:W-:Y:S01]  /*1c70*/  FADD.FTZ R28, R15, -R10.reuse ;  /* 0x8000000a0f1c7221 */ /* 0x100fe20000010000 */
[----:B------:R-:W-:Y:S01]  /*1c80*/  IADD3 R15, R17, 0x30, RZ ;  /* 0x00000030110f7810 */ /* 0x000fe20007ffe0ff */
[--C-:B------:R-:W-:Y:S01]  /*1c90*/  FADD.FTZ R22, R21, -R10.reuse ;  /* 0x8000000a15167221 */ /* 0x100fe20000010000 */
[--C-:B------:R-:W-:Y:S01]  /*1ca0*/  FADD.FTZ R11, R11, -R10.reuse ;  /* 0x8000000a0b0b7221 */ /* 0x100fe20000010000 */
[----:B------:R-:W-:Y:S01]  /*1cb0*/  FADD.FTZ R10, R19, -R10 ;  /* 0x8000000a130a7221 */ /* 0x000fe20000010000 */
[----:B------:R-:W-:Y:S02]  /*1cc0*/  ISETP.GE.U32.AND P1, PT, R15, UR12, PT ;  /* 0x0000000c0f007c0c */ /* 0x000fe4000bf26070 */
[----:B------:R-:W-:Y:S01]  /*1cd0*/  SHF.R.S32.HI R18, RZ, 0x1f, R15 ;  /* 0x0000001fff127819 */ /* 0x000fe2000001140f */
[-C--:B------:R-:W-:Y:S01]  /*1ce0*/  FMUL.FTZ R11, R11, R9.reuse ;  /* 0x000000090b0b7220 */ /* 0x080fe20000410000 */
[----:B----4-:R-:W-:Y:S01]  /*1cf0*/  SHF.L.U32 R23, R23, 0x10, RZ ;  /* 0x0000001017177819 */ /* 0x010fe200000006ff */
[-C--:B------:R-:W-:Y:S01]  /*1d00*/  FMUL.FTZ R19, R28, R9.reuse ;  /* 0x000000091c137220 */ /* 0x080fe20000410000 */
[----:B-----5:R-:W-:Y:S01]  /*1d10*/  SHF.L.U32 R8, R8, 0x10, RZ ;  /* 0x0000001008087819 */ /* 0x020fe200000006ff */
[-C--:B------:R-:W-:Y:S01]  /*1d20*/  FMUL.FTZ R21, R10, R9.reuse ;  /* 0x000000090a157220 */ /* 0x080fe20000410000 */
[----:B------:R-:W-:Y:S01]  /*1d30*/  ISETP.GE.AND.EX P1, PT, R18, UR13, PT, P1 ;  /* 0x0000000d12007c0c */ /* 0x000fe2000bf26310 */
[----:B------:R-:W-:-:S02]  /*1d40*/  FMUL.FTZ R9, R22, R9 ;  /* 0x0000000916097220 */ /* 0x000fc40000410000 */
[C-C-:B------:R-:W-:Y:S01]  /*1d50*/  FFMA.FTZ R22, R23.reuse, R11, R8.reuse ;  /* 0x0000000b17167223 */ /* 0x140fe20000010008 */
[C-C-:B------:R-:W-:Y:S01]  /*1d60*/  FFMA.FTZ R19, R23.reuse, R19, R8.reuse ;  /* 0x0000001317137223 */ /* 0x140fe20000010008 */
[C-C-:B------:R-:W-:Y:S01]  /*1d70*/  FFMA.FTZ R21, R23.reuse, R21, R8.reuse ;  /* 0x0000001517157223 */ /* 0x140fe20000010008 */
[----:B------:R-:W-:Y:S01]  /*1d80*/  ISETP.GT.U32.OR P1, PT, R0, 0x1bf, P1 ;  /* 0x000001bf0000780c */ /* 0x000fe20000f24470 */
[----:B------:R-:W-:Y:S01]  /*1d90*/  FFMA.FTZ R23, R23, R9, R8 ;  /* 0x0000000917177223 */ /* 0x000fe20000010008 */
[----:B------:R-:W-:Y:S11]  /*1da0*/  @!P4 BRA `(.L_x_4014) ;  /* 0x000000000028c947 */ /* 0x000ff60003800000 */
        /* <DEDUP_REMOVED lines=10> */
.L_x_4014:
        /* <DEDUP_REMOVED lines=14> */
.L_x_4016:
[----:B------:R-:W-:Y:S05]  /*1f30*/  BSYNC B0 ;  /* 0x0000000000007941 */ /* 0x000fea0003800000 */
.L_x_4015:
        /* <DEDUP_REMOVED lines=11> */
.L_x_4017:
        /* <DEDUP_REMOVED lines=14> */
.L_x_4019:
[----:B------:R-:W-:Y:S05]  /*20d0*/  BSYNC B0 ;  /* 0x0000000000007941 */ /* 0x000fea0003800000 */
.L_x_4018:
        /* <DEDUP_REMOVED lines=11> */
.L_x_4020:
        /* <DEDUP_REMOVED lines=14> */
.L_x_4022:
[----:B------:R-:W-:Y:S05]  /*2270*/  BSYNC B0 ;  /* 0x0000000000007941 */ /* 0x000fea0003800000 */
.L_x_4021:
[----:B------:R-:W-:Y:S05]  /*2280*/  @!P4 BRA `(.L_x_4023) ;  /* 0x000000000028c947 */ /* 0x000fea0003800000 */
[----:B------:R-:W-:Y:S01]  /*2290*/  FMUL.FTZ R5, R21, -1.4426950216293334961 ;  /* 0xbfb8aa3b15057820 */ /* 0x000fe20000410000 */
[----:B------:R-:W-:-:S05]  /*22a0*/  FMUL.FTZ R9, R2, -1.4426950216293334961 ;  /* 0xbfb8aa3b02097820 */ /* 0x000fca0000410000 */
[----:B------:R-:W3:Y:S08]  /*22b0*/  MUFU.EX2 R5, R5 ;  /* 0x0000000500057308 */ /* 0x000ef00000000800 */
[----:B------:R-:W0:Y:S01]  /*22c0*/  MUFU.EX2 R9, R9 ;  /* 0x0000000900097308 */ /* 0x000e220000000800 */
[----:B---3--:R-:W-:-:S07]  /*22d0*/  FADD.FTZ R7, R5, 1 ;  /* 0x3f80000005077421 */ /* 0x008fce0000010000 */
[----:B------:R-:W3:Y:S01]  /*22e0*/  MUFU.RCP R8, R7 ;  /* 0x0000000700087308 */ /* 0x000ee20000001000 */
[----:B012---:R-:W-:-:S07]  /*22f0*/  FADD.FTZ R10, R9, 1 ;  /* 0x3f800000090a7421 */ /* 0x007fce0000010000 */
[----:B------:R-:W0:Y:S01]  /*2300*/  MUFU.RCP R11, R10 ;  /* 0x0000000a000b7308 */ /* 0x000e220000001000 */
[----:B---3--:R-:W-:Y:S01]  /*2310*/  FMUL.FTZ R21, R21, R8 ;  /* 0x0000000815157220 */ /* 0x008fe20000410000 */
[----:B0-----:R-:W-:-:S07]  /*2320*/  FMUL.FTZ R2, R2, R11 ;  /* 0x0000000b02027220 */ /* 0x001fce0000410000 */
.L_x_4023:
        /* <DEDUP_REMOVED lines=14> */
.L_x_4025:
[----:B------:R-:W-:Y:S05]  /*2410*/  BSYNC B0 ;  /* 0x0000000000007941 */ /* 0x000fea0003800000 */
.L_x_4024:
[----:B------:R-:W4:Y:S01]  /*2420*/  LDC R5, c[0x0][0x10] ;  /* 0x00000400ff057b82 */ /* 0x000f220000000800 */
[----:B------:R-:W-:Y:S02]  /*2430*/  IADD3 R4, R4, 0x1, RZ ;  /* 0x0000000104047810 */ /* 0x000fe40007ffe0ff */
[----:B----4-:R-:W-:-:S04]  /*2440*/  IADD3 R20, R5, R20, RZ ;  /* 0x0000001405147210 */ /* 0x010fc80007ffe0ff */
[----:B------:R-:W-:-:S13]  /*2450*/  ISETP.GE.AND P1, PT, R20, UR4, PT ;  /* 0x0000000414007c0c */ /* 0x000fda000bf26270 */
[----:B------:R-:W-:Y:S05]  /*2460*/  @!P1 BRA `(.L_x_4026) ;  /* 0xffffffdc00409947 */ /* 0x000fea000383ffff */
[----:B------:R-:W-:Y:S05]  /*2470*/  EXIT ;  /* 0x000000000000794d */ /* 0x000fea0003800000 */
.L_x_4027:
        /* <DEDUP_REMOVED lines=16> */
.L_x_5193:


//--------------------- .text._Z35group_norm_nhwc_fwd_one_pass_kernelI11Fp16IOBf16WLi128ELi56ELi448EEv26Group_norm_nhwc_fwd_params --------------------------
	.section	.text._Z35group_norm_nhwc_fwd_one_pass_kernelI11Fp16IOBf16WLi128ELi56ELi448EEv26Group_norm_nhwc_fwd_params,"ax",@progbits
	.align	128
        .global         _Z35group_norm_nhwc_fwd_one_pass_kernelI11Fp16IOBf16WLi128ELi56ELi448EEv26Group_norm_nhwc_fwd_params
        .type           _Z35group_norm_nhwc_fwd_one_pass_kernelI11Fp16IOBf16WLi128ELi56ELi448EEv26Group_norm_nhwc_fwd_params,@function
        .size           _Z35group_norm_nhwc_fwd_one_pass_kernelI11Fp16IOBf16WLi128ELi56ELi448EEv26Group_norm_nhwc_fwd_params,(.L_x_5194 - _Z35group_norm_nhwc_fwd_one_pass_kernelI11Fp16IOBf16WLi128ELi56ELi448EEv26Group_norm_nhwc_fwd_params)
        .other          _Z35group_norm_nhwc_fwd_one_pass_kernelI11Fp16IOBf16WLi128ELi56ELi448EEv26Group_norm_nhwc_fwd_params,@"STO_CUDA_ENTRY STV_DEFAULT"
_Z35group_norm_nhwc_fwd_one_pass_kernelI11Fp16IOBf16WLi128ELi56ELi448EEv26Group_norm_nhwc_fwd_params:
.text._Z35group_norm_nhwc_fwd_one_pass_kernelI11Fp16IOBf16WLi128ELi56ELi448EEv26Group_norm_nhwc_fwd_params:
        /* <DEDUP_REMOVED lines=47> */
.L_x_4064:
[----:B0-----:R-:W0:Y:S01]  /*02f0*/  LDC R8, c[0x0][0x288] ;  /* 0x0000a200ff087b82 */ /* 0x001e220000000800 */
[----:B------:R-:W-:Y:S01]  /*0300*/  ULDC.64 UR6, c[0x0][0x280] ;  /* 0x0000a00000067ab9 */ /* 0x000fe20000000a00 */
[----:B------:R-:W-:Y:S01]  /*0310*/  ULDC.64 UR14, c[0x0][0x278] ;  /* 0x00009e00000e7ab9 */ /* 0x000fe20000000a00 */
[----:B------:R-:W-:-:S05]  /*0320*/  HFMA2.MMA R42, -RZ, RZ, 0, 0 ;  /* 0x00000000ff2a7435 */ /* 0x000fca00000001ff */
[----:B-1----:R-:W1:Y:S08]  /*0330*/  LDC R11, c[0x0][0x294] ;  /* 0x0000a500ff0b7b82 */ /* 0x002e700000000800 */
[----:B------:R-:W2:Y:S01]  /*0340*/  @P1 LDC.64 R18, c[0x0][0x220] ;  /* 0x00008800ff121b82 */ /* 0x000ea20000000a00 */
[----:B0-----:R-:W-:-:S07]  /*0350*/  IABS R7, R8 ;  /* 0x0000000800077213 */ /* 0x001fce0000000000 */
[----:B------:R-:W0:Y:S01]  /*0360*/  @P2 LDC.64 R14, c[0x0][0x270] ;  /* 0x00009c00ff0e2b82 */ /* 0x000e220000000a00 */
[----:B------:R-:W3:Y:S07]  /*0370*/  I2F.RP R4, R7 ;  /* 0x0000000700047306 */ /* 0x000eee0000209400 */
[----:B------:R-:W4:Y:S08]  /*0380*/  @P3 LDC.64 R16, c[0x0][0x270] ;  /* 0x00009c00ff103b82 */ /* 0x000f300000000a00 */
[----:B------:R-:W5:Y:S01]  /*0390*/  @P4 LDC.64 R12, c[0x0][0x270] ;  /* 0x00009c00ff0c4b82 */ /* 0x000f620000000a00 */
[----:B---3--:R-:W3:Y:S01]  /*03a0*/  MUFU.RCP R4, R4 ;  /* 0x0000000400047308 */ /* 0x008ee20000001000 */
[----:B----4-:R-:W-:Y:S01]  /*03b0*/  @P3 IMAD R22, R39, R16, RZ ;  /* 0x0000001027163224 */ /* 0x010fe200078e02ff */
[----:B---3--:R-:W-:-:S03]  /*03c0*/  IADD3 R2, R4, 0xffffffe, RZ ;  /* 0x0ffffffe04027810 */ /* 0x008fc60007ffe0ff */
[----:B------:R-:W-:-:S03]  /*03d0*/  @P3 IMAD R47, R32, R17, R22 ;  /* 0x00000011202f3224 */ /* 0x000fc600078e0216 */
        /* <DEDUP_REMOVED lines=15> */
[----:B------:R-:W-:Y:S02]  /*04d0*/  ISETP.GE.U32.AND P0, PT, R4, R7, PT ;  /* 0x000000070400720c */ /* 0x000fe40003f06070 */
[----:B------:R-:W-:Y:S01]  /*04e0*/  ISETP.NE.AND P6, PT, R8, RZ, PT ;  /* 0x000000ff0800720c */ /* 0x000fe20003fc5270 */
[----:B------:R-:W3:Y:S01]  /*04f0*/  @P1 LDC.64 R6, c[0x0][0x270] ;  /* 0x00009c00ff061b82 */ /* 0x000ee20000000a00 */
[----:B------:R-:W-:-:S09]  /*0500*/  SHF.R.S32.HI R4, RZ, 0x1f, R34 ;  /* 0x0000001fff047819 */ /* 0x000fd20000011422 */
[----:B------:R-:W-:-:S04]  /*0510*/  @P0 IADD3 R3, R3, 0x1, RZ ;  /* 0x0000000103030810 */ /* 0x000fc80007ffe0ff */
[----:B------:R-:W-:Y:S01]  /*0520*/  MOV R9, R3 ;  /* 0x0000000300097202 */ /* 0x000fe20000000f00 */
[----:B------:R-:W-:-:S03]  /*0530*/  IMAD.WIDE.U32 R2, R2, 0x24924925, RZ ;  /* 0x2492492502027825 */ /* 0x000fc600078e00ff */
[----:B------:R-:W-:Y:S01]  /*0540*/  @!P5 IADD3 R9, -R9, RZ, RZ ;  /* 0x000000ff0909d210 */ /* 0x000fe20007ffe1ff */
[----:B-1----:R-:W-:Y:S01]  /*0550*/  IMAD R40, R11, UR10, R3 ;  /* 0x0000000a0b287c24 */ /* 0x002fe2000f8e0203 */
[----:B------:R-:W-:-:S04]  /*0560*/  @!P6 LOP3.LUT R9, RZ, R8, RZ, 0x33, !PT ;  /* 0x00000008ff09e212 */ /* 0x000fc800078e33ff */
[----:B------:R-:W-:Y:S02]  /*0570*/  IADD3 R43, -R9, RZ, RZ ;  /* 0x000000ff092b7210 */ /* 0x000fe40007ffe1ff */
[----:B------:R-:W-:Y:S02]  /*0580*/  SHF.R.S32.HI R3, RZ, 0x1f, R9 ;  /* 0x0000001fff037819 */ /* 0x000fe40000011409 */
[----:B------:R-:W-:Y:S01]  /*0590*/  IADD3 R21, R40, 0x40, RZ ;  /* 0x0000004028157810 */ /* 0x000fe20007ffe0ff */
[----:B------:R-:W-:Y:S01]  /*05a0*/  IMAD R43, R8, R43, UR11 ;  /* 0x0000000b082b7e24 */ /* 0x000fe2000f8e022b */
[----:B------:R-:W-:Y:S01]  /*05b0*/  IADD3 R20, R40, 0x50, RZ ;  /* 0x0000005028147810 */ /* 0x000fe20007ffe0ff */
[----:B------:R-:W-:Y:S01]  /*05c0*/  IMAD R8, R3, UR6, RZ ;  /* 0x0000000603087c24 */ /* 0x000fe2000f8e02ff */
[----:B------:R-:W-:Y:S01]  /*05d0*/  ISETP.GE.U32.AND P5, PT, R21, UR14, PT ;  /* 0x0000000e15007c0c */ /* 0x000fe2000bfa6070 */
[----:B------:R-:W-:Y:S01]  /*05e0*/  IMAD R43, R43, 0x38, RZ ;  /* 0x000000382b2b7824 */ /* 0x000fe200078e02ff */
[----:B------:R-:W-:Y:S01]  /*05f0*/  SHF.R.S32.HI R45, RZ, 0x1f, R21 ;  /* 0x0000001fff2d7819 */ /* 0x000fe20000011415 */
[----:B------:R-:W-:Y:S01]  /*0600*/  IMAD R29, R9, UR7, R8 ;  /* 0x00000007091d7c24 */ /* 0x000fe2000f8e0208 */
[----:B------:R-:W-:-:S02]  /*0610*/  SHF.R.S32.HI R23, RZ, 0x1f, R20 ;  /* 0x0000001fff177819 */ /* 0x000fc40000011414 */
[----:B------:R-:W-:Y:S02]  /*0620*/  IADD3 R2, P0, R34, R43, RZ ;  /* 0x0000002b22027210 */ /* 0x000fe40007f1e0ff */
[----:B------:R-:W-:Y:S02]  /*0630*/  ISETP.GE.AND.EX P5, PT, R45, UR15, PT, P5 ;  /* 0x0000000f2d007c0c */ /* 0x000fe4000bfa6350 */
[----:B------:R-:W-:Y:S01]  /*0640*/  LEA.HI.X.SX32 R3, R43, R4, 0x1, P0 ;  /* 0x000000042b037211 */ /* 0x000fe200000f0eff */
[----:B---3--:R-:W-:Y:S01]  /*0650*/  @P1 IMAD R4, R35, R6, RZ ;  /* 0x0000000623041224 */ /* 0x008fe200078e02ff */
[----:B------:R-:W-:Y:S02]  /*0660*/  ISETP.LT.U32.AND P5, PT, R30, 0x1c0, !P5 ;  /* 0x000001c01e00780c */ /* 0x000fe40006fa1070 */
[----:B------:R-:W-:Y:S01]  /*0670*/  ISETP.GE.U32.AND P0, PT, R20, UR14, PT ;  /* 0x0000000e14007c0c */ /* 0x000fe2000bf06070 */
[----:B------:R-:W-:Y:S02]  /*0680*/  IMAD.WIDE.U32 R2, R9, UR6, R2 ;  /* 0x0000000609027c25 */ /* 0x000fe4000f8e0002 */
[----:B------:R-:W1:Y:S01]  /*0690*/  @P2 LDC.64 R8, c[0x0][0x220] ;  /* 0x00008800ff082b82 */ /* 0x000e620000000a00 */
[----:B------:R-:W-:Y:S01]  /*06a0*/  ISETP.GE.AND.EX P0, PT, R23, UR15, PT, P0 ;  /* 0x0000000f17007c0c */ /* 0x000fe2000bf06300 */
[----:B------:R-:W-:Y:S01]  /*06b0*/  @P1 IMAD R11, R5, R7, R4 ;  /* 0x00000007050b1224 */ /* 0x000fe200078e0204 */
[----:B------:R-:W-:-:S02]  /*06c0*/  IADD3 R29, R3, R29, RZ ;  /* 0x0000001d031d7210 */ /* 0x000fc40007ffe0ff */
[-C--:B------:R-:W-:Y:S02]  /*06d0*/  @P1 MOV R28, R2.reuse ;  /* 0x00000002001c1202 */ /* 0x080fe40000000f00 */
[----:B------:R-:W-:Y:S02]  /*06e0*/  @P2 MOV R26, R2 ;  /* 0x00000002001a2202 */ /* 0x000fe40000000f00 */
[----:B------:R-:W-:Y:S01]  /*06f0*/  @P2 MOV R27, R29 ;  /* 0x0000001d001b2202 */ /* 0x000fe20000000f00 */
[----:B------:R-:W-:Y:S01]  /*0700*/  @P1 IMAD.WIDE.U32 R24, R5, R6, R28 ;  /* 0x0000000605181225 */ /* 0x000fe200078e001c */
[----:B------:R-:W-:Y:S01]  /*0710*/  ISETP.LT.U32.AND P0, PT, R30, 0x1c0, !P0 ;  /* 0x000001c01e00780c */ /* 0x000fe20004701070 */
[----:B------:R-:W3:Y:S02]  /*0720*/  @P3 LDC.64 R6, c[0x0][0x220] ;  /* 0x00008800ff063b82 */ /* 0x000ee40000000a00 */
[----:B0-----:R-:W-:Y:S01]  /*0730*/  @P2 IMAD.WIDE.U32 R26, R31, R14, R26 ;  /* 0x0000000e1f1a2225 */ /* 0x001fe200078e001a */
[----:B------:R-:W-:-:S02]  /*0740*/  @P1 IADD3 R5, R25, R11, RZ ;  /* 0x0000000b19051210 */ /* 0x000fc40007ffe0ff */
[C---:B--2---:R-:W-:Y:S01]  /*0750*/  @P1 LEA R4, P6, R24.reuse, R18, 0x1 ;  /* 0x0000001218041211 */ /* 0x044fe200078c08ff */
[----:B------:R-:W-:Y:S01]  /*0760*/  @P2 IMAD R18, R37, R14, RZ ;  /* 0x0000000e25122224 */ /* 0x000fe200078e02ff */
[----:B------:R-:W-:Y:S01]  /*0770*/  @P3 MOV R25, R29 ;  /* 0x0000001d00193202 */ /* 0x000fe20000000f00 */
[----:B------:R-:W0:Y:S01]  /*0780*/  @P5 LDC.64 R10, c[0x0][0x270] ;  /* 0x00009c00ff0a5b82 */ /* 0x000e220000000a00 */
[----:B------:R-:W-:Y:S01]  /*0790*/  @P1 LEA.HI.X R5, R24, R19, R5, 0x1, P6 ;  /* 0x0000001318051211 */ /* 0x000fe200030f0c05 */
[----:B------:R-:W-:Y:S01]  /*07a0*/  @P2 IMAD R19, R31, R15, R18 ;  /* 0x0000000f1f132224 */ /* 0x000fe200078e0212 */
[----:B------:R-:W-:Y:S02]  /*07b0*/  @P3 MOV R24, R2 ;  /* 0x0000000200183202 */ /* 0x000fe40000000f00 */
[----:B-1----:R-:W-:Y:S02]  /*07c0*/  @P2 LEA R8, P6, R26, R8, 0x1 ;  /* 0x000000081a082211 */ /* 0x002fe400078c08ff */
[----:B------:R-:W-:Y:S01]  /*07d0*/  @P2 IADD3 R22, R27, R19, RZ ;  /* 0x000000131b162210 */ /* 0x000fe20007ffe0ff */
[----:B------:R-:W1:Y:S01]  /*07e0*/  @P4 LDC.64 R14, c[0x0][0x220] ;  /* 0x00008800ff0e4b82 */ /* 0x000e620000000a00 */
[----:B------:R-:W-:Y:S01]  /*07f0*/  @P3 IMAD.WIDE.U32 R24, R32, R16, R24 ;  /* 0x0000001020183225 */ /* 0x000fe200078e0018 */
[----:B------:R-:W-:-:S02]  /*0800*/  @P5 MOV R27, R29 ;  /* 0x0000001d001b5202 */ /* 0x000fc40000000f00 */
[----:B------:R-:W-:Y:S01]  /*0810*/  @P2 LEA.HI.X R9, R26, R9, R22, 0x1, P6 ;  /* 0x000000091a092211 */ /* 0x000fe200030f0c16 */
[----:B-----5:R-:W-:Y:S01]  /*0820*/  @P4 IMAD R26, R41, R12, RZ ;  /* 0x0000000c291a4224 */ /* 0x020fe200078e02ff */
[----:B------:R-:W-:Y:S02]  /*0830*/  @P3 IADD3 R22, R25, R47, RZ ;  /* 0x0000002f19163210 */ /* 0x000fe40007ffe0ff */
[----:B------:R-:W2:Y:S01]  /*0840*/  @P5 LDC.64 R18, c[0x0][0x220] ;  /* 0x00008800ff125b82 */ /* 0x000ea20000000a00 */
[C---:B---3--:R-:W-:Y:S02]  /*0850*/  @P3 LEA R6, P6, R24.reuse, R6, 0x1 ;  /* 0x0000000618063211 */ /* 0x048fe400078c08ff */
[----:B------:R-:W-:Y:S02]  /*0860*/  @P4 MOV R25, R29 ;  /* 0x0000001d00194202 */ /* 0x000fe40000000f00 */
[----:B------:R-:W-:Y:S02]  /*0870*/  @P3 LEA.HI.X R7, R24, R7, R22, 0x1, P6 ;  /* 0x0000000718073211 */ /* 0x000fe400030f0c16 */
[----:B------:R-:W-:Y:S01]  /*0880*/  @P4 MOV R24, R2 ;  /* 0x0000000200184202 */ /* 0x000fe20000000f00 */
[----:B------:R-:W3:Y:S01]  /*0890*/  @P0 LDC.64 R16, c[0x0][0x270] ;  /* 0x00009c00ff100b82 */ /* 0x000ee20000000a00 */
[----:B0-----:R-:W-:-:S02]  /*08a0*/  @P5 IMAD R22, R45, R10, RZ ;  /* 0x0000000a2d165224 */ /* 0x001fc400078e02ff */
[C---:B------:R-:W-:Y:S01]  /*08b0*/  @P4 IMAD R45, R33.reuse, R13, R26 ;  /* 0x0000000d212d4224 */ /* 0x040fe200078e021a */
[----:B------:R-:W-:Y:S01]  /*08c0*/  @P5 MOV R26, R2 ;  /* 0x00000002001a5202 */ /* 0x000fe20000000f00 */
[----:B------:R-:W-:-:S03]  /*08d0*/  @P4 IMAD.WIDE.U32 R24, R33, R12, R24 ;  /* 0x0000000c21184225 */ /* 0x000fc600078e0018 */
[----:B------:R-:W0:Y:S01]  /*08e0*/  @P0 LDC.64 R12, c[0x0][0x220] ;  /* 0x00008800ff0c0b82 */ /* 0x000e220000000a00 */
[----:B------:R-:W-:Y:S01]  /*08f0*/  @P5 IMAD R47, R21, R11, R22 ;  /* 0x0000000b152f5224 */ /* 0x000fe200078e0216 */
[----:B------:R-:W-:Y:S01]  /*0900*/  @P4 IADD3 R11, R25, R45, RZ ;  /* 0x0000002d190b4210 */ /* 0x000fe20007ffe0ff */
[----:B------:R-:W-:Y:S01]  /*0910*/  @P5 IMAD.WIDE.U32 R26, R21, R10, R26 ;  /* 0x0000000a151a5225 */ /* 0x000fe200078e001a */
[----:B-1----:R-:W-:Y:S02]  /*0920*/  @P4 LEA R10, P6, R24, R14, 0x1 ;  /* 0x0000000e180a4211 */ /* 0x002fe400078c08ff */
[----:B------:R-:W-:Y:S02]  /*0930*/  IADD3 R25, R40, 0x60, RZ ;  /* 0x0000006028197810 */ /* 0x000fe40007ffe0ff */
[----:B------:R-:W-:Y:S02]  /*0940*/  @P4 LEA.HI.X R11, R24, R15, R11, 0x1, P6 ;  /* 0x0000000f180b4211 */ /* 0x000fe400030f0c0b */
[----:B------:R-:W-:-:S02]  /*0950*/  @P5 IADD3 R14, R27, R47, RZ ;  /* 0x0000002f1b0e5210 */ /* 0x000fc40007ffe0ff */
[C---:B--2---:R-:W-:Y:S02]  /*0960*/  @P5 LEA R18, P6, R26.reuse, R18, 0x1 ;  /* 0x000000121a125211 */ /* 0x044fe400078c08ff */
[----:B------:R-:W-:Y:S02]  /*0970*/  @P0 MOV R15, R29 ;  /* 0x0000001d000f0202 */ /* 0x000fe40000000f00 */
[----:B------:R-:W-:Y:S01]  /*0980*/  @P5 LEA.HI.X R19, R26, R19, R14, 0x1, P6 ;  /* 0x000000131a135211 */ /* 0x000fe200030f0c0e */
[----:B---3--:R-:W-:Y:S01]  /*0990*/  @P0 IMAD R23, R23, R16, RZ ;  /* 0x0000001017170224 */ /* 0x008fe200078e02ff */
[----:B------:R-:W-:-:S03]  /*09a0*/  @P0 MOV R14, R2 ;  /* 0x00000002000e0202 */ /* 0x000fc60000000f00 */
[C---:B------:R-:W-:Y:S01]  /*09b0*/  @P0 IMAD R21, R20.reuse, R17, R23 ;  /* 0x0000001114150224 */ /* 0x040fe200078e0217 */
[----:B------:R1:W2:Y:S01]  /*09c0*/  @P5 LDG.E R42, desc[UR8][R18.64] ;  /* 0x00000008122a5981 */ /* 0x0002a2000c1e1900 */
[----:B------:R-:W-:Y:S01]  /*09d0*/  @P0 IMAD.WIDE.U32 R16, R20, R16, R14 ;  /* 0x0000001014100225 */ /* 0x000fe200078e000e */
[----:B------:R-:W-:Y:S02]  /*09e0*/  ISETP.GE.U32.AND P6, PT, R25, UR14, PT ;  /* 0x0000000e19007c0c */ /* 0x000fe4000bfc6070 */
[----:B------:R-:W-:Y:S02]  /*09f0*/  SHF.R.S32.HI R23, RZ, 0x1f, R25 ;  /* 0x0000001fff177819 */ /* 0x000fe40000011419 */
[----:B------:R-:W-:Y:S02]  /*0a00*/  @P0 IADD3 R14, R17, R21, RZ ;  /* 0x00000015110e0210 */ /* 0x000fe40007ffe0ff */
[----:B0-----:R-:W-:Y:S02]  /*0a10*/  @P0 LEA R12, P5, R16, R12, 0x1 ;  /* 0x0000000c100c0211 */ /* 0x001fe400078a08ff */
[----:B------:R-:W-:-:S02]  /*0a20*/  ISETP.GE.AND.EX P6, PT, R23, UR15, PT, P6 ;  /* 0x0000000f17007c0c */ /* 0x000fc4000bfc6360 */
[----:B------:R-:W-:Y:S02]  /*0a30*/  @P0 LEA.HI.X R13, R16, R13, R14, 0x1, P5 ;  /* 0x0000000d100d0211 */ /* 0x000fe400028f0c0e */
[----:B------:R-:W-:Y:S02]  /*0a40*/  SHF.R.S32.HI R45, RZ, 0x1f, R38 ;  /* 0x0000001fff2d7819 */ /* 0x000fe40000011426 */
[----:B------:R-:W-:Y:S02]  /*0a50*/  ISETP.GE.U32.AND P5, PT, R38, UR14, PT ;  /* 0x0000000e26007c0c */ /* 0x000fe4000bfa6070 */
[----:B------:R-:W-:Y:S02]  /*0a60*/  ISETP.LT.U32.AND P6, PT, R30, 0x1c0, !P6 ;  /* 0x000001c01e00780c */ /* 0x000fe400077c1070 */
[----:B------:R-:W-:-:S04]  /*0a70*/  ISETP.GE.AND.EX P5, PT, R45, UR15, PT, P5 ;  /* 0x0000000f2d007c0c */ /* 0x000fc8000bfa6350 */
[----:B------:R-:W-:Y:S01]  /*0a80*/  ISETP.GT.U32.OR P5, PT, R30, 0x1bf, P5 ;  /* 0x000001bf1e00780c */ /* 0x000fe20002fa4470 */
[----:B------:R-:W-:-:S06]  /*0a90*/  HFMA2.MMA R44, -RZ, RZ, 0, 0 ;  /* 0x00000000ff2c7435 */ /* 0x000fcc00000001ff */
[----:B------:R-:W0:Y:S01]  /*0aa0*/  @P6 LDC.64 R20, c[0x0][0x270] ;  /* 0x00009c00ff146b82 */ /* 0x000e220000000a00 */
[----:B------:R-:W-:Y:S02]  /*0ab0*/  CS2R R46, SRZ ;  /* 0x00000000002e7805 */ /* 0x000fe4000001ff00 */
[----:B------:R-:W-:Y:S01]  /*0ac0*/  CS2R R48, SRZ ;  /* 0x0000000000307805 */ /* 0x000fe2000001ff00 */
[----:B------:R-:W3:Y:S04]  /*0ad0*/  @P2 LDG.E R44, desc[UR8][R8.64] ;  /* 0x00000008082c2981 */ /* 0x000ee8000c1e1900 */
[----:B-1----:R-:W1:Y:S01]  /*0ae0*/  @!P5 LDC.64 R18, c[0x0][0x270] ;  /* 0x00009c00ff12db82 */ /* 0x002e620000000a00 */
[----:B------:R4:W5:Y:S04]  /*0af0*/  @P1 LDG.E R46, desc[UR8][R4.64] ;  /* 0x00000008042e1981 */ /* 0x000968000c1e1900 */
[----:B------:R1:W2:Y:S03]  /*0b00*/  @P3 LDG.E R48, desc[UR8][R6.64] ;  /* 0x0000000806303981 */ /* 0x0002a6000c1e1900 */
[----:B------:R-:W1:Y:S01]  /*0b10*/  @P6 LDC.64 R16, c[0x0][0x220] ;  /* 0x00008800ff106b82 */ /* 0x000e620000000a00 */
[----:B------:R2:W2:Y:S01]  /*0b20*/  @P4 LDG.E R47, desc[UR8][R10.64] ;  /* 0x000000080a2f4981 */ /* 0x0004a2000c1e1900 */
[----:B----4-:R-:W-:-:S02]  /*0b30*/  @P6 MOV R4, R2 ;  /* 0x0000000200046202 */ /* 0x010fc40000000f00 */
[----:B------:R-:W-:Y:S01]  /*0b40*/  @P6 MOV R5, R29 ;  /* 0x0000001d00056202 */ /* 0x000fe20000000f00 */
[----:B------:R4:W4:Y:S03]  /*0b50*/  @P0 LDG.E R49, desc[UR8][R12.64] ;  /* 0x000000080c310981 */ /* 0x000926000c1e1900 */
[----:B------:R-:W1:Y:S01]  /*0b60*/  @!P5 LDC.64 R14, c[0x0][0x220] ;  /* 0x00008800ff0edb82 */ /* 0x000e620000000a00 */
[----:B0-----:R-:W-:-:S04]  /*0b70*/  @P6 IMAD R22, R23, R20, RZ ;  /* 0x0000001417166224 */ /* 0x001fc800078e02ff */
[C---:B------:R-:W-:Y:S02]  /*0b80*/  @P6 IMAD R9, R25.reuse, R21, R22 ;  /* 0x0000001519096224 */ /* 0x040fe400078e0216 */
[----:B------:R-:W-:-:S04]  /*0b90*/  @P6 IMAD.WIDE.U32 R20, R25, R20, R4 ;  /* 0x0000001419146225 */ /* 0x000fc800078e0004 */
[----:B-1----:R-:W-:Y:S01]  /*0ba0*/  @!P5 IMAD R4, R45, R18, RZ ;  /* 0x000000122d04d224 */ /* 0x002fe200078e02ff */
        /* <DEDUP_REMOVED lines=140> */
.L_x_4029:
[----:B------:R-:W-:Y:S05]  /*1470*/  BSYNC B0 ;  /* 0x0000000000007941 */ /* 0x000fea0003800000 */
.L_x_4028:
        /* <DEDUP_REMOVED lines=29> */
.L_x_4032:
[----:B0-----:R-:W2:Y:S04]  /*1650*/  LDG.E.STRONG.GPU R8, desc[UR8][R6.64] ;  /* 0x0000000806087981 */ /* 0x001ea8000c1ef900 */
[----:B--2---:R-:W-:Y:S01]  /*1660*/  CCTL.IVALL ;  /* 0x00000000ff00798f */ /* 0x004fe20002000000 */
[----:B------:R-:W-:Y:S05]  /*1670*/  YIELD ;  /* 0x0000000000007946 */ /* 0x000fea0003800000 */
[----:B------:R-:W-:-:S13]  /*1680*/  ISETP.NE.AND P0, PT, R8, R11, PT ;  /* 0x0000000b0800720c */ /* 0x000fda0003f05270 */
[----:B------:R-:W-:Y:S05]  /*1690*/  @P0 BRA `(.L_x_4032) ;  /* 0xfffffffc00ec0947 */ /* 0x000fea000383ffff */
.L_x_4031:
        /* <DEDUP_REMOVED lines=17> */
.L_x_4036:
        /* <DEDUP_REMOVED lines=115> */
.L_x_4035:
        /* <DEDUP_REMOVED lines=61> */
.L_x_4037:
[----:B------:R-:W-:-:S13]  /*22b0*/  ISETP.NE.OR P0, PT, R6, RZ, P0 ;  /* 0x000000ff0600720c */ /* 0x000fda0000705670 */
[----:B------:R-:W-:Y:S05]  /*22c0*/  @!P0 BRA `(.L_x_4033) ;  /* 0x00000000007c8947 */ /* 0x000fea0003800000 */
.L_x_4034:
        /* <DEDUP_REMOVED lines=31> */
.L_x_4033:
        /* <DEDUP_REMOVED lines=11> */
.L_x_4039:
[----:B------:R-:W-:Y:S05]  /*2570*/  BSYNC B0 ;  /* 0x0000000000007941 */ /* 0x000fea0003800000 */
.L_x_4038:
        /* <DEDUP_REMOVED lines=16> */
.L_x_4030:
        /* <DEDUP_REMOVED lines=15> */
[----:B--2---:R-:W-:-:S03]  /*2770*/  IMAD.WIDE R10, R11, 0x2, R4 ;  /* 0x000000020b0a7825 */ /* 0x004fc600078e0204 */
[----:B------:R-:W-:Y:S01]  /*2780*/  @!P5 STS.64 [UR6+0x88], R26 ;  /* 0x0000881aff00d988 */ /* 0x000fe20008000a06 */
[----:B---3--:R-:W-:-:S04]  /*2790*/  @!P0 IMAD.WIDE R6, R13, 0x8, R6 ;  /* 0x000000080d068825 */ /* 0x008fc800078e0206 */
[----:B------:R-:W-:-:S05]  /*27a0*/  @!P0 FMUL.FTZ R13, R27, UR7 ;  /* 0x000000071b0d8c20 */ /* 0x000fca0008410000 */
[----:B------:R0:W-:Y:S01]  /*27b0*/  @!P0 STG.E.64 desc[UR8][R6.64], R12 ;  /* 0x0000000c06008986 */ /* 0x0001e2000c101b08 */
[----:B------:R-:W-:Y:S06]  /*27c0*/  BAR.SYNC.DEFER_BLOCKING 0x0 ;  /* 0x0000000000007b1d */ /* 0x000fec0000010000 */
[----:B------:R-:W2:Y:S04]  /*27d0*/  LDG.E.U16 R14, desc[UR8][R8.64] ;  /* 0x00000008080e7981 */ /* 0x000ea8000c1e1500 */
[----:B------:R-:W3:Y:S04]  /*27e0*/  LDG.E.U16 R15, desc[UR8][R8.64+0x2] ;  /* 0x00000208080f7981 */ /* 0x000ee8000c1e1500 */
[----:B------:R-:W4:Y:S04]  /*27f0*/  LDG.E.U16 R16, desc[UR8][R10.64] ;  /* 0x000000080a107981 */ /* 0x000f28000c1e1500 */
[----:B------:R1:W5:Y:S01]  /*2800*/  LDG.E.U16 R17, desc[UR8][R10.64+0x2] ;  /* 0x000002080a117981 */ /* 0x000362000c1e1500 */
[----:B------:R-:W-:Y:S01]  /*2810*/  ISETP.NE.AND P6, PT, RZ, UR13, PT ;  /* 0x0000000dff007c0c */ /* 0x000fe2000bfc5270 */
[----:B0-----:R-:W-:-:S02]  /*2820*/  HADD2.F32 R13, -RZ, R46.H1_H1 ;  /* 0x3000002eff0d7230 */ /* 0x001fc40000004100 */
[----:B------:R-:W0:Y:S01]  /*2830*/  LDS.64 R4, [UR6+0x88] ;  /* 0x00008806ff047984 */ /* 0x000e220008000a00 */
[--C-:B------:R-:W-:Y:S02]  /*2840*/  HADD2.F32 R19, -RZ, R44.reuse.H0_H0 ;  /* 0x2000002cff137230 */ /* 0x100fe40000004100 */
[----:B------:R-:W-:Y:S02]  /*2850*/  HADD2.F32 R21, -RZ, R44.H1_H1 ;  /* 0x3000002cff157230 */ /* 0x000fe40000004100 */
[----:B-1----:R-:W-:Y:S02]  /*2860*/  HADD2.F32 R11, -RZ, R46.H0_H0 ;  /* 0x2000002eff0b7230 */ /* 0x002fe40000004100 */
[----:B0-----:R-:W-:-:S04]  /*2870*/  FMUL.FTZ R4, R4, UR7 ;  /* 0x0000000704047c20 */ /* 0x001fc80008410000 */
[----:B------:R-:W-:Y:S01]  /*2880*/  FMUL.FTZ R18, R4, R4 ;  /* 0x0000000404127220 */ /* 0x000fe20000410000 */
[--C-:B------:R-:W-:Y:S01]  /*2890*/  FADD.FTZ R10, R11, -R4.reuse ;  /* 0x800000040b0a7221 */ /* 0x100fe20000010000 */
[----:B------:R-:W-:Y:S02]  /*28a0*/  FADD.FTZ R11, R13, -R4 ;  /* 0x800000040d0b7221 */ /* 0x000fe40000010000 */
[----:B------:R-:W-:Y:S01]  /*28b0*/  FFMA.FTZ R5, R5, UR7, -R18 ;  /* 0x0000000705057c23 */ /* 0x000fe20008010812 */
[----:B------:R-:W-:-:S04]  /*28c0*/  FADD.FTZ R18, R21, -R4 ;  /* 0x8000000415127221 */ /* 0x000fc80000010000 */
[----:B------:R-:W-:-:S13]  /*28d0*/  FSETP.GTU.FTZ.AND P0, PT, R5, RZ, PT ;  /* 0x000000ff0500720b */ /* 0x000fda0003f1c000 */
[----:B------:R-:W-:Y:S01]  /*28e0*/  VOTEU.ANY UP0, P0 ;  /* 0x00000000003f7886 */ /* 0x000fe20000000100 */
[----:B------:R-:W-:-:S04]  /*28f0*/  PLOP3.LUT P0, PT, PT, PT, UP0, 0x80, 0x0 ;  /* 0x000000000000781c */ /* 0x000fc80003f0f008 */
[----:B------:R-:W-:-:S09]  /*2900*/  @UP0 ULDC UR6, c[0x0][0x238] ;  /* 0x00008e0000060ab9 */ /* 0x000fd20000000800 */
[----:B------:R-:W-:Y:S01]  /*2910*/  @P0 FADD.FTZ R8, R5, UR6 ;  /* 0x0000000605080e21 */ /* 0x000fe20008010000 */
[----:B------:R-:W-:Y:S01]  /*2920*/  UMOV UR6, 0x3f800000 ;  /* 0x3f80000000067882 */ /* 0x000fe20000000000 */
[----:B------:R-:W0:Y:S04]  /*2930*/  LDC R5, c[0x0][0x294] ;  /* 0x0000a500ff057b82 */ /* 0x000e280000000800 */
[----:B------:R-:W1:Y:S02]  /*2940*/  @P0 MUFU.RSQ R8, R8 ;  /* 0x0000000800080308 */ /* 0x000e640000001400 */
[----:B-1----:R-:W-:-:S13]  /*2950*/  @P0 R2UR UR7, R8 ;  /* 0x00000000080702ca */ /* 0x002fda00000e0000 */
[----:B------:R-:W-:Y:S02]  /*2960*/  @UP0 UMOV UR6, UR7 ;  /* 0x0000000700060c82 */ /* 0x000fe40008000000 */
[----:B------:R-:W-:Y:S01]  /*2970*/  FMUL.FTZ R10, R10, UR6 ;  /* 0x000000060a0a7c20 */ /* 0x000fe20008410000 */
[----:B------:R-:W-:Y:S01]  /*2980*/  FMUL.FTZ R11, R11, UR6 ;  /* 0x000000060b0b7c20 */ /* 0x000fe20008410000 */
[----:B--2---:R-:W-:Y:S02]  /*2990*/  SHF.L.U32 R6, R14, 0x10, RZ ;  /* 0x000000100e067819 */ /* 0x004fe400000006ff */
[----:B---3--:R-:W-:Y:S02]  /*29a0*/  SHF.L.U32 R7, R15, 0x10, RZ ;  /* 0x000000100f077819 */ /* 0x008fe400000006ff */
[----:B----4-:R-:W-:Y:S02]  /*29b0*/  SHF.L.U32 R9, R16, 0x10, RZ ;  /* 0x0000001010097819 */ /* 0x010fe400000006ff */
[----:B-----5:R-:W-:Y:S01]  /*29c0*/  SHF.L.U32 R8, R17, 0x10, RZ ;  /* 0x0000001011087819 */ /* 0x020fe200000006ff */
[----:B------:R-:W-:-:S02]  /*29d0*/  FADD.FTZ R17, R19, -R4 ;  /* 0x8000000413117221 */ /* 0x000fc40000010000 */
[----:B------:R-:W-:Y:S02]  /*29e0*/  FFMA.FTZ R14, R6, R10, R9 ;  /* 0x0000000a060e7223 */ /* 0x000fe40000010009 */
        /* <DEDUP_REMOVED lines=12> */
.L_x_4040:
        /* <DEDUP_REMOVED lines=14> */
.L_x_4042:
[----:B------:R-:W-:Y:S05]  /*2b90*/  BSYNC B0 ;  /* 0x0000000000007941 */ /* 0x000fea0003800000 */
.L_x_4041:
[----:B------:R-:W-:Y:S01]  /*2ba0*/  FMUL.FTZ R17, R17, UR6 ;  /* 0x0000000611117c20 */ /* 0x000fe20008410000 */
        /* <DEDUP_REMOVED lines=17> */
.L_x_4043:
[----:B------:R-:W-:Y:S04]  /*2cc0*/  BSSY B0, `(.L_x_4044) ;  /* 0x000000e000007945 */ /* 0x000fe80003800000 */
        /* <DEDUP_REMOVED lines=13> */
.L_x_4045:
[----:B------:R-:W-:Y:S05]  /*2da0*/  BSYNC B0 ;  /* 0x0000000000007941 */ /* 0x000fea0003800000 */
.L_x_4044:
[----:B------:R-:W-:-:S04]  /*2db0*/  IMAD.WIDE.U32 R10, R16, 0x24924925, RZ ;  /* 0x24924925100a7825 */ /* 0x000fc800078e00ff */
[--C-:B01----:R-:W-:Y:S01]  /*2dc0*/  FADD.FTZ R12, R21, -R4.reuse ;  /* 0x80000004150c7221 */ /* 0x103fe20000010000 */
[--C-:B------:R-:W-:Y:S01]  /*2dd0*/  FADD.FTZ R10, R19, -R4.reuse ;  /* 0x80000004130a7221 */ /* 0x100fe20000010000 */
[--C-:B------:R-:W-:Y:S02]  /*2de0*/  HADD2.F32 R17, -RZ, R47.reuse.H0_H0 ;  /* 0x2000002fff117230 */ /* 0x100fe40000004100 */
[----:B------:R-:W-:Y:S01]  /*2df0*/  FMUL.FTZ R12, R12, UR6 ;  /* 0x000000060c0c7c20 */ /* 0x000fe20008410000 */
[----:B------:R-:W-:Y:S02]  /*2e00*/  HADD2.F32 R47, -RZ, R47.H1_H1 ;  /* 0x3000002fff2f7230 */ /* 0x000fe40000004100 */
[----:B------:R-:W-:Y:S01]  /*2e10*/  FMUL.FTZ R10, R10, UR6 ;  /* 0x000000060a0a7c20 */ /* 0x000fe20008410000 */
[----:B------:R-:W-:Y:S02]  /*2e20*/  IMAD R5, R5, UR10, R11 ;  /* 0x0000000a05057c24 */ /* 0x000fe4000f8e020b */
[----:B------:R-:W-:Y:S01]  /*2e30*/  FADD.FTZ R17, R17, -R4 ;  /* 0x8000000411117221 */ /* 0x000fe20000010000 */
[----:B------:R-:W-:Y:S01]  /*2e40*/  FFMA.FTZ R15, R7, R12, R8 ;  /* 0x0000000c070f7223 */ /* 0x000fe20000010008 */
[----:B------:R-:W-:Y:S01]  /*2e50*/  FADD.FTZ R18, R47, -R4 ;  /* 0x800000042f127221 */ /* 0x000fe20000010000 */
        /* <DEDUP_REMOVED lines=12> */
.L_x_4046:
        /* <DEDUP_REMOVED lines=14> */
.L_x_4048:
[----:B------:R-:W-:Y:S05]  /*3000*/  BSYNC B0 ;  /* 0x0000000000007941 */ /* 0x000fea0003800000 */
.L_x_4047:
[----:B------:R-:W-:Y:S01]  /*3010*/  FMUL.FTZ R17, R17, UR6 ;  /* 0x0000000611117c20 */ /* 0x000fe20008410000 */
[----:B------:R-:W-:Y:S01]  /*3020*/  FMUL.FTZ R18, R18, UR6 ;  /* 0x0000000612127c20 */ /* 0x000fe20008410000 */
[----:B------:R-:W-:Y:S01]  /*3030*/  HADD2.F32 R19, -RZ, R42.H0_H0 ;  /* 0x2000002aff137230 */ /* 0x000fe20000004100 */
[----:B0-----:R-:W-:Y:S01]  /*3040*/  IADD3 R11, R5, 0x40, RZ ;  /* 0x00000040050b7810 */ /* 0x001fe20007ffe0ff */
        /* <DEDUP_REMOVED lines=13> */
.L_x_4049:
        /* <DEDUP_REMOVED lines=14> */
.L_x_4051:
[----:B------:R-:W-:Y:S05]  /*3200*/  BSYNC B0 ;  /* 0x0000000000007941 */ /* 0x000fea0003800000 */
.L_x_4050:
[----:B0-----:R-:W-:Y:S01]  /*3210*/  HADD2.F32 R15, -RZ, R42.H1_H1 ;  /* 0x3000002aff0f7230 */ /* 0x001fe20000004100 */
[----:B------:R-:W-:Y:S01]  /*3220*/  IADD3 R10, R5, 0x50, RZ ;  /* 0x00000050050a7810 */ /* 0x000fe20007ffe0ff */
[----:B------:R-:W-:Y:S01]  /*3230*/  ULDC.64 UR14, c[0x0][0x278] ;  /* 0x00009e00000e7ab9 */ /* 0x000fe20000000a00 */
[----:B------:R-:W-:Y:S01]  /*3240*/  SHF.R.S32.HI R22, RZ, 0x1f, R11 ;  /* 0x0000001fff167819 */ /* 0x000fe2000001140b */
[--C-:B------:R-:W-:Y:S01]  /*3250*/  FADD.FTZ R13, R19, -R4.reuse ;  /* 0x80000004130d7221 */ /* 0x100fe20000010000 */
[----:B------:R-:W-:Y:S01]  /*3260*/  ISETP.GE.U32.AND P5, PT, R11, UR14, PT ;  /* 0x0000000e0b007c0c */ /* 0x000fe2000bfa6070 */
[----:B------:R-:W-:Y:S01]  /*3270*/  FADD.FTZ R14, R15, -R4 ;  /* 0x800000040f0e7221 */ /* 0x000fe20000010000 */
        /* <DEDUP_REMOVED lines=25> */
.L_x_4052:
        /* <DEDUP_REMOVED lines=14> */
.L_x_4054:
[----:B------:R-:W-:Y:S05]  /*34f0*/  BSYNC B0 ;  /* 0x0000000000007941 */ /* 0x000fea0003800000 */
.L_x_4053:
[----:B------:R-:W-:Y:S01]  /*3500*/  FMUL.FTZ R20, R20, UR6 ;  /* 0x0000000614147c20 */ /* 0x000fe20008410000 */
[----:B------:R-:W-:Y:S01]  /*3510*/  FMUL.FTZ R21, R21, UR6 ;  /* 0x0000000615157c20 */ /* 0x000fe20008410000 */
[----:B------:R-:W-:Y:S01]  /*3520*/  HADD2.F32 R19, -RZ, R50.H0_H0 ;  /* 0x20000032ff137230 */ /* 0x000fe20000004100 */
        /* <DEDUP_REMOVED lines=14> */
.L_x_4055:
[----:B------:R-:W-:Y:S04]  /*3610*/  BSSY B0, `(.L_x_4056) ;  /* 0x000000e000007945 */ /* 0x000fe80003800000 */
[----:B------:R-:W-:Y:S05]  /*3620*/  @!P0 BRA `(.L_x_4057) ;  /* 0x0000000000308947 */ /* 0x000fea0003800000 */
[----:B------:R-:W-:Y:S01]  /*3630*/  ULDC.64 UR16, c[0x0][0x270] ;  /* 0x00009c0000107ab9 */ /* 0x000fe20000000a00 */
[----:B0-----:R-:W-:Y:S01]  /*3640*/  MOV R13, R29 ;  /* 0x0000001d000d7202 */ /* 0x001fe20000000f00 */
        /* <DEDUP_REMOVED lines=10> */
.L_x_4057:
[----:B------:R-:W-:Y:S05]  /*36f0*/  BSYNC B0 ;  /* 0x0000000000007941 */ /* 0x000fea0003800000 */
.L_x_4056:
[----:B01----:R-:W-:Y:S01]  /*3700*/  HADD2.F32 R13, -RZ, R50.H1_H1 ;  /* 0x30000032ff0d7230 */ /* 0x003fe20000004100 */
[----:B------:R-:W-:Y:S01]  /*3710*/  ISETP.GE.U32.AND P5, PT, R38, UR14, PT ;  /* 0x0000000e26007c0c */ /* 0x000fe2000bfa6070 */
[--C-:B------:R-:W-:Y:S01]  /*3720*/  HADD2.F32 R15, -RZ, R51.reuse.H0_H0 ;  /* 0x20000033ff0f7230 */ /* 0x100fe20000004100 */
[----:B------:R-:W-:Y:S01]  /*3730*/  ISETP.GE.U32.AND P0, PT, R11, UR14, PT ;  /* 0x0000000e0b007c0c */ /* 0x000fe2000bf06070 */
[----:B------:R-:W-:Y:S02]  /*3740*/  HADD2.F32 R51, -RZ, R51.H1_H1 ;  /* 0x30000033ff337230 */ /* 0x000fe40000004100 */
[--C-:B------:R-:W-:Y:S01]  /*3750*/  FADD.FTZ R12, R13, -R4.reuse ;  /* 0x800000040d0c7221 */ /* 0x100fe20000010000 */
[----:B------:R-:W-:Y:S01]  /*3760*/  SHF.R.S32.HI R16, RZ, 0x1f, R11 ;  /* 0x0000001fff107819 */ /* 0x000fe2000001140b */
[--C-:B------:R-:W-:Y:S01]  /*3770*/  FADD.FTZ R13, R15, -R4.reuse ;  /* 0x800000040f0d7221 */ /* 0x100fe20000010000 */
[--C-:B------:R-:W-:Y:S01]  /*3780*/  FADD.FTZ R10, R19, -R4.reuse ;  /* 0x80000004130a7221 */ /* 0x100fe20000010000 */
        /* <DEDUP_REMOVED lines=24> */
.L_x_4058:
        /* <DEDUP_REMOVED lines=14> */
.L_x_4060:
[----:B------:R-:W-:Y:S05]  /*39f0*/  BSYNC B0 ;  /* 0x0000000000007941 */ /* 0x000fea0003800000 */
.L_x_4059:
        /* <DEDUP_REMOVED lines=11> */
.L_x_4061:
[----:B------:R-:W-:Y:S04]  /*3ab0*/  BSSY B0, `(.L_x_4062) ;  /* 0x000000d000007945 */ /* 0x000fe80003800000 */
[----:B------:R-:W-:Y:S05]  /*3ac0*/  @P5 BRA `(.L_x_4063) ;  /* 0x00000000002c5947 */ /* 0x000fea0003800000 */
[----:B------:R-:W-:Y:S01]  /*3ad0*/  ULDC.64 UR6, c[0x0][0x270] ;  /* 0x00009c0000067ab9 */ /* 0x000fe20000000a00 */
[----:B------:R-:W-:Y:S01]  /*3ae0*/  MOV R3, R29 ;  /* 0x0000001d00037202 */ /* 0x000fe20000000f00 */
[----:B------:R-:W-:Y:S01]  /*3af0*/  IMAD R45, R45, UR6, RZ ;  /* 0x000000062d2d7c24 */ /* 0x000fe2000f8e02ff */
[----:B------:R-:W-:Y:S01]  /*3b00*/  F2FP.F16.F32.PACK_AB R15, R14, R15 ;  /* 0x0000000f0e0f723e */ /* 0x000fe200000000ff */
[----:B0-----:R-:W-:-:S04]  /*3b10*/  IMAD.WIDE.U32 R6, R38, UR6, R2 ;  /* 0x0000000626067c25 */ /* 0x001fc8000f8e0002 */
[----:B------:R-:W-:Y:S01]  /*3b20*/  IMAD R45, R38, UR7, R45 ;  /* 0x00000007262d7c24 */ /* 0x000fe2000f8e022d */
[----:B------:R-:W-:Y:S02]  /*3b30*/  ULDC.64 UR6, c[0x0][0x210] ;  /* 0x0000840000067ab9 */ /* 0x000fe40000000a00 */
[----:B------:R-:W-:Y:S02]  /*3b40*/  LEA R2, P0, R6, UR6, 0x1 ;  /* 0x0000000606027c11 */ /* 0x000fe4000f8008ff */
[----:B------:R-:W-:-:S04]  /*3b50*/  IADD3 R45, R7, R45, RZ ;  /* 0x0000002d072d7210 */ /* 0x000fc80007ffe0ff */
[----:B------:R-:W-:-:S05]  /*3b60*/  LEA.HI.X R3, R6, UR7, R45, 0x1, P0 ;  /* 0x0000000706037c11 */ /* 0x000fca00080f0c2d */
[----:B------:R1:W-:Y:S02]  /*3b70*/  STG.E desc[UR8][R2.64], R15 ;  /* 0x0000000f02007986 */ /* 0x0003e4000c101908 */
.L_x_4063:
[----:B------:R-:W-:Y:S05]  /*3b80*/  BSYNC B0 ;  /* 0x0000000000007941 */ /* 0x000fea0003800000 */
.L_x_4062:
[----:B------:R-:W-:Y:S02]  /*3b90*/  UIADD3 UR11, UR12, UR11, URZ ;  /* 0x0000000b0c0b7290 */ /* 0x000fe4000fffe03f */
[----:B------:R-:W-:Y:S02]  /*3ba0*/  UIADD3 UR4, UR4, 0x1, URZ ;  /* 0x0000000104047890 */ /* 0x000fe4000fffe03f */
[----:B------:R-:W-:-:S06]  /*3bb0*/  UISETP.GE.AND UP0, UPT, UR11, UR5, UPT ;  /* 0x000000050b00728c */ /* 0x000fcc000bf06270 */
[----:B------:R-:W-:-:S13]  /*3bc0*/  PLOP3.LUT P0, PT, PT, PT, UP0, 0x80, 0x0 ;  /* 0x000000000000781c */ /* 0x000fda0003f0f008 */
[----:B------:R-:W-:Y:S05]  /*3bd0*/  @!P0 BRA `(.L_x_4064) ;  /* 0xffffffc400c48947 */ /* 0x000fea000383ffff */
[----:B------:R-:W-:Y:S05]  /*3be0*/  EXIT ;  /* 0x000000000000794d */ /* 0x000fea0003800000 */
.L_x_4065:
        /* <DEDUP_REMOVED lines=9> */
.L_x_5194:


//--------------------- .text._Z35group_norm_nhwc_fwd_one_pass_kernelI11Fp16IOBf16WLi256ELi56ELi448EEv26Group_norm_nhwc_fwd_params --------------------------
	.section	.text._Z35group_norm_nhwc_fwd_one_pass_kernelI11Fp16IOBf16WLi256ELi56ELi448EEv26Group_norm_nhwc_fwd_params,"ax",@progbits
	.align	128
        .global         _Z35group_norm_nhwc_fwd_one_pass_kernelI11Fp16IOBf16WLi256ELi56ELi448EEv26Group_norm_nhwc_fwd_params
        .type           _Z35group_norm_nhwc_fwd_one_pass_kernelI11Fp16IOBf16WLi256ELi56ELi448EEv26Group_norm_nhwc_fwd_params,@function
        .size           _Z35group_norm_nhwc_fwd_one_pass_kernelI11Fp16IOBf16WLi256ELi56ELi448EEv26Group_norm_nhwc_fwd_params,(.L_x_5195 - _Z35group_norm_nhwc_fwd_one_pass_kernelI11Fp16IOBf16WLi256ELi56ELi448EEv26Group_norm_nhwc_fwd_params)
        .other          _Z35group_norm_nhwc_fwd_one_pass_kernelI11Fp16IOBf16WLi256ELi56ELi448EEv26Group_norm_nhwc_fwd_params,@"STO_CUDA_ENTRY STV_DEFAULT"
_Z35group_norm_nhwc_fwd_one_pass_kernelI11Fp16IOBf16WLi256ELi56ELi448EEv26Group_norm_nhwc_fwd_params:
.text._Z35group_norm_nhwc_fwd_one_pass_kernelI11Fp16IOBf16WLi256ELi56ELi448EEv26Group_norm_nhwc_fwd_params:
        /* <DEDUP_REMOVED lines=59> */
.L_x_4123:
        /* <DEDUP_REMOVED lines=450> */
.L_x_4067:
[----:B------:R-:W-:Y:S05]  /*1fd0*/  BSYNC B0 ;  /* 0x0000000000007941 */ /* 0x000fea0003800000 */
.L_x_4066:
        /* <DEDUP_REMOVED lines=28> */
.L_x_4070:
[----:B--2---:R-:W2:Y:S04]  /*21a0*/  LDG.E.STRONG.GPU R19, desc[UR8][R16.64] ;  /* 0x0000000810137981 */ /* 0x004ea8000c1ef900 */
[----:B--2---:R-:W-:Y:S01]  /*21b0*/  CCTL.IVALL ;  /* 0x00000000ff00798f */ /* 0x004fe20002000000 */
[----:B------:R-:W-:Y:S05]  /*21c0*/  YIELD ;  /* 0x0000000000007946 */ /* 0x000fea0003800000 */
[----:B------:R-:W-:-:S13]  /*21d0*/  ISETP.NE.AND P6, PT, R19, R60, PT ;  /* 0x0000003c1300720c */ /* 0x000fda0003fc5270 */
[----:B------:R-:W-:Y:S05]  /*21e0*/  @P6 BRA `(.L_x_4070) ;  /* 0xfffffffc00ec6947 */ /* 0x000fea000383ffff */
.L_x_4069:
        /* <DEDUP_REMOVED lines=11> */
.L_x_4072:
        /* <DEDUP_REMOVED lines=63> */
.L_x_4071:
        /* <DEDUP_REMOVED lines=22> */
.L_x_4074:
[----:B------:R-:W-:Y:S05]  /*27f0*/  BSYNC B0 ;  /* 0x0000000000007941 */ /* 0x000fea0003800000 */
.L_x_4073:
        /* <DEDUP_REMOVED lines=33> */
.L_x_4068:
        /* <DEDUP_REMOVED lines=22> */
[----:B------:R-:W0:Y:S04]  /*2b70*/  LDG.E.U16 R35, desc[UR8][R62.64] ;  /* 0x000000083e237981 */ /* 0x000e28000c1e1500 */
[----:B--2---:R-:W2:Y:S04]  /*2b80*/  LDG.E.U16 R60, desc[UR8][R18.64] ;  /* 0x00000008123c7981 */ /* 0x004ea8000c1e1500 */
[----:B------:R1:W3:Y:S04]  /*2b90*/  LDG.E.U16 R59, desc[UR8][R62.64+0x2] ;  /* 0x000002083e3b7981 */ /* 0x0002e8000c1e1500 */
[----:B------:R4:W5:Y:S04]  /*2ba0*/  LDG.E.U16 R61, desc[UR8][R18.64+0x2] ;  /* 0x00000208123d7981 */ /* 0x000968000c1e1500 */
[----:B------:R-:W1:Y:S02]  /*2bb0*/  LDS.64 R16, [UR5+0x88] ;  /* 0x00008805ff107984 */ /* 0x000e640008000a00 */
[----:B-1----:R-:W-:-:S04]  /*2bc0*/  FMUL.FTZ R20, R16, UR11 ;  /* 0x0000000b10147c20 */ /* 0x002fc80008410000 */
[----:B------:R-:W-:-:S04]  /*2bd0*/  FMUL.FTZ R16, R20, R20 ;  /* 0x0000001414107220 */ /* 0x000fc80000410000 */
[----:B------:R-:W-:-:S05]  /*2be0*/  FFMA.FTZ R16, R17, UR11, -R16 ;  /* 0x0000000b11107c23 */ /* 0x000fca0008010810 */
[----:B------:R-:W-:-:S13]  /*2bf0*/  FSETP.GTU.FTZ.AND P5, PT, R16, RZ, PT ;  /* 0x000000ff1000720b */ /* 0x000fda0003fbc000 */
[----:B------:R-:W1:Y:S01]  /*2c00*/  @P5 LDC R17, c[0x0][0x238] ;  /* 0x00008e00ff115b82 */ /* 0x000e620000000800 */
[----:B------:R-:W-:Y:S02]  /*2c10*/  MOV R21, 0x3f800000 ;  /* 0x3f80000000157802 */ /* 0x000fe40000000f00 */
[----:B------:R-:W-:Y:S01]  /*2c20*/  ISETP.NE.AND P6, PT, RZ, UR10, PT ;  /* 0x0000000aff007c0c */ /* 0x000fe2000bfc5270 */
[----:B-1----:R-:W-:-:S04]  /*2c30*/  @P5 FADD.FTZ R16, R16, R17 ;  /* 0x0000001110105221 */ /* 0x002fc80000010000 */
[----:B------:R-:W1:Y:S01]  /*2c40*/  @P5 MUFU.RSQ R21, R16 ;  /* 0x0000001000155308 */ /* 0x000e620000001400 */
[--C-:B------:R-:W-:Y:S02]  /*2c50*/  HADD2.F32 R17, -RZ, R47.reuse.H1_H1 ;  /* 0x3000002fff117230 */ /* 0x100fe40000004100 */
[----:B------:R-:W-:-:S03]  /*2c60*/  HADD2.F32 R47, -RZ, R47.H0_H0 ;  /* 0x2000002fff2f7230 */ /* 0x000fc60000004100 */
[--C-:B------:R-:W-:Y:S02]  /*2c70*/  FADD.FTZ R62, R17, -R20.reuse ;  /* 0x80000014113e7221 */ /* 0x100fe40000010000 */
[----:B----4-:R-:W-:Y:S02]  /*2c80*/  FADD.FTZ R18, R47, -R20 ;  /* 0x800000142f127221 */ /* 0x010fe40000010000 */
[-C--:B-1----:R-:W-:Y:S02]  /*2c90*/  FMUL.FTZ R62, R62, R21.reuse ;  /* 0x000000153e3e7220 */ /* 0x082fe40000410000 */
[----:B------:R-:W-:Y:S01]  /*2ca0*/  FMUL.FTZ R18, R18, R21 ;  /* 0x0000001512127220 */ /* 0x000fe20000410000 */
[----:B0-----:R-:W-:Y:S02]  /*2cb0*/  SHF.L.U32 R22, R35, 0x10, RZ ;  /* 0x0000001023167819 */ /* 0x001fe400000006ff */
[----:B--2---:R-:W-:Y:S02]  /*2cc0*/  SHF.L.U32 R35, R60, 0x10, RZ ;  /* 0x000000103c237819 */ /* 0x004fe400000006ff */
[----:B---3--:R-:W-:-:S02]  /*2cd0*/  SHF.L.U32 R23, R59, 0x10, RZ ;  /* 0x000000103b177819 */ /* 0x008fc400000006ff */
[----:B-----5:R-:W-:-:S05]  /*2ce0*/  SHF.L.U32 R60, R61, 0x10, RZ ;  /* 0x000000103d3c7819 */ /* 0x020fca00000006ff */
        /* <DEDUP_REMOVED lines=13> */
.L_x_4075:
        /* <DEDUP_REMOVED lines=14> */
.L_x_4077:
[----:B------:R-:W-:Y:S05]  /*2ea0*/  BSYNC B0 ;  /* 0x0000000000007941 */ /* 0x000fea0003800000 */
.L_x_4076:
[--C-:B------:R-:W-:Y:S02]  /*2eb0*/  HADD2.F32 R17, -RZ, R43.reuse.H0_H0 ;  /* 0x2000002bff117230 */ /* 0x100fe40000004100 */
[----:B------:R-:W-:-:S03]  /*2ec0*/  HADD2.F32 R43, -RZ, R43.H1_H1 ;  /* 0x3000002bff2b7230 */ /* 0x000fc60000004100 */
[--C-:B------:R-:W-:Y:S01]  /*2ed0*/  FADD.FTZ R16, R17, -R20.reuse ;  /* 0x8000001411107221 */ /* 0x100fe20000010000 */
[--C-:B------:R-:W-:Y:S02]  /*2ee0*/  HADD2.F32 R17, -RZ, R45.reuse.H0_H0 ;  /* 0x2000002dff117230 */ /* 0x100fe40000004100 */
[--C-:B0-----:R-:W-:Y:S01]  /*2ef0*/  FADD.FTZ R18, R43, -R20.reuse ;  /* 0x800000142b127221 */ /* 0x101fe20000010000 */
[----:B------:R-:W-:Y:S02]  /*2f00*/  HADD2.F32 R45, -RZ, R45.H1_H1 ;  /* 0x3000002dff2d7230 */ /* 0x000fe40000004100 */
[-C--:B------:R-:W-:Y:S01]  /*2f10*/  FMUL.FTZ R16, R16, R21.reuse ;  /* 0x0000001510107220 */ /* 0x080fe20000410000 */
[----:B------:R-:W-:Y:S01]  /*2f20*/  FMUL.FTZ R18, R18, R21 ;  /* 0x0000001512127220 */ /* 0x000fe20000410000 */
[--C-:B------:R-:W-:Y:S01]  /*2f30*/  FADD.FTZ R62, R17, -R20.reuse ;  /* 0x80000014113e7221 */ /* 0x100fe20000010000 */
        /* <DEDUP_REMOVED lines=14> */
.L_x_4078:
        /* <DEDUP_REMOVED lines=14> */
.L_x_4080:
[----:B------:R-:W-:Y:S05]  /*3100*/  BSYNC B0 ;  /* 0x0000000000007941 */ /* 0x000fea0003800000 */
.L_x_4079:
[-C--:B------:R-:W-:Y:S01]  /*3110*/  FMUL.FTZ R62, R62, R21.reuse ;  /* 0x000000153e3e7220 */ /* 0x080fe20000410000 */
[----:B------:R-:W-:Y:S01]  /*3120*/  FMUL.FTZ R64, R64, R21 ;  /* 0x0000001540407220 */ /* 0x000fe20000410000 */
[--C-:B0-----:R-:W-:Y:S02]  /*3130*/  HADD2.F32 R43, -RZ, R44.reuse.H0_H0 ;  /* 0x2000002cff2b7230 */ /* 0x101fe40000004100 */
        /* <DEDUP_REMOVED lines=14> */
.L_x_4081:
        /* <DEDUP_REMOVED lines=14> */
.L_x_4083:
[----:B------:R-:W-:Y:S05]  /*3300*/  BSYNC B0 ;  /* 0x0000000000007941 */ /* 0x000fea0003800000 */
.L_x_4082:
[--C-:B0-----:R-:W-:Y:S02]  /*3310*/  HADD2.F32 R19, -RZ, R46.reuse.H1_H1 ;  /* 0x3000002eff137230 */ /* 0x101fe40000004100 */
[--C-:B------:R-:W-:Y:S01]  /*3320*/  FADD.FTZ R16, R43, -R20.reuse ;  /* 0x800000142b107221 */ /* 0x100fe20000010000 */
[----:B------:R-:W-:Y:S02]  /*3330*/  HADD2.F32 R17, -RZ, R46.H0_H0 ;  /* 0x2000002eff117230 */ /* 0x000fe40000004100 */
[--C-:B------:R-:W-:Y:S01]  /*3340*/  FADD.FTZ R18, R45, -R20.reuse ;  /* 0x800000142d127221 */ /* 0x100fe20000010000 */
[--C-:B------:R-:W-:Y:S01]  /*3350*/  FADD.FTZ R46, R19, -R20.reuse ;  /* 0x80000014132e7221 */ /* 0x100fe20000010000 */
[-C--:B------:R-:W-:Y:S01]  /*3360*/  FMUL.FTZ R16, R16, R21.reuse ;  /* 0x0000001510107220 */ /* 0x080fe20000410000 */
[----:B------:R-:W-:Y:S01]  /*3370*/  FADD.FTZ R44, R17, -R20 ;  /* 0x80000014112c7221 */ /* 0x000fe20000010000 */
[-C--:B------:R-:W-:Y:S01]  /*3380*/  FMUL.FTZ R18, R18, R21.reuse ;  /* 0x0000001512127220 */ /* 0x080fe20000410000 */
[-C--:B------:R-:W-:Y:S01]  /*3390*/  FMUL.FTZ R43, R46, R21.reuse ;  /* 0x000000152e2b7220 */ /* 0x080fe20000410000 */
        /* <DEDUP_REMOVED lines=14> */
.L_x_4084:
        /* <DEDUP_REMOVED lines=14> */
.L_x_4086:
[----:B------:R-:W-:Y:S05]  /*3560*/  BSYNC B0 ;  /* 0x0000000000007941 */ /* 0x000fea0003800000 */
.L_x_4085:
        /* <DEDUP_REMOVED lines=15> */
.L_x_4087:
        /* <DEDUP_REMOVED lines=14> */
.L_x_4089:
[----:B------:R-:W-:Y:S05]  /*3740*/  BSYNC B0 ;  /* 0x0000000000007941 */ /* 0x000fea0003800000 */
.L_x_4088:
        /* <DEDUP_REMOVED lines=23> */
.L_x_4090:
        /* <DEDUP_REMOVED lines=14> */
.L_x_4092:
[----:B------:R-:W-:Y:S05]  /*39a0*/  BSYNC B0 ;  /* 0x0000000000007941 */ /* 0x000fea0003800000 */
.L_x_4091:
[--C-:B------:R-:W-:Y:S01]  /*39b0*/  HADD2.F32 R17, -RZ, R37.reuse.H0_H0 ;  /* 0x20000025ff117230 */ /* 0x100fe20000004100 */
[----:B------:R-:W-:Y:S01]  /*39c0*/  ISETP.GE.U32.AND P5, PT, R25, UR14, PT ;  /* 0x0000000e19007c0c */ /* 0x000fe2000bfa6070 */
[----:B------:R-:W-:-:S03]  /*39d0*/  HADD2.F32 R37, -RZ, R37.H1_H1 ;  /* 0x30000025ff257230 */ /* 0x000fc60000004100 */
[--C-:B------:R-:W-:Y:S01]  /*39e0*/  FADD.FTZ R16, R17, -R20.reuse ;  /* 0x8000001411107221 */ /* 0x100fe20000010000 */
[----:B------:R-:W-:Y:S01]  /*39f0*/  ISETP.GE.AND.EX P5, PT, R36, UR15, PT, P5 ;  /* 0x0000000f24007c0c */ /* 0x000fe2000bfa6350 */
[----:B0-----:R-:W-:Y:S01]  /*3a00*/  FADD.FTZ R18, R37, -R20 ;  /* 0x8000001425127221 */ /* 0x001fe20000010000 */
[----:B------:R-:W-:Y:S01]  /*3a10*/  SHF.R.S32.HI R37, RZ, 0x1f, R26 ;  /* 0x0000001fff257819 */ /* 0x000fe2000001141a */
        /* <DEDUP_REMOVED lines=16> */
.L_x_4093:
        /* <DEDUP_REMOVED lines=14> */
.L_x_4095:
[----:B------:R-:W-:Y:S05]  /*3c00*/  BSYNC B0 ;  /* 0x0000000000007941 */ /* 0x000fea0003800000 */
.L_x_4094:
        /* <DEDUP_REMOVED lines=23> */
.L_x_4096:
        /* <DEDUP_REMOVED lines=14> */
.L_x_4098:
[----:B------:R-:W-:Y:S05]  /*3e60*/  BSYNC B0 ;  /* 0x0000000000007941 */ /* 0x000fea0003800000 */
.L_x_4097:
[--C-:B------:R-:W-:Y:S01]  /*3e70*/  HADD2.F32 R17, -RZ, R39.reuse.H0_H0 ;  /* 0x20000027ff117230 */ /* 0x100fe20000004100 */
[----:B------:R-:W-:Y:S01]  /*3e80*/  ISETP.GE.U32.AND P5, PT, R27, UR14, PT ;  /* 0x0000000e1b007c0c */ /* 0x000fe2000bfa6070 */
[----:B------:R-:W-:Y:S01]  /*3e90*/  HADD2.F32 R39, -RZ, R39.H1_H1 ;  /* 0x30000027ff277230 */ /* 0x000fe20000004100 */
[----:B------:R-:W-:Y:S02]  /*3ea0*/  SHF.R.S32.HI R37, RZ, 0x1f, R28 ;  /* 0x0000001fff257819 */ /* 0x000fe4000001141c */
[--C-:B------:R-:W-:Y:S01]  /*3eb0*/  FADD.FTZ R16, R17, -R20.reuse ;  /* 0x8000001411107221 */ /* 0x100fe20000010000 */
[----:B------:R-:W-:Y:S01]  /*3ec0*/  ISETP.GE.AND.EX P5, PT, R36, UR15, PT, P5 ;  /* 0x0000000f24007c0c */ /* 0x000fe2000bfa6350 */
[----:B0-----:R-:W-:Y:S02]  /*3ed0*/  FADD.FTZ R18, R39, -R20 ;  /* 0x8000001427127221 */ /* 0x001fe40000010000 */
        /* <DEDUP_REMOVED lines=16> */
.L_x_4099:
        /* <DEDUP_REMOVED lines=14> */
.L_x_4101:
[----:B------:R-:W-:Y:S05]  /*40c0*/  BSYNC B0 ;  /* 0x0000000000007941 */ /* 0x000fea0003800000 */
.L_x_4100:
        /* <DEDUP_REMOVED lines=23> */
.L_x_4102:
        /* <DEDUP_REMOVED lines=14> */
.L_x_4104:
[----:B------:R-:W-:Y:S05]  /*4320*/  BSYNC B0 ;  /* 0x0000000000007941 */ /* 0x000fea0003800000 */
.L_x_4103:
        /* <DEDUP_REMOVED lines=23> */
.L_x_4105:
        /* <DEDUP_REMOVED lines=14> */
.L_x_4107:
[----:B------:R-:W-:Y:S05]  /*4580*/  BSYNC B0 ;  /* 0x0000000000007941 */ /* 0x000fea0003800000 */
.L_x_4106:
        /* <DEDUP_REMOVED lines=23> */
.L_x_4108:
        /* <DEDUP_REMOVED lines=14> */
.L_x_4110:
[----:B------:R-:W-:Y:S05]  /*47e0*/  BSYNC B0 ;  /* 0x0000000000007941 */ /* 0x000fea0003800000 */
.L_x_4109:
        /* <DEDUP_REMOVED lines=23> */
.L_x_4111:
        /* <DEDUP_REMOVED lines=14> */
.L_x_4113:
[----:B------:R-:W-:Y:S05]  /*4a40*/  BSYNC B0 ;  /* 0x0000000000007941 */ /* 0x000fea0003800000 */
.L_x_4112:
        /* <DEDUP_REMOVED lines=22> */
.L_x_4114:
        /* <DEDUP_REMOVED lines=14> */
.L_x_4116:
[----:B------:R-:W-:Y:S05]  /*4c90*/  BSYNC B0 ;  /* 0x0000000000007941 */ /* 0x000fea0003800000 */
.L_x_4115:
        /* <DEDUP_REMOVED lines=22> */
.L_x_4117:
        /* <DEDUP_REMOVED lines=14> */
.L_x_4119:
[----:B------:R-:W-:Y:S05]  /*4ee0*/  BSYNC B0 ;  /* 0x0000000000007941 */ /* 0x000fea0003800000 */
.L_x_4118:
        /* <DEDUP_REMOVED lines=22> */
.L_x_4120:
        /* <DEDUP_REMOVED lines=13> */
.L_x_4122:
[----:B------:R-:W-:Y:S05]  /*5120*/  BSYNC B0 ;  /* 0x0000000000007941 */ /* 0x000fea0003800000 */
.L_x_4121:
[----:B0-----:R-:W0:Y:S01]  /*5130*/  LDC R17, c[0x0][0x10] ;  /* 0x00000400ff117b82 */ /* 0x001e220000000800 */
[----:B------:R-:W-:Y:S02]  /*5140*/  IADD3 R12, R12, 0x1, RZ ;  /* 0x000000010c0c7810 */ /* 0x000fe40007ffe0ff */
[----:B0-----:R-:W-:-:S04]  /*5150*/  IADD3 R10, R17, R10, RZ ;  /* 0x0000000a110a7210 */ /* 0x001fc80007ffe0ff */
[----:B------:R-:W-:-:S13]  /*5160*/  ISETP.GE.AND P5, PT, R10, UR4, PT ;  /* 0x000000040a007c0c */ /* 0x000fda000bfa6270 */
[----:B------:R-:W-:Y:S05]  /*5170*/  @!P5 BRA `(.L_x_4123) ;  /* 0xffffffb0008cd947 */ /* 0x000fea000383ffff */
[----:B------:R-:W-:Y:S05]  /*5180*/  EXIT ;  /* 0x000000000000794d */ /* 0x000fea0003800000 */
.L_x_4124:
        /* <DEDUP_REMOVED lines=15> */
.L_x_5195:


//--------------------- .text._Z35group_norm_nhwc_fwd_one_pass_kernelI11Fp16IOBf16WLi512ELi56ELi448EEv26Group_norm_nhwc_fwd_params --------------------------
	.section	.text._Z35group_norm_nhwc_fwd_one_pass_kernelI11Fp16IOBf16WLi512ELi56ELi448EEv26Group_norm_nhwc_fwd_params,"ax",@progbits
	.align	128
        .global         _Z35group_norm_nhwc_fwd_one_pass_kernelI11Fp16IOBf16WLi512ELi56ELi448EEv26Group_norm_nhwc_fwd_params
        .type           _Z35group_norm_nhwc_fwd_one_pass_kernelI11Fp16IOBf16WLi512ELi56ELi448EEv26Group_norm_nhwc_fwd_params,@function
        .size           _Z35group_norm_nhwc_fwd_one_pass_kernelI11Fp16IOBf16WLi512ELi56ELi448EEv26Group_norm_nhwc_fwd_params,(.L_x_5196 - _Z35group_norm_nhwc_fwd_one_pass_kernelI11Fp16IOBf16WLi512ELi56ELi448EEv26Group_norm_nhwc_fwd_params)
        .other          _Z35group_norm_nhwc_fwd_one_pass_kernelI11Fp16IOBf16WLi512ELi56ELi448EEv26Group_norm_nhwc_fwd_params,@"STO_CUDA_ENTRY STV_DEFAULT"
_Z35group_norm_nhwc_fwd_one_pass_kernelI11Fp16IOBf16WLi512ELi56ELi448EEv26Group_norm_nhwc_fwd_params:
.text._Z35group_norm_nhwc_fwd_one_pass_kernelI11Fp16IOBf16WLi512ELi56ELi448EEv26Group_norm_nhwc_fwd_params:
        /* <DEDUP_REMOVED lines=195> */
.L_x_4230:
[----:B------:R-:W0:Y:S01]  /*0c30*/  LDC R43, c[0x0][0x288] ;  /* 0x0000a200ff2b7b82 */ /* 0x000e220000000800 */
[C---:B------:R-:W-:Y:S01]  /*0c40*/  LOP3.LUT P6, RZ, R70.reuse, 0x4000000, RZ, 0xc0, !PT ;  /* 0x0400000046ff7812 */ /* 0x040fe200078cc0ff */
[----:B------:R-:W-:Y:S01]  /*0c50*/  ULDC.64 UR12, c[0x0][0x280] ;  /* 0x0000a000000c7ab9 */ /* 0x000fe20000000a00 */
[----:B------:R-:W-:Y:S02]  /*0c60*/  P2R R94, PR, RZ, 0x10 ;  /* 0x00000010ff5e7803 */ /* 0x000fe40000000000 */
[C---:B------:R-:W-:Y:S02]  /*0c70*/  LOP3.LUT P4, RZ, R70.reuse, 0x1000000, RZ, 0xc0, !PT ;  /* 0x0100000046ff7812 */ /* 0x040fe4000788c0ff */
[----:B------:R-:W-:Y:S02]  /*0c80*/  P2R R64, PR, RZ, 0x1 ;  /* 0x00000001ff407803 */ /* 0x000fe40000000000 */
[----:B------:R-:W-:Y:S02]  /*0c90*/  LOP3.LUT P0, RZ, R70, 0x2000, RZ, 0xc0, !PT ;  /* 0x0000200046ff7812 */ /* 0x000fe4000780c0ff */
[----:B-1234-:R-:W-:-:S02]  /*0ca0*/  P2R R68, PR, RZ, 0x2 ;  /* 0x00000002ff447803 */ /* 0x01efc40000000000 */
[C---:B------:R-:W-:Y:S02]  /*0cb0*/  LOP3.LUT P1, RZ, R70.reuse, 0x800, RZ, 0xc0, !PT ;  /* 0x0000080046ff7812 */ /* 0x040fe4000782c0ff */
[----:B------:R-:W-:Y:S02]  /*0cc0*/  P2R R98, PR, RZ, 0x4 ;  /* 0x00000004ff627803 */ /* 0x000fe40000000000 */
[C---:B------:R-:W-:Y:S01]  /*0cd0*/  LOP3.LUT P2, RZ, R70.reuse, 0x200, RZ, 0xc0, !PT ;  /* 0x0000020046ff7812 */ /* 0x040fe2000784c0ff */
[----:B------:R-:W1:Y:S01]  /*0ce0*/  @P4 LDC.64 R84, c[0x0][0x220] ;  /* 0x00008800ff544b82 */ /* 0x000e620000000a00 */
[----:B------:R-:W-:Y:S02]  /*0cf0*/  P2R R95, PR, RZ, 0x8 ;  /* 0x00000008ff5f7803 */ /* 0x000fe40000000000 */
[----:B------:R-:W-:Y:S02]  /*0d00*/  LOP3.LUT P3, RZ, R70, 0x80, RZ, 0xc0, !PT ;  /* 0x0000008046ff7812 */ /* 0x000fe4000786c0ff */
[----:B------:R-:W-:-:S02]  /*0d10*/  P2R R54, PR, RZ, 0x4 ;  /* 0x00000004ff367803 */ /* 0x000fc40000000000 */
[----:B0-----:R-:W-:-:S04]  /*0d20*/  IABS R39, R43 ;  /* 0x0000002b00277213 */ /* 0x001fc80000000000 */
[----:B------:R-:W0:Y:S01]  /*0d30*/  I2F.RP R30, R39 ;  /* 0x00000027001e7306 */ /* 0x000e220000209400 */
[----:B------:R-:W2:Y:S08]  /*0d40*/  @P2 LDC.64 R92, c[0x0][0x220] ;  /* 0x00008800ff5c2b82 */ /* 0x000eb00000000a00 */
[----:B------:R-:W3:Y:S01]  /*0d50*/  @P3 LDC.64 R86, c[0x0][0x220] ;  /* 0x00008800ff563b82 */ /* 0x000ee20000000a00 */
[----:B0-----:R-:W0:Y:S02]  /*0d60*/  MUFU.RCP R30, R30 ;  /* 0x0000001e001e7308 */ /* 0x001e240000001000 */
[----:B0-----:R-:W-:-:S06]  /*0d70*/  IADD3 R36, R30, 0xffffffe, RZ ;  /* 0x0ffffffe1e247810 */ /* 0x001fcc0007ffe0ff */
[----:B------:R0:W4:Y:S02]  /*0d80*/  F2I.FTZ.U32.TRUNC.NTZ R37, R36 ;  /* 0x0000002400257305 */ /* 0x000124000021f000 */
        /* <DEDUP_REMOVED lines=40> */
[----:B------:R-:W-:-:S03]  /*1010*/  @P6 IMAD R41, R2, R41, R30 ;  /* 0x0000002902296224 */ /* 0x000fc600078e021e */
[----:B------:R-:W-:Y:S01]  /*1020*/  @P3 MOV R77, R91 ;  /* 0x0000005b004d3202 */ /* 0x000fe20000000f00 */
        /* <DEDUP_REMOVED lines=10> */
[----:B------:R-:W-:Y:S02]  /*10d0*/  @P6 MOV R36, R88 ;  /* 0x0000005800246202 */ /* 0x000fe40000000f00 */
[----:B------:R-:W-:-:S05]  /*10e0*/  @P6 MOV R37, R91 ;  /* 0x0000005b00256202 */ /* 0x000fca0000000f00 */
[----:B------:R-:W5:Y:S08]  /*10f0*/  @P6 LDC.64 R116, c[0x0][0x220] ;  /* 0x00008800ff746b82 */ /* 0x000f700000000a00 */
[----:B------:R-:W2:Y:S01]  /*1100*/  @P0 LDC.64 R114, c[0x0][0x220] ;  /* 0x00008800ff720b82 */ /* 0x000ea20000000a00 */
[-C--:B0-----:R-:W-:Y:S02]  /*1110*/  @P6 IMAD R34, R23, R40.reuse, RZ ;  /* 0x0000002817226224 */ /* 0x081fe400078e02ff */
[----:B------:R-:W-:Y:S01]  /*1120*/  @P6 IMAD.WIDE.U32 R36, R4, R40, R36 ;  /* 0x0000002804246225 */ /* 0x000fe200078e0024 */
[----:B------:R-:W-:-:S03]  /*1130*/  @P4 MOV R40, R88 ;  /* 0x0000005800284202 */ /* 0x000fc60000000f00 */
[----:B------:R-:W-:Y:S01]  /*1140*/  @P6 IMAD R41, R4, R41, R34 ;  /* 0x0000002904296224 */ /* 0x000fe200078e0222 */
[----:B-----5:R-:W-:-:S04]  /*1150*/  @P6 LEA R116, P5, R36, R116, 0x1 ;  /* 0x0000007424746211 */ /* 0x020fc800078a08ff */
[----:B------:R-:W-:Y:S02]  /*1160*/  @P6 IADD3 R34, R37, R41, RZ ;  /* 0x0000002925226210 */ /* 0x000fe40007ffe0ff */
[----:B------:R-:W-:Y:S02]  /*1170*/  @P4 MOV R41, R91 ;  /* 0x0000005b00294202 */ /* 0x000fe40000000f00 */
[----:B------:R-:W-:Y:S02]  /*1180*/  @P6 LEA.HI.X R117, R36, R117, R34, 0x1, P5 ;  /* 0x0000007524756211 */ /* 0x000fe400028f0c22 */
[----:B------:R-:W0:Y:S01]  /*1190*/  @P4 LDC.64 R36, c[0x0][0x270] ;  /* 0x00009c00ff244b82 */ /* 0x000e220000000a00 */
[----:B------:R-:W-:-:S13]  /*11a0*/  LOP3.LUT P6, RZ, R70, 0x200000, RZ, 0xc0, !PT ;  /* 0x0020000046ff7812 */ /* 0x000fda00078cc0ff */
[----:B------:R-:W5:Y:S01]  /*11b0*/  @P6 LDC.64 R112, c[0x0][0x220] ;  /* 0x00008800ff706b82 */ /* 0x000f620000000a00 */
[----:B0-----:R-:W-:-:S04]  /*11c0*/  @P4 IMAD R34, R25, R36, RZ ;  /* 0x0000002419224224 */ /* 0x001fc800078e02ff */
[C---:B------:R-:W-:Y:S02]  /*11d0*/  @P4 IMAD R43, R5.reuse, R37, R34 ;  /* 0x00000025052b4224 */ /* 0x040fe400078e0222 */
[----:B------:R-:W-:Y:S01]  /*11e0*/  @P4 IMAD.WIDE.U32 R36, R5, R36, R40 ;  /* 0x0000002405244225 */ /* 0x000fe200078e0028 */
[----:B------:R-:W-:Y:S02]  /*11f0*/  @P0 MOV R40, R88 ;  /* 0x0000005800280202 */ /* 0x000fe40000000f00 */
[----:B------:R-:W-:Y:S02]  /*1200*/  @P0 MOV R41, R91 ;  /* 0x0000005b00290202 */ /* 0x000fe40000000f00 */
[----:B------:R-:W-:Y:S02]  /*1210*/  @P4 IADD3 R34, R37, R43, RZ ;  /* 0x0000002b25224210 */ /* 0x000fe40007ffe0ff */
[----:B-1----:R-:W-:-:S04]  /*1220*/  @P4 LEA R84, P5, R36, R84, 0x1 ;  /* 0x0000005424544211 */ /* 0x002fc800078a08ff */
[----:B------:R-:W-:Y:S02]  /*1230*/  @P4 LEA.HI.X R85, R36, R85, R34, 0x1, P5 ;  /* 0x0000005524554211 */ /* 0x000fe400028f0c22 */
[----:B------:R-:W0:Y:S02]  /*1240*/  @P0 LDC.64 R36, c[0x0][0x270] ;  /* 0x00009c00ff240b82 */ /* 0x000e240000000a00 */
[----:B0-----:R-:W-:-:S04]  /*1250*/  @P0 IMAD R34, R27, R36, RZ ;  /* 0x000000241b220224 */ /* 0x001fc800078e02ff */
[C---:B------:R-:W-:Y:S02]  /*1260*/  @P0 IMAD R43, R6.reuse, R37, R34 ;  /* 0x00000025062b0224 */ /* 0x040fe400078e0222 */
[----:B------:R-:W-:Y:S01]  /*1270*/  @P0 IMAD.WIDE.U32 R36, R6, R36, R40 ;  /* 0x0000002406240225 */ /* 0x000fe200078e0028 */
[----:B------:R-:W-:Y:S02]  /*1280*/  @P1 MOV R40, R88 ;  /* 0x0000005800281202 */ /* 0x000fe40000000f00 */
[----:B------:R-:W-:Y:S02]  /*1290*/  @P1 MOV R41, R91 ;  /* 0x0000005b00291202 */ /* 0x000fe40000000f00 */
[----:B------:R-:W-:Y:S02]  /*12a0*/  @P0 IADD3 R34, R37, R43, RZ ;  /* 0x0000002b25220210 */ /* 0x000fe40007ffe0ff */
[----:B--2---:R-:W-:-:S04]  /*12b0*/  @P0 LEA R114, P5, R36, R114, 0x1 ;  /* 0x0000007224720211 */ /* 0x004fc800078a08ff */
[----:B------:R-:W-:Y:S02]  /*12c0*/  @P0 LEA.HI.X R115, R36, R115, R34, 0x1, P5 ;  /* 0x0000007324730211 */ /* 0x000fe400028f0c22 */
[----:B------:R-:W0:Y:S01]  /*12d0*/  @P1 LDC.64 R36, c[0x0][0x270] ;  /* 0x00009c00ff241b82 */ /* 0x000e220000000a00 */
[----:B------:R-:W-:-:S13]  /*12e0*/  LOP3.LUT P0, RZ, R70, 0x100000, RZ, 0xc0, !PT ;  /* 0x0010000046ff7812 */ /* 0x000fda000780c0ff */
[----:B------:R-:W1:Y:S01]  /*12f0*/  @P0 LDC.64 R82, c[0x0][0x220] ;  /* 0x00008800ff520b82 */ /* 0x000e620000000a00 */
[----:B0-----:R-:W-:-:S04]  /*1300*/  @P1 IMAD R34, R29, R36, RZ ;  /* 0x000000241d221224 */ /* 0x001fc800078e02ff */
[C---:B------:R-:W-:Y:S02]  /*1310*/  @P1 IMAD R43, R7.reuse, R37, R34 ;  /* 0x00000025072b1224 */ /* 0x040fe400078e0222 */
[----:B------:R-:W-:Y:S01]  /*1320*/  @P1 IMAD.WIDE.U32 R36, R7, R36, R40 ;  /* 0x0000002407241225 */ /* 0x000fe200078e0028 */
[----:B------:R-:W-:Y:S02]  /*1330*/  @P6 MOV R40, R88 ;  /* 0x0000005800286202 */ /* 0x000fe40000000f00 */
[----:B------:R-:W-:Y:S02]  /*1340*/  @P6 MOV R41, R91 ;  /* 0x0000005b00296202 */ /* 0x000fe40000000f00 */
[----:B------:R-:W-:Y:S02]  /*1350*/  @P1 IADD3 R34, R37, R43, RZ ;  /* 0x0000002b25221210 */ /* 0x000fe40007ffe0ff */
[----:B----4-:R-:W-:-:S04]  /*1360*/  @P1 LEA R78, P5, R36, R78, 0x1 ;  /* 0x0000004e244e1211 */ /* 0x010fc800078a08ff */
[----:B------:R-:W-:Y:S02]  /*1370*/  @P1 LEA.HI.X R79, R36, R79, R34, 0x1, P5 ;  /* 0x0000004f244f1211 */ /* 0x000fe400028f0c22 */
[----:B------:R-:W0:Y:S01]  /*1380*/  @P6 LDC.64 R36, c[0x0][0x270] ;  /* 0x00009c00ff246b82 */ /* 0x000e220000000a00 */
[----:B------:R-:W-:-:S13]  /*1390*/  LOP3.LUT P1, RZ, R70, 0x80000, RZ, 0xc0, !PT ;  /* 0x0008000046ff7812 */ /* 0x000fda000782c0ff */
[----:B------:R-:W2:Y:S01]  /*13a0*/  @P1 LDC.64 R110, c[0x0][0x220] ;  /* 0x00008800ff6e1b82 */ /* 0x000ea20000000a00 */
[-C--:B0-----:R-:W-:Y:S02]  /*13b0*/  @P6 IMAD R34, R31, R36.reuse, RZ ;  /* 0x000000241f226224 */ /* 0x081fe400078e02ff */
[----:B------:R-:W-:-:S04]  /*13c0*/  @P6 IMAD.WIDE.U32 R40, R8, R36, R40 ;  /* 0x0000002408286225 */ /* 0x000fc800078e0028 */
[----:B------:R-:W-:Y:S01]  /*13d0*/  @P6 IMAD R37, R8, R37, R34 ;  /* 0x0000002508256224 */ /* 0x000fe200078e0222 */
[----:B-----5:R-:W-:-:S04]  /*13e0*/  @P6 LEA R112, P5, R40, R112, 0x1 ;  /* 0x0000007028706211 */ /* 0x020fc800078a08ff */
[----:B------:R-:W-:Y:S02]  /*13f0*/  @P6 IADD3 R34, R41, R37, RZ ;  /* 0x0000002529226210 */ /* 0x000fe40007ffe0ff */
[----:B------:R-:W0:Y:S01]  /*1400*/  @P0 LDC.64 R36, c[0x0][0x270] ;  /* 0x00009c00ff240b82 */ /* 0x000e220000000a00 */
[----:B------:R-:W-:Y:S02]  /*1410*/  @P0 MOV R41, R91 ;  /* 0x0000005b00290202 */ /* 0x000fe40000000f00 */
[----:B------:R-:W-:Y:S02]  /*1420*/  @P6 LEA.HI.X R113, R40, R113, R34, 0x1, P5 ;  /* 0x0000007128716211 */ /* 0x000fe400028f0c22 */
[----:B------:R-:W-:Y:S02]  /*1430*/  @P0 MOV R40, R88 ;  /* 0x0000005800280202 */ /* 0x000fe40000000f00 */
[----:B------:R-:W-:-:S13]  /*1440*/  ISETP.NE.AND P6, PT, R42, RZ, PT ;  /* 0x000000ff2a00720c */ /* 0x000fda0003fc5270 */
[----:B------:R-:W4:Y:S01]  /*1450*/  @P6 LDC.64 R80, c[0x0][0x220] ;  /* 0x00008800ff506b82 */ /* 0x000f220000000a00 */
        /* <DEDUP_REMOVED lines=9> */
[----:B------:R-:W-:-:S13]  /*14f0*/  LOP3.LUT P0, RZ, R70, 0x20000, RZ, 0xc0, !PT ;  /* 0x0002000046ff7812 */ /* 0x000fda000780c0ff */
[----:B------:R-:W-:Y:S01]  /*1500*/  @P0 MOV R42, R88 ;  /* 0x00000058002a0202 */ /* 0x000fe20000000f00 */
[----:B------:R-:W1:Y:S01]  /*1510*/  @P0 LDC.64 R108, c[0x0][0x220] ;  /* 0x00008800ff6c0b82 */ /* 0x000e620000000a00 */
[----:B------:R-:W-:Y:S01]  /*1520*/  @P0 MOV R43, R91 ;  /* 0x0000005b002b0202 */ /* 0x000fe20000000f00 */
[-C--:B0-----:R-:W-:Y:S02]  /*1530*/  @P1 IMAD R34, R35, R36.reuse, RZ ;  /* 0x0000002423221224 */ /* 0x081fe400078e02ff */
[----:B------:R-:W-:-:S04]  /*1540*/  @P1 IMAD.WIDE.U32 R40, R10, R36, R40 ;  /* 0x000000240a281225 */ /* 0x000fc800078e0028 */
[----:B------:R-:W-:Y:S01]  /*1550*/  @P1 IMAD R37, R10, R37, R34 ;  /* 0x000000250a251224 */ /* 0x000fe200078e0222 */
[----:B--2---:R-:W-:-:S04]  /*1560*/  @P1 LEA R110, P5, R40, R110, 0x1 ;  /* 0x0000006e286e1211 */ /* 0x004fc800078a08ff */
[----:B------:R-:W-:Y:S02]  /*1570*/  @P1 IADD3 R34, R41, R37, RZ ;  /* 0x0000002529221210 */ /* 0x000fe40007ffe0ff */
[----:B------:R-:W0:Y:S01]  /*1580*/  @P6 LDC.64 R36, c[0x0][0x270] ;  /* 0x00009c00ff246b82 */ /* 0x000e220000000a00 */
[----:B------:R-:W-:Y:S02]  /*1590*/  @P6 MOV R41, R91 ;  /* 0x0000005b00296202 */ /* 0x000fe40000000f00 */
[----:B------:R-:W-:Y:S02]  /*15a0*/  @P1 LEA.HI.X R111, R40, R111, R34, 0x1, P5 ;  /* 0x0000006f286f1211 */ /* 0x000fe400028f0c22 */
[----:B------:R-:W-:Y:S02]  /*15b0*/  @P6 MOV R40, R88 ;  /* 0x0000005800286202 */ /* 0x000fe40000000f00 */
[----:B------:R-:W-:-:S13]  /*15c0*/  LOP3.LUT P1, RZ, R70, 0x10000, RZ, 0xc0, !PT ;  /* 0x0001000046ff7812 */ /* 0x000fda000782c0ff */
[----:B------:R-:W2:Y:S01]  /*15d0*/  @P1 LDC.64 R106, c[0x0][0x220] ;  /* 0x00008800ff6a1b82 */ /* 0x000ea20000000a00 */
[-C--:B0-----:R-:W-:Y:S02]  /*15e0*/  @P6 IMAD R34, R45, R36.reuse, RZ ;  /* 0x000000242d226224 */ /* 0x081fe400078e02ff */
[----:B------:R-:W-:-:S04]  /*15f0*/  @P6 IMAD.WIDE.U32 R40, R11, R36, R40 ;  /* 0x000000240b286225 */ /* 0x000fc800078e0028 */
[----:B------:R-:W-:Y:S01]  /*1600*/  @P6 IMAD R37, R11, R37, R34 ;  /* 0x000000250b256224 */ /* 0x000fe200078e0222 */
[----:B----4-:R-:W-:-:S04]  /*1610*/  @P6 LEA R80, P5, R40, R80, 0x1 ;  /* 0x0000005028506211 */ /* 0x010fc800078a08ff */
[----:B------:R-:W-:Y:S02]  /*1620*/  @P6 IADD3 R34, R41, R37, RZ ;  /* 0x0000002529226210 */ /* 0x000fe40007ffe0ff */
[----:B------:R-:W0:Y:S01]  /*1630*/  @P0 LDC.64 R36, c[0x0][0x270] ;  /* 0x00009c00ff240b82 */ /* 0x000e220000000a00 */
[----:B------:R-:W-:Y:S02]  /*1640*/  P2R R41, PR, RZ, 0x40 ;  /* 0x00000040ff297803 */ /* 0x000fe40000000000 */
[----:B------:R-:W-:Y:S02]  /*1650*/  @P6 LEA.HI.X R81, R40, R81, R34, 0x1, P5 ;  /* 0x0000005128516211 */ /* 0x000fe400028f0c22 */
[----:B------:R-:W-:-:S13]  /*1660*/  LOP3.LUT P6, RZ, R70, 0x8000, RZ, 0xc0, !PT ;  /* 0x0000800046ff7812 */ /* 0x000fda00078cc0ff */
        /* <DEDUP_REMOVED lines=34> */
[----:B------:R-:W4:Y:S01]  /*1890*/  @P6 LDC.64 R100, c[0x0][0x220] ;  /* 0x00008800ff646b82 */ /* 0x000f220000000a00 */
        /* <DEDUP_REMOVED lines=54> */
[----:B------:R-:W-:Y:S02]  /*1c00*/  MOV R32, RZ ;  /* 0x000000ff00207202 */ /* 0x000fe40000000f00 */
[----:B------:R-:W-:-:S02]  /*1c10*/  @P1 MOV R118, R88 ;  /* 0x0000005800761202 */ /* 0x000fc40000000f00 */
[----:B------:R-:W-:Y:S02]  /*1c20*/  @P1 MOV R119, R91 ;  /* 0x0000005b00771202 */ /* 0x000fe40000000f00 */
[----:B------:R1:W2:Y:S01]  /*1c30*/  @P4 LDG.E R32, desc[UR8][R84.64] ;  /* 0x0000000854204981 */ /* 0x0002a2000c1e1900 */
[----:B------:R-:W-:Y:S01]  /*1c40*/  LOP3.LUT P0, RZ, R70, 0x2000000, RZ, 0xc0, !PT ;  /* 0x0200000046ff7812 */ /* 0x000fe2000780c0ff */
        /* <DEDUP_REMOVED lines=14> */
[----:B0-----:R-:W-:-:S04]  /*1d30*/  @P6 LEA R74, P5, R36, R74, 0x1 ;  /* 0x0000004a244a6211 */ /* 0x001fc800078a08ff */
[----:B------:R-:W-:Y:S02]  /*1d40*/  @P6 LEA.HI.X R75, R36, R75, R30, 0x1, P5 ;  /* 0x0000004b244b6211 */ /* 0x000fe400028f0c1e */
[----:B------:R-:W0:Y:S01]  /*1d50*/  @P3 LDC.64 R36, c[0x0][0x270] ;  /* 0x00009c00ff243b82 */ /* 0x000e220000000a00 */
[C---:B------:R-:W-:Y:S02]  /*1d60*/  LOP3.LUT P4, RZ, R70.reuse, 0x20, RZ, 0xc0, !PT ;  /* 0x0000002046ff7812 */ /* 0x040fe4000788c0ff */
        /* <DEDUP_REMOVED lines=11> */
[----:B------:R3:W4:Y:S01]  /*1e20*/  @P0 LDG.E R30, desc[UR8][R116.64] ;  /* 0x00000008741e0981 */ /* 0x000722000c1e1900 */
[-C--:B0-----:R-:W-:Y:S02]  /*1e30*/  @P1 IMAD R44, R77, R36.reuse, RZ ;  /* 0x000000244d2c1224 */ /* 0x081fe400078e02ff */
[----:B------:R-:W0:Y:S01]  /*1e40*/  @P1 LDC.64 R76, c[0x0][0x220] ;  /* 0x00008800ff4c1b82 */ /* 0x000e220000000a00 */
[----:B------:R-:W-:-:S04]  /*1e50*/  @P1 IMAD.WIDE.U32 R118, R71, R36, R118 ;  /* 0x0000002447761225 */ /* 0x000fc800078e0076 */
[----:B------:R-:W-:-:S05]  /*1e60*/  @P1 IMAD R37, R71, R37, R44 ;  /* 0x0000002547251224 */ /* 0x000fca00078e022c */
[----:B------:R-:W-:Y:S02]  /*1e70*/  @P1 IADD3 R36, R119, R37, RZ ;  /* 0x0000002577241210 */ /* 0x000fe40007ffe0ff */
[----:B0-----:R-:W-:-:S04]  /*1e80*/  @P1 LEA R76, P5, R118, R76, 0x1 ;  /* 0x0000004c764c1211 */ /* 0x001fc800078a08ff */
[----:B------:R-:W-:Y:S02]  /*1e90*/  @P1 LEA.HI.X R77, R118, R77, R36, 0x1, P5 ;  /* 0x0000004d764d1211 */ /* 0x000fe400028f0c24 */
[----:B------:R-:W0:Y:S01]  /*1ea0*/  @P4 LDC.64 R36, c[0x0][0x270] ;  /* 0x00009c00ff244b82 */ /* 0x000e220000000a00 */
[----:B------:R-:W-:-:S04]  /*1eb0*/  IADD3 R71, R2, 0x150, RZ ;  /* 0x0000015002477810 */ /* 0x000fc80007ffe0ff */
[----:B-1----:R-:W-:Y:S02]  /*1ec0*/  SHF.R.S32.HI R85, RZ, 0x1f, R71 ;  /* 0x0000001fff557819 */ /* 0x002fe40000011447 */
[----:B------:R-:W-:Y:S02]  /*1ed0*/  MOV R44, RZ ;  /* 0x000000ff002c7202 */ /* 0x000fe40000000f00 */
[----:B---3--:R-:W-:Y:S02]  /*1ee0*/  @P4 MOV R116, R88 ;  /* 0x0000005800744202 */ /* 0x008fe40000000f00 */
[----:B------:R-:W-:Y:S02]  /*1ef0*/  @P4 MOV R117, R91 ;  /* 0x0000005b00754202 */ /* 0x000fe40000000f00 */
[----:B------:R1:W3:Y:S01]  /*1f00*/  @P6 LDG.E R44, desc[UR8][R78.64] ;  /* 0x000000084e2c6981 */ /* 0x0002e2000c1e1900 */
[-C--:B0-----:R-:W-:Y:S02]  /*1f10*/  @P4 IMAD R46, R85, R36.reuse, RZ ;  /* 0x00000024552e4224 */ /* 0x081fe400078e02ff */
[----:B------:R-:W0:Y:S01]  /*1f20*/  @P4 LDC.64 R84, c[0x0][0x220] ;  /* 0x00008800ff544b82 */ /* 0x000e220000000a00 */
[----:B------:R-:W-:Y:S01]  /*1f30*/  LOP3.LUT P6, RZ, R70, 0x10, RZ, 0xc0, !PT ;  /* 0x0000001046ff7812 */ /* 0x000fe200078cc0ff */
        /* <DEDUP_REMOVED lines=8> */
[----:B------:R-:W-:Y:S02]  /*1fc0*/  ISETP.NE.AND P1, PT, R34, RZ, PT ;  /* 0x000000ff2200720c */ /* 0x000fe40003f25270 */
[----:B------:R-:W-:Y:S02]  /*1fd0*/  LOP3.LUT P2, RZ, R70, 0x200000, RZ, 0xc0, !PT ;  /* 0x0020000046ff7812 */ /* 0x000fe4000784c0ff */
[----:B------:R-:W-:Y:S02]  /*1fe0*/  MOV R34, RZ ;  /* 0x000000ff00227202 */ /* 0x000fe40000000f00 */
[----:B------:R-:W-:-:S07]  /*1ff0*/  MOV R46, RZ ;  /* 0x000000ff002e7202 */ /* 0x000fce0000000f00 */
[----:B------:R1:W5:Y:S01]  /*2000*/  @P1 LDG.E R34, desc[UR8][R114.64] ;  /* 0x0000000872221981 */ /* 0x000362000c1e1900 */
[----:B0-----:R-:W-:-:S03]  /*2010*/  @P6 IMAD R50, R79, R36, RZ ;  /* 0x000000244f326224 */ /* 0x001fc600078e02ff */
[----:B------:R-:W3:Y:S01]  /*2020*/  @P2 LDG.E R46, desc[UR8][R112.64] ;  /* 0x00000008702e2981 */ /* 0x000ee2000c1e1900 */
[----:B------:R-:W0:Y:S01]  /*2030*/  @P6 LDC.64 R78, c[0x0][0x220] ;  /* 0x00008800ff4e6b82 */ /* 0x000e220000000a00 */
[C---:B------:R-:W-:Y:S02]  /*2040*/  LOP3.LUT P2, RZ, R70.reuse, 0x8, RZ, 0xc0, !PT ;  /* 0x0000000846ff7812 */ /* 0x040fe4000784c0ff */
[----:B-1----:R-:W-:Y:S02]  /*2050*/  @P6 MOV R114, R88 ;  /* 0x0000005800726202 */ /* 0x002fe40000000f00 */
[----:B------:R-:W-:Y:S01]  /*2060*/  @P6 MOV R115, R91 ;  /* 0x0000005b00736202 */ /* 0x000fe20000000f00 */
[C---:B------:R-:W-:Y:S02]  /*2070*/  @P6 IMAD R37, R71.reuse, R37, R50 ;  /* 0x0000002547256224 */ /* 0x040fe400078e0232 */
[----:B------:R-:W-:Y:S01]  /*2080*/  @P6 IMAD.WIDE.U32 R114, R71, R36, R114 ;  /* 0x0000002447726225 */ /* 0x000fe200078e0072 */
[----:B------:R-:W-:-:S04]  /*2090*/  LOP3.LUT P0, RZ, R70, 0x100000, RZ, 0xc0, !PT ;  /* 0x0010000046ff7812 */ /* 0x000fc8000780c0ff */
[----:B------:R-:W-:Y:S02]  /*20a0*/  @P6 IADD3 R36, R115, R37, RZ ;  /* 0x0000002573246210 */ /* 0x000fe40007ffe0ff */
[----:B0-----:R-:W-:-:S07]  /*20b0*/  @P6 LEA R78, P5, R114, R78, 0x1 ;  /* 0x0000004e724e6211 */ /* 0x001fce00078a08ff */
[----:B------:R0:W3:Y:S01]  /*20c0*/  @P0 LDG.E R48, desc[UR8][R82.64] ;  /* 0x0000000852300981 */ /* 0x0000e2000c1e1900 */
[----:B------:R-:W-:Y:S02]  /*20d0*/  @P6 LEA.HI.X R79, R114, R79, R36, 0x1, P5 ;  /* 0x0000004f724f6211 */ /* 0x000fe400028f0c24 */
[----:B------:R-:W1:Y:S01]  /*20e0*/  @P2 LDC.64 R36, c[0x0][0x270] ;  /* 0x00009c00ff242b82 */ /* 0x000e620000000a00 */
[----:B------:R-:W-:Y:S02]  /*20f0*/  ISETP.NE.AND P6, PT, R41, RZ, PT ;  /* 0x000000ff2900720c */ /* 0x000fe40003fc5270 */
[----:B------:R-:W-:-:S05]  /*2100*/  IADD3 R41, R2, 0x170, RZ ;  /* 0x0000017002297810 */ /* 0x000fca0007ffe0ff */
[----:B0-----:R-:W0:Y:S01]  /*2110*/  @P2 LDC.64 R82, c[0x0][0x220] ;  /* 0x00008800ff522b82 */ /* 0x001e220000000a00 */
[----:B------:R-:W-:Y:S02]  /*2120*/  SHF.R.S32.HI R71, RZ, 0x1f, R41 ;  /* 0x0000001fff477819 */ /* 0x000fe40000011429 */
[----:B------:R-:W-:Y:S02]  /*2130*/  @P2 MOV R112, R88 ;  /* 0x0000005800702202 */ /* 0x000fe40000000f00 */
[----:B------:R-:W-:Y:S01]  /*2140*/  @P2 MOV R113, R91 ;  /* 0x0000005b00712202 */ /* 0x000fe20000000f00 */
[----:B------:R2:W3:Y:S01]  /*2150*/  @P6 LDG.E R52, desc[UR8][R80.64] ;  /* 0x0000000850346981 */ /* 0x0004e2000c1e1900 */
[C---:B------:R-:W-:Y:S01]  /*2160*/  LOP3.LUT P6, RZ, R70.reuse, 0x4, RZ, 0xc0, !PT ;  /* 0x0000000446ff7812 */ /* 0x040fe200078cc0ff */
[-C--:B-1----:R-:W-:Y:S02]  /*2170*/  @P2 IMAD R56, R71, R36.reuse, RZ ;  /* 0x0000002447382224 */ /* 0x082fe400078e02ff */
[----:B------:R-:W-:Y:S01]  /*2180*/  @P2 IMAD.WIDE.U32 R112, R41, R36, R112 ;  /* 0x0000002429702225 */ /* 0x000fe200078e0070 */
[----:B------:R-:W-:-:S09]  /*2190*/  LOP3.LUT P1, RZ, R70, 0x80000, RZ, 0xc0, !PT ;  /* 0x0008000046ff7812 */ /* 0x000fd2000782c0ff */
[----:B--2---:R-:W1:Y:S01]  /*21a0*/  @P6 LDC.64 R80, c[0x0][0x220] ;  /* 0x00008800ff506b82 */ /* 0x004e620000000a00 */
[----:B------:R-:W-:Y:S01]  /*21b0*/  @P2 IMAD R37, R41, R37, R56 ;  /* 0x0000002529252224 */ /* 0x000fe200078e0238 */
[----:B0-----:R-:W-:-:S04]  /*21c0*/  @P2 LEA R82, P5, R112, R82, 0x1 ;  /* 0x0000005270522211 */ /* 0x001fc800078a08ff */
[----:B------:R-:W-:-:S04]  /*21d0*/  @P2 IADD3 R36, R113, R37, RZ ;  /* 0x0000002571242210 */ /* 0x000fc80007ffe0ff */
[----:B------:R-:W-:Y:S02]  /*21e0*/  @P2 LEA.HI.X R83, R112, R83, R36, 0x1, P5 ;  /* 0x0000005370532211 */ /* 0x000fe400028f0c24 */
[----:B------:R-:W0:Y:S01]  /*21f0*/  @P6 LDC.64 R36, c[0x0][0x270] ;  /* 0x00009c00ff246b82 */ /* 0x000e220000000a00 */
[----:B------:R-:W-:Y:S02]  /*2200*/  LOP3.LUT P0, RZ, R70, 0x10000, RZ, 0xc0, !PT ;  /* 0x0001000046ff7812 */ /* 0x000fe4000780c0ff */
[----:B------:R-:W-:Y:S02]  /*2210*/  IADD3 R41, R2, 0x180, RZ ;  /* 0x0000018002297810 */ /* 0x000fe40007ffe0ff */
[----:B------:R-:W-:Y:S02]  /*2220*/  MOV R50, RZ ;  /* 0x000000ff00327202 */ /* 0x000fe40000000f00 */
[----:B------:R-:W-:Y:S02]  /*2230*/  MOV R56, RZ ;  /* 0x000000ff00387202 */ /* 0x000fe40000000f00 */
[----:B------:R-:W-:-:S02]  /*2240*/  SHF.R.S32.HI R71, RZ, 0x1f, R41 ;  /* 0x0000001fff477819 */ /* 0x000fc40000011429 */
[----:B------:R-:W-:Y:S01]  /*2250*/  LOP3.LUT P5, RZ, R70, 0x20000, RZ, 0xc0, !PT ;  /* 0x0002000046ff7812 */ /* 0x000fe200078ac0ff */
[----:B------:R2:W3:Y:S01]  /*2260*/  @P1 LDG.E R50, desc[UR8][R110.64] ;  /* 0x000000086e321981 */ /* 0x0004e2000c1e1900 */
[----:B------:R-:W-:-:S03]  /*2270*/  ISETP.NE.AND P2, PT, R54, RZ, PT ;  /* 0x000000ff3600720c */ /* 0x000fc60003f45270 */
[----:B------:R4:W3:Y:S01]  /*2280*/  @P0 LDG.E R56, desc[UR8][R106.64] ;  /* 0x000000086a380981 */ /* 0x0008e2000c1e1900 */
[----:B------:R-:W-:Y:S02]  /*2290*/  LOP3.LUT P0, RZ, R70, 0x1, RZ, 0xc0, !PT ;  /* 0x0000000146ff7812 */ /* 0x000fe4000780c0ff */
[----:B--2---:R-:W-:Y:S02]  /*22a0*/  @P6 MOV R110, R88 ;  /* 0x00000058006e6202 */ /* 0x004fe40000000f00 */
[----:B------:R-:W-:Y:S01]  /*22b0*/  @P6 MOV R111, R91 ;  /* 0x0000005b006f6202 */ /* 0x000fe20000000f00 */
[-C--:B0-----:R-:W-:Y:S01]  /*22c0*/  @P6 IMAD R58, R71, R36.reuse, RZ ;  /* 0x00000024473a6224 */ /* 0x081fe200078e02ff */
[----:B------:R-:W-:Y:S01]  /*22d0*/  MOV R54, RZ ;  /* 0x000000ff00367202 */ /* 0x000fe20000000f00 */
[----:B------:R-:W-:-:S05]  /*22e0*/  @P6 IMAD.WIDE.U32 R110, R41, R36, R110 ;  /* 0x00000024296e6225 */ /* 0x000fca00078e006e */
[----:B------:R-:W2:Y:S01]  /*22f0*/  @P5 LDG.E R54, desc[UR8][R108.64] ;  /* 0x000000086c365981 */ /* 0x000ea2000c1e1900 */
[----:B------:R-:W-:Y:S01]  /*2300*/  @P6 IMAD R37, R41, R37, R58 ;  /* 0x0000002529256224 */ /* 0x000fe200078e023a */
[----:B-1----:R-:W-:-:S04]  /*2310*/  @P6 LEA R80, P5, R110, R80, 0x1 ;  /* 0x000000506e506211 */ /* 0x002fc800078a08ff */
[----:B------:R-:W-:-:S04]  /*2320*/  @P6 IADD3 R36, R111, R37, RZ ;  /* 0x000000256f246210 */ /* 0x000fc80007ffe0ff */
[----:B------:R-:W-:Y:S02]  /*2330*/  @P6 LEA.HI.X R81, R110, R81, R36, 0x1, P5 ;  /* 0x000000516e516211 */ /* 0x000fe400028f0c24 */
[----:B------:R-:W0:Y:S01]  /*2340*/  @P0 LDC.64 R36, c[0x0][0x270] ;  /* 0x00009c00ff240b82 */ /* 0x000e220000000a00 */
[----:B------:R-:W-:Y:S02]  /*2350*/  LOP3.LUT P1, RZ, R70, 0x8000, RZ, 0xc0, !PT ;  /* 0x0000800046ff7812 */ /* 0x000fe4000782c0ff */
[----:B------:R-:W-:Y:S02]  /*2360*/  IADD3 R41, R2, 0x190, RZ ;  /* 0x0000019002297810 */ /* 0x000fe40007ffe0ff */
[----:B------:R-:W-:Y:S02]  /*2370*/  MOV R58, RZ ;  /* 0x000000ff003a7202 */ /* 0x000fe40000000f00 */
[----:B------:R-:W-:Y:S02]  /*2380*/  SHF.R.S32.HI R71, RZ, 0x1f, R41 ;  /* 0x0000001fff477819 */ /* 0x000fe40000011429 */
[----:B----4-:R-:W-:-:S02]  /*2390*/  @P0 MOV R106, R88 ;  /* 0x00000058006a0202 */ /* 0x010fc40000000f00 */
[----:B------:R-:W-:-:S03]  /*23a0*/  @P0 MOV R107, R91 ;  /* 0x0000005b006b0202 */ /* 0x000fc60000000f00 */
[----:B------:R-:W4:Y:S01]  /*23b0*/  @P1 LDG.E R58, desc[UR8][R104.64] ;  /* 0x00000008683a1981 */ /* 0x000f22000c1e1900 */
        /* <DEDUP_REMOVED lines=8> */
[----:B------:R1:W4:Y:S01]  /*2440*/  @P5 LDG.E R60, desc[UR8][R102.64] ;  /* 0x00000008663c5981 */ /* 0x000322000c1e1900 */
[----:B0-----:R-:W-:-:S04]  /*2450*/  @P0 LEA R40, P5, R106, R36, 0x1 ;  /* 0x000000246a280211 */ /* 0x001fc800078a08ff */
[----:B------:R-:W-:Y:S02]  /*2460*/  @P0 LEA.HI.X R41, R106, R37, R41, 0x1, P5 ;  /* 0x000000256a290211 */ /* 0x000fe400028f0c29 */
[----:B------:R-:W-:Y:S02]  /*2470*/  ISETP.NE.AND P0, PT, R62, RZ, PT ;  /* 0x000000ff3e00720c */ /* 0x000fe40003f05270 */
[----:B------:R-:W-:-:S11]  /*2480*/  MOV R62, RZ ;  /* 0x000000ff003e7202 */ /* 0x000fd60000000f00 */
[----:B------:R0:W4:Y:S01]  /*2490*/  @P0 LDG.E R62, desc[UR8][R42.64] ;  /* 0x000000082a3e0981 */ /* 0x000122000c1e1900 */
[----:B------:R-:W-:-:S13]  /*24a0*/  ISETP.NE.AND P0, PT, R64, RZ, PT ;  /* 0x000000ff4000720c */ /* 0x000fda0003f05270 */
[----:B------:R-:W5:Y:S01]  /*24b0*/  @P0 LDC.64 R36, c[0x0][0x270] ;  /* 0x00009c00ff240b82 */ /* 0x000f620000000a00 */
[----:B------:R-:W-:-:S04]  /*24c0*/  IADD3 R71, R2, 0x1a0, RZ ;  /* 0x000001a002477810 */ /* 0x000fc80007ffe0ff */
[----:B------:R-:W-:Y:S02]  /*24d0*/  SHF.R.S32.HI R99, RZ, 0x1f, R71 ;  /* 0x0000001fff637819 */ /* 0x000fe40000011447 */
[----:B-1----:R-:W-:Y:S02]  /*24e0*/  @P0 MOV R102, R88 ;  /* 0x0000005800660202 */ /* 0x002fe40000000f00 */
[----:B------:R-:W-:Y:S01]  /*24f0*/  @P0 MOV R103, R91 ;  /* 0x0000005b00670202 */ /* 0x000fe20000000f00 */
[-C--:B-----5:R-:W-:Y:S02]  /*2500*/  @P0 IMAD R66, R99, R36.reuse, RZ ;  /* 0x0000002463420224 */ /* 0x0a0fe400078e02ff */
[----:B------:R-:W-:-:S04]  /*2510*/  @P0 IMAD.WIDE.U32 R102, R71, R36, R102 ;  /* 0x0000002447660225 */ /* 0x000fc800078e0066 */
[----:B------:R-:W-:Y:S02]  /*2520*/  @P0 IMAD R71, R71, R37, R66 ;  /* 0x0000002547470224 */ /* 0x000fe400078e0242 */
[----:B------:R-:W1:Y:S01]  /*2530*/  @P0 LDC.64 R36, c[0x0][0x220] ;  /* 0x00008800ff240b82 */ /* 0x000e620000000a00 */
[----:B------:R-:W-:Y:S02]  /*2540*/  MOV R66, RZ ;  /* 0x000000ff00427202 */ /* 0x000fe40000000f00 */
[----:B------:R-:W-:Y:S02]  /*2550*/  LOP3.LUT P5, RZ, R70, 0x1000, RZ, 0xc0, !PT ;  /* 0x0000100046ff7812 */ /* 0x000fe400078ac0ff */
[----:B------:R-:W-:Y:S02]  /*2560*/  MOV R64, RZ ;  /* 0x000000ff00407202 */ /* 0x000fe40000000f00 */
[----:B------:R-:W5:Y:S01]  /*2570*/  @P1 LDG.E R66, desc[UR8][R96.64] ;  /* 0x0000000860421981 */ /* 0x000f62000c1e1900 */
[----:B------:R-:W-:-:S02]  /*2580*/  ISETP.NE.AND P1, PT, R68, RZ, PT ;  /* 0x000000ff4400720c */ /* 0x000fc40003f25270 */
[----:B0-----:R-:W-:-:S06]  /*2590*/  @P0 IADD3 R43, R103, R71, RZ ;  /* 0x00000047672b0210 */ /* 0x001fcc0007ffe0ff */
[----:B------:R0:W5:Y:S01]  /*25a0*/  @P5 LDG.E R64, desc[UR8][R100.64] ;  /* 0x0000000864405981 */ /* 0x000162000c1e1900 */
[----:B-1----:R-:W-:-:S04]  /*25b0*/  @P0 LEA R42, P5, R102, R36, 0x1 ;  /* 0x00000024662a0211 */ /* 0x002fc800078a08ff */
[----:B------:R-:W-:Y:S02]  /*25c0*/  @P0 LEA.HI.X R43, R102, R37, R43, 0x1, P5 ;  /* 0x00000025662b0211 */ /* 0x000fe400028f0c2b */
[----:B------:R-:W1:Y:S01]  /*25d0*/  @P1 LDC.64 R36, c[0x0][0x270] ;  /* 0x00009c00ff241b82 */ /* 0x000e620000000a00 */
[----:B------:R-:W-:-:S04]  /*25e0*/  IADD3 R71, R2, 0x1b0, RZ ;  /* 0x000001b002477810 */ /* 0x000fc80007ffe0ff */
[----:B------:R-:W-:Y:S02]  /*25f0*/  SHF.R.S32.HI R99, RZ, 0x1f, R71 ;  /* 0x0000001fff637819 */ /* 0x000fe40000011447 */
[----:B0-----:R-:W-:Y:S02]  /*2600*/  @P1 MOV R100, R88 ;  /* 0x0000005800641202 */ /* 0x001fe40000000f00 */
        /* <DEDUP_REMOVED lines=8> */
[----:B------:R1:W5:Y:S01]  /*2690*/  @P5 LDG.E R68, desc[UR8][R72.64] ;  /* 0x0000000848445981 */ /* 0x000362000c1e1900 */
[----:B0-----:R-:W-:-:S04]  /*26a0*/  @P1 LEA R96, P5, R100, R36, 0x1 ;  /* 0x0000002464601211 */ /* 0x001fc800078a08ff */
[----:B------:R-:W-:Y:S02]  /*26b0*/  @P1 LEA.HI.X R97, R100, R37, R71, 0x1, P5 ;  /* 0x0000002564611211 */ /* 0x000fe400028f0c47 */
[----:B------:R-:W-:-:S06]  /*26c0*/  MOV R71, RZ ;  /* 0x000000ff00477202 */ /* 0x000fcc0000000f00 */
[----:B------:R-:W5:Y:S01]  /*26d0*/  @P2 LDG.E R71, desc[UR8][R92.64] ;  /* 0x000000085c472981 */ /* 0x000f62000c1e1900 */
[----:B------:R-:W-:-:S13]  /*26e0*/  ISETP.NE.AND P2, PT, R98, RZ, PT ;  /* 0x000000ff6200720c */ /* 0x000fda0003f45270 */
[----:B------:R-:W0:Y:S01]  /*26f0*/  @P2 LDC.64 R36, c[0x0][0x270] ;  /* 0x00009c00ff242b82 */ /* 0x000e220000000a00 */
[----:B-1----:R-:W-:-:S04]  /*2700*/  IADD3 R73, R2, 0x1c0, RZ ;  /* 0x000001c002497810 */ /* 0x002fc80007ffe0ff */
[----:B------:R-:W-:Y:S02]  /*2710*/  SHF.R.S32.HI R99, RZ, 0x1f, R73 ;  /* 0x0000001fff637819 */ /* 0x000fe40000011449 */
[----:B------:R-:W-:Y:S02]  /*2720*/  @P2 MOV R98, R88 ;  /* 0x0000005800622202 */ /* 0x000fe40000000f00 */
[----:B------:R-:W-:Y:S02]  /*2730*/  LOP3.LUT P5, RZ, R70, 0x100, RZ, 0xc0, !PT ;  /* 0x0000010046ff7812 */ /* 0x000fe400078ac0ff */
[----:B------:R-:W-:-:S11]  /*2740*/  MOV R72, RZ ;  /* 0x000000ff00487202 */ /* 0x000fd60000000f00 */
[----:B------:R1:W5:Y:S01]  /*2750*/  @P5 LDG.E R72, desc[UR8][R74.64] ;  /* 0x000000084a485981 */ /* 0x000362000c1e1900 */
[----:B0-----:R-:W-:Y:S01]  /*2760*/  @P2 IMAD R100, R99, R36, RZ ;  /* 0x0000002463642224 */ /* 0x001fe200078e02ff */
[----:B------:R-:W-:-:S03]  /*2770*/  @P2 MOV R99, R91 ;  /* 0x0000005b00632202 */ /* 0x000fc60000000f00 */
[----:B------:R-:W-:-:S04]  /*2780*/  @P2 IMAD.WIDE.U32 R98, R73, R36, R98 ;  /* 0x0000002449622225 */ /* 0x000fc800078e0062 */
[----:B------:R-:W-:Y:S02]  /*2790*/  @P2 IMAD R73, R73, R37, R100 ;  /* 0x0000002549492224 */ /* 0x000fe400078e0264 */
[----:B------:R-:W0:Y:S01]  /*27a0*/  @P2 LDC.64 R36, c[0x0][0x220] ;  /* 0x00008800ff242b82 */ /* 0x000e220000000a00 */
[----:B-1----:R-:W-:-:S06]  /*27b0*/  MOV R74, RZ ;  /* 0x000000ff004a7202 */ /* 0x002fcc0000000f00 */
[----:B------:R-:W5:Y:S01]  /*27c0*/  @P3 LDG.E R74, desc[UR8][R86.64] ;  /* 0x00000008564a3981 */ /* 0x000f62000c1e1900 */
[----:B------:R-:W-:Y:S02]  /*27d0*/  ISETP.NE.AND P3, PT, R95, RZ, PT ;  /* 0x000000ff5f00720c */ /* 0x000fe40003f65270 */
[----:B------:R-:W-:Y:S02]  /*27e0*/  @P2 IADD3 R73, R99, R73, RZ ;  /* 0x0000004963492210 */ /* 0x000fe40007ffe0ff */
[----:B0-----:R-:W-:-:S04]  /*27f0*/  @P2 LEA R92, P5, R98, R36, 0x1 ;  /* 0x00000024625c2211 */ /* 0x001fc800078a08ff */
[----:B------:R-:W-:-:S05]  /*2800*/  @P2 LEA.HI.X R93, R98, R37, R73, 0x1, P5 ;  /* 0x00000025625d2211 */ /* 0x000fca00028f0c49 */
[----:B------:R-:W0:Y:S01]  /*2810*/  @P3 LDC.64 R36, c[0x0][0x270] ;  /* 0x00009c00ff243b82 */ /* 0x000e220000000a00 */
[----:B------:R-:W-:-:S04]  /*2820*/  IADD3 R75, R2, 0x1d0, RZ ;  /* 0x000001d0024b7810 */ /* 0x000fc80007ffe0ff */
[----:B------:R-:W-:Y:S02]  /*2830*/  SHF.R.S32.HI R95, RZ, 0x1f, R75 ;  /* 0x0000001fff5f7819 */ /* 0x000fe4000001144b */
[----:B------:R-:W-:Y:S02]  /*2840*/  @P3 MOV R100, R88 ;  /* 0x0000005800643202 */ /* 0x000fe40000000f00 */
[----:B------:R-:W-:Y:S02]  /*2850*/  @P3 MOV R101, R91 ;  /* 0x0000005b00653202 */ /* 0x000fe40000000f00 */
[----:B------:R-:W-:Y:S02]  /*2860*/  LOP3.LUT P5, RZ, R70, 0x40, RZ, 0xc0, !PT ;  /* 0x0000004046ff7812 */ /* 0x000fe400078ac0ff */
[----:B------:R-:W-:Y:S01]  /*2870*/  MOV R73, RZ ;  /* 0x000000ff00497202 */ /* 0x000fe20000000f00 */
[----:B0-----:R-:W-:-:S10]  /*2880*/  @P3 IMAD R98, R95, R36, RZ ;  /* 0x000000245f623224 */ /* 0x001fd400078e02ff */
[----:B------:R0:W5:Y:S01]  /*2890*/  @P5 LDG.E R73, desc[UR8][R76.64] ;  /* 0x000000084c495981 */ /* 0x000162000c1e1900 */
[----:B------:R-:W-:-:S04]  /*28a0*/  @P3 IMAD.WIDE.U32 R100, R75, R36, R100 ;  /* 0x000000244b643225 */ /* 0x000fc800078e0064 */
[----:B------:R-:W-:Y:S02]  /*28b0*/  @P3 IMAD R75, R75, R37, R98 ;  /* 0x000000254b4b3224 */ /* 0x000fe400078e0262 */
[----:B------:R-:W1:Y:S01]  /*28c0*/  @P3 LDC.64 R36, c[0x0][0x220] ;  /* 0x00008800ff243b82 */ /* 0x000e620000000a00 */
[----:B0-----:R-:W-:-:S06]  /*28d0*/  MOV R76, RZ ;  /* 0x000000ff004c7202 */ /* 0x001fcc0000000f00 */
[----:B------:R-:W5:Y:S01]  /*28e0*/  @P4 LDG.E R76, desc[UR8][R84.64] ;  /* 0x00000008544c4981 */ /* 0x000f62000c1e1900 */
[----:B------:R-:W-:Y:S02]  /*28f0*/  ISETP.NE.AND P4, PT, R94, RZ, PT ;  /* 0x000000ff5e00720c */ /* 0x000fe40003f85270 */
[----:B------:R-:W-:Y:S02]  /*2900*/  @P3 IADD3 R75, R101, R75, RZ ;  /* 0x0000004b654b3210 */ /* 0x000fe40007ffe0ff */
[----:B-1----:R-:W-:-:S04]  /*2910*/  @P3 LEA R98, P5, R100, R36, 0x1 ;  /* 0x0000002464623211 */ /* 0x002fc800078a08ff */
        /* <DEDUP_REMOVED lines=16> */
[----:B------:R-:W-:Y:S02]  /*2a20*/  LOP3.LUT P5, RZ, R70, 0x8, RZ, 0xc0, !PT ;  /* 0x0000000846ff7812 */ /* 0x000fe400078ac0ff */
[----:B-1----:R-:W-:Y:S02]  /*2a30*/  CS2R R78, SRZ ;  /* 0x00000000004e7805 */ /* 0x002fe4000001ff00 */
[----:B------:R-:W-:-:S04]  /*2a40*/  IADD3 R85, R2, 0x1f0, RZ ;  /* 0x000001f002557810 */ /* 0x000fc80007ffe0ff */
[----:B------:R-:W-:Y:S01]  /*2a50*/  SHF.R.S32.HI R77, RZ, 0x1f, R85 ;  /* 0x0000001fff4d7819 */ /* 0x000fe20000011455 */
[----:B------:R-:W5:Y:S04]  /*2a60*/  @P6 LDG.E R78, desc[UR8][R80.64] ;  /* 0x00000008504e6981 */ /* 0x000f68000c1e1900 */
[----:B------:R0:W5:Y:S01]  /*2a70*/  @P5 LDG.E R79, desc[UR8][R82.64] ;  /* 0x00000008524f5981 */ /* 0x000162000c1e1900 */
        /* <DEDUP_REMOVED lines=13> */
[----:B------:R-:W5:Y:S04]  /*2b50*/  @P2 LDG.E R85, desc[UR8][R92.64] ;  /* 0x000000085c552981 */ /* 0x000f68000c1e1900 */
[----:B------:R-:W5:Y:S04]  /*2b60*/  @P3 LDG.E R86, desc[UR8][R98.64] ;  /* 0x0000000862563981 */ /* 0x000f68000c1e1900 */
[----:B------:R-:W5:Y:S01]  /*2b70*/  @P4 LDG.E R87, desc[UR8][R94.64] ;  /* 0x000000085e574981 */ /* 0x000f62000c1e1900 */
[----:B0-----:R-:W-:-:S04]  /*2b80*/  @!P5 LEA R36, P6, R82, R36, 0x1 ;  /* 0x000000245224d211 */ /* 0x001fc800078c08ff */
[----:B------:R-:W-:Y:S02]  /*2b90*/  @!P5 LEA.HI.X R37, R82, R37, R80, 0x1, P6 ;  /* 0x000000255225d211 */ /* 0x000fe400030f0c50 */
[----:B------:R-:W-:-:S13]  /*2ba0*/  LOP3.LUT P6, RZ, R70, 0x4000000, RZ, 0xc0, !PT ;  /* 0x0400000046ff7812 */ /* 0x000fda00078cc0ff */
[----:B------:R0:W3:Y:S01]  /*2bb0*/  @P6 LDG.E R84, desc[UR8][R38.64] ;  /* 0x0000000826546981 */ /* 0x0000e2000c1e1900 */
[----:B------:R-:W-:-:S06]  /*2bc0*/  CS2R R80, SRZ ;  /* 0x0000000000507805 */ /* 0x000fcc000001ff00 */
[----:B------:R-:W5:Y:S01]  /*2bd0*/  @!P5 LDG.E R80, desc[UR8][R36.64] ;  /* 0x000000082450d981 */ /* 0x000f62000c1e1900 */
[----:B------:R-:W-:Y:S02]  /*2be0*/  LOP3.LUT P5, RZ, R70, 0x1, RZ, 0xc0, !PT ;  /* 0x0000000146ff7812 */ /* 0x000fe400078ac0ff */
[----:B------:R-:W-:-:S06]  /*2bf0*/  CS2R R82, SRZ ;  /* 0x0000000000527805 */ /* 0x000fcc000001ff00 */
[----:B------:R1:W5:Y:S04]  /*2c00*/  @P0 LDG.E R82, desc[UR8][R42.64] ;  /* 0x000000082a520981 */ /* 0x000368000c1e1900 */
[----:B------:R-:W5:Y:S04]  /*2c10*/  @P1 LDG.E R83, desc[UR8][R96.64] ;  /* 0x0000000860531981 */ /* 0x000f68000c1e1900 */
[----:B------:R2:W5:Y:S01]  /*2c20*/  @P5 LDG.E R81, desc[UR8][R40.64] ;  /* 0x0000000828515981 */ /* 0x000562000c1e1900 */
[----:B0-----:R-:W-:-:S05]  /*2c30*/  HADD2.F32 R39, -RZ, R30.H1_H1 ;  /* 0x3000001eff277230 */ /* 0x001fca0000004100 */
[----:B-1----:R-:W-:Y:S01]  /*2c40*/  FMUL.FTZ R43, R39, R39 ;  /* 0x00000027272b7220 */ /* 0x002fe20000410000 */
[--C-:B---3--:R-:W-:Y:S02]  /*2c50*/  HADD2.F32 R37, -RZ, R84.reuse.H1_H1 ;  /* 0x30000054ff257230 */ /* 0x108fe40000004100 */
[----:B------:R-:W-:-:S03]  /*2c60*/  HADD2.F32 R36, -RZ, R84.H0_H0 ;  /* 0x20000054ff247230 */ /* 0x000fc60000004100 */
[----:B--2---:R-:W-:Y:S02]  /*2c70*/  FMUL.FTZ R41, R37, R37 ;  /* 0x0000002525297220 */ /* 0x004fe40000410000 */
        /* <DEDUP_REMOVED lines=90> */
[--C-:B-----5:R-:W-:Y:S02]  /*3220*/  HADD2.F32 R39, -RZ, R64.reuse.H1_H1 ;  /* 0x30000040ff277230 */ /* 0x120fe40000004100 */
        /* <DEDUP_REMOVED lines=203> */
.L_x_4126:
[----:B------:R-:W-:Y:S05]  /*3ee0*/  BSYNC B0 ;  /* 0x0000000000007941 */ /* 0x000fea0003800000 */
.L_x_4125:
        /* <DEDUP_REMOVED lines=28> */
.L_x_4129:
[----:B-1----:R-:W2:Y:S04]  /*40b0*/  LDG.E.STRONG.GPU R38, desc[UR8][R36.64] ;  /* 0x0000000824267981 */ /* 0x002ea8000c1ef900 */
[----:B--2---:R-:W-:Y:S01]  /*40c0*/  CCTL.IVALL ;  /* 0x00000000ff00798f */ /* 0x004fe20002000000 */
[----:B------:R-:W-:Y:S05]  /*40d0*/  YIELD ;  /* 0x0000000000007946 */ /* 0x000fea0003800000 */
[----:B------:R-:W-:-:S13]  /*40e0*/  ISETP.NE.AND P6, PT, R38, R97, PT ;  /* 0x000000612600720c */ /* 0x000fda0003fc5270 */
[----:B------:R-:W-:Y:S05]  /*40f0*/  @P6 BRA `(.L_x_4129) ;  /* 0xfffffffc00ec6947 */ /* 0x000fea000383ffff */
.L_x_4128:
        /* <DEDUP_REMOVED lines=11> */
.L_x_4131:
        /* <DEDUP_REMOVED lines=63> */
.L_x_4130:
        /* <DEDUP_REMOVED lines=18> */
.L_x_4133:
[----:B------:R-:W-:Y:S05]  /*46c0*/  BSYNC B0 ;  /* 0x0000000000007941 */ /* 0x000fea0003800000 */
.L_x_4132:
        /* <DEDUP_REMOVED lines=33> */
.L_x_4127:
        /* <DEDUP_REMOVED lines=9> */
[----:B------:R-:W-:-:S11]  /*4970*/  ISETP.NE.AND P0, PT, R36, RZ, PT ;  /* 0x000000ff2400720c */ /* 0x000fd60003f05270 */
[----:B------:R-:W1:Y:S01]  /*4980*/  @!P6 LDC.64 R40, c[0x0][0x218] ;  /* 0x00008600ff28eb82 */ /* 0x000e620000000a00 */
[----:B------:R-:W-:Y:S01]  /*4990*/  @!P6 FMUL.FTZ R37, R43, UR11 ;  /* 0x0000000b2b25ec20 */ /* 0x000fe20008410000 */
[----:B------:R-:W-:Y:S01]  /*49a0*/  @!P6 FMUL.FTZ R36, R42, UR11 ;  /* 0x0000000b2a24ec20 */ /* 0x000fe20008410000 */
[----:B0-----:R-:W-:-:S09]  /*49b0*/  ULEA UR5, UR6, UR5, 0x18 ;  /* 0x0000000506057291 */ /* 0x001fd2000f8ec03f */
[----:B------:R-:W-:Y:S01]  /*49c0*/  @!P5 STS.64 [UR5+0x88], R42 ;  /* 0x0000882aff00d988 */ /* 0x000fe20008000a05 */
[----:B-1----:R-:W-:-:S05]  /*49d0*/  @!P6 IMAD.WIDE R40, R24, 0x8, R40 ;  /* 0x000000081828e825 */ /* 0x002fca00078e0228 */
[----:B------:R0:W-:Y:S01]  /*49e0*/  @!P6 STG.E.64 desc[UR8][R40.64], R36 ;  /* 0x000000242800e986 */ /* 0x0001e2000c101b08 */
[----:B------:R-:W-:Y:S08]  /*49f0*/  BAR.SYNC.DEFER_BLOCKING 0x0 ;  /* 0x0000000000007b1d */ /* 0x000ff00000010000 */
[----:B0-----:R-:W0:Y:S01]  /*4a00*/  LDC.64 R36, c[0x0][0x230] ;  /* 0x00008c00ff247b82 */ /* 0x001e220000000a00 */
[----:B------:R-:W-:Y:S01]  /*4a10*/  MOV R40, 0x3f800000 ;  /* 0x3f80000000287802 */ /* 0x000fe20000000f00 */
[----:B------:R-:W1:Y:S01]  /*4a20*/  LDS.64 R38, [UR5+0x88] ;  /* 0x00008805ff267984 */ /* 0x000e620008000a00 */
[----:B0-----:R-:W-:-:S05]  /*4a30*/  IMAD.WIDE R36, R69, 0x2, R36 ;  /* 0x0000000245247825 */ /* 0x001fca00078e0224 */
[----:B------:R-:W2:Y:S01]  /*4a40*/  LDG.E.U16 R43, desc[UR8][R36.64] ;  /* 0x00000008242b7981 */ /* 0x000ea2000c1e1500 */
[----:B-1----:R-:W-:-:S04]  /*4a50*/  FMUL.FTZ R92, R38, UR11 ;  /* 0x0000000b265c7c20 */ /* 0x002fc80008410000 */
[----:B------:R-:W-:-:S04]  /*4a60*/  FMUL.FTZ R38, R92, R92 ;  /* 0x0000005c5c267220 */ /* 0x000fc80000410000 */
[----:B------:R-:W-:-:S05]  /*4a70*/  FFMA.FTZ R38, R39, UR11, -R38 ;  /* 0x0000000b27267c23 */ /* 0x000fca0008010826 */
[----:B------:R-:W-:-:S13]  /*4a80*/  FSETP.GTU.FTZ.AND P5, PT, R38, RZ, PT ;  /* 0x000000ff2600720b */ /* 0x000fda0003fbc000 */
[----:B------:R-:W0:Y:S02]  /*4a90*/  @P5 LDC R93, c[0x0][0x238] ;  /* 0x00008e00ff5d5b82 */ /* 0x000e240000000800 */
[----:B0-----:R-:W-:-:S06]  /*4aa0*/  @P5 FADD.FTZ R93, R38, R93 ;  /* 0x0000005d265d5221 */ /* 0x001fcc0000010000 */
[----:B------:R-:W0:Y:S01]  /*4ab0*/  LDC.64 R38, c[0x0][0x228] ;  /* 0x00008a00ff267b82 */ /* 0x000e220000000a00 */
[----:B------:R1:W3:Y:S01]  /*4ac0*/  @P5 MUFU.RSQ R40, R93 ;  /* 0x0000005d00285308 */ /* 0x0002e20000001400 */
[----:B0-----:R-:W-:Y:S02]  /*4ad0*/  IMAD.WIDE R38, R69, 0x2, R38 ;  /* 0x0000000245267825 */ /* 0x001fe400078e0226 */
[----:B------:R-:W4:Y:S04]  /*4ae0*/  LDG.E.U16 R69, desc[UR8][R36.64+0x2] ;  /* 0x0000020824457981 */ /* 0x000f28000c1e1500 */
[----:B------:R-:W5:Y:S04]  /*4af0*/  LDG.E.U16 R41, desc[UR8][R38.64] ;  /* 0x0000000826297981 */ /* 0x000f68000c1e1500 */
[----:B------:R-:W5:Y:S01]  /*4b00*/  LDG.E.U16 R42, desc[UR8][R38.64+0x2] ;  /* 0x00000208262a7981 */ /* 0x000f62000c1e1500 */
[----:B------:R-:W-:Y:S01]  /*4b10*/  ISETP.NE.AND P6, PT, RZ, UR10, PT ;  /* 0x0000000aff007c0c */ /* 0x000fe2000bfc5270 */
[----:B------:R-:W-:-:S02]  /*4b20*/  HADD2.F32 R95, -RZ, R84.H1_H1 ;  /* 0x30000054ff5f7230 */ /* 0x000fc40000004100 */
[----:B-1----:R-:W-:-:S03]  /*4b30*/  HADD2.F32 R93, -RZ, R84.H0_H0 ;  /* 0x20000054ff5d7230 */ /* 0x002fc60000004100 */
[--C-:B------:R-:W-:Y:S02]  /*4b40*/  FADD.FTZ R95, R95, -R92.reuse ;  /* 0x8000005c5f5f7221 */ /* 0x100fe40000010000 */
[----:B------:R-:W-:Y:S02]  /*4b50*/  FADD.FTZ R93, R93, -R92 ;  /* 0x8000005c5d5d7221 */ /* 0x000fe40000010000 */
[-C--:B---3--:R-:W-:Y:S02]  /*4b60*/  FMUL.FTZ R95, R95, R40.reuse ;  /* 0x000000285f5f7220 */ /* 0x088fe40000410000 */
[----:B------:R-:W-:Y:S01]  /*4b70*/  FMUL.FTZ R93, R93, R40 ;  /* 0x000000285d5d7220 */ /* 0x000fe20000410000 */
[----:B--2---:R-:W-:Y:S02]  /*4b80*/  SHF.L.U32 R84, R43, 0x10, RZ ;  /* 0x000000102b547819 */ /* 0x004fe400000006ff */
[----:B----4-:R-:W-:Y:S02]  /*4b90*/  SHF.L.U32 R43, R69, 0x10, RZ ;  /* 0x00000010452b7819 */ /* 0x010fe400000006ff */
[----:B-----5:R-:W-:-:S02]  /*4ba0*/  SHF.L.U32 R41, R41, 0x10, RZ ;  /* 0x0000001029297819 */ /* 0x020fc400000006ff */
        /* <DEDUP_REMOVED lines=14> */
.L_x_4134:
        /* <DEDUP_REMOVED lines=15> */
.L_x_4136:
[----:B------:R-:W-:Y:S05]  /*4d80*/  BSYNC B0 ;  /* 0x0000000000007941 */ /* 0x000fea0003800000 */
.L_x_4135:
        /* <DEDUP_REMOVED lines=19> */
.L_x_4137:
        /* <DEDUP_REMOVED lines=15> */
.L_x_4139:
[----:B------:R-:W-:Y:S05]  /*4fb0*/  BSYNC B0 ;  /* 0x0000000000007941 */ /* 0x000fea0003800000 */
.L_x_4138:
        /* <DEDUP_REMOVED lines=19> */
.L_x_4140:
        /* <DEDUP_REMOVED lines=15> */
.L_x_4142:
[----:B------:R-:W-:Y:S05]  /*51e0*/  BSYNC B0 ;  /* 0x0000000000007941 */ /* 0x000fea0003800000 */
.L_x_4141:
        /* <DEDUP_REMOVED lines=19> */
.L_x_4143:
        /* <DEDUP_REMOVED lines=15> */
.L_x_4145:
[----:B------:R-:W-:Y:S05]  /*5410*/  BSYNC B0 ;  /* 0x0000000000007941 */ /* 0x000fea0003800000 */
.L_x_4144:
        /* <DEDUP_REMOVED lines=23> */
.L_x_4146:
        /* <DEDUP_REMOVED lines=15> */
.L_x_4148:
[----:B------:R-:W-:Y:S05]  /*5680*/  BSYNC B0 ;  /* 0x0000000000007941 */ /* 0x000fea0003800000 */
.L_x_4147:
        /* <DEDUP_REMOVED lines=17> */
.L_x_4149:
        /* <DEDUP_REMOVED lines=15> */
.L_x_4151:
[----:B------:R-:W-:Y:S05]  /*5890*/  BSYNC B0 ;  /* 0x0000000000007941 */ /* 0x000fea0003800000 */
.L_x_4150:
[--C-:B0-----:R-:W-:Y:S02]  /*58a0*/  HADD2.F32 R93, -RZ, R50.reuse.H0_H0 ;  /* 0x20000032ff5d7230 */ /* 0x101fe40000004100 */
[--C-:B------:R-:W-:Y:S01]  /*58b0*/  FADD.FTZ R37, R69, -R92.reuse ;  /* 0x8000005c45257221 */ /* 0x100fe20000010000 */
[----:B------:R-:W-:Y:S02]  /*58c0*/  HADD2.F32 R95, -RZ, R50.H1_H1 ;  /* 0x30000032ff5f7230 */ /* 0x000fe40000004100 */
        /* <DEDUP_REMOVED lines=20> */
.L_x_4152:
        /* <DEDUP_REMOVED lines=15> */
.L_x_4154:
[----:B------:R-:W-:Y:S05]  /*5b00*/  BSYNC B0 ;  /* 0x0000000000007941 */ /* 0x000fea0003800000 */
.L_x_4153:
        /* <DEDUP_REMOVED lines=15> */
.L_x_4155:
        /* <DEDUP_REMOVED lines=15> */
.L_x_4157:
[----:B------:R-:W-:Y:S05]  /*5cf0*/  BSYNC B0 ;  /* 0x0000000000007941 */ /* 0x000fea0003800000 */
.L_x_4156:
[--C-:B------:R-:W-:Y:S01]  /*5d00*/  FADD.FTZ R37, R69, -R92.reuse ;  /* 0x8000005c45257221 */ /* 0x100fe20000010000 */
[--C-:B0-----:R-:W-:Y:S01]  /*5d10*/  FADD.FTZ R39, R95, -R92.reuse ;  /* 0x8000005c5f277221 */ /* 0x101fe20000010000 */
[--C-:B------:R-:W-:Y:S02]  /*5d20*/  HADD2.F32 R93, -RZ, R54.reuse.H0_H0 ;  /* 0x20000036ff5d7230 */ /* 0x100fe40000004100 */
        /* <DEDUP_REMOVED lines=20> */
.L_x_4158:
        /* <DEDUP_REMOVED lines=15> */
.L_x_4160:
[----:B------:R-:W-:Y:S05]  /*5f60*/  BSYNC B0 ;  /* 0x0000000000007941 */ /* 0x000fea0003800000 */
.L_x_4159:
[-C--:B------:R-:W-:Y:S01]  /*5f70*/  FMUL.FTZ R93, R93, R40.reuse ;  /* 0x000000285d5d7220 */ /* 0x080fe20000410000 */
[----:B------:R-:W-:Y:S01]  /*5f80*/  FMUL.FTZ R95, R95, R40 ;  /* 0x000000285f5f7220 */ /* 0x000fe20000410000 */
[--C-:B0-----:R-:W-:Y:S01]  /*5f90*/  FADD.FTZ R69, R99, -R92.reuse ;  /* 0x8000005c63457221 */ /* 0x101fe20000010000 */
        /* <DEDUP_REMOVED lines=14> */
.L_x_4161:
        /* <DEDUP_REMOVED lines=15> */
.L_x_4163:
[----:B------:R-:W-:Y:S05]  /*6170*/  BSYNC B0 ;  /* 0x0000000000007941 */ /* 0x000fea0003800000 */
.L_x_4162:
[-C--:B------:R-:W-:Y:S01]  /*6180*/  FMUL.FTZ R69, R69, R40.reuse ;  /* 0x0000002845457220 */ /* 0x080fe20000410000 */
[----:B------:R-:W-:Y:S01]  /*6190*/  FMUL.FTZ R97, R97, R40 ;  /* 0x0000002861617220 */ /* 0x000fe20000410000 */
[--C-:B0-----:R-:W-:Y:S02]  /*61a0*/  HADD2.F32 R93, -RZ, R58.reuse.H0_H0 ;  /* 0x2000003aff5d7230 */ /* 0x101fe40000004100 */
[----:B------:R-:W-:Y:S02]  /*61b0*/  HADD2.F32 R95, -RZ, R58.H1_H1 ;  /* 0x3000003aff5f7230 */ /* 0x000fe40000004100 */
[----:B------:R-:W-:Y:S01]  /*61c0*/  FFMA.FTZ R69, R41, R69, R84 ;  /* 0x0000004529457223 */ /* 0x000fe20000010054 */
[--C-:B------:R-:W-:Y:S02]  /*61d0*/  HADD2.F32 R99, -RZ, R60.reuse.H0_H0 ;  /* 0x2000003cff637230 */ /* 0x100fe40000004100 */
[----:B------:R-:W-:Y:S01]  /*61e0*/  FFMA.FTZ R30, R42, R97, R43 ;  /* 0x000000612a1e7223 */ /* 0x000fe2000001002b */
        /* <DEDUP_REMOVED lines=12> */
.L_x_4164:
        /* <DEDUP_REMOVED lines=15> */
.L_x_4166:
[----:B------:R-:W-:Y:S05]  /*63a0*/  BSYNC B0 ;  /* 0x0000000000007941 */ /* 0x000fea0003800000 */
.L_x_4165:
[--C-:B------:R-:W-:Y:S01]  /*63b0*/  FADD.FTZ R37, R93, -R92.reuse ;  /* 0x8000005c5d257221 */ /* 0x100fe20000010000 */
[--C-:B0-----:R-:W-:Y:S01]  /*63c0*/  FADD.FTZ R39, R95, -R92.reuse ;  /* 0x8000005c5f277221 */ /* 0x101fe20000010000 */
[--C-:B------:R-:W-:Y:S01]  /*63d0*/  FADD.FTZ R69, R99, -R92.reuse ;  /* 0x8000005c63457221 */ /* 0x100fe20000010000 */
[----:B------:R-:W-:Y:S01]  /*63e0*/  FADD.FTZ R93, R101, -R92 ;  /* 0x8000005c655d7221 */ /* 0x000fe20000010000 */
        /* <DEDUP_REMOVED lines=17> */
.L_x_4167:
        /* <DEDUP_REMOVED lines=15> */
.L_x_4169:
[----:B------:R-:W-:Y:S05]  /*65f0*/  BSYNC B0 ;  /* 0x0000000000007941 */ /* 0x000fea0003800000 */
.L_x_4168:
        /* <DEDUP_REMOVED lines=15> */
.L_x_4170:
        /* <DEDUP_REMOVED lines=15> */
.L_x_4172:
[----:B------:R-:W-:Y:S05]  /*67e0*/  BSYNC B0 ;  /* 0x0000000000007941 */ /* 0x000fea0003800000 */
.L_x_4171:
[----:B0-----:R-:W-:Y:S02]  /*67f0*/  HADD2.F32 R93, -RZ, R71.H0_H0 ;  /* 0x20000047ff5d7230 */ /* 0x001fe40000004100 */
[--C-:B------:R-:W-:Y:S01]  /*6800*/  FADD.FTZ R39, R69, -R92.reuse ;  /* 0x8000005c45277221 */ /* 0x100fe20000010000 */
[----:B------:R-:W-:Y:S02]  /*6810*/  HADD2.F32 R34, -RZ, R72.H0_H0 ;  /* 0x20000048ff227230 */ /* 0x000fe40000004100 */
[--C-:B------:R-:W-:Y:S01]  /*6820*/  FADD.FTZ R107, R107, -R92.reuse ;  /* 0x8000005c6b6b7221 */ /* 0x100fe20000010000 */
[----:B------:R-:W-:Y:S02]  /*6830*/  HADD2.F32 R44, -RZ, R76.H0_H0 ;  /* 0x2000004cff2c7230 */ /* 0x000fe40000004100 */
[--C-:B------:R-:W-:Y:S01]  /*6840*/  FADD.FTZ R30, R93, -R92.reuse ;  /* 0x8000005c5d1e7221 */ /* 0x100fe20000010000 */
[----:B------:R-:W-:Y:S02]  /*6850*/  HADD2.F32 R50, -RZ, R78.H0_H0 ;  /* 0x2000004eff327230 */ /* 0x000fe40000004100 */
[----:B------:R-:W-:Y:S01]  /*6860*/  FADD.FTZ R34, R34, -R92 ;  /* 0x8000005c22227221 */ /* 0x000fe20000010000 */
[----:B------:R-:W-:-:S02]  /*6870*/  HADD2.F32 R54, -RZ, R81.H1_H1 ;  /* 0x30000051ff367230 */ /* 0x000fc40000004100 */
[--C-:B------:R-:W-:Y:S01]  /*6880*/  FADD.FTZ R44, R44, -R92.reuse ;  /* 0x8000005c2c2c7221 */ /* 0x100fe20000010000 */
[----:B------:R-:W-:Y:S02]  /*6890*/  HADD2.F32 R32, -RZ, R82.H0_H0 ;  /* 0x20000052ff207230 */ /* 0x000fe40000004100 */
[--C-:B------:R-:W-:Y:S01]  /*68a0*/  FADD.FTZ R50, R50, -R92.reuse ;  /* 0x8000005c32327221 */ /* 0x100fe20000010000 */
[----:B------:R-:W-:Y:S02]  /*68b0*/  HADD2.F32 R115, -RZ, R64.H0_H0 ;  /* 0x20000040ff737230 */ /* 0x000fe40000004100 */
[----:B------:R-:W-:Y:S01]  /*68c0*/  FMUL.FTZ R39, R39, R40 ;  /* 0x0000002827277220 */ /* 0x000fe20000410000 */
[----:B------:R-:W-:Y:S02]  /*68d0*/  HADD2.F32 R119, -RZ, R66.H0_H0 ;  /* 0x20000042ff777230 */ /* 0x000fe40000004100 */
[----:B------:R-:W-:Y:S01]  /*68e0*/  FADD.FTZ R32, R32, -R92 ;  /* 0x8000005c20207221 */ /* 0x000fe20000010000 */
[----:B------:R-:W-:-:S02]  /*68f0*/  HADD2.F32 R123, -RZ, R68.H0_H0 ;  /* 0x20000044ff7b7230 */ /* 0x000fc40000004100 */
[--C-:B------:R-:W-:Y:S01]  /*6900*/  FADD.FTZ R115, R115, -R92.reuse ;  /* 0x8000005c73737221 */ /* 0x100fe20000010000 */
[----:B------:R-:W-:Y:S02]  /*6910*/  HADD2.F32 R36, -RZ, R74.H0_H0 ;  /* 0x2000004aff247230 */ /* 0x000fe40000004100 */
[--C-:B------:R-:W-:Y:S01]  /*6920*/  FADD.FTZ R119, R119, -R92.reuse ;  /* 0x8000005c77777221 */ /* 0x100fe20000010000 */
[----:B------:R-:W-:Y:S02]  /*6930*/  HADD2.F32 R38, -RZ, R73.H0_H0 ;  /* 0x20000049ff267230 */ /* 0x000fe40000004100 */
[--C-:B------:R-:W-:Y:S01]  /*6940*/  FADD.FTZ R123, R123, -R92.reuse ;  /* 0x8000005c7b7b7221 */ /* 0x100fe20000010000 */
        /* <DEDUP_REMOVED lines=11> */
[----:B------:R-:W-:Y:S01]  /*6a00*/  FMUL.FTZ R32, R32, R40 ;  /* 0x0000002820207220 */ /* 0x000fe20000410000 */
[----:B------:R-:W-:Y:S02]  /*6a10*/  HADD2.F32 R109, -RZ, R87.H0_H0 ;  /* 0x20000057ff6d7230 */ /* 0x000fe40000004100 */
[--C-:B------:R-:W-:Y:S01]  /*6a20*/  FADD.FTZ R56, R99, -R92.reuse ;  /* 0x8000005c63387221 */ /* 0x100fe20000010000 */
[----:B------:R-:W-:Y:S02]  /*6a30*/  HADD2.F32 R37, -RZ, R80.H0_H0 ;  /* 0x20000050ff257230 */ /* 0x000fe40000004100 */
[--C-:B------:R-:W-:Y:S01]  /*6a40*/  FADD.FTZ R58, R105, -R92.reuse ;  /* 0x8000005c693a7221 */ /* 0x100fe20000010000 */
[----:B------:R-:W-:Y:S02]  /*6a50*/  HADD2.F32 R71, -RZ, R71.H1_H1 ;  /* 0x30000047ff477230 */ /* 0x000fe40000004100 */
[----:B------:R-:W-:Y:S01]  /*6a60*/  FADD.FTZ R60, R109, -R92 ;  /* 0x8000005c6d3c7221 */ /* 0x000fe20000010000 */
[----:B------:R-:W-:-:S02]  /*6a70*/  HADD2.F32 R125, -RZ, R83.H1_H1 ;  /* 0x30000053ff7d7230 */ /* 0x000fc40000004100 */
[--C-:B------:R-:W-:Y:S01]  /*6a80*/  FADD.FTZ R83, R54, -R92.reuse ;  /* 0x8000005c36537221 */ /* 0x100fe20000010000 */
[----:B------:R-:W-:Y:S02]  /*6a90*/  HADD2.F32 R113, -RZ, R87.H1_H1 ;  /* 0x30000057ff717230 */ /* 0x000fe40000004100 */
[--C-:B------:R-:W-:Y:S01]  /*6aa0*/  FADD.FTZ R54, R95, -R92.reuse ;  /* 0x8000005c5f367221 */ /* 0x100fe20000010000 */
[----:B------:R-:W-:Y:S02]  /*6ab0*/  HADD2.F32 R74, -RZ, R74.H1_H1 ;  /* 0x3000004aff4a7230 */ /* 0x000fe40000004100 */
        /* <DEDUP_REMOVED lines=8> */
[----:B------:R-:W-:Y:S01]  /*6b40*/  FMUL.FTZ R37, R30, R40 ;  /* 0x000000281e257220 */ /* 0x000fe20000410000 */
[----:B------:R-:W-:Y:S02]  /*6b50*/  HADD2.F32 R76, -RZ, R76.H1_H1 ;  /* 0x3000004cff4c7230 */ /* 0x000fe40000004100 */
[----:B------:R-:W-:Y:S01]  /*6b60*/  FADD.FTZ R69, R74, -R92 ;  /* 0x8000005c4a457221 */ /* 0x000fe20000010000 */
[----:B------:R-:W-:-:S02]  /*6b70*/  HADD2.F32 R101, -RZ, R66.H1_H1 ;  /* 0x30000042ff657230 */ /* 0x000fc40000004100 */
[--C-:B------:R-:W-:Y:S01]  /*6b80*/  FADD.FTZ R71, R73, -R92.reuse ;  /* 0x8000005c49477221 */ /* 0x100fe20000010000 */
[----:B------:R-:W-:Y:S02]  /*6b90*/  HADD2.F32 R97, -RZ, R68.H1_H1 ;  /* 0x30000044ff617230 */ /* 0x000fe40000004100 */
[--C-:B------:R-:W-:Y:S01]  /*6ba0*/  FADD.FTZ R99, R121, -R92.reuse ;  /* 0x8000005c79637221 */ /* 0x100fe20000010000 */
[----:B------:R-:W-:Y:S02]  /*6bb0*/  HADD2.F32 R72, -RZ, R72.H1_H1 ;  /* 0x30000048ff487230 */ /* 0x000fe40000004100 */
[----:B------:R-:W-:Y:S01]  /*6bc0*/  FADD.FTZ R105, R117, -R92 ;  /* 0x8000005c75697221 */ /* 0x000fe20000010000 */
[----:B------:R-:W-:Y:S02]  /*6bd0*/  HADD2.F32 R75, -RZ, R75.H1_H1 ;  /* 0x3000004bff4b7230 */ /* 0x000fe40000004100 */
[----:B------:R-:W-:Y:S01]  /*6be0*/  FMUL.FTZ R113, R34, R40 ;  /* 0x0000002822717220 */ /* 0x000fe20000410000 */
[----:B------:R-:W-:-:S02]  /*6bf0*/  HADD2.F32 R79, -RZ, R79.H1_H1 ;  /* 0x3000004fff4f7230 */ /* 0x000fc40000004100 */
[-C--:B------:R-:W-:Y:S01]  /*6c00*/  FMUL.FTZ R125, R44, R40.reuse ;  /* 0x000000282c7d7220 */ /* 0x080fe20000410000 */
[----:B------:R-:W-:Y:S02]  /*6c10*/  HADD2.F32 R78, -RZ, R78.H1_H1 ;  /* 0x3000004eff4e7230 */ /* 0x000fe40000004100 */
[-C--:B------:R-:W-:Y:S01]  /*6c20*/  FMUL.FTZ R30, R50, R40.reuse ;  /* 0x00000028321e7220 */ /* 0x080fe20000410000 */
[----:B------:R-:W-:Y:S02]  /*6c30*/  HADD2.F32 R82, -RZ, R82.H1_H1 ;  /* 0x30000052ff527230 */ /* 0x000fe40000004100 */
[--C-:B------:R-:W-:Y:S01]  /*6c40*/  FADD.FTZ R103, R103, -R92.reuse ;  /* 0x8000005c67677221 */ /* 0x100fe20000010000 */
[----:B------:R-:W-:Y:S02]  /*6c50*/  HADD2.F32 R111, -RZ, R80.H1_H1 ;  /* 0x30000050ff6f7230 */ /* 0x000fe40000004100 */
[--C-:B------:R-:W-:Y:S01]  /*6c60*/  FADD.FTZ R73, R76, -R92.reuse ;  /* 0x8000005c4c497221 */ /* 0x100fe20000010000 */
        /* <DEDUP_REMOVED lines=12> */
[--C-:B------:R-:W-:Y:S01]  /*6d30*/  FADD.FTZ R101, R101, -R92.reuse ;  /* 0x8000005c65657221 */ /* 0x100fe20000010000 */
[--C-:B------:R-:W-:Y:S01]  /*6d40*/  FADD.FTZ R97, R97, -R92.reuse ;  /* 0x8000005c61617221 */ /* 0x100fe20000010000 */
[--C-:B------:R-:W-:Y:S01]  /*6d50*/  FADD.FTZ R85, R72, -R92.reuse ;  /* 0x8000005c48557221 */ /* 0x100fe20000010000 */
[----:B------:R-:W-:Y:S01]  /*6d60*/  FMUL.FTZ R76, R62, R40 ;  /* 0x000000283e4c7220 */ /* 0x000fe20000410000 */
[--C-:B------:R-:W-:Y:S01]  /*6d70*/  FADD.FTZ R75, R75, -R92.reuse ;  /* 0x8000005c4b4b7221 */ /* 0x100fe20000010000 */
[--C-:B------:R-:W-:Y:S01]  /*6d80*/  FADD.FTZ R79, R79, -R92.reuse ;  /* 0x8000005c4f4f7221 */ /* 0x100fe20000010000 */
[--C-:B------:R-:W-:Y:S01]  /*6d90*/  FADD.FTZ R81, R78, -R92.reuse ;  /* 0x8000005c4e517221 */ /* 0x100fe20000010000 */
[--C-:B------:R-:W-:Y:S01]  /*6da0*/  FADD.FTZ R87, R82, -R92.reuse ;  /* 0x8000005c52577221 */ /* 0x100fe20000010000 */
[----:B------:R-:W-:Y:S01]  /*6db0*/  FADD.FTZ R111, R111, -R92 ;  /* 0x8000005c6f6f7221 */ /* 0x000fe20000010000 */
        /* <DEDUP_REMOVED lines=17> */
[--C-:B------:R-:W-:Y:S01]  /*6ed0*/  FFMA.FTZ R30, R41, R74, R84.reuse ;  /* 0x0000004a291e7223 */ /* 0x100fe20000010054 */
[----:B------:R-:W-:Y:S01]  /*6ee0*/  FMUL.FTZ R103, R103, R40 ;  /* 0x0000002867677220 */ /* 0x000fe20000410000 */
[----:B------:R-:W-:Y:S01]  /*6ef0*/  FFMA.FTZ R41, R41, R76, R84 ;  /* 0x0000004c29297223 */ /* 0x000fe20000010054 */
        /* <DEDUP_REMOVED lines=48> */
.L_x_4173:
        /* <DEDUP_REMOVED lines=15> */
.L_x_4175:
[----:B------:R-:W-:Y:S05]  /*72f0*/  BSYNC B0 ;  /* 0x0000000000007941 */ /* 0x000fea0003800000 */
.L_x_4174:
        /* <DEDUP_REMOVED lines=11> */
.L_x_4176:
        /* <DEDUP_REMOVED lines=15> */
.L_x_4178:
[----:B------:R-:W-:Y:S05]  /*74a0*/  BSYNC B0 ;  /* 0x0000000000007941 */ /* 0x000fea0003800000 */
.L_x_4177:
[----:B------:R-:W-:Y:S01]  /*74b0*/  IADD3 R56, R2, 0x1f0, RZ ;  /* 0x000001f002387810 */ /* 0x000fe20007ffe0ff */
[----:B------:R-:W-:Y:S06]  /*74c0*/  @!P6 BRA `(.L_x_4179) ;  /* 0x000000000028e947 */ /* 0x000fec0003800000 */
        /* <DEDUP_REMOVED lines=10> */
.L_x_4179:
[----:B------:R-:W-:Y:S01]  /*7570*/  LOP3.LUT P5, RZ, R70, 0x800, RZ, 0xc0, !PT ;  /* 0x0000080046ff7812 */ /* 0x000fe200078ac0ff */
[----:B------:R-:W-:-:S12]  /*7580*/  BSSY B0, `(.L_x_4180) ;  /* 0x000000e000007945 */ /* 0x000fd80003800000 */
[----:B------:R-:W-:Y:S05]  /*7590*/  @!P5 BRA `(.L_x_4181) ;  /* 0x000000000030d947 */ /* 0x000fea0003800000 */
[----:B------:R-:W-:Y:S01]  /*75a0*/  ULDC.64 UR12, c[0x0][0x270] ;  /* 0x00009c00000c7ab9 */ /* 0x000fe20000000a00 */
[----:B------:R-:W-:Y:S01]  /*75b0*/  MOV R42, R88 ;  /* 0x00000058002a7202 */ /* 0x000fe20000000f00 */
[----:B01----:R-:W-:Y:S01]  /*75c0*/  IMAD R69, R59, UR12, RZ ;  /* 0x0000000c3b457c24 */ /* 0x003fe2000f8e02ff */
        /* <DEDUP_REMOVED lines=9> */
.L_x_4181:
[----:B------:R-:W-:Y:S05]  /*7660*/  BSYNC B0 ;  /* 0x0000000000007941 */ /* 0x000fea0003800000 */
.L_x_4180:
        /* <DEDUP_REMOVED lines=11> */
.L_x_4182:
        /* <DEDUP_REMOVED lines=8> */
[C---:B012---:R-:W-:Y:S02]  /*77a0*/  IMAD R69, R19.reuse, UR13, R66 ;  /* 0x0000000d13457c24 */ /* 0x047fe4000f8e0242 */
[----:B------:R-:W-:Y:S01]  /*77b0*/  IMAD.WIDE.U32 R42, R19, UR12, R42 ;  /* 0x0000000c132a7c25 */ /* 0x000fe2000f8e002a */
[----:B------:R-:W-:-:S04]  /*77c0*/  ULDC.64 UR12, c[0x0][0x210] ;  /* 0x00008400000c7ab9 */ /* 0x000fc80000000a00 */
[----:B------:R-:W-:Y:S02]  /*77d0*/  IADD3 R69, R43, R69, RZ ;  /* 0x000000452b457210 */ /* 0x000fe40007ffe0ff */
[----:B------:R-:W-:-:S04]  /*77e0*/  LEA R68, P5, R42, UR12, 0x1 ;  /* 0x0000000c2a447c11 */ /* 0x000fc8000f8a08ff */
[----:B------:R-:W-:-:S05]  /*77f0*/  LEA.HI.X R69, R42, UR13, R69, 0x1, P5 ;  /* 0x0000000d2a457c11 */ /* 0x000fca000a8f0c45 */
[----:B------:R3:W-:Y:S04]  /*7800*/  STG.E desc[UR8][R68.64], R101 ;  /* 0x0000006544007986 */ /* 0x0007e8000c101908 */
.L_x_4184:
[----:B------:R-:W-:Y:S05]  /*7810*/  BSYNC B0 ;  /* 0x0000000000007941 */ /* 0x000fea0003800000 */
.L_x_4183:
        /* <DEDUP_REMOVED lines=11> */
.L_x_4185:
[----:B------:R-:W-:Y:S01]  /*78d0*/  LOP3.LUT P5, RZ, R70, 0x200, RZ, 0xc0, !PT ;  /* 0x0000020046ff7812 */ /* 0x000fe200078ac0ff */
[----:B------:R-:W-:-:S12]  /*78e0*/  BSSY B0, `(.L_x_4186) ;  /* 0x000000e000007945 */ /* 0x000fd80003800000 */
[----:B------:R-:W-:Y:S05]  /*78f0*/  @!P5 BRA `(.L_x_4187) ;  /* 0x000000000030d947 */ /* 0x000fea0003800000 */
[----:B------:R-:W-:Y:S01]  /*7900*/  ULDC.64 UR12, c[0x0][0x270] ;  /* 0x00009c00000c7ab9 */ /* 0x000fe20000000a00 */
[----:B------:R-:W-:Y:S01]  /*7910*/  MOV R42, R88 ;  /* 0x00000058002a7202 */ /* 0x000fe20000000f00 */
[----:B0123--:R-:W-:Y:S01]  /*7920*/  IMAD R69, R63, UR12, RZ ;  /* 0x0000000c3f457c24 */ /* 0x00ffe2000f8e02ff */
        /* <DEDUP_REMOVED lines=9> */
.L_x_4187:
[----:B------:R-:W-:Y:S05]  /*79c0*/  BSYNC B0 ;  /* 0x0000000000007941 */ /* 0x000fea0003800000 */
.L_x_4186:
        /* <DEDUP_REMOVED lines=11> */
.L_x_4188:
        /* <DEDUP_REMOVED lines=8> */
[C---:B01234-:R-:W-:Y:S02]  /*7b00*/  IMAD R69, R21.reuse, UR13, R62 ;  /* 0x0000000d15457c24 */ /* 0x05ffe4000f8e023e */
[----:B------:R-:W-:Y:S01]  /*7b10*/  IMAD.WIDE.U32 R42, R21, UR12, R42 ;  /* 0x0000000c152a7c25 */ /* 0x000fe2000f8e002a */
[----:B------:R-:W-:-:S04]  /*7b20*/  ULDC.64 UR12, c[0x0][0x210] ;  /* 0x00008400000c7ab9 */ /* 0x000fc80000000a00 */
[----:B------:R-:W-:Y:S02]  /*7b30*/  IADD3 R69, R43, R69, RZ ;  /* 0x000000452b457210 */ /* 0x000fe40007ffe0ff */
[----:B------:R-:W-:-:S04]  /*7b40*/  LEA R68, P5, R42, UR12, 0x1 ;  /* 0x0000000c2a447c11 */ /* 0x000fc8000f8a08ff */
[----:B------:R-:W-:-:S05]  /*7b50*/  LEA.HI.X R69, R42, UR13, R69, 0x1, P5 ;  /* 0x0000000d2a457c11 */ /* 0x000fca000a8f0c45 */
[----:B------:R0:W-:Y:S04]  /*7b60*/  STG.E desc[UR8][R68.64], R97 ;  /* 0x0000006144007986 */ /* 0x0001e8000c101908 */
.L_x_4190:
[----:B------:R-:W-:Y:S05]  /*7b70*/  BSYNC B0 ;  /* 0x0000000000007941 */ /* 0x000fea0003800000 */
.L_x_4189:
        /* <DEDUP_REMOVED lines=11> */
.L_x_4191:
        /* <DEDUP_REMOVED lines=15> */
.L_x_4193:
[----:B------:R-:W-:Y:S05]  /*7d20*/  BSYNC B0 ;  /* 0x0000000000007941 */ /* 0x000fea0003800000 */
.L_x_4192:
        /* <DEDUP_REMOVED lines=11> */
.L_x_4194:
        /* <DEDUP_REMOVED lines=17> */
.L_x_4196:
[----:B------:R-:W-:Y:S05]  /*7ef0*/  BSYNC B0 ;  /* 0x0000000000007941 */ /* 0x000fea0003800000 */
.L_x_4195:
        /* <DEDUP_REMOVED lines=11> */
.L_x_4197:
        /* <DEDUP_REMOVED lines=17> */
.L_x_4199:
[----:B------:R-:W-:Y:S05]  /*80c0*/  BSYNC B0 ;  /* 0x0000000000007941 */ /* 0x000fea0003800000 */
.L_x_4198:
        /* <DEDUP_REMOVED lines=11> */
.L_x_4200:
        /* <DEDUP_REMOVED lines=17> */
.L_x_4202:
[----:B------:R-:W-:Y:S05]  /*8290*/  BSYNC B0 ;  /* 0x0000000000007941 */ /* 0x000fea0003800000 */
.L_x_4201:
        /* <DEDUP_REMOVED lines=11> */
.L_x_4203:
        /* <DEDUP_REMOVED lines=17> */
.L_x_4205:
[----:B------:R-:W-:Y:S05]  /*8460*/  BSYNC B0 ;  /* 0x0000000000007941 */ /* 0x000fea0003800000 */
.L_x_4204:
        /* <DEDUP_REMOVED lines=11> */
.L_x_4206:
        /* <DEDUP_REMOVED lines=17> */
.L_x_4208:
[----:B------:R-:W-:Y:S05]  /*8630*/  BSYNC B0 ;  /* 0x0000000000007941 */ /* 0x000fea0003800000 */
.L_x_4207:
        /* <DEDUP_REMOVED lines=11> */
.L_x_4209:
[----:B------:R-:W-:Y:S01]  /*86f0*/  LOP3.LUT P5, RZ, R70, 0x1, RZ, 0xc0, !PT ;  /* 0x0000000146ff7812 */ /* 0x000fe200078ac0ff */
[----:B------:R-:W-:-:S12]  /*8700*/  BSSY B0, `(.L_x_4210) ;  /* 0x0000010000007945 */ /* 0x000fd80003800000 */
        /* <DEDUP_REMOVED lines=15> */
.L_x_4211:
[----:B------:R-:W-:Y:S05]  /*8800*/  BSYNC B0 ;  /* 0x0000000000007941 */ /* 0x000fea0003800000 */
.L_x_4210:
        /* <DEDUP_REMOVED lines=11> */
.L_x_4212:
[----:B------:R-:W-:Y:S04]  /*88c0*/  BSSY B0, `(.L_x_4213) ;  /* 0x0000010000007945 */ /* 0x000fe80003800000 */
[----:B------:R-:W-:Y:S05]  /*88d0*/  @!P0 BRA `(.L_x_4214) ;  /* 0x0000000000388947 */ /* 0x000fea0003800000 */
[----:B------:R-:W-:Y:S01]  /*88e0*/  IADD3 R43, R2, 0x1a0, RZ ;  /* 0x000001a0022b7810 */ /* 0x000fe20007ffe0ff */
[----:B------:R-:W-:Y:S01]  /*88f0*/  ULDC.64 UR12, c[0x0][0x270] ;  /* 0x00009c00000c7ab9 */ /* 0x000fe20000000a00 */
[----:B------:R-:W-:Y:S02]  /*8900*/  MOV R38, R88 ;  /* 0x0000005800267202 */ /* 0x000fe40000000f00 */
[----:B------:R-:W-:Y:S02]  /*8910*/  SHF.R.S32.HI R40, RZ, 0x1f, R43 ;  /* 0x0000001fff287819 */ /* 0x000fe4000001142b */
[----:B0-----:R-:W-:Y:S02]  /*8920*/  MOV R39, R91 ;  /* 0x0000005b00277202 */ /* 0x001fe40000000f00 */
        /* <DEDUP_REMOVED lines=9> */
.L_x_4214:
[----:B------:R-:W-:Y:S05]  /*89c0*/  BSYNC B0 ;  /* 0x0000000000007941 */ /* 0x000fea0003800000 */
.L_x_4213:
        /* <DEDUP_REMOVED lines=11> */
.L_x_4215:
        /* <DEDUP_REMOVED lines=16> */
.L_x_4217:
[----:B------:R-:W-:Y:S05]  /*8b80*/  BSYNC B0 ;  /* 0x0000000000007941 */ /* 0x000fea0003800000 */
.L_x_4216:
        /* <DEDUP_REMOVED lines=11> */
.L_x_4218:
        /* <DEDUP_REMOVED lines=16> */
.L_x_4220:
[----:B------:R-:W-:Y:S05]  /*8d40*/  BSYNC B0 ;  /* 0x0000000000007941 */ /* 0x000fea0003800000 */
.L_x_4219:
        /* <DEDUP_REMOVED lines=11> */
.L_x_4221:
        /* <DEDUP_REMOVED lines=16> */
.L_x_4223:
[----:B------:R-:W-:Y:S05]  /*8f00*/  BSYNC B0 ;  /* 0x0000000000007941 */ /* 0x000fea0003800000 */
.L_x_4222:
        /* <DEDUP_REMOVED lines=11> */
.L_x_4224:
        /* <DEDUP_REMOVED lines=16> */
.L_x_4226:
[----:B------:R-:W-:Y:S05]  /*90c0*/  BSYNC B0 ;  /* 0x0000000000007941 */ /* 0x000fea0003800000 */
.L_x_4225:
        /* <DEDUP_REMOVED lines=11> */
.L_x_4227:
        /* <DEDUP_REMOVED lines=17> */
.L_x_4229:
[----:B------:R-:W-:Y:S05]  /*9290*/  BSYNC B0 ;  /* 0x0000000000007941 */ /* 0x000fea0003800000 */
.L_x_4228:
[----:B0-----:R-:W0:Y:S01]  /*92a0*/  LDC R37, c[0x0][0x10] ;  /* 0x00000400ff257b82 */ /* 0x001e220000000800 */
[----:B------:R-:W-:Y:S02]  /*92b0*/  IADD3 R26, R26, 0x1, RZ ;  /* 0x000000011a1a7810 */ /* 0x000fe40007ffe0ff */
[----:B0-----:R-:W-:-:S04]  /*92c0*/  IADD3 R24, R37, R24, RZ ;  /* 0x0000001825187210 */ /* 0x001fc80007ffe0ff */
[----:B------:R-:W-:-:S13]  /*92d0*/  ISETP.GE.AND P5, PT, R24, UR4, PT ;  /* 0x0000000418007c0c */ /* 0x000fda000bfa6270 */
[----:B------:R-:W-:Y:S05]  /*92e0*/  @!P5 BRA `(.L_x_4230) ;  /* 0xffffff780050d947 */ /* 0x000fea000383ffff */
[----:B------:R-:W-:Y:S05]  /*92f0*/  EXIT ;  /* 0x000000000000794d */ /* 0x000fea0003800000 */
.L_x_4231:
        /* <DEDUP_REMOVED lines=16> */
.L_x_5196:


//--------------------- .text._Z35group_norm_nhwc_fwd_one_pass_kernelI11Fp16IOFp16WLi64ELi56ELi448EEv26Group_norm_nhwc_fwd_params --------------------------
	.section	.text._Z35group_norm_nhwc_fwd_one_pass_kernelI11Fp16IOFp16WLi64ELi56ELi448EEv26Group_norm_nhwc_fwd_params,"ax",@progbits
	.align	128
        .global         _Z35group_norm_nhwc_fwd_one_pass_kernelI11Fp16IOFp16WLi64ELi56ELi448EEv26Group_norm_nhwc_fwd_params
        .type           _Z35group_norm_nhwc_fwd_one_pass_kernelI11Fp16IOFp16WLi64ELi56ELi448EEv26Group_norm_nhwc_fwd_params,@function
        .size           _Z35group_norm_nhwc_fwd_one_pass_kernelI11Fp16IOFp16WLi64ELi56ELi448EEv26Group_norm_nhwc_fwd_params,(.L_x_5197 - _Z35group_norm_nhwc_fwd_one_pass_kernelI11Fp16IOFp16WLi64ELi56ELi448EEv26Group_norm_nhwc_fwd_params)
        .other          _Z35group_norm_nhwc_fwd_one_pass_kernelI11Fp16IOFp16WLi64ELi56ELi448EEv26Group_norm_nhwc_fwd_params,@"STO_CUDA_ENTRY STV_DEFAULT"
_Z35group_norm_nhwc_fwd_one_pass_kernelI11Fp16IOFp16WLi64ELi56ELi448EEv26Group_norm_nhwc_fwd_params:
.text._Z35group_norm_nhwc_fwd_one_pass_kernelI11Fp16IOFp16WLi64ELi56ELi448EEv26Group_norm_nhwc_fwd_params:
        /* <DEDUP_REMOVED lines=23> */
.L_x_4253:
        /* <DEDUP_REMOVED lines=205> */
.L_x_4233:
[----:B------:R-:W-:Y:S05]  /*0e40*/  BSYNC B0 ;  /* 0x0000000000007941 */ /* 0x000fea0003800000 */
.L_x_4232:
        /* <DEDUP_REMOVED lines=28> */
.L_x_4236:
[----:B-1----:R-:W2:Y:S04]  /*1010*/  LDG.E.STRONG.GPU R11, desc[UR8][R8.64] ;  /* 0x00000008080b7981 */ /* 0x002ea8000c1ef900 */
[----:B--2---:R-:W-:Y:S01]  /*1020*/  CCTL.IVALL ;  /* 0x00000000ff00798f */ /* 0x004fe20002000000 */
[----:B------:R-:W-:Y:S05]  /*1030*/  YIELD ;  /* 0x0000000000007946 */ /* 0x000fea0003800000 */
[----:B------:R-:W-:-:S13]  /*1040*/  ISETP.NE.AND P1, PT, R11, R28, PT ;  /* 0x0000001c0b00720c */ /* 0x000fda0003f25270 */
[----:B------:R-:W-:Y:S05]  /*1050*/  @P1 BRA `(.L_x_4236) ;  /* 0xfffffffc00ec1947 */ /* 0x000fea000383ffff */
.L_x_4235:
        /* <DEDUP_REMOVED lines=11> */
.L_x_4238:
        /* <DEDUP_REMOVED lines=63> */
.L_x_4237:
        /* <DEDUP_REMOVED lines=19> */
.L_x_4240:
[----:B------:R-:W-:Y:S05]  /*1630*/  BSYNC B0 ;  /* 0x0000000000007941 */ /* 0x000fea0003800000 */
.L_x_4239:
        /* <DEDUP_REMOVED lines=32> */
.L_x_4234:
        /* <DEDUP_REMOVED lines=54> */
[----:B------:R-:W-:Y:S01]  /*1ba0*/  ISETP.GT.U32.OR P3, PT, R0, 0x1bf, P3 ;  /* 0x000001bf0000780c */ /* 0x000fe20001f64470 */
[----:B--2---:R-:W-:Y:S02]  /*1bb0*/  HADD2.F32 R11, -RZ, R28.H0_H0 ;  /* 0x2000001cff0b7230 */ /* 0x004fe40000004100 */
[----:B------:R-:W-:Y:S02]  /*1bc0*/  HADD2.F32 R28, -RZ, R22.H1_H1 ;  /* 0x30000016ff1c7230 */ /* 0x000fe40000004100 */
[----:B---3--:R-:W-:-:S03]  /*1bd0*/  HADD2.F32 R2, -RZ, R2.H0_H0 ;  /* 0x20000002ff027230 */ /* 0x008fc60000004100 */
[----:B------:R-:W-:Y:S02]  /*1be0*/  FADD.FTZ R28, R28, -R10 ;  /* 0x8000000a1c1c7221 */ /* 0x000fe40000010000 */
[--C-:B------:R-:W-:Y:S02]  /*1bf0*/  FFMA.FTZ R14, R2, R13, R11.reuse ;  /* 0x0000000d020e7223 */ /* 0x100fe4000001000b */
[----:B------:R-:W-:Y:S01]  /*1c00*/  FMUL.FTZ R28, R28, R9 ;  /* 0x000000091c1c7220 */ /* 0x000fe20000410000 */
[----:B------:R-:W-:-:S03]  /*1c10*/  FFMA.FTZ R13, R2, R12, R11 ;  /* 0x0000000c020d7223 */ /* 0x000fc6000001000b */
[C-C-:B------:R-:W-:Y:S01]  /*1c20*/  FFMA.FTZ R12, R2.reuse, R28, R11.reuse ;  /* 0x0000001c020c7223 */ /* 0x140fe2000001000b */
[----:B------:R-:W-:Y:S01]  /*1c30*/  FFMA.FTZ R2, R2, R15, R11 ;  /* 0x0000000f02027223 */ /* 0x000fe2000001000b */
[----:B------:R-:W-:Y:S02]  /*1c40*/  HADD2.F32 R15, -RZ, R22.H0_H0 ;  /* 0x20000016ff0f7230 */ /* 0x000fe40000004100 */
[----:B------:R-:W-:Y:S02]  /*1c50*/  HADD2.F32 R11, -RZ, R19.H0_H0 ;  /* 0x20000013ff0b7230 */ /* 0x000fe40000004100 */
[----:B------:R-:W-:Y:S02]  /*1c60*/  HADD2.F32 R19, -RZ, R18.H0_H0 ;  /* 0x20000012ff137230 */ /* 0x000fe40000004100 */
[--C-:B------:R-:W-:Y:S01]  /*1c70*/  FADD.FTZ R28, R15, -R10.reuse ;  /* 0x8000000a0f1c7221 */ /* 0x100fe20000010000 */
[----:B------:R-:W-:Y:S01]  /*1c80*/  IADD3 R15, R17, 0x30, RZ ;  /* 0x00000030110f7810 */ /* 0x000fe20007ffe0ff */
[--C-:B------:R-:W-:Y:S01]  /*1c90*/  FADD.FTZ R22, R21, -R10.reuse ;  /* 0x8000000a15167221 */ /* 0x100fe20000010000 */
[--C-:B------:R-:W-:Y:S01]  /*1ca0*/  FADD.FTZ R11, R11, -R10.reuse ;  /* 0x8000000a0b0b7221 */ /* 0x100fe20000010000 */
[----:B------:R-:W-:Y:S01]  /*1cb0*/  FADD.FTZ R10, R19, -R10 ;  /* 0x8000000a130a7221 */ /* 0x000fe20000010000 */
[----:B------:R-:W-:-:S02]  /*1cc0*/  ISETP.GE.U32.AND P1, PT, R15, UR12, PT ;  /* 0x0000000c0f007c0c */ /* 0x000fc4000bf26070 */
[----:B------:R-:W-:Y:S01]  /*1cd0*/  SHF.R.S32.HI R18, RZ, 0x1f, R15 ;  /* 0x0000001fff127819 */ /* 0x000fe2000001140f */
[----:B----4-:R-:W-:Y:S02]  /*1ce0*/  HADD2.F32 R23, -RZ, R23.H0_H0 ;  /* 0x20000017ff177230 */ /* 0x010fe40000004100 */
[-C--:B------:R-:W-:Y:S01]  /*1cf0*/  FMUL.FTZ R11, R11, R9.reuse ;  /* 0x000000090b0b7220 */ /* 0x080fe20000410000 */
[----:B-----5:R-:W-:Y:S02]  /*1d00*/  HADD2.F32 R8, -RZ, R8.H0_H0 ;  /* 0x20000008ff087230 */ /* 0x020fe40000004100 */
[-C--:B------:R-:W-:Y:S01]  /*1d10*/  FMUL.FTZ R19, R28, R9.reuse ;  /* 0x000000091c137220 */ /* 0x080fe20000410000 */
[-C--:B------:R-:W-:Y:S01]  /*1d20*/  FMUL.FTZ R21, R10, R9.reuse ;  /* 0x000000090a157220 */ /* 0x080fe20000410000 */
[----:B------:R-:W-:Y:S01]  /*1d30*/  ISETP.GE.AND.EX P1, PT, R18, UR13, PT, P1 ;  /* 0x0000000d12007c0c */ /* 0x000fe2000bf26310 */
[----:B------:R-:W-:Y:S01]  /*1d40*/  FMUL.FTZ R9, R22, R9 ;  /* 0x0000000916097220 */ /* 0x000fe20000410000 */
        /* <DEDUP_REMOVED lines=16> */
.L_x_4241:
        /* <DEDUP_REMOVED lines=14> */
.L_x_4243:
[----:B------:R-:W-:Y:S05]  /*1f30*/  BSYNC B0 ;  /* 0x0000000000007941 */ /* 0x000fea0003800000 */
.L_x_4242:
        /* <DEDUP_REMOVED lines=11> */
.L_x_4244:
        /* <DEDUP_REMOVED lines=14> */
.L_x_4246:
[----:B------:R-:W-:Y:S05]  /*20d0*/  BSYNC B0 ;  /* 0x0000000000007941 */ /* 0x000fea0003800000 */
.L_x_4245:
        /* <DEDUP_REMOVED lines=11> */
.L_x_4247:
        /* <DEDUP_REMOVED lines=14> */
.L_x_4249:
[----:B------:R-:W-:Y:S05]  /*2270*/  BSYNC B0 ;  /* 0x0000000000007941 */ /* 0x000fea0003800000 */
.L_x_4248:
        /* <DEDUP_REMOVED lines=11> */
.L_x_4250:
        /* <DEDUP_REMOVED lines=14> */
.L_x_4252:
[----:B------:R-:W-:Y:S05]  /*2410*/  BSYNC B0 ;  /* 0x0000000000007941 */ /* 0x000fea0003800000 */
.L_x_4251:
[----:B------:R-:W4:Y:S01]  /*2420*/  LDC R5, c[0x0][0x10] ;  /* 0x00000400ff057b82 */ /* 0x000f220000000800 */
[----:B------:R-:W-:Y:S02]  /*2430*/  IADD3 R4, R4, 0x1, RZ ;  /* 0x0000000104047810 */ /* 0x000fe40007ffe0ff */
[----:B----4-:R-:W-:-:S04]  /*2440*/  IADD3 R20, R5, R20, RZ ;  /* 0x0000001405147210 */ /* 0x010fc80007ffe0ff */
[----:B------:R-:W-:-:S13]  /*2450*/  ISETP.GE.AND P1, PT, R20, UR4, PT ;  /* 0x0000000414007c0c */ /* 0x000fda000bf26270 */
[----:B------:R-:W-:Y:S05]  /*2460*/  @!P1 BRA `(.L_x_4253) ;  /* 0xffffffdc00409947 */ /* 0x000fea000383ffff */
[----:B------:R-:W-:Y:S05]  /*2470*/  EXIT ;  /* 0x000000000000794d */ /* 0x000fea0003800000 */
.L_x_4254:
        /* <DEDUP_REMOVED lines=16> */
.L_x_5197:


//--------------------- .text._Z35group_norm_nhwc_fwd_one_pass_kernelI11Fp16IOFp16WLi128ELi56ELi448EEv26Group_norm_nhwc_fwd_params --------------------------
	.section	.text._Z35group_norm_nhwc_fwd_one_pass_kernelI11Fp16IOFp16WLi128ELi56ELi448EEv26Group_norm_nhwc_fwd_params,"ax",@progbits
	.align	128
        .global         _Z35group_norm_nhwc_fwd_one_pass_kernelI11Fp16IOFp16WLi128ELi56ELi448EEv26Group_norm_nhwc_fwd_params
        .type           _Z35group_norm_nhwc_fwd_one_pass_kernelI11Fp16IOFp16WLi128ELi56ELi448EEv26Group_norm_nhwc_fwd_params,@function
        .size           _Z35group_norm_nhwc_fwd_one_pass_kernelI11Fp16IOFp16WLi128ELi56ELi448EEv26Group_norm_nhwc_fwd_params,(.L_x_5198 - _Z35group_norm_nhwc_fwd_one_pass_kernelI11Fp16IOFp16WLi128ELi56ELi448EEv26Group_norm_nhwc_fwd_params)
        .other          _Z35group_norm_nhwc_fwd_one_pass_kernelI11Fp16IOFp16WLi128ELi56ELi448EEv26Group_norm_nhwc_fwd_params,@"STO_CUDA_ENTRY STV_DEFAULT"
_Z35group_norm_nhwc_fwd_one_pass_kernelI11Fp16IOFp16WLi128ELi56ELi448EEv26Group_norm_nhwc_fwd_params:
.text._Z35group_norm_nhwc_fwd_one_pass_kernelI11Fp16IOFp16WLi128ELi56ELi448EEv26Group_norm_nhwc_fwd_params:
        /* <DEDUP_REMOVED lines=47> */
.L_x_4291:
        /* <DEDUP_REMOVED lines=280> */
.L_x_4256:
[----:B------:R-:W-:Y:S05]  /*1470*/  BSYNC B0 ;  /* 0x0000000000007941 */ /* 0x000fea0003800000 */
.L_x_4255:
        /* <DEDUP_REMOVED lines=29> */
.L_x_4259:
[----:B0-----:R-:W2:Y:S04]  /*1650*/  LDG.E.STRONG.GPU R8, desc[UR8][R6.64] ;  /* 0x0000000806087981 */ /* 0x001ea8000c1ef900 */
[----:B--2---:R-:W-:Y:S01]  /*1660*/  CCTL.IVALL ;  /* 0x00000000ff00798f */ /* 0x004fe20002000000 */
[----:B------:R-:W-:Y:S05]  /*1670*/  YIELD ;  /* 0x0000000000007946 */ /* 0x000fea0003800000 */
[----:B------:R-:W-:-:S13]  /*1680*/  ISETP.NE.AND P0, PT, R8, R11, PT ;  /* 0x0000000b0800720c */ /* 0x000fda0003f05270 */
[----:B------:R-:W-:Y:S05]  /*1690*/  @P0 BRA `(.L_x_4259) ;  /* 0xfffffffc00ec0947 */ /* 0x000fea000383ffff */
.L_x_4258:
        /* <DEDUP_REMOVED lines=17> */
.L_x_4263:
        /* <DEDUP_REMOVED lines=115> */
.L_x_4262:
        /* <DEDUP_REMOVED lines=61> */
.L_x_4264:
[----:B------:R-:W-:-:S13]  /*22b0*/  ISETP.NE.OR P0, PT, R6, RZ, P0 ;  /* 0x000000ff0600720c */ /* 0x000fda0000705670 */
[----:B------:R-:W-:Y:S05]  /*22c0*/  @!P0 BRA `(.L_x_4260) ;  /* 0x00000000007c8947 */ /* 0x000fea0003800000 */
.L_x_4261:
        /* <DEDUP_REMOVED lines=31> */
.L_x_4260:
        /* <DEDUP_REMOVED lines=11> */
.L_x_4266:
[----:B------:R-:W-:Y:S05]  /*2570*/  BSYNC B0 ;  /* 0x0000000000007941 */ /* 0x000fea0003800000 */
.L_x_4265:
        /* <DEDUP_REMOVED lines=16> */
.L_x_4257:
        /* <DEDUP_REMOVED lines=49> */
[----:B--2---:R-:W-:Y:S02]  /*2990*/  HADD2.F32 R6, -RZ, R14.H0_H0 ;  /* 0x2000000eff067230 */ /* 0x004fe40000004100 */
[----:B---3--:R-:W-:Y:S02]  /*29a0*/  HADD2.F32 R7, -RZ, R15.H0_H0 ;  /* 0x2000000fff077230 */ /* 0x008fe40000004100 */
[----:B----4-:R-:W-:Y:S02]  /*29b0*/  HADD2.F32 R9, -RZ, R16.H0_H0 ;  /* 0x20000010ff097230 */ /* 0x010fe40000004100 */
[----:B-----5:R-:W-:-:S02]  /*29c0*/  HADD2.F32 R8, -RZ, R17.H0_H0 ;  /* 0x20000011ff087230 */ /* 0x020fc40000004100 */
[----:B------:R-:W-:Y:S01]  /*29d0*/  FADD.FTZ R17, R19, -R4 ;  /* 0x8000000413117221 */ /* 0x000fe20000010000 */
        /* <DEDUP_REMOVED lines=13> */
.L_x_4267:
        /* <DEDUP_REMOVED lines=14> */
.L_x_4269:
[----:B------:R-:W-:Y:S05]  /*2b90*/  BSYNC B0 ;  /* 0x0000000000007941 */ /* 0x000fea0003800000 */
.L_x_4268:
        /* <DEDUP_REMOVED lines=18> */
.L_x_4270:
        /* <DEDUP_REMOVED lines=14> */
.L_x_4272:
[----:B------:R-:W-:Y:S05]  /*2da0*/  BSYNC B0 ;  /* 0x0000000000007941 */ /* 0x000fea0003800000 */
.L_x_4271:
        /* <DEDUP_REMOVED lines=23> */
.L_x_4273:
        /* <DEDUP_REMOVED lines=14> */
.L_x_4275:
[----:B------:R-:W-:Y:S05]  /*3000*/  BSYNC B0 ;  /* 0x0000000000007941 */ /* 0x000fea0003800000 */
.L_x_4274:
        /* <DEDUP_REMOVED lines=17> */
.L_x_4276:
        /* <DEDUP_REMOVED lines=14> */
.L_x_4278:
[----:B------:R-:W-:Y:S05]  /*3200*/  BSYNC B0 ;  /* 0x0000000000007941 */ /* 0x000fea0003800000 */
.L_x_4277:
        /* <DEDUP_REMOVED lines=32> */
.L_x_4279:
        /* <DEDUP_REMOVED lines=14> */
.L_x_4281:
[----:B------:R-:W-:Y:S05]  /*34f0*/  BSYNC B0 ;  /* 0x0000000000007941 */ /* 0x000fea0003800000 */
.L_x_4280:
        /* <DEDUP_REMOVED lines=17> */
.L_x_4282:
        /* <DEDUP_REMOVED lines=14> */
.L_x_4284:
[----:B------:R-:W-:Y:S05]  /*36f0*/  BSYNC B0 ;  /* 0x0000000000007941 */ /* 0x000fea0003800000 */
.L_x_4283:
        /* <DEDUP_REMOVED lines=33> */
.L_x_4285:
        /* <DEDUP_REMOVED lines=14> */
.L_x_4287:
[----:B------:R-:W-:Y:S05]  /*39f0*/  BSYNC B0 ;  /* 0x0000000000007941 */ /* 0x000fea0003800000 */
.L_x_4286:
        /* <DEDUP_REMOVED lines=11> */
.L_x_4288:
        /* <DEDUP_REMOVED lines=13> */
.L_x_4290:
[----:B------:R-:W-:Y:S05]  /*3b80*/  BSYNC B0 ;  /* 0x0000000000007941 */ /* 0x000fea0003800000 */
.L_x_4289:
[----:B------:R-:W-:Y:S02]  /*3b90*/  UIADD3 UR11, UR12, UR11, URZ ;  /* 0x0000000b0c0b7290 */ /* 0x000fe4000fffe03f */
[----:B------:R-:W-:Y:S02]  /*3ba0*/  UIADD3 UR4, UR4, 0x1, URZ ;  /* 0x0000000104047890 */ /* 0x000fe4000fffe03f */
[----:B------:R-:W-:-:S06]  /*3bb0*/  UISETP.GE.AND UP0, UPT, UR11, UR5, UPT ;  /* 0x000000050b00728c */ /* 0x000fcc000bf06270 */
[----:B------:R-:W-:-:S13]  /*3bc0*/  PLOP3.LUT P0, PT, PT, PT, UP0, 0x80, 0x0 ;  /* 0x000000000000781c */ /* 0x000fda0003f0f008 */
[----:B------:R-:W-:Y:S05]  /*3bd0*/  @!P0 BRA `(.L_x_4291) ;  /* 0xffffffc400c48947 */ /* 0x000fea000383ffff */
[----:B------:R-:W-:Y:S05]  /*3be0*/  EXIT ;  /* 0x000000000000794d */ /* 0x000fea0003800000 */
.L_x_4292:
        /* <DEDUP_REMOVED lines=9> */
.L_x_5198:


//--------------------- .text._Z35group_norm_nhwc_fwd_one_pass_kernelI11Fp16IOFp16WLi256ELi56ELi448EEv26Group_norm_nhwc_fwd_params --------------------------
	.section	.text._Z35group_norm_nhwc_fwd_one_pass_kernelI11Fp16IOFp16WLi256ELi56ELi448EEv26Group_norm_nhwc_fwd_params,"ax",@progbits
	.align	128
        .global         _Z35group_norm_nhwc_fwd_one_pass_kernelI11Fp16IOFp16WLi256ELi56ELi448EEv26Group_norm_nhwc_fwd_params
        .type           _Z35group_norm_nhwc_fwd_one_pass_kernelI11Fp16IOFp16WLi256ELi56ELi448EEv26Group_norm_nhwc_fwd_params,@function
        .size           _Z35group_norm_nhwc_fwd_one_pass_kernelI11Fp16IOFp16WLi256ELi56ELi448EEv26Group_norm_nhwc_fwd_params,(.L_x_5199 - _Z35group_norm_nhwc_fwd_one_pass_kernelI11Fp16IOFp16WLi256ELi56ELi448EEv26Group_norm_nhwc_fwd_params)
        .other          _Z35group_norm_nhwc_fwd_one_pass_kernelI11Fp16IOFp16WLi256ELi56ELi448EEv26Group_norm_nhwc_fwd_params,@"STO_CUDA_ENTRY STV_DEFAULT"
_Z35group_norm_nhwc_fwd_one_pass_kernelI11Fp16IOFp16WLi256ELi56ELi448EEv26Group_norm_nhwc_fwd_params:
.text._Z35group_norm_nhwc_fwd_one_pass_kernelI11Fp16IOFp16WLi256ELi56ELi448EEv26Group_norm_nhwc_fwd_params:
        /* <DEDUP_REMOVED lines=59> */
.L_x_4350:
        /* <DEDUP_REMOVED lines=450> */
.L_x_4294:
[----:B------:R-:W-:Y:S05]  /*1fd0*/  BSYNC B0 ;  /* 0x0000000000007941 */ /* 0x000fea0003800000 */
.L_x_4293:
        /* <DEDUP_REMOVED lines=28> */
.L_x_4297:
[----:B--2---:R-:W2:Y:S04]  /*21a0*/  LDG.E.STRONG.GPU R19, desc[UR8][R16.64] ;  /* 0x0000000810137981 */ /* 0x004ea8000c1ef900 */
[----:B--2---:R-:W-:Y:S01]  /*21b0*/  CCTL.IVALL ;  /* 0x00000000ff00798f */ /* 0x004fe20002000000 */
[----:B------:R-:W-:Y:S05]  /*21c0*/  YIELD ;  /* 0x0000000000007946 */ /* 0x000fea0003800000 */
[----:B------:R-:W-:-:S13]  /*21d0*/  ISETP.NE.AND P6, PT, R19, R60, PT ;  /* 0x0000003c1300720c */ /* 0x000fda0003fc5270 */
[----:B------:R-:W-:Y:S05]  /*21e0*/  @P6 BRA `(.L_x_4297) ;  /* 0xfffffffc00ec6947 */ /* 0x000fea000383ffff */
.L_x_4296:
        /* <DEDUP_REMOVED lines=11> */
.L_x_4299:
        /* <DEDUP_REMOVED lines=63> */
.L_x_4298:
        /* <DEDUP_REMOVED lines=22> */
.L_x_4301:
[----:B------:R-:W-:Y:S05]  /*27f0*/  BSYNC B0 ;  /* 0x0000000000007941 */ /* 0x000fea0003800000 */
.L_x_4300:
        /* <DEDUP_REMOVED lines=33> */
.L_x_4295:
        /* <DEDUP_REMOVED lines=42> */
[----:B0-----:R-:W-:Y:S02]  /*2cb0*/  HADD2.F32 R22, -RZ, R35.H0_H0 ;  /* 0x20000023ff167230 */ /* 0x001fe40000004100 */
[----:B--2---:R-:W-:Y:S02]  /*2cc0*/  HADD2.F32 R35, -RZ, R60.H0_H0 ;  /* 0x2000003cff237230 */ /* 0x004fe40000004100 */
[----:B---3--:R-:W-:-:S02]  /*2cd0*/  HADD2.F32 R23, -RZ, R59.H0_H0 ;  /* 0x2000003bff177230 */ /* 0x008fc40000004100 */
[----:B-----5:R-:W-:-:S05]  /*2ce0*/  HADD2.F32 R60, -RZ, R61.H0_H0 ;  /* 0x2000003dff3c7230 */ /* 0x020fca0000004100 */
        /* <DEDUP_REMOVED lines=13> */
.L_x_4302:
        /* <DEDUP_REMOVED lines=14> */
.L_x_4304:
[----:B------:R-:W-:Y:S05]  /*2ea0*/  BSYNC B0 ;  /* 0x0000000000007941 */ /* 0x000fea0003800000 */
.L_x_4303:
        /* <DEDUP_REMOVED lines=23> */
.L_x_4305:
        /* <DEDUP_REMOVED lines=14> */
.L_x_4307:
[----:B------:R-:W-:Y:S05]  /*3100*/  BSYNC B0 ;  /* 0x0000000000007941 */ /* 0x000fea0003800000 */
.L_x_4306:
        /* <DEDUP_REMOVED lines=17> */
.L_x_4308:
        /* <DEDUP_REMOVED lines=14> */
.L_x_4310:
[----:B------:R-:W-:Y:S05]  /*3300*/  BSYNC B0 ;  /* 0x0000000000007941 */ /* 0x000fea0003800000 */
.L_x_4309:
        /* <DEDUP_REMOVED lines=23> */
.L_x_4311:
        /* <DEDUP_REMOVED lines=14> */
.L_x_4313:
[----:B------:R-:W-:Y:S05]  /*3560*/  BSYNC B0 ;  /* 0x0000000000007941 */ /* 0x000fea0003800000 */
.L_x_4312:
        /* <DEDUP_REMOVED lines=15> */
.L_x_4314:
        /* <DEDUP_REMOVED lines=14> */
.L_x_4316:
[----:B------:R-:W-:Y:S05]  /*3740*/  BSYNC B0 ;  /* 0x0000000000007941 */ /* 0x000fea0003800000 */
.L_x_4315:
        /* <DEDUP_REMOVED lines=23> */
.L_x_4317:
        /* <DEDUP_REMOVED lines=14> */
.L_x_4319:
[----:B------:R-:W-:Y:S05]  /*39a0*/  BSYNC B0 ;  /* 0x0000000000007941 */ /* 0x000fea0003800000 */
.L_x_4318:
        /* <DEDUP_REMOVED lines=23> */
.L_x_4320:
        /* <DEDUP_REMOVED lines=14> */
.L_x_4322:
[----:B------:R-:W-:Y:S05]  /*3c00*/  BSYNC B0 ;  /* 0x0000000000007941 */ /* 0x000fea0003800000 */
.L_x_4321:
        /* <DEDUP_REMOVED lines=23> */
.L_x_4323:
        /* <DEDUP_REMOVED lines=14> */
.L_x_4325:
[----:B------:R-:W-:Y:S05]  /*3e60*/  BSYNC B0 ;  /* 0x0000000000007941 */ /* 0x000fea0003800000 */
.L_x_4324:
        /* <DEDUP_REMOVED lines=23> */
.L_x_4326:
        /* <DEDUP_REMOVED lines=14> */
.L_x_4328:
[----:B------:R-:W-:Y:S05]  /*40c0*/  BSYNC B0 ;  /* 0x0000000000007941 */ /* 0x000fea0003800000 */
.L_x_4327:
        /* <DEDUP_REMOVED lines=23> */
.L_x_4329:
        /* <DEDUP_REMOVED lines=14> */
.L_x_4331:
[----:B------:R-:W-:Y:S05]  /*4320*/  BSYNC B0 ;  /* 0x0000000000007941 */ /* 0x000fea0003800000 */
.L_x_4330:
        /* <DEDUP_REMOVED lines=23> */
.L_x_4332:
        /* <DEDUP_REMOVED lines=14> */
.L_x_4334:
[----:B------:R-:W-:Y:S05]  /*4580*/  BSYNC B0 ;  /* 0x0000000000007941 */ /* 0x000fea0003800000 */
.L_x_4333:
        /* <DEDUP_REMOVED lines=23> */
.L_x_4335:
        /* <DEDUP_REMOVED lines=14> */
.L_x_4337:
[----:B------:R-:W-:Y:S05]  /*47e0*/  BSYNC B0 ;  /* 0x0000000000007941 */ /* 0x000fea0003800000 */
.L_x_4336:
        /* <DEDUP_REMOVED lines=23> */
.L_x_4338:
        /* <DEDUP_REMOVED lines=14> */
.L_x_4340:
[----:B------:R-:W-:Y:S05]  /*4a40*/  BSYNC B0 ;  /* 0x0000000000007941 */ /* 0x000fea0003800000 */
.L_x_4339:
        /* <DEDUP_REMOVED lines=22> */
.L_x_4341:
        /* <DEDUP_REMOVED lines=14> */
.L_x_4343:
[----:B------:R-:W-:Y:S05]  /*4c90*/  BSYNC B0 ;  /* 0x0000000000007941 */ /* 0x000fea0003800000 */
.L_x_4342:
        /* <DEDUP_REMOVED lines=22> */
.L_x_4344:
        /* <DEDUP_REMOVED lines=14> */
.L_x_4346:
[----:B------:R-:W-:Y:S05]  /*4ee0*/  BSYNC B0 ;  /* 0x0000000000007941 */ /* 0x000fea0003800000 */
.L_x_4345:
        /* <DEDUP_REMOVED lines=22> */
.L_x_4347:
        /* <DEDUP_REMOVED lines=13> */
.L_x_4349:
[----:B------:R-:W-:Y:S05]  /*5120*/  BSYNC B0 ;  /* 0x0000000000007941 */ /* 0x000fea0003800000 */
.L_x_4348:
[----:B0-----:R-:W0:Y:S01]  /*5130*/  LDC R17, c[0x0][0x10] ;  /* 0x00000400ff117b82 */ /* 0x001e220000000800 */
[----:B------:R-:W-:Y:S02]  /*5140*/  IADD3 R12, R12, 0x1, RZ ;  /* 0x000000010c0c7810 */ /* 0x000fe40007ffe0ff */
[----:B0-----:R-:W-:-:S04]  /*5150*/  IADD3 R10, R17, R10, RZ ;  /* 0x0000000a110a7210 */ /* 0x001fc80007ffe0ff */
[----:B------:R-:W-:-:S13]  /*5160*/  ISETP.GE.AND P5, PT, R10, UR4, PT ;  /* 0x000000040a007c0c */ /* 0x000fda000bfa6270 */
[----:B------:R-:W-:Y:S05]  /*5170*/  @!P5 BRA `(.L_x_4350) ;  /* 0xffffffb0008cd947 */ /* 0x000fea000383ffff */
[----:B------:R-:W-:Y:S05]  /*5180*/  EXIT ;  /* 0x000000000000794d */ /* 0x000fea0003800000 */
.L_x_4351:
        /* <DEDUP_REMOVED lines=15> */
.L_x_5199:


//--------------------- .text._Z35group_norm_nhwc_fwd_one_pass_kernelI11Fp16IOFp16WLi512ELi56ELi448EEv26Group_norm_nhwc_fwd_params --------------------------
	.section	.text._Z35group_norm_nhwc_fwd_one_pass_kernelI11Fp16IOFp16WLi512ELi56ELi448EEv26Group_norm_nhwc_fwd_params,"ax",@progbits
	.align	128
        .global         _Z35group_norm_nhwc_fwd_one_pass_kernelI11Fp16IOFp16WLi512ELi56ELi448EEv26Group_norm_nhwc_fwd_params
        .type           _Z35group_norm_nhwc_fwd_one_pass_kernelI11Fp16IOFp16WLi512ELi56ELi448EEv26Group_norm_nhwc_fwd_params,@function
        .size           _Z35group_norm_nhwc_fwd_one_pass_kernelI11Fp16IOFp16WLi512ELi56ELi448EEv26Group_norm_nhwc_fwd_params,(.L_x_5200 - _Z35group_norm_nhwc_fwd_one_pass_kernelI11Fp16IOFp16WLi512ELi56ELi448EEv26Group_norm_nhwc_fwd_params)
        .other          _Z35group_norm_nhwc_fwd_one_pass_kernelI11Fp16IOFp16WLi512ELi56ELi448EEv26Group_norm_nhwc_fwd_params,@"STO_CUDA_ENTRY STV_DEFAULT"
_Z35group_norm_nhwc_fwd_one_pass_kernelI11Fp16IOFp16WLi512ELi56ELi448EEv26Group_norm_nhwc_fwd_params:
.text._Z35group_norm_nhwc_fwd_one_pass_kernelI11Fp16IOFp16WLi512ELi56ELi448EEv26Group_norm_nhwc_fwd_params:
        /* <DEDUP_REMOVED lines=195> */
.L_x_4457:
        /* <DEDUP_REMOVED lines=811> */
.L_x_4353:
[----:B------:R-:W-:Y:S05]  /*3ee0*/  BSYNC B0 ;  /* 0x0000000000007941 */ /* 0x000fea0003800000 */
.L_x_4352:
        /* <DEDUP_REMOVED lines=28> */
.L_x_4356:
[----:B-1----:R-:W2:Y:S04]  /*40b0*/  LDG.E.STRONG.GPU R38, desc[UR8][R36.64] ;  /* 0x0000000824267981 */ /* 0x002ea8000c1ef900 */
[----:B--2---:R-:W-:Y:S01]  /*40c0*/  CCTL.IVALL ;  /* 0x00000000ff00798f */ /* 0x004fe20002000000 */
[----:B------:R-:W-:Y:S05]  /*40d0*/  YIELD ;  /* 0x0000000000007946 */ /* 0x000fea0003800000 */
[----:B------:R-:W-:-:S13]  /*40e0*/  ISETP.NE.AND P6, PT, R38, R97, PT ;  /* 0x000000612600720c */ /* 0x000fda0003fc5270 */
[----:B------:R-:W-:Y:S05]  /*40f0*/  @P6 BRA `(.L_x_4356) ;  /* 0xfffffffc00ec6947 */ /* 0x000fea000383ffff */
.L_x_4355:
        /* <DEDUP_REMOVED lines=11> */
.L_x_4358:
        /* <DEDUP_REMOVED lines=63> */
.L_x_4357:
        /* <DEDUP_REMOVED lines=18> */
.L_x_4360:
[----:B------:R-:W-:Y:S05]  /*46c0*/  BSYNC B0 ;  /* 0x0000000000007941 */ /* 0x000fea0003800000 */
.L_x_4359:
        /* <DEDUP_REMOVED lines=33> */
.L_x_4354:
        /* <DEDUP_REMOVED lines=42> */
[----:B--2---:R-:W-:Y:S02]  /*4b80*/  HADD2.F32 R84, -RZ, R43.H0_H0 ;  /* 0x2000002bff547230 */ /* 0x004fe40000004100 */
[----:B----4-:R-:W-:Y:S02]  /*4b90*/  HADD2.F32 R43, -RZ, R69.H0_H0 ;  /* 0x20000045ff2b7230 */ /* 0x010fe40000004100 */
[----:B-----5:R-:W-:-:S02]  /*4ba0*/  HADD2.F32 R41, -RZ, R41.H0_H0 ;  /* 0x20000029ff297230 */ /* 0x020fc40000004100 */
        /* <DEDUP_REMOVED lines=14> */
.L_x_4361:
        /* <DEDUP_REMOVED lines=15> */
.L_x_4363:
[----:B------:R-:W-:Y:S05]  /*4d80*/  BSYNC B0 ;  /* 0x0000000000007941 */ /* 0x000fea0003800000 */
.L_x_4362:
        /* <DEDUP_REMOVED lines=19> */
.L_x_4364:
        /* <DEDUP_REMOVED lines=15> */
.L_x_4366:
[----:B------:R-:W-:Y:S05]  /*4fb0*/  BSYNC B0 ;  /* 0x0000000000007941 */ /* 0x000fea0003800000 */
.L_x_4365:
        /* <DEDUP_REMOVED lines=19> */
.L_x_4367:
        /* <DEDUP_REMOVED lines=15> */
.L_x_4369:
[----:B------:R-:W-:Y:S05]  /*51e0*/  BSYNC B0 ;  /* 0x0000000000007941 */ /* 0x000fea0003800000 */
.L_x_4368:
        /* <DEDUP_REMOVED lines=19> */
.L_x_4370:
        /* <DEDUP_REMOVED lines=15> */
.L_x_4372:
[----:B------:R-:W-:Y:S05]  /*5410*/  BSYNC B0 ;  /* 0x0000000000007941 */ /* 0x000fea0003800000 */
.L_x_4371:
        /* <DEDUP_REMOVED lines=23> */
.L_x_4373:
        /* <DEDUP_REMOVED lines=15> */
.L_x_4375:
[----:B------:R-:W-:Y:S05]  /*5680*/  BSYNC B0 ;  /* 0x0000000000007941 */ /* 0x000fea0003800000 */
.L_x_4374:
        /* <DEDUP_REMOVED lines=17> */
.L_x_4376:
        /* <DEDUP_REMOVED lines=15> */
.L_x_4378:
[----:B------:R-:W-:Y:S05]  /*5890*/  BSYNC B0 ;  /* 0x0000000000007941 */ /* 0x000fea0003800000 */
.L_x_4377:
        /* <DEDUP_REMOVED lines=23> */
.L_x_4379:
        /* <DEDUP_REMOVED lines=15> */
.L_x_4381:
[----:B------:R-:W-:Y:S05]  /*5b00*/  BSYNC B0 ;  /* 0x0000000000007941 */ /* 0x000fea0003800000 */
.L_x_4380:
        /* <DEDUP_REMOVED lines=15> */
.L_x_4382:
        /* <DEDUP_REMOVED lines=15> */
.L_x_4384:
[----:B------:R-:W-:Y:S05]  /*5cf0*/  BSYNC B0 ;  /* 0x0000000000007941 */ /* 0x000fea0003800000 */
.L_x_4383:
        /* <DEDUP_REMOVED lines=23> */
.L_x_4385:
        /* <DEDUP_REMOVED lines=15> */
.L_x_4387:
[----:B------:R-:W-:Y:S05]  /*5f60*/  BSYNC B0 ;  /* 0x0000000000007941 */ /* 0x000fea0003800000 */
.L_x_4386:
        /* <DEDUP_REMOVED lines=17> */
.L_x_4388:
        /* <DEDUP_REMOVED lines=15> */
.L_x_4390:
[----:B------:R-:W-:Y:S05]  /*6170*/  BSYNC B0 ;  /* 0x0000000000007941 */ /* 0x000fea0003800000 */
.L_x_4389:
        /* <DEDUP_REMOVED lines=19> */
.L_x_4391:
        /* <DEDUP_REMOVED lines=15> */
.L_x_4393:
[----:B------:R-:W-:Y:S05]  /*63a0*/  BSYNC B0 ;  /* 0x0000000000007941 */ /* 0x000fea0003800000 */
.L_x_4392:
        /* <DEDUP_REMOVED lines=21> */
.L_x_4394:
        /* <DEDUP_REMOVED lines=15> */
.L_x_4396:
[----:B------:R-:W-:Y:S05]  /*65f0*/  BSYNC B0 ;  /* 0x0000000000007941 */ /* 0x000fea0003800000 */
.L_x_4395:
        /* <DEDUP_REMOVED lines=15> */
.L_x_4397:
        /* <DEDUP_REMOVED lines=15> */
.L_x_4399:
[----:B------:R-:W-:Y:S05]  /*67e0*/  BSYNC B0 ;  /* 0x0000000000007941 */ /* 0x000fea0003800000 */
.L_x_4398:
        /* <DEDUP_REMOVED lines=161> */
.L_x_4400:
        /* <DEDUP_REMOVED lines=15> */
.L_x_4402:
[----:B------:R-:W-:Y:S05]  /*72f0*/  BSYNC B0 ;  /* 0x0000000000007941 */ /* 0x000fea0003800000 */
.L_x_4401:
        /* <DEDUP_REMOVED lines=11> */
.L_x_4403:
        /* <DEDUP_REMOVED lines=15> */
.L_x_4405:
[----:B------:R-:W-:Y:S05]  /*74a0*/  BSYNC B0 ;  /* 0x0000000000007941 */ /* 0x000fea0003800000 */
.L_x_4404:
        /* <DEDUP_REMOVED lines=12> */
.L_x_4406:
        /* <DEDUP_REMOVED lines=15> */
.L_x_4408:
[----:B------:R-:W-:Y:S05]  /*7660*/  BSYNC B0 ;  /* 0x0000000000007941 */ /* 0x000fea0003800000 */
.L_x_4407:
        /* <DEDUP_REMOVED lines=11> */
.L_x_4409:
        /* <DEDUP_REMOVED lines=15> */
.L_x_4411:
[----:B------:R-:W-:Y:S05]  /*7810*/  BSYNC B0 ;  /* 0x0000000000007941 */ /* 0x000fea0003800000 */
.L_x_4410:
        /* <DEDUP_REMOVED lines=11> */
.L_x_4412:
        /* <DEDUP_REMOVED lines=15> */
.L_x_4414:
[----:B------:R-:W-:Y:S05]  /*79c0*/  BSYNC B0 ;  /* 0x0000000000007941 */ /* 0x000fea0003800000 */
.L_x_4413:
        /* <DEDUP_REMOVED lines=11> */
.L_x_4415:
        /* <DEDUP_REMOVED lines=15> */
.L_x_4417:
[----:B------:R-:W-:Y:S05]  /*7b70*/  BSYNC B0 ;  /* 0x0000000000007941 */ /* 0x000fea0003800000 */
.L_x_4416:
        /* <DEDUP_REMOVED lines=11> */
.L_x_4418:
        /* <DEDUP_REMOVED lines=15> */
.L_x_4420:
[----:B------:R-:W-:Y:S05]  /*7d20*/  BSYNC B0 ;  /* 0x0000000000007941 */ /* 0x000fea0003800000 */
.L_x_4419:
        /* <DEDUP_REMOVED lines=11> */
.L_x_4421:
        /* <DEDUP_REMOVED lines=17> */
.L_x_4423:
[----:B------:R-:W-:Y:S05]  /*7ef0*/  BSYNC B0 ;  /* 0x0000000000007941 */ /* 0x000fea0003800000 */
.L_x_4422:
        /* <DEDUP_REMOVED lines=11> */
.L_x_4424:
        /* <DEDUP_REMOVED lines=17> */
.L_x_4426:
[----:B------:R-:W-:Y:S05]  /*80c0*/  BSYNC B0 ;  /* 0x0000000000007941 */ /* 0x000fea0003800000 */
.L_x_4425:
        /* <DEDUP_REMOVED lines=11> */
.L_x_4427:
        /* <DEDUP_REMOVED lines=17> */
.L_x_4429:
[----:B------:R-:W-:Y:S05]  /*8290*/  BSYNC B0 ;  /* 0x0000000000007941 */ /* 0x000fea0003800000 */
.L_x_4428:
        /* <DEDUP_REMOVED lines=11> */
.L_x_4430:
        /* <DEDUP_REMOVED lines=17> */
.L_x_4432:
[----:B------:R-:W-:Y:S05]  /*8460*/  BSYNC B0 ;  /* 0x0000000000007941 */ /* 0x000fea0003800000 */
.L_x_4431:
        /* <DEDUP_REMOVED lines=11> */
.L_x_4433:
        /* <DEDUP_REMOVED lines=17> */
.L_x_4435:
[----:B------:R-:W-:Y:S05]  /*8630*/  BSYNC B0 ;  /* 0x0000000000007941 */ /* 0x000fea0003800000 */
.L_x_4434:
        /* <DEDUP_REMOVED lines=11> */
.L_x_4436:
        /* <DEDUP_REMOVED lines=17> */
.L_x_4438:
[----:B------:R-:W-:Y:S05]  /*8800*/  BSYNC B0 ;  /* 0x0000000000007941 */ /* 0x000fea0003800000 */
.L_x_4437:
        /* <DEDUP_REMOVED lines=11> */
.L_x_4439:
        /* <DEDUP_REMOVED lines=16> */
.L_x_4441:
[----:B------:R-:W-:Y:S05]  /*89c0*/  BSYNC B0 ;  /* 0x0000000000007941 */ /* 0x000fea0003800000 */
.L_x_4440:
        /* <DEDUP_REMOVED lines=11> */
.L_x_4442:
        /* <DEDUP_REMOVED lines=16> */
.L_x_4444:
[----:B------:R-:W-:Y:S05]  /*8b80*/  BSYNC B0 ;  /* 0x0000000000007941 */ /* 0x000fea0003800000 */
.L_x_4443:
        /* <DEDUP_REMOVED lines=11> */
.L_x_4445:
        /* <DEDUP_REMOVED lines=16> */
.L_x_4447:
[----:B------:R-:W-:Y:S05]  /*8d40*/  BSYNC B0 ;  /* 0x0000000000007941 */ /* 0x000fea0003800000 */
.L_x_4446:
        /* <DEDUP_REMOVED lines=11> */
.L_x_4448:
        /* <DEDUP_REMOVED lines=16> */
.L_x_4450:
[----:B------:R-:W-:Y:S05]  /*8f00*/  BSYNC B0 ;  /* 0x0000000000007941 */ /* 0x000fea0003800000 */
.L_x_4449:
        /* <DEDUP_REMOVED lines=11> */
.L_x_4451:
        /* <DEDUP_REMOVED lines=16> */
.L_x_4453:
[----:B------:R-:W-:Y:S05]  /*90c0*/  BSYNC B0 ;  /* 0x0000000000007941 */ /* 0x000fea0003800000 */
.L_x_4452:
        /* <DEDUP_REMOVED lines=11> */
.L_x_4454:
        /* <DEDUP_REMOVED lines=17> */
.L_x_4456:
[----:B------:R-:W-:Y:S05]  /*9290*/  BSYNC B0 ;  /* 0x0000000000007941 */ /* 0x000fea0003800000 */
.L_x_4455:
[----:B0-----:R-:W0:Y:S01]  /*92a0*/  LDC R37, c[0x0][0x10] ;  /* 0x00000400ff257b82 */ /* 0x001e220000000800 */
[----:B------:R-:W-:Y:S02]  /*92b0*/  IADD3 R26, R26, 0x1, RZ ;  /* 0x000000011a1a7810 */ /* 0x000fe40007ffe0ff */
[----:B0-----:R-:W-:-:S04]  /*92c0*/  IADD3 R24, R37, R24, RZ ;  /* 0x0000001825187210 */ /* 0x001fc80007ffe0ff */
[----:B------:R-:W-:-:S13]  /*92d0*/  ISETP.GE.AND P5, PT, R24, UR4, PT ;  /* 0x0000000418007c0c */ /* 0x000fda000bfa6270 */
[----:B------:R-:W-:Y:S05]  /*92e0*/  @!P5 BRA `(.L_x_4457) ;  /* 0xffffff780050d947 */ /* 0x000fea000383ffff */
[----:B------:R-:W-:Y:S05]  /*92f0*/  EXIT ;  /* 0x000000000000794d */ /* 0x000fea0003800000 */
.L_x_4458:
        /* <DEDUP_REMOVED lines=16> */
.L_x_5200:


//--------------------- .text._Z35group_norm_nhwc_fwd_one_pass_kernelI11Fp32IOFp32WLi64ELi56ELi448EEv26Group_norm_nhwc_fwd_params --------------------------
	.section	.text._Z35group_norm_nhwc_fwd_one_pass_kernelI11Fp32IOFp32WLi64ELi56ELi448EEv26Group_norm_nhwc_fwd_params,"ax",@progbits
	.align	128
        .global         _Z35group_norm_nhwc_fwd_one_pass_kernelI11Fp32IOFp32WLi64ELi56ELi448EEv26Group_norm_nhwc_fwd_params
        .type           _Z35group_norm_nhwc_fwd_one_pass_kernelI11Fp32IOFp32WLi64ELi56ELi448EEv26Group_norm_nhwc_fwd_params,@function
        .size           _Z35group_norm_nhwc_fwd_one_pass_kernelI11Fp32IOFp32WLi64ELi56ELi448EEv26Group_norm_nhwc_fwd_params,(.L_x_5201 - _Z35group_norm_nhwc_fwd_one_pass_kernelI11Fp32IOFp32WLi64ELi56ELi448EEv26Group_norm_nhwc_fwd_params)
        .other          _Z35group_norm_nhwc_fwd_one_pass_kernelI11Fp32IOFp32WLi64ELi56ELi448EEv26Group_norm_nhwc_fwd_params,@"STO_CUDA_ENTRY STV_DEFAULT"
_Z35group_norm_nhwc_fwd_one_pass_kernelI11Fp32IOFp32WLi64ELi56ELi448EEv26Group_norm_nhwc_fwd_params:
.text._Z35group_norm_nhwc_fwd_one_pass_kernelI11Fp32IOFp32WLi64ELi56ELi448EEv26Group_norm_nhwc_fwd_params:
        /* <DEDUP_REMOVED lines=19> */
[----:B------:R-:W-:-:S03]  /*0130*/  ULDC.64 UR8, c[0x0][0x208] ;  /* 0x0000820000087ab9 */ /* 0x000fc60000000a00 */
[----:B------:R-:W-:-:S13]  /*0140*/  ISETP.LT.U32.AND P0, PT, R2, 0x1c0, !P0 ;  /* 0x000001c00200780c */ /* 0x000fda0004701070 */
.L_x_4480:
[----:B0-----:R-:W0:Y:S01]  /*0150*/  LDC R11, c[0x0][0x288] ;  /* 0x0000a200ff0b7b82 */ /* 0x001e220000000800 */
[----:B------:R-:W-:Y:S01]  /*0160*/  IADD3 R25, R31, 0x20, RZ ;  /* 0x000000201f197810 */ /* 0x000fe20007ffe0ff */
[----:B------:R-:W-:Y:S01]  /*0170*/  ULDC.64 UR10, c[0x0][0x278] ;  /* 0x00009e00000a7ab9 */ /* 0x000fe20000000a00 */
[----:B------:R-:W-:Y:S02]  /*0180*/  SHF.R.S32.HI R29, RZ, 0x1f, R30 ;  /* 0x0000001fff1d7819 */ /* 0x000fe4000001141e */
[----:B------:R-:W-:-:S03]  /*0190*/  SHF.R.S32.HI R21, RZ, 0x1f, R25 ;  /* 0x0000001fff157819 */ /* 0x000fc60000011419 */
[----:B------:R-:W1:Y:S01]  /*01a0*/  @P0 LDC.64 R16, c[0x0][0x220] ;  /* 0x00008800ff100b82 */ /* 0x000e620000000a00 */
[----:B0-----:R-:W-:Y:S02]  /*01b0*/  IABS R7, R11 ;  /* 0x0000000b00077213 */ /* 0x001fe40000000000 */
[----:B------:R-:W-:Y:S02]  /*01c0*/  ISETP.NE.AND P3, PT, R11, RZ, PT ;  /* 0x000000ff0b00720c */ /* 0x000fe40003f65270 */
[----:B------:R-:W0:Y:S08]  /*01d0*/  I2F.RP R6, R7 ;  /* 0x0000000700067306 */ /* 0x000e300000209400 */
[----:B0-----:R-:W0:Y:S02]  /*01e0*/  MUFU.RCP R6, R6 ;  /* 0x0000000600067308 */ /* 0x001e240000001000 */
[----:B0-----:R-:W-:-:S06]  /*01f0*/  IADD3 R4, R6, 0xffffffe, RZ ;  /* 0x0ffffffe06047810 */ /* 0x001fcc0007ffe0ff */
[----:B------:R0:W2:Y:S02]  /*0200*/  F2I.FTZ.U32.TRUNC.NTZ R5, R4 ;  /* 0x0000000400057305 */ /* 0x0000a4000021f000 */
[----:B0-----:R-:W-:Y:S02]  /*0210*/  MOV R4, RZ ;  /* 0x000000ff00047202 */ /* 0x001fe40000000f00 */
[----:B--2---:R-:W-:-:S05]  /*0220*/  IADD3 R8, RZ, -R5, RZ ;  /* 0x80000005ff087210 */ /* 0x004fca0007ffe0ff */
        /* <DEDUP_REMOVED lines=13> */
[----:B------:R-:W-:Y:S02]  /*0300*/  ISETP.GE.U32.AND P2, PT, R30, UR10, PT ;  /* 0x0000000a1e007c0c */ /* 0x000fe4000bf46070 */
[----:B------:R-:W-:Y:S02]  /*0310*/  IADD3 R6, R31, 0x30, RZ ;  /* 0x000000301f067810 */ /* 0x000fe40007ffe0ff */
[----:B------:R-:W-:-:S04]  /*0320*/  ISETP.GE.AND.EX P2, PT, R29, UR11, PT, P2 ;  /* 0x0000000b1d007c0c */ /* 0x000fc8000bf46320 */
[----:B------:R-:W-:-:S03]  /*0330*/  ISETP.GT.U32.OR P2, PT, R2, 0x1bf, P2 ;  /* 0x000001bf0200780c */ /* 0x000fc60001744470 */
[----:B------:R-:W-:Y:S02]  /*0340*/  @P1 IADD3 R5, R5, 0x1, RZ ;  /* 0x0000000105051810 */ /* 0x000fe40007ffe0ff */
[----:B------:R-:W-:Y:S02]  /*0350*/  ISETP.GE.U32.AND P1, PT, R25, UR10, PT ;  /* 0x0000000a19007c0c */ /* 0x000fe4000bf26070 */
[----:B------:R-:W-:Y:S01]  /*0360*/  MOV R9, R5 ;  /* 0x0000000500097202 */ /* 0x000fe20000000f00 */
[----:B------:R-:W-:Y:S01]  /*0370*/  IMAD.WIDE.U32 R4, R4, 0x24924925, RZ ;  /* 0x2492492504047825 */ /* 0x000fe200078e00ff */
[----:B------:R-:W-:Y:S02]  /*0380*/  ISETP.GE.AND.EX P1, PT, R21, UR11, PT, P1 ;  /* 0x0000000b15007c0c */ /* 0x000fe4000bf26310 */
[----:B------:R-:W-:Y:S01]  /*0390*/  @!P4 IADD3 R9, -R9, RZ, RZ ;  /* 0x000000ff0909c210 */ /* 0x000fe20007ffe1ff */
[----:B------:R-:W-:Y:S01]  /*03a0*/  IMAD R8, R5, -0x1c, R2 ;  /* 0xffffffe405087824 */ /* 0x000fe200078e0202 */
[----:B------:R-:W-:Y:S01]  /*03b0*/  ISETP.GT.U32.OR P1, PT, R2, 0x1bf, P1 ;  /* 0x000001bf0200780c */ /* 0x000fe20000f24470 */
[----:B------:R-:W0:Y:S01]  /*03c0*/  @P0 LDC.64 R4, c[0x0][0x270] ;  /* 0x00009c00ff040b82 */ /* 0x000e220000000a00 */
[----:B------:R-:W-:-:S02]  /*03d0*/  @!P3 LOP3.LUT R9, RZ, R11, RZ, 0x33, !PT ;  /* 0x0000000bff09b212 */ /* 0x000fc400078e33ff */
[----:B------:R-:W-:Y:S02]  /*03e0*/  SHF.L.U32 R35, R8, 0x1, RZ ;  /* 0x0000000108237819 */ /* 0x000fe400000006ff */
[----:B------:R-:W-:Y:S02]  /*03f0*/  IADD3 R7, -R9, RZ, RZ ;  /* 0x000000ff09077210 */ /* 0x000fe40007ffe1ff */
[----:B------:R-:W-:Y:S01]  /*0400*/  ISETP.GE.U32.AND P3, PT, R6, UR10, PT ;  /* 0x0000000a06007c0c */ /* 0x000fe2000bf66070 */
[----:B------:R-:W2:Y:S01]  /*0410*/  @!P2 LDC.64 R12, c[0x0][0x270] ;  /* 0x00009c00ff0cab82 */ /* 0x000ea20000000a00 */
[----:B------:R-:W-:Y:S01]  /*0420*/  SHF.R.S32.HI R8, RZ, 0x1f, R9 ;  /* 0x0000001fff087819 */ /* 0x000fe20000011409 */
[----:B------:R-:W-:Y:S01]  /*0430*/  IMAD R28, R11, R7, R32 ;  /* 0x000000070b1c7224 */ /* 0x000fe200078e0220 */
[----:B------:R-:W-:Y:S02]  /*0440*/  SHF.R.S32.HI R7, RZ, 0x1f, R6 ;  /* 0x0000001fff077819 */ /* 0x000fe40000011406 */
[----:B------:R-:W-:Y:S01]  /*0450*/  SHF.R.S32.HI R11, RZ, 0x1f, R35 ;  /* 0x0000001fff0b7819 */ /* 0x000fe20000011423 */
[----:B------:R-:W-:Y:S01]  /*0460*/  IMAD R28, R28, 0x38, RZ ;  /* 0x000000381c1c7824 */ /* 0x000fe200078e02ff */
[----:B------:R-:W-:Y:S01]  /*0470*/  ISETP.GE.AND.EX P3, PT, R7, UR11, PT, P3 ;  /* 0x0000000b07007c0c */ /* 0x000fe2000bf66330 */
[----:B------:R-:W3:Y:S01]  /*0480*/  @!P1 LDC.64 R18, c[0x0][0x270] ;  /* 0x00009c00ff129b82 */ /* 0x000ee20000000a00 */
[----:B------:R-:W-:-:S02]  /*0490*/  ULDC.64 UR10, c[0x0][0x280] ;  /* 0x0000a000000a7ab9 */ /* 0x000fc40000000a00 */
[----:B------:R-:W-:Y:S01]  /*04a0*/  IADD3 R34, P4, R35, R28, RZ ;  /* 0x0000001c23227210 */ /* 0x000fe20007f9e0ff */
[----:B------:R-:W-:Y:S01]  /*04b0*/  IMAD R8, R8, UR10, RZ ;  /* 0x0000000a08087c24 */ /* 0x000fe2000f8e02ff */
[----:B------:R-:W-:Y:S02]  /*04c0*/  ISETP.GT.U32.OR P3, PT, R2, 0x1bf, P3 ;  /* 0x000001bf0200780c */ /* 0x000fe40001f64470 */
[----:B------:R-:W-:Y:S01]  /*04d0*/  LEA.HI.X.SX32 R35, R28, R11, 0x1, P4 ;  /* 0x0000000b1c237211 */ /* 0x000fe200020f0eff */
[----:B------:R-:W-:Y:S01]  /*04e0*/  IMAD R37, R9, UR11, R8 ;  /* 0x0000000b09257c24 */ /* 0x000fe2000f8e0208 */
[----:B------:R-:W4:Y:S01]  /*04f0*/  @!P2 LDC.64 R10, c[0x0][0x220] ;  /* 0x00008800ff0aab82 */ /* 0x000f220000000a00 */
[----:B0-----:R-:W-:Y:S02]  /*0500*/  @P0 IMAD R20, R3, R4, RZ ;  /* 0x0000000403140224 */ /* 0x001fe400078e02ff */
[----:B------:R-:W-:-:S04]  /*0510*/  IMAD.WIDE.U32 R34, R9, UR10, R34 ;  /* 0x0000000a09227c25 */ /* 0x000fc8000f8e0022 */
[----:B------:R-:W-:Y:S01]  /*0520*/  @P0 IMAD R27, R31, R5, R20 ;  /* 0x000000051f1b0224 */ /* 0x000fe200078e0214 */
[----:B------:R-:W-:Y:S01]  /*0530*/  IADD3 R37, R35, R37, RZ ;  /* 0x0000002523257210 */ /* 0x000fe20007ffe0ff */
[----:B------:R-:W0:Y:S01]  /*0540*/  @!P1 LDC.64 R8, c[0x0][0x220] ;  /* 0x00008800ff089b82 */ /* 0x000e220000000a00 */
[----:B------:R-:W-:Y:S01]  /*0550*/  @P0 MOV R36, R34 ;  /* 0x0000002200240202 */ /* 0x000fe20000000f00 */
[----:B--2---:R-:W-:Y:S01]  /*0560*/  @!P2 IMAD R22, R29, R12, RZ ;  /* 0x0000000c1d16a224 */ /* 0x004fe200078e02ff */
[----:B------:R-:W-:Y:S01]  /*0570*/  @!P1 MOV R5, R37 ;  /* 0x0000002500059202 */ /* 0x000fe20000000f00 */
[----:B---3--:R-:W-:Y:S02]  /*0580*/  @!P1 IMAD R24, R21, R18, RZ ;  /* 0x0000001215189224 */ /* 0x008fe400078e02ff */
[----:B------:R-:W-:Y:S01]  /*0590*/  @P0 IMAD.WIDE.U32 R20, R31, R4, R36 ;  /* 0x000000041f140225 */ /* 0x000fe200078e0024 */
[----:B------:R-:W-:Y:S01]  /*05a0*/  @!P1 MOV R4, R34 ;  /* 0x0000002200049202 */ /* 0x000fe20000000f00 */
[----:B------:R-:W2:Y:S02]  /*05b0*/  @!P3 LDC.64 R14, c[0x0][0x270] ;  /* 0x00009c00ff0ebb82 */ /* 0x000ea40000000a00 */
[C---:B------:R-:W-:Y:S01]  /*05c0*/  @!P1 IMAD R23, R25.reuse, R19, R24 ;  /* 0x0000001319179224 */ /* 0x040fe200078e0218 */
[----:B------:R-:W-:Y:S01]  /*05d0*/  @!P2 MOV R19, R37 ;  /* 0x000000250013a202 */ /* 0x000fe20000000f00 */
[----:B------:R-:W-:Y:S01]  /*05e0*/  @!P1 IMAD.WIDE.U32 R4, R25, R18, R4 ;  /* 0x0000001219049225 */ /* 0x000fe200078e0004 */
[----:B------:R-:W-:-:S02]  /*05f0*/  @!P2 MOV R18, R34 ;  /* 0x000000220012a202 */ /* 0x000fc40000000f00 */
[----:B------:R-:W-:Y:S01]  /*0600*/  @P0 IADD3 R27, R21, R27, RZ ;  /* 0x0000001b151b0210 */ /* 0x000fe20007ffe0ff */
[----:B------:R-:W-:Y:S01]  /*0610*/  @!P2 IMAD R25, R30, R13, R22 ;  /* 0x0000000d1e19a224 */ /* 0x000fe200078e0216 */
[----:B-1----:R-:W-:Y:S01]  /*0620*/  @P0 LEA R16, P4, R20, R16, 0x2 ;  /* 0x0000001014100211 */ /* 0x002fe200078810ff */
[----:B------:R-:W-:Y:S01]  /*0630*/  @!P2 IMAD.WIDE.U32 R18, R30, R12, R18 ;  /* 0x0000000c1e12a225 */ /* 0x000fe200078e0012 */
[----:B------:R-:W-:Y:S01]  /*0640*/  @!P1 IADD3 R23, R5, R23, RZ ;  /* 0x0000001705179210 */ /* 0x000fe20007ffe0ff */
[----:B------:R-:W1:Y:S01]  /*0650*/  @!P3 LDC.64 R12, c[0x0][0x220] ;  /* 0x00008800ff0cbb82 */ /* 0x000e620000000a00 */
[----:B------:R-:W-:Y:S02]  /*0660*/  @P0 LEA.HI.X R17, R20, R17, R27, 0x2, P4 ;  /* 0x0000001114110211 */ /* 0x000fe400020f141b */
[----:B------:R-:W-:Y:S02]  /*0670*/  @!P2 IADD3 R25, R19, R25, RZ ;  /* 0x000000191319a210 */ /* 0x000fe40007ffe0ff */
[----:B----4-:R-:W-:-:S02]  /*0680*/  @!P2 LEA R10, P4, R18, R10, 0x2 ;  /* 0x0000000a120aa211 */ /* 0x010fc400078810ff */
[----:B0-----:R-:W-:Y:S02]  /*0690*/  @!P1 LEA R8, P5, R4, R8, 0x2 ;  /* 0x0000000804089211 */ /* 0x001fe400078a10ff */
[----:B------:R-:W-:Y:S02]  /*06a0*/  @!P2 LEA.HI.X R11, R18, R11, R25, 0x2, P4 ;  /* 0x0000000b120ba211 */ /* 0x000fe400020f1419 */
[----:B------:R-:W-:Y:S01]  /*06b0*/  @!P3 MOV R18, R34 ;  /* 0x000000220012b202 */ /* 0x000fe20000000f00 */
[-C--:B--2---:R-:W-:Y:S01]  /*06c0*/  @!P3 IMAD R7, R7, R14.reuse, RZ ;  /* 0x0000000e0707b224 */ /* 0x084fe200078e02ff */
[----:B------:R-:W-:Y:S02]  /*06d0*/  @!P3 MOV R19, R37 ;  /* 0x000000250013b202 */ /* 0x000fe40000000f00 */
[----:B------:R-:W-:Y:S01]  /*06e0*/  @!P1 LEA.HI.X R9, R4, R9, R23, 0x2, P5 ;  /* 0x0000000904099211 */ /* 0x000fe200028f1417 */
[C---:B------:R-:W-:Y:S01]  /*06f0*/  @!P3 IMAD R21, R6.reuse, R15, R7 ;  /* 0x0000000f0615b224 */ /* 0x040fe200078e0207 */
[----:B------:R-:W-:Y:S01]  /*0700*/  MOV R5, RZ ;  /* 0x000000ff00057202 */ /* 0x000fe20000000f00 */
[----:B------:R-:W-:Y:S01]  /*0710*/  @!P3 IMAD.WIDE.U32 R14, R6, R14, R18 ;  /* 0x0000000e060eb225 */ /* 0x000fe200078e0012 */
[----:B------:R-:W-:-:S02]  /*0720*/  MOV R4, RZ ;  /* 0x000000ff00047202 */ /* 0x000fc40000000f00 */
[----:B------:R-:W-:Y:S02]  /*0730*/  CS2R R6, SRZ ;  /* 0x0000000000067805 */ /* 0x000fe4000001ff00 */
[----:B------:R-:W-:Y:S02]  /*0740*/  CS2R R24, SRZ ;  /* 0x0000000000187805 */ /* 0x000fe4000001ff00 */
[----:B------:R-:W2:Y:S01]  /*0750*/  @P0 LDG.E.64 R4, desc[UR8][R16.64] ;  /* 0x0000000810040981 */ /* 0x000ea2000c1e1b00 */
[----:B------:R-:W-:Y:S02]  /*0760*/  @!P3 IADD3 R15, R15, R21, RZ ;  /* 0x000000150f0fb210 */ /* 0x000fe40007ffe0ff */
[C---:B-1----:R-:W-:Y:S01]  /*0770*/  @!P3 LEA R12, P4, R14.reuse, R12, 0x2 ;  /* 0x0000000c0e0cb211 */ /* 0x042fe200078810ff */
[----:B------:R-:W3:Y:S01]  /*0780*/  @!P2 LDG.E.64 R6, desc[UR8][R10.64] ;  /* 0x000000080a06a981 */ /* 0x000ee2000c1e1b00 */
[----:B------:R-:W-:Y:S02]  /*0790*/  CS2R R26, SRZ ;  /* 0x00000000001a7805 */ /* 0x000fe4000001ff00 */
[----:B------:R-:W-:Y:S01]  /*07a0*/  @!P3 LEA.HI.X R13, R14, R13, R15, 0x2, P4 ;  /* 0x0000000d0e0db211 */ /* 0x000fe200020f140f */
[----:B------:R0:W4:Y:S04]  /*07b0*/  @!P1 LDG.E.64 R24, desc[UR8][R8.64] ;  /* 0x0000000808189981 */ /* 0x000128000c1e1b00 */
[----:B------:R-:W5:Y:S01]  /*07c0*/  @!P3 LDG.E.64 R26, desc[UR8][R12.64] ;  /* 0x000000080c1ab981 */ /* 0x000f62000c1e1b00 */
[----:B------:R-:W1:Y:S01]  /*07d0*/  S2UR UR6, SR_CgaCtaId ;  /* 0x00000000000679c3 */ /* 0x000e620000008800 */
[----:B------:R-:W-:Y:S01]  /*07e0*/  UMOV UR5, 0x400 ;  /* 0x0000040000057882 */ /* 0x000fe20000000000 */
[----:B------:R-:W-:Y:S01]  /*07f0*/  ISETP.NE.AND P2, PT, R2, RZ, PT ;  /* 0x000000ff0200720c */ /* 0x000fe20003f45270 */
[----:B------:R-:W0:Y:S01]  /*0800*/  S2R R14, SR_LANEID ;  /* 0x00000000000e7919 */ /* 0x000e220000000000 */
[----:B------:R-:W-:Y:S01]  /*0810*/  BSSY B0, `(.L_x_4459) ;  /* 0x000005b000007945 */ /* 0x000fe20003800000 */
[----:B-1----:R-:W-:Y:S01]  /*0820*/  ULEA UR5, UR6, UR5, 0x18 ;  /* 0x0000000506057291 */ /* 0x002fe2000f8ec03f */
[----:B0-----:R-:W-:-:S02]  /*0830*/  ISETP.GT.AND P1, PT, R14, 0x1e, PT ;  /* 0x0000001e0e00780c */ /* 0x001fc40003f24270 */
[----:B------:R-:W-:Y:S01]  /*0840*/  ISETP.NE.AND P3, PT, R14, RZ, PT ;  /* 0x000000ff0e00720c */ /* 0x000fe20003f65270 */
[----:B--2---:R-:W-:Y:S01]  /*0850*/  FMUL.FTZ R17, R5, R5 ;  /* 0x0000000505117220 */ /* 0x004fe20000410000 */
[C---:B------:R-:W-:Y:S01]  /*0860*/  FADD.FTZ R15, R4.reuse, R5 ;  /* 0x00000005040f7221 */ /* 0x040fe20000010000 */
[----:B---3--:R-:W-:Y:S02]  /*0870*/  FMUL.FTZ R19, R7, R7 ;  /* 0x0000000707137220 */ /* 0x008fe40000410000 */
[----:B------:R-:W-:Y:S01]  /*0880*/  FFMA.FTZ R17, R4, R4, R17 ;  /* 0x0000000404117223 */ /* 0x000fe20000010011 */
[C---:B------:R-:W-:Y:S01]  /*0890*/  FADD.FTZ R10, R6.reuse, R7 ;  /* 0x00000007060a7221 */ /* 0x040fe20000010000 */
[----:B------:R-:W-:Y:S01]  /*08a0*/  FADD.FTZ R15, RZ, R15 ;  /* 0x0000000fff0f7221 */ /* 0x000fe20000010000 */
[----:B------:R-:W-:Y:S01]  /*08b0*/  FFMA.FTZ R8, R6, R6, R19 ;  /* 0x0000000606087223 */ /* 0x000fe20000010013 */
[----:B------:R-:W-:Y:S01]  /*08c0*/  FADD.FTZ R17, RZ, R17 ;  /* 0x00000011ff117221 */ /* 0x000fe20000010000 */
[----:B----4-:R-:W-:Y:S01]  /*08d0*/  FMUL.FTZ R11, R25, R25 ;  /* 0x00000019190b7220 */ /* 0x010fe20000410000 */
[----:B------:R-:W-:Y:S01]  /*08e0*/  FADD.FTZ R10, R15, R10 ;  /* 0x0000000a0f0a7221 */ /* 0x000fe20000010000 */
[C---:B------:R-:W-:Y:S01]  /*08f0*/  FADD.FTZ R9, R24.reuse, R25 ;  /* 0x0000001918097221 */ /* 0x040fe20000010000 */
[----:B------:R-:W-:Y:S01]  /*0900*/  FADD.FTZ R8, R17, R8 ;  /* 0x0000000811087221 */ /* 0x000fe20000010000 */
[----:B------:R-:W-:Y:S01]  /*0910*/  FFMA.FTZ R11, R24, R24, R11 ;  /* 0x00000018180b7223 */ /* 0x000fe2000001000b */
[----:B-----5:R-:W-:Y:S01]  /*0920*/  FMUL.FTZ R13, R27, R27 ;  /* 0x0000001b1b0d7220 */ /* 0x020fe20000410000 */
[----:B------:R-:W-:Y:S01]  /*0930*/  FADD.FTZ R9, R10, R9 ;  /* 0x000000090a097221 */ /* 0x000fe20000010000 */
[----:B------:R-:W-:Y:S01]  /*0940*/  FADD.FTZ R22, R26, R27 ;  /* 0x0000001b1a167221 */ /* 0x000fe20000010000 */
[----:B------:R-:W-:Y:S01]  /*0950*/  FADD.FTZ R8, R8, R11 ;  /* 0x0000000b08087221 */ /* 0x000fe20000010000 */
[----:B------:R-:W-:Y:S01]  /*0960*/  FFMA.FTZ R13, R26, R26, R13 ;  /* 0x0000001a1a0d7223 */ /* 0x000fe2000001000d */
[----:B------:R-:W-:Y:S01]  /*0970*/  SHF.R.S32.HI R11, RZ, 0x1f, R2 ;  /* 0x0000001fff0b7819 */ /* 0x000fe20000011402 */
[----:B------:R-:W-:-:S02]  /*0980*/  FADD.FTZ R22, R9, R22 ;  /* 0x0000001609167221 */ /* 0x000fc40000010000 */
[----:B------:R-:W-:Y:S01]  /*0990*/  FADD.FTZ R23, R8, R13 ;  /* 0x0000000d08177221 */ /* 0x000fe20000010000 */
[----:B------:R-:W-:Y:S02]  /*09a0*/  LEA.HI R11, R11, R2, RZ, 0x5 ;  /* 0x000000020b0b7211 */ /* 0x000fe400078f28ff */
[----:B------:R-:W0:Y:S02]  /*09b0*/  SHFL.DOWN PT, R9, R22, 0x1, 0x1f ;  /* 0x08201f0016097f89 */ /* 0x000e2400000e0000 */
[----:B------:R-:W-:Y:S02]  /*09c0*/  SHF.R.S32.HI R11, RZ, 0x5, R11 ;  /* 0x00000005ff0b7819 */ /* 0x000fe4000001140b */
[----:B------:R-:W1:Y:S02]  /*09d0*/  SHFL.DOWN PT, R8, R23, 0x1, 0x1f ;  /* 0x08201f0017087f89 */ /* 0x000e6400000e0000 */
        /* <DEDUP_REMOVED lines=32> */
[----:B0-----:R-:W0:Y:S01]  /*0be0*/  LDS.128 R8, [UR5+0x40] ;  /* 0x00004005ff087984 */ /* 0x001e220008000c00 */
[----:B-1----:R-:W-:Y:S01]  /*0bf0*/  FADD.FTZ R33, R22, R20 ;  /* 0x0000001416217221 */ /* 0x002fe20000010000 */
[----:B------:R-:W-:-:S03]  /*0c00*/  FADD.FTZ R20, R23, R21 ;  /* 0x0000001517147221 */ /* 0x000fc60000010000 */
        /* <DEDUP_REMOVED lines=11> */
[----:B------:R-:W-:Y:S02]  /*0cc0*/  FADD.FTZ R8, R20, R9 ;  /* 0x0000000914087221 */ /* 0x000fe40000010000 */
[----:B------:R-:W0:Y:S01]  /*0cd0*/  LDS.128 R20, [UR5+0x70] ;  /* 0x00007005ff147984 */ /* 0x000e220008000c00 */
        /* <DEDUP_REMOVED lines=14> */
.L_x_4460:
[----:B------:R-:W-:Y:S05]  /*0dc0*/  BSYNC B0 ;  /* 0x0000000000007941 */ /* 0x000fea0003800000 */
.L_x_4459:
[----:B------:R-:W1:Y:S02]  /*0dd0*/  LDC R18, c[0x0][0xc] ;  /* 0x00000300ff127b82 */ /* 0x000e640000000800 */
[----:B-1----:R-:W-:-:S13]  /*0de0*/  ISETP.GE.U32.AND P1, PT, R18, 0x2, PT ;  /* 0x000000021200780c */ /* 0x002fda0003f26070 */
[----:B------:R-:W-:Y:S05]  /*0df0*/  @!P1 BRA `(.L_x_4461) ;  /* 0x0000000800789947 */ /* 0x000fea0003800000 */
[----:B------:R-:W-:Y:S05]  /*0e00*/  @P2 BRA `(.L_x_4462) ;  /* 0x00000000007c2947 */ /* 0x000fea0003800000 */
[----:B------:R-:W1:Y:S01]  /*0e10*/  LDC R14, c[0x0][0x10] ;  /* 0x00000400ff0e7b82 */ /* 0x000e620000000800 */
[----:B------:R-:W2:Y:S01]  /*0e20*/  S2R R15, SR_CTAID.Y ;  /* 0x00000000000f7919 */ /* 0x000ea20000002600 */
[C---:B------:R-:W-:Y:S02]  /*0e30*/  LOP3.LUT R17, R0.reuse, 0x1, RZ, 0xc0, !PT ;  /* 0x0000000100117812 */ /* 0x040fe400078ec0ff */
[----:B------:R-:W-:Y:S02]  /*0e40*/  LOP3.LUT P1, RZ, R0, 0x2, RZ, 0xc0, !PT ;  /* 0x0000000200ff7812 */ /* 0x000fe4000782c0ff */
[----:B------:R-:W-:Y:S02]  /*0e50*/  MOV R19, 0x1 ;  /* 0x0000000100137802 */ /* 0x000fe40000000f00 */
[----:B0-----:R-:W0:Y:S02]  /*0e60*/  LDC.64 R10, c[0x0][0x248] ;  /* 0x00009200ff0a7b82 */ /* 0x001e240000000a00 */
[----:B------:R-:W-:-:S06]  /*0e70*/  SEL R19, R19, 0xffffffff, !P1 ;  /* 0xffffffff13137807 */ /* 0x000fcc0004800000 */
[----:B------:R-:W3:Y:S01]  /*0e80*/  LDC.64 R8, c[0x0][0x240] ;  /* 0x00009000ff087b82 */ /* 0x000ee20000000a00 */
[----:B-1----:R-:W-:-:S04]  /*0e90*/  IMAD R12, R17, R14, RZ ;  /* 0x0000000e110c7224 */ /* 0x002fc800078e02ff */
[----:B------:R-:W-:-:S05]  /*0ea0*/  IMAD R13, R12, R18, RZ ;  /* 0x000000120c0d7224 */ /* 0x000fca00078e02ff */
[----:B------:R-:W-:Y:S02]  /*0eb0*/  SHF.L.U32 R13, R13, 0x1, RZ ;  /* 0x000000010d0d7819 */ /* 0x000fe400000006ff */
[----:B--2---:R-:W-:-:S03]  /*0ec0*/  IADD3 R21, R12, R15, RZ ;  /* 0x0000000f0c157210 */ /* 0x004fc60007ffe0ff */
[----:B0-----:R-:W-:-:S04]  /*0ed0*/  IMAD.WIDE R10, R13, 0x4, R10 ;  /* 0x000000040d0a7825 */ /* 0x001fc800078e020a */
[----:B------:R-:W-:-:S04]  /*0ee0*/  IMAD R13, R14, UR7, R15 ;  /* 0x000000070e0d7c24 */ /* 0x000fc8000f8e020f */
[----:B------:R-:W-:-:S04]  /*0ef0*/  IMAD.WIDE.U32 R12, R13, 0x8, R10 ;  /* 0x000000080d0c7825 */ /* 0x000fc800078e000a */
[----:B---3--:R-:W-:Y:S01]  /*0f00*/  IMAD.WIDE.U32 R10, R21, 0x4, R8 ;  /* 0x00000004150a7825 */ /* 0x008fe200078e0008 */
[----:B------:R-:W-:Y:S01]  /*0f10*/  SEL R21, R18, RZ, !P1 ;  /* 0x000000ff12157207 */ /* 0x000fe20004800000 */
[----:B------:R1:W-:Y:S03]  /*0f20*/  STG.E.64 desc[UR8][R12.64], R22 ;  /* 0x000000160c007986 */ /* 0x0003e6000c101b08 */
[----:B------:R-:W-:Y:S01]  /*0f30*/  ISETP.NE.AND P1, PT, R21, -0x1, PT ;  /* 0xffffffff1500780c */ /* 0x000fe20003f25270 */
[----:B------:R-:W-:Y:S06]  /*0f40*/  MEMBAR.ALL.GPU ;  /* 0x0000000000007992 */ /* 0x000fec000000a000 */
[----:B------:R-:W-:-:S00]  /*0f50*/  ERRBAR ;  /* 0x00000000000079ab */ /* 0x000fc00000000000 */
[----:B------:R-:W-:Y:S06]  /*0f60*/  CGAERRBAR ;  /* 0x00000000000075ab */ /* 0x000fec0000000000 */
[----:B------:R1:W-:Y:S01]  /*0f70*/  REDG.E.ADD.S32.STRONG.GPU desc[UR8][R10.64], R19 ;  /* 0x000000130a00798e */ /* 0x0003e2000c10e388 */
[----:B------:R-:W-:Y:S05]  /*0f80*/  @!P1 BRA `(.L_x_4462) ;  /* 0x00000000001c9947 */ /* 0x000fea0003800000 */
[----:B------:R-:W-:-:S04]  /*0f90*/  IMAD R15, R17, R14, R15 ;  /* 0x0000000e110f7224 */ /* 0x000fc800078e020f */
[----:B------:R-:W-:-:S07]  /*0fa0*/  IMAD.WIDE.U32 R8, R15, 0x4, R8 ;  /* 0x000000040f087825 */ /* 0x000fce00078e0008 */
.L_x_4463:
[----:B-1----:R-:W2:Y:S04]  /*0fb0*/  LDG.E.STRONG.GPU R10, desc[UR8][R8.64] ;  /* 0x00000008080a7981 */ /* 0x002ea8000c1ef900 */
[----:B--2---:R-:W-:Y:S01]  /*0fc0*/  CCTL.IVALL ;  /* 0x00000000ff00798f */ /* 0x004fe20002000000 */
[----:B------:R-:W-:Y:S05]  /*0fd0*/  YIELD ;  /* 0x0000000000007946 */ /* 0x000fea0003800000 */
[----:B------:R-:W-:-:S13]  /*0fe0*/  ISETP.NE.AND P1, PT, R10, R21, PT ;  /* 0x000000150a00720c */ /* 0x000fda0003f25270 */
[----:B------:R-:W-:Y:S05]  /*0ff0*/  @P1 BRA `(.L_x_4463) ;  /* 0xfffffffc00ec1947 */ /* 0x000fea000383ffff */
.L_x_4462:
[----:B------:R-:W-:Y:S01]  /*1000*/  ISETP.NE.AND P1, PT, R18, RZ, PT ;  /* 0x000000ff1200720c */ /* 0x000fe20003f25270 */
[----:B------:R-:W-:Y:S05]  /*1010*/  WARPSYNC.ALL ;  /* 0x0000000000007948 */ /* 0x000fea0003800000 */
[----:B------:R-:W-:Y:S07]  /*1020*/  BAR.SYNC.DEFER_BLOCKING 0x0 ;  /* 0x0000000000007b1d */ /* 0x000fee0000010000 */
[----:B------:R-:W-:Y:S05]  /*1030*/  @!P1 BRA `(.L_x_4461) ;  /* 0x0000000400e89947 */ /* 0x000fea0003800000 */
[----:B------:R-:W-:Y:S01]  /*1040*/  IADD3 R8, R18, -0x1, RZ ;  /* 0xffffffff12087810 */ /* 0x000fe20007ffe0ff */
[----:B-1----:R-:W-:-:S03]  /*1050*/  HFMA2.MMA R19, -RZ, RZ, 0, 0 ;  /* 0x00000000ff137435 */ /* 0x002fc600000001ff */
[----:B------:R-:W-:-:S13]  /*1060*/  ISETP.GE.U32.AND P1, PT, R8, 0x3, PT ;  /* 0x000000030800780c */ /* 0x000fda0003f26070 */
[----:B------:R-:W-:Y:S05]  /*1070*/  @!P1 BRA `(.L_x_4464) ;  /* 0x0000000400089947 */ /* 0x000fea0003800000 */
[----:B------:R-:W-:Y:S02]  /*1080*/  LOP3.LUT R9, R18, 0x3, RZ, 0xc0, !PT ;  /* 0x0000000312097812 */ /* 0x000fe400078ec0ff */
[----:B------:R-:W-:Y:S02]  /*1090*/  MOV R19, RZ ;  /* 0x000000ff00137202 */ /* 0x000fe40000000f00 */
[----:B------:R-:W-:-:S07]  /*10a0*/  IADD3 R20, -R9, R18, RZ ;  /* 0x0000001209147210 */ /* 0x000fce0007ffe1ff */
.L_x_4465:
[C---:B------:R-:W-:Y:S02]  /*10b0*/  ISETP.EQ.OR P4, PT, R19.reuse, UR7, P2 ;  /* 0x0000000713007c0c */ /* 0x040fe40009782670 */
[C---:B------:R-:W-:Y:S02]  /*10c0*/  IADD3 R10, R19.reuse, 0x1, RZ ;  /* 0x00000001130a7810 */ /* 0x040fe40007ffe0ff */
[----:B------:R-:W-:Y:S02]  /*10d0*/  IADD3 R17, R19, 0x2, RZ ;  /* 0x0000000213117810 */ /* 0x000fe40007ffe0ff */
[----:B------:R-:W-:Y:S02]  /*10e0*/  ISETP.EQ.OR P5, PT, R10, UR7, P2 ;  /* 0x000000070a007c0c */ /* 0x000fe400097a2670 */
[----:B------:R-:W-:-:S05]  /*10f0*/  ISETP.EQ.OR P3, PT, R17, UR7, P2 ;  /* 0x0000000711007c0c */ /* 0x000fca0009762670 */
[----:B------:R-:W1:Y:S01]  /*1100*/  @!P4 S2R R13, SR_CTAID.Y ;  /* 0x00000000000dc919 */ /* 0x000e620000002600 */
[----:B------:R-:W2:Y:S01]  /*1110*/  @!P4 LDC R12, c[0x0][0x10] ;  /* 0x00000400ff0ccb82 */ /* 0x000ea20000000800 */
[----:B0-----:R-:W-:-:S04]  /*1120*/  @!P4 LOP3.LUT R11, R0, 0x1, RZ, 0xc0, !PT ;  /* 0x00000001000bc812 */ /* 0x001fc800078ec0ff */
[----:B------:R-:W0:Y:S01]  /*1130*/  @!P5 S2R R21, SR_CTAID.Y ;  /* 0x000000000015d919 */ /* 0x000e220000002600 */
[----:B------:R-:W-:Y:S02]  /*1140*/  @!P5 LOP3.LUT R14, R0, 0x1, RZ, 0xc0, !PT ;  /* 0x00000001000ed812 */ /* 0x000fe400078ec0ff */
[----:B------:R-:W0:Y:S08]  /*1150*/  @!P5 LDC R33, c[0x0][0x10] ;  /* 0x00000400ff21db82 */ /* 0x000e300000000800 */
[----:B------:R-:W3:Y:S01]  /*1160*/  @!P4 LDC.64 R8, c[0x0][0x248] ;  /* 0x00009200ff08cb82 */ /* 0x000ee20000000a00 */
[----:B--2---:R-:W-:-:S07]  /*1170*/  @!P4 IMAD R11, R12, R11, RZ ;  /* 0x0000000b0c0bc224 */ /* 0x004fce00078e02ff */
[----:B------:R-:W2:Y:S01]  /*1180*/  @!P3 LDC R15, c[0x0][0x10] ;  /* 0x00000400ff0fbb82 */ /* 0x000ea20000000800 */
[----:B------:R-:W-:Y:S02]  /*1190*/  @!P4 IMAD R11, R11, R18, RZ ;  /* 0x000000120b0bc224 */ /* 0x000fe400078e02ff */
[----:B-1----:R-:W-:Y:S02]  /*11a0*/  @!P4 IMAD R13, R12, R19, R13 ;  /* 0x000000130c0dc224 */ /* 0x002fe400078e020d */
[----:B------:R-:W2:Y:S01]  /*11b0*/  @!P3 S2R R12, SR_CTAID.Y ;  /* 0x00000000000cb919 */ /* 0x000ea20000002600 */
[----:B------:R-:W-:Y:S01]  /*11c0*/  @!P4 SHF.L.U32 R11, R11, 0x1, RZ ;  /* 0x000000010b0bc819 */ /* 0x000fe200000006ff */
[----:B0-----:R-:W-:Y:S02]  /*11d0*/  @!P5 IMAD R21, R10, R33, R21 ;  /* 0x000000210a15d224 */ /* 0x001fe400078e0215 */
[----:B------:R-:W-:Y:S01]  /*11e0*/  @!P5 IMAD R33, R33, R14, RZ ;  /* 0x0000000e2121d224 */ /* 0x000fe200078e02ff */
[----:B------:R-:W-:Y:S01]  /*11f0*/  @!P3 LOP3.LUT R14, R0, 0x1, RZ, 0xc0, !PT ;  /* 0x00000001000eb812 */ /* 0x000fe200078ec0ff */
[----:B---3--:R-:W-:-:S02]  /*1200*/  @!P4 IMAD.WIDE R8, R11, 0x4, R8 ;  /* 0x000000040b08c825 */ /* 0x008fc400078e0208 */
[----:B------:R-:W0:Y:S02]  /*1210*/  @!P5 LDC.64 R10, c[0x0][0x248] ;  /* 0x00009200ff0adb82 */ /* 0x000e240000000a00 */
[----:B------:R-:W-:Y:S02]  /*1220*/  @!P5 IMAD R33, R33, R18, RZ ;  /* 0x000000122121d224 */ /* 0x000fe400078e02ff */
[----:B------:R-:W-:-:S03]  /*1230*/  @!P4 IMAD.WIDE.U32 R8, R13, 0x8, R8 ;  /* 0x000000080d08c825 */ /* 0x000fc600078e0008 */
[----:B------:R-:W-:-:S03]  /*1240*/  @!P5 SHF.L.U32 R33, R33, 0x1, RZ ;  /* 0x000000012121d819 */ /* 0x000fc600000006ff */
[----:B------:R-:W3:Y:S01]  /*1250*/  @!P4 LDG.E.64 R8, desc[UR8][R8.64] ;  /* 0x000000080808c981 */ /* 0x000ee2000c1e1b00 */
[----:B--2---:R-:W-:Y:S02]  /*1260*/  @!P3 IMAD R17, R17, R15, R12 ;  /* 0x0000000f1111b224 */ /* 0x004fe400078e020c */
[----:B------:R-:W-:Y:S01]  /*1270*/  @!P3 IMAD R15, R15, R14, RZ ;  /* 0x0000000e0f0fb224 */ /* 0x000fe200078e02ff */
[----:B------:R-:W-:Y:S01]  /*1280*/  IADD3 R14, R19, 0x3, RZ ;  /* 0x00000003130e7810 */ /* 0x000fe20007ffe0ff */
[----:B------:R-:W1:Y:S01]  /*1290*/  @!P3 LDC.64 R12, c[0x0][0x248] ;  /* 0x00009200ff0cbb82 */ /* 0x000e620000000a00 */
[----:B0-----:R-:W-:Y:S02]  /*12a0*/  @!P5 IMAD.WIDE R10, R33, 0x4, R10 ;  /* 0x00000004210ad825 */ /* 0x001fe400078e020a */
[----:B------:R-:W-:Y:S02]  /*12b0*/  ISETP.EQ.OR P1, PT, R14, UR7, P2 ;  /* 0x000000070e007c0c */ /* 0x000fe40009722670 */
[----:B------:R-:W-:-:S02]  /*12c0*/  @!P3 IMAD R16, R15, R18, RZ ;  /* 0x000000120f10b224 */ /* 0x000fc400078e02ff */
[----:B------:R-:W-:-:S03]  /*12d0*/  @!P5 IMAD.WIDE.U32 R10, R21, 0x8, R10 ;  /* 0x00000008150ad825 */ /* 0x000fc600078e000a */
[----:B------:R-:W-:-:S03]  /*12e0*/  @!P3 SHF.L.U32 R21, R16, 0x1, RZ ;  /* 0x000000011015b819 */ /* 0x000fc600000006ff */
[----:B------:R-:W2:Y:S03]  /*12f0*/  @!P5 LDG.E.64 R10, desc[UR8][R10.64] ;  /* 0x000000080a0ad981 */ /* 0x000ea6000c1e1b00 */
[----:B------:R-:W0:Y:S01]  /*1300*/  @!P1 S2R R15, SR_CTAID.Y ;  /* 0x00000000000f9919 */ /* 0x000e220000002600 */
[----:B-1----:R-:W-:Y:S02]  /*1310*/  @!P3 IMAD.WIDE R12, R21, 0x4, R12 ;  /* 0x00000004150cb825 */ /* 0x002fe400078e020c */
[----:B------:R-:W0:Y:S02]  /*1320*/  @!P1 LDC R21, c[0x0][0x10] ;  /* 0x00000400ff159b82 */ /* 0x000e240000000800 */
[----:B------:R-:W-:Y:S01]  /*1330*/  @!P3 IMAD.WIDE.U32 R16, R17, 0x8, R12 ;  /* 0x000000081110b825 */ /* 0x000fe200078e000c */
[----:B------:R-:W-:-:S03]  /*1340*/  @!P1 LOP3.LUT R12, R0, 0x1, RZ, 0xc0, !PT ;  /* 0x00000001000c9812 */ /* 0x000fc600078ec0ff */
[----:B0-----:R-:W-:Y:S02]  /*1350*/  @!P1 IMAD R15, R14, R21, R15 ;  /* 0x000000150e0f9224 */ /* 0x001fe400078e020f */
[----:B------:R-:W-:Y:S02]  /*1360*/  @!P1 IMAD R21, R21, R12, RZ ;  /* 0x0000000c15159224 */ /* 0x000fe400078e02ff */
[----:B------:R-:W0:Y:S02]  /*1370*/  @!P1 LDC.64 R12, c[0x0][0x248] ;  /* 0x00009200ff0c9b82 */ /* 0x000e240000000a00 */
[----:B------:R-:W-:-:S05]  /*1380*/  @!P1 IMAD R21, R21, R18, RZ ;  /* 0x0000001215159224 */ /* 0x000fca00078e02ff */
[----:B------:R-:W-:-:S05]  /*1390*/  @!P1 SHF.L.U32 R21, R21, 0x1, RZ ;  /* 0x0000000115159819 */ /* 0x000fca00000006ff */
[----:B0-----:R-:W-:-:S04]  /*13a0*/  @!P1 IMAD.WIDE R12, R21, 0x4, R12 ;  /* 0x00000004150c9825 */ /* 0x001fc800078e020c */
[----:B------:R-:W-:Y:S02]  /*13b0*/  @!P1 IMAD.WIDE.U32 R14, R15, 0x8, R12 ;  /* 0x000000080f0e9825 */ /* 0x000fe400078e000c */
[----:B------:R-:W4:Y:S04]  /*13c0*/  @!P3 LDG.E.64 R12, desc[UR8][R16.64] ;  /* 0x00000008100cb981 */ /* 0x000f28000c1e1b00 */
[----:B------:R-:W5:Y:S01]  /*13d0*/  @!P1 LDG.E.64 R14, desc[UR8][R14.64] ;  /* 0x000000080e0e9981 */ /* 0x000f62000c1e1b00 */
[----:B------:R-:W-:Y:S02]  /*13e0*/  IADD3 R20, R20, -0x4, RZ ;  /* 0xfffffffc14147810 */ /* 0x000fe40007ffe0ff */
[----:B------:R-:W-:Y:S01]  /*13f0*/  IADD3 R19, R19, 0x4, RZ ;  /* 0x0000000413137810 */ /* 0x000fe20007ffe0ff */
[----:B---3--:R-:W-:Y:S01]  /*1400*/  @!P4 FADD.FTZ R22, R22, R8 ;  /* 0x000000081616c221 */ /* 0x008fe20000010000 */
[----:B------:R-:W-:Y:S01]  /*1410*/  @!P4 FADD.FTZ R23, R23, R9 ;  /* 0x000000091717c221 */ /* 0x000fe20000010000 */
[----:B------:R-:W-:-:S02]  /*1420*/  ISETP.NE.AND P4, PT, R20, RZ, PT ;  /* 0x000000ff1400720c */ /* 0x000fc40003f85270 */
[----:B--2---:R-:W-:Y:S01]  /*1430*/  @!P5 FADD.FTZ R22, R22, R10 ;  /* 0x0000000a1616d221 */ /* 0x004fe20000010000 */
[----:B------:R-:W-:-:S03]  /*1440*/  @!P5 FADD.FTZ R23, R23, R11 ;  /* 0x0000000b1717d221 */ /* 0x000fc60000010000 */
[----:B----4-:R-:W-:Y:S01]  /*1450*/  @!P3 FADD.FTZ R22, R22, R12 ;  /* 0x0000000c1616b221 */ /* 0x010fe20000010000 */
[----:B------:R-:W-:-:S03]  /*1460*/  @!P3 FADD.FTZ R23, R23, R13 ;  /* 0x0000000d1717b221 */ /* 0x000fc60000010000 */
[----:B-----5:R-:W-:Y:S01]  /*1470*/  @!P1 FADD.FTZ R22, R22, R14 ;  /* 0x0000000e16169221 */ /* 0x020fe20000010000 */
[----:B------:R-:W-:Y:S02]  /*1480*/  @!P1 FADD.FTZ R23, R23, R15 ;  /* 0x0000000f17179221 */ /* 0x000fe40000010000 */
[----:B------:R-:W-:Y:S05]  /*1490*/  @P4 BRA `(.L_x_4465) ;  /* 0xfffffffc00044947 */ /* 0x000fea000383ffff */
.L_x_4464:
        /* <DEDUP_REMOVED lines=8> */
[----:B0-----:R-:W-:Y:S01]  /*1520*/  LOP3.LUT R11, R0, 0x1, RZ, 0xc0, !PT ;  /* 0x00000001000b7812 */ /* 0x001fe200078ec0ff */
[----:B------:R-:W-:-:S04]  /*1530*/  ULDC UR5, c[0x0][0x10] ;  /* 0x0000040000057ab9 */ /* 0x000fc80000000800 */
[----:B------:R-:W-:-:S04]  /*1540*/  IMAD R11, R11, UR5, RZ ;  /* 0x000000050b0b7c24 */ /* 0x000fc8000f8e02ff */
[----:B------:R-:W-:-:S05]  /*1550*/  IMAD R11, R11, R18, RZ ;  /* 0x000000120b0b7224 */ /* 0x000fca00078e02ff */
[----:B------:R-:W-:-:S05]  /*1560*/  SHF.L.U32 R11, R11, 0x1, RZ ;  /* 0x000000010b0b7819 */ /* 0x000fca00000006ff */
[----:B--2---:R-:W-:-:S04]  /*1570*/  IMAD.WIDE R8, R11, 0x4, R8 ;  /* 0x000000040b087825 */ /* 0x004fc800078e0208 */
[----:B-1----:R-:W-:-:S04]  /*1580*/  IMAD R11, R19, UR5, R12 ;  /* 0x00000005130b7c24 */ /* 0x002fc8000f8e020c */
[----:B------:R-:W-:-:S06]  /*1590*/  IMAD.WIDE.U32 R8, R11, 0x8, R8 ;  /* 0x000000080b087825 */ /* 0x000fcc00078e0008 */
[----:B------:R-:W2:Y:S02]  /*15a0*/  LDG.E.64 R8, desc[UR8][R8.64] ;  /* 0x0000000808087981 */ /* 0x000ea4000c1e1b00 */
[----:B--2---:R-:W-:Y:S01]  /*15b0*/  FADD.FTZ R22, R22, R8 ;  /* 0x0000000816167221 */ /* 0x004fe20000010000 */
[----:B------:R-:W-:-:S07]  /*15c0*/  FADD.FTZ R23, R23, R9 ;  /* 0x0000000917177221 */ /* 0x000fce0000010000 */
.L_x_4467:
[----:B------:R-:W-:Y:S05]  /*15d0*/  BSYNC B0 ;  /* 0x0000000000007941 */ /* 0x000fea0003800000 */
.L_x_4466:
[----:B------:R-:W-:Y:S05]  /*15e0*/  @!P3 BRA `(.L_x_4461) ;  /* 0x00000000007cb947 */ /* 0x000fea0003800000 */
[C---:B------:R-:W-:Y:S02]  /*15f0*/  IADD3 R14, R19.reuse, 0x1, RZ ;  /* 0x00000001130e7810 */ /* 0x040fe40007ffe0ff */
[----:B------:R-:W-:Y:S02]  /*1600*/  IADD3 R19, R19, 0x2, RZ ;  /* 0x0000000213137810 */ /* 0x000fe40007ffe0ff */
[----:B------:R-:W-:Y:S02]  /*1610*/  ISETP.EQ.OR P3, PT, R14, UR7, P2 ;  /* 0x000000070e007c0c */ /* 0x000fe40009762670 */
[----:B------:R-:W-:-:S04]  /*1620*/  ISETP.EQ.OR P1, PT, R19, UR7, P2 ;  /* 0x0000000713007c0c */ /* 0x000fc80009722670 */
[----:B------:R-:W-:-:S07]  /*1630*/  ISETP.EQ.OR P1, PT, R10, 0x2, P1 ;  /* 0x000000020a00780c */ /* 0x000fce0000f22670 */
[----:B------:R-:W1:Y:S01]  /*1640*/  @!P3 LDC R16, c[0x0][0x10] ;  /* 0x00000400ff10bb82 */ /* 0x000e620000000800 */
[----:B------:R-:W2:Y:S01]  /*1650*/  @!P3 S2R R15, SR_CTAID.Y ;  /* 0x00000000000fb919 */ /* 0x000ea20000002600 */
[----:B------:R-:W-:-:S04]  /*1660*/  @!P3 LOP3.LUT R17, R0, 0x1, RZ, 0xc0, !PT ;  /* 0x000000010011b812 */ /* 0x000fc800078ec0ff */
[----:B------:R-:W3:Y:S01]  /*1670*/  @!P1 S2R R12, SR_CTAID.Y ;  /* 0x00000000000c9919 */ /* 0x000ee20000002600 */
[----:B------:R-:W-:Y:S01]  /*1680*/  @!P1 LOP3.LUT R20, R0, 0x1, RZ, 0xc0, !PT ;  /* 0x0000000100149812 */ /* 0x000fe200078ec0ff */
[----:B------:R-:W4:Y:S08]  /*1690*/  @!P1 LDC R13, c[0x0][0x10] ;  /* 0x00000400ff0d9b82 */ /* 0x000f300000000800 */
[----:B0-----:R-:W0:Y:S08]  /*16a0*/  @!P3 LDC.64 R10, c[0x0][0x248] ;  /* 0x00009200ff0abb82 */ /* 0x001e300000000a00 */
[----:B------:R-:W5:Y:S01]  /*16b0*/  @!P1 LDC.64 R8, c[0x0][0x248] ;  /* 0x00009200ff089b82 */ /* 0x000f620000000a00 */
[----:B-1----:R-:W-:-:S04]  /*16c0*/  @!P3 IMAD R17, R16, R17, RZ ;  /* 0x000000111011b224 */ /* 0x002fc800078e02ff */
[----:B------:R-:W-:Y:S02]  /*16d0*/  @!P3 IMAD R17, R17, R18, RZ ;  /* 0x000000121111b224 */ /* 0x000fe400078e02ff */
[----:B----4-:R-:W-:-:S03]  /*16e0*/  @!P1 IMAD R21, R13, R20, RZ ;  /* 0x000000140d159224 */ /* 0x010fc600078e02ff */
[----:B------:R-:W-:Y:S01]  /*16f0*/  @!P3 SHF.L.U32 R17, R17, 0x1, RZ ;  /* 0x000000011111b819 */ /* 0x000fe200000006ff */
[----:B--2---:R-:W-:Y:S02]  /*1700*/  @!P3 IMAD R15, R14, R16, R15 ;  /* 0x000000100e0fb224 */ /* 0x004fe400078e020f */
[----:B------:R-:W-:Y:S02]  /*1710*/  @!P1 IMAD R21, R21, R18, RZ ;  /* 0x0000001215159224 */ /* 0x000fe400078e02ff */
[----:B---3--:R-:W-:Y:S02]  /*1720*/  @!P1 IMAD R13, R19, R13, R12 ;  /* 0x0000000d130d9224 */ /* 0x008fe400078e020c */
[----:B0-----:R-:W-:Y:S01]  /*1730*/  @!P3 IMAD.WIDE R10, R17, 0x4, R10 ;  /* 0x00000004110ab825 */ /* 0x001fe200078e020a */
[----:B------:R-:W-:-:S03]  /*1740*/  @!P1 SHF.L.U32 R21, R21, 0x1, RZ ;  /* 0x0000000115159819 */ /* 0x000fc600000006ff */
[----:B------:R-:W-:-:S04]  /*1750*/  @!P3 IMAD.WIDE.U32 R10, R15, 0x8, R10 ;  /* 0x000000080f0ab825 */ /* 0x000fc800078e000a */
[----:B-----5:R-:W-:Y:S02]  /*1760*/  @!P1 IMAD.WIDE R8, R21, 0x4, R8 ;  /* 0x0000000415089825 */ /* 0x020fe400078e0208 */
[----:B------:R-:W2:Y:S02]  /*1770*/  @!P3 LDG.E.64 R10, desc[UR8][R10.64] ;  /* 0x000000080a0ab981 */ /* 0x000ea4000c1e1b00 */
[----:B------:R-:W-:-:S06]  /*1780*/  @!P1 IMAD.WIDE.U32 R8, R13, 0x8, R8 ;  /* 0x000000080d089825 */ /* 0x000fcc00078e0008 */
[----:B------:R-:W3:Y:S01]  /*1790*/  @!P1 LDG.E.64 R8, desc[UR8][R8.64] ;  /* 0x0000000808089981 */ /* 0x000ee2000c1e1b00 */
[----:B--2---:R-:W-:Y:S01]  /*17a0*/  @!P3 FADD.FTZ R22, R22, R10 ;  /* 0x0000000a1616b221 */ /* 0x004fe20000010000 */
[----:B------:R-:W-:-:S03]  /*17b0*/  @!P3 FADD.FTZ R23, R23, R11 ;  /* 0x0000000b1717b221 */ /* 0x000fc60000010000 */
[----:B---3--:R-:W-:Y:S01]  /*17c0*/  @!P1 FADD.FTZ R22, R22, R8 ;  /* 0x0000000816169221 */ /* 0x008fe20000010000 */
[----:B------:R-:W-:-:S07]  /*17d0*/  @!P1 FADD.FTZ R23, R23, R9 ;  /* 0x0000000917179221 */ /* 0x000fce0000010000 */
.L_x_4461:
        /* <DEDUP_REMOVED lines=9> */
[----:B------:R-:W1:Y:S03]  /*1870*/  LDC.64 R8, c[0x0][0x228] ;  /* 0x00008a00ff087b82 */ /* 0x000e660000000a00 */
[----:B------:R-:W-:-:S05]  /*1880*/  IMAD R12, R13, -0x1c, R2 ;  /* 0xffffffe40d0c7824 */ /* 0x000fca00078e0202 */
[----:B------:R-:W-:Y:S01]  /*1890*/  SHF.L.U32 R17, R12, 0x1, RZ ;  /* 0x000000010c117819 */ /* 0x000fe200000006ff */
[----:B------:R-:W3:Y:S03]  /*18a0*/  @!P1 LDC.64 R14, c[0x0][0x218] ;  /* 0x00008600ff0e9b82 */ /* 0x000ee60000000a00 */
[----:B------:R-:W-:Y:S01]  /*18b0*/  IADD3 R17, R17, R28, RZ ;  /* 0x0000001c11117210 */ /* 0x000fe20007ffe0ff */
[----:B--2---:R-:W-:-:S04]  /*18c0*/  ULEA UR5, UR6, UR5, 0x18 ;  /* 0x0000000506057291 */ /* 0x004fc8000f8ec03f */
[----:B0-----:R-:W0:Y:S01]  /*18d0*/  LDC.64 R10, c[0x0][0x230] ;  /* 0x00008c00ff0a7b82 */ /* 0x001e220000000a00 */
[----:B------:R-:W-:Y:S02]  /*18e0*/  ULDC UR6, c[0x0][0x2a4] ;  /* 0x0000a90000067ab9 */ /* 0x000fe40000000800 */
[----:B------:R-:W-:Y:S01]  /*18f0*/  @!P1 FMUL.FTZ R13, R23, UR6 ;  /* 0x00000006170d9c20 */ /* 0x000fe20008410000 */
[----:B------:R-:W-:Y:S01]  /*1900*/  @!P1 FMUL.FTZ R12, R22, UR6 ;  /* 0x00000006160c9c20 */ /* 0x000fe20008410000 */
[----:B------:R-:W-:Y:S01]  /*1910*/  @!P2 STS.64 [UR5+0x88], R22 ;  /* 0x00008816ff00a988 */ /* 0x000fe20008000a05 */
[----:B-1----:R-:W-:-:S04]  /*1920*/  IMAD.WIDE R8, R17, 0x4, R8 ;  /* 0x0000000411087825 */ /* 0x002fc800078e0208 */
[----:B---3--:R-:W-:-:S05]  /*1930*/  @!P1 IMAD.WIDE R14, R32, 0x8, R14 ;  /* 0x00000008200e9825 */ /* 0x008fca00078e020e */
[----:B------:R1:W-:Y:S01]  /*1940*/  @!P1 STG.E.64 desc[UR8][R14.64], R12 ;  /* 0x0000000c0e009986 */ /* 0x0003e2000c101b08 */
[----:B0-----:R-:W-:Y:S01]  /*1950*/  IMAD.WIDE R10, R17, 0x4, R10 ;  /* 0x00000004110a7825 */ /* 0x001fe200078e020a */
[----:B------:R-:W-:Y:S06]  /*1960*/  BAR.SYNC.DEFER_BLOCKING 0x0 ;  /* 0x0000000000007b1d */ /* 0x000fec0000010000 */
[----:B------:R-:W2:Y:S04]  /*1970*/  LDG.E.64 R8, desc[UR8][R8.64] ;  /* 0x0000000808087981 */ /* 0x000ea8000c1e1b00 */
[----:B------:R-:W2:Y:S01]  /*1980*/  LDG.E.64 R10, desc[UR8][R10.64] ;  /* 0x000000080a0a7981 */ /* 0x000ea2000c1e1b00 */
[----:B-1----:R-:W-:-:S02]  /*1990*/  MOV R12, 0x3f800000 ;  /* 0x3f800000000c7802 */ /* 0x002fc40000000f00 */
[----:B------:R-:W-:Y:S01]  /*19a0*/  ISETP.GE.U32.AND P2, PT, R30, UR10, PT ;  /* 0x0000000a1e007c0c */ /* 0x000fe2000bf46070 */
[----:B------:R-:W0:Y:S01]  /*19b0*/  LDS.64 R16, [UR5+0x88] ;  /* 0x00008805ff107984 */ /* 0x000e220008000a00 */
[----:B------:R-:W-:Y:S02]  /*19c0*/  ULDC.U8 UR5, c[0x0][0x28c] ;  /* 0x0000a30000057ab9 */ /* 0x000fe40000000000 */
[----:B------:R-:W-:Y:S02]  /*19d0*/  ISETP.NE.AND P4, PT, RZ, UR5, PT ;  /* 0x00000005ff007c0c */ /* 0x000fe4000bf85270 */
[----:B------:R-:W-:-:S04]  /*19e0*/  ISETP.GE.AND.EX P2, PT, R29, UR11, PT, P2 ;  /* 0x0000000b1d007c0c */ /* 0x000fc8000bf46320 */
[----:B------:R-:W-:Y:S01]  /*19f0*/  ISETP.GT.U32.OR P2, PT, R2, 0x1bf, P2 ;  /* 0x000001bf0200780c */ /* 0x000fe20001744470 */
[----:B0-----:R-:W-:-:S04]  /*1a00*/  FMUL.FTZ R16, R16, UR6 ;  /* 0x0000000610107c20 */ /* 0x001fc80008410000 */
[C---:B------:R-:W-:Y:S01]  /*1a10*/  FMUL.FTZ R18, R16.reuse, R16 ;  /* 0x0000001010127220 */ /* 0x040fe20000410000 */
[C---:B------:R-:W-:Y:S01]  /*1a20*/  FADD.FTZ R5, -R16.reuse, R5 ;  /* 0x0000000510057221 */ /* 0x040fe20000010100 */
[C---:B------:R-:W-:Y:S01]  /*1a30*/  FADD.FTZ R13, -R16.reuse, R4 ;  /* 0x00000004100d7221 */ /* 0x040fe20000010100 */
[C---:B------:R-:W-:Y:S01]  /*1a40*/  FADD.FTZ R15, -R16.reuse, R6 ;  /* 0x00000006100f7221 */ /* 0x040fe20000010100 */
[----:B------:R-:W-:Y:S01]  /*1a50*/  FFMA.FTZ R17, R17, UR6, -R18 ;  /* 0x0000000611117c23 */ /* 0x000fe20008010812 */
[C---:B------:R-:W-:Y:S01]  /*1a60*/  FADD.FTZ R7, -R16.reuse, R7 ;  /* 0x0000000710077221 */ /* 0x040fe20000010100 */
[C---:B------:R-:W-:Y:S01]  /*1a70*/  FADD.FTZ R19, -R16.reuse, R24 ;  /* 0x0000001810137221 */ /* 0x040fe20000010100 */
[C---:B------:R-:W-:Y:S01]  /*1a80*/  FADD.FTZ R25, -R16.reuse, R25 ;  /* 0x0000001910197221 */ /* 0x040fe20000010100 */
[C---:B------:R-:W-:Y:S01]  /*1a90*/  FADD.FTZ R21, -R16.reuse, R26 ;  /* 0x0000001a10157221 */ /* 0x040fe20000010100 */
[----:B------:R-:W-:Y:S01]  /*1aa0*/  FSETP.GTU.FTZ.AND P1, PT, R17, RZ, PT ;  /* 0x000000ff1100720b */ /* 0x000fe20003f3c000 */
[----:B------:R-:W-:Y:S01]  /*1ab0*/  FADD.FTZ R27, -R16, R27 ;  /* 0x0000001b101b7221 */ /* 0x000fe20000010100 */
[----:B------:R-:W-:-:S04]  /*1ac0*/  IADD3 R16, R31, 0x20, RZ ;  /* 0x000000201f107810 */ /* 0x000fc80007ffe0ff */
[----:B------:R-:W-:-:S07]  /*1ad0*/  ISETP.GE.U32.AND P3, PT, R16, UR10, PT ;  /* 0x0000000a10007c0c */ /* 0x000fce000bf66070 */
[----:B------:R-:W0:Y:S02]  /*1ae0*/  @P1 LDC R18, c[0x0][0x238] ;  /* 0x00008e00ff121b82 */ /* 0x000e240000000800 */
[----:B0-----:R-:W-:Y:S01]  /*1af0*/  @P1 FADD.FTZ R18, R17, R18 ;  /* 0x0000001211121221 */ /* 0x001fe20000010000 */
[----:B------:R-:W-:-:S03]  /*1b00*/  IADD3 R17, R31, 0x30, RZ ;  /* 0x000000301f117810 */ /* 0x000fc60007ffe0ff */
[----:B------:R0:W1:Y:S01]  /*1b10*/  @P1 MUFU.RSQ R12, R18 ;  /* 0x00000012000c1308 */ /* 0x0000620000001400 */
[----:B------:R-:W-:Y:S02]  /*1b20*/  ISETP.GE.U32.AND P1, PT, R17, UR10, PT ;  /* 0x0000000a11007c0c */ /* 0x000fe4000bf26070 */
[----:B0-----:R-:W-:-:S04]  /*1b30*/  SHF.R.S32.HI R18, RZ, 0x1f, R16 ;  /* 0x0000001fff127819 */ /* 0x001fc80000011410 */
[----:B------:R-:W-:Y:S01]  /*1b40*/  ISETP.GE.AND.EX P3, PT, R18, UR11, PT, P3 ;  /* 0x0000000b12007c0c */ /* 0x000fe2000bf66330 */
[-C--:B-1----:R-:W-:Y:S01]  /*1b50*/  FMUL.FTZ R20, R5, R12.reuse ;  /* 0x0000000c05147220 */ /* 0x082fe20000410000 */
[-C--:B------:R-:W-:Y:S01]  /*1b60*/  FMUL.FTZ R5, R19, R12.reuse ;  /* 0x0000000c13057220 */ /* 0x080fe20000410000 */
[----:B------:R-:W-:Y:S01]  /*1b70*/  SHF.R.S32.HI R19, RZ, 0x1f, R17 ;  /* 0x0000001fff137819 */ /* 0x000fe20000011411 */
[-C--:B------:R-:W-:Y:S01]  /*1b80*/  FMUL.FTZ R13, R13, R12.reuse ;  /* 0x0000000c0d0d7220 */ /* 0x080fe20000410000 */
[-C--:B------:R-:W-:Y:S01]  /*1b90*/  FMUL.FTZ R15, R15, R12.reuse ;  /* 0x0000000c0f0f7220 */ /* 0x080fe20000410000 */
[-C--:B------:R-:W-:Y:S01]  /*1ba0*/  FMUL.FTZ R22, R7, R12.reuse ;  /* 0x0000000c07167220 */ /* 0x080fe20000410000 */
[-C--:B------:R-:W-:Y:S01]  /*1bb0*/  FMUL.FTZ R24, R25, R12.reuse ;  /* 0x0000000c19187220 */ /* 0x080fe20000410000 */
[-C--:B------:R-:W-:Y:S01]  /*1bc0*/  FMUL.FTZ R21, R21, R12.reuse ;  /* 0x0000000c15157220 */ /* 0x080fe20000410000 */
[----:B------:R-:W-:Y:S01]  /*1bd0*/  FMUL.FTZ R26, R27, R12 ;  /* 0x0000000c1b1a7220 */ /* 0x000fe20000410000 */
[----:B------:R-:W-:-:S02]  /*1be0*/  ISETP.GE.AND.EX P1, PT, R19, UR11, PT, P1 ;  /* 0x0000000b13007c0c */ /* 0x000fc4000bf26310 */
[C---:B------:R-:W-:Y:S02]  /*1bf0*/  ISETP.GT.U32.OR P3, PT, R2.reuse, 0x1bf, P3 ;  /* 0x000001bf0200780c */ /* 0x040fe40001f64470 */
[----:B------:R-:W-:Y:S01]  /*1c00*/  ISETP.GT.U32.OR P1, PT, R2, 0x1bf, P1 ;  /* 0x000001bf0200780c */ /* 0x000fe20000f24470 */
[C-C-:B--2---:R-:W-:Y:S01]  /*1c10*/  FFMA.FTZ R14, R8.reuse, R13, R10.reuse ;  /* 0x0000000d080e7223 */ /* 0x144fe2000001000a */
[C-C-:B------:R-:W-:Y:S01]  /*1c20*/  FFMA.FTZ R4, R8.reuse, R15, R10.reuse ;  /* 0x0000000f08047223 */ /* 0x140fe2000001000a */
[C-C-:B------:R-:W-:Y:S01]  /*1c30*/  FFMA.FTZ R6, R8.reuse, R5, R10.reuse ;  /* 0x0000000508067223 */ /* 0x140fe2000001000a */
[----:B------:R-:W-:Y:S01]  /*1c40*/  FFMA.FTZ R12, R8, R21, R10 ;  /* 0x00000015080c7223 */ /* 0x000fe2000001000a */
        /* <DEDUP_REMOVED lines=15> */
.L_x_4468:
        /* <DEDUP_REMOVED lines=8> */
[----:B------:R-:W-:Y:S02]  /*1dc0*/  ULDC.64 UR10, c[0x0][0x210] ;  /* 0x00008400000a7ab9 */ /* 0x000fe40000000a00 */
[----:B------:R-:W-:Y:S02]  /*1dd0*/  LEA R10, P5, R8, UR10, 0x2 ;  /* 0x0000000a080a7c11 */ /* 0x000fe4000f8a10ff */
[----:B------:R-:W-:-:S04]  /*1de0*/  IADD3 R11, R9, R11, RZ ;  /* 0x0000000b090b7210 */ /* 0x000fc80007ffe0ff */
[----:B------:R-:W-:-:S05]  /*1df0*/  LEA.HI.X R11, R8, UR11, R11, 0x2, P5 ;  /* 0x0000000b080b7c11 */ /* 0x000fca000a8f140b */
[----:B------:R0:W-:Y:S02]  /*1e00*/  STG.E.64 desc[UR8][R10.64], R14 ;  /* 0x0000000e0a007986 */ /* 0x0001e4000c101b08 */
.L_x_4470:
[----:B------:R-:W-:Y:S05]  /*1e10*/  BSYNC B0 ;  /* 0x0000000000007941 */ /* 0x000fea0003800000 */
.L_x_4469:
        /* <DEDUP_REMOVED lines=11> */
.L_x_4471:
[----:B------:R-:W-:Y:S04]  /*1ed0*/  BSSY B0, `(.L_x_4472) ;  /* 0x000000d000007945 */ /* 0x000fe80003800000 */
[----:B------:R-:W-:Y:S05]  /*1ee0*/  @P2 BRA `(.L_x_4473) ;  /* 0x00000000002c2947 */ /* 0x000fea0003800000 */
[----:B------:R-:W-:Y:S01]  /*1ef0*/  ULDC.64 UR10, c[0x0][0x270] ;  /* 0x00009c00000a7ab9 */ /* 0x000fe20000000a00 */
[----:B------:R-:W-:Y:S01]  /*1f00*/  MOV R8, R34 ;  /* 0x0000002200087202 */ /* 0x000fe20000000f00 */
[----:B------:R-:W-:Y:S01]  /*1f10*/  IMAD R29, R29, UR10, RZ ;  /* 0x0000000a1d1d7c24 */ /* 0x000fe2000f8e02ff */
[----:B------:R-:W-:-:S03]  /*1f20*/  MOV R9, R37 ;  /* 0x0000002500097202 */ /* 0x000fc60000000f00 */
[C---:B------:R-:W-:Y:S02]  /*1f30*/  IMAD R29, R30.reuse, UR11, R29 ;  /* 0x0000000b1e1d7c24 */ /* 0x040fe4000f8e021d */
[----:B------:R-:W-:Y:S01]  /*1f40*/  IMAD.WIDE.U32 R8, R30, UR10, R8 ;  /* 0x0000000a1e087c25 */ /* 0x000fe2000f8e0008 */
[----:B------:R-:W-:Y:S02]  /*1f50*/  ULDC.64 UR10, c[0x0][0x210] ;  /* 0x00008400000a7ab9 */ /* 0x000fe40000000a00 */
[----:B0-----:R-:W-:Y:S02]  /*1f60*/  LEA R10, P2, R8, UR10, 0x2 ;  /* 0x0000000a080a7c11 */ /* 0x001fe4000f8410ff */
[----:B------:R-:W-:-:S04]  /*1f70*/  IADD3 R29, R9, R29, RZ ;  /* 0x0000001d091d7210 */ /* 0x000fc80007ffe0ff */
[----:B------:R-:W-:-:S05]  /*1f80*/  LEA.HI.X R11, R8, UR11, R29, 0x2, P2 ;  /* 0x0000000b080b7c11 */ /* 0x000fca00090f141d */
[----:B------:R1:W-:Y:S02]  /*1f90*/  STG.E.64 desc[UR8][R10.64], R4 ;  /* 0x000000040a007986 */ /* 0x0003e4000c101b08 */
.L_x_4473:
[----:B------:R-:W-:Y:S05]  /*1fa0*/  BSYNC B0 ;  /* 0x0000000000007941 */ /* 0x000fea0003800000 */
.L_x_4472:
[----:B------:R-:W-:Y:S05]  /*1fb0*/  @!P4 BRA `(.L_x_4474) ;  /* 0x000000000028c947 */ /* 0x000fea0003800000 */
[----:B-1----:R-:W-:Y:S01]  /*1fc0*/  FMUL.FTZ R4, R6, -1.4426950216293334961 ;  /* 0xbfb8aa3b06047820 */ /* 0x002fe20000410000 */
        /* <DEDUP_REMOVED lines=9> */
.L_x_4474:
[----:B------:R-:W-:Y:S04]  /*2060*/  BSSY B0, `(.L_x_4475) ;  /* 0x000000d000007945 */ /* 0x000fe80003800000 */
[----:B------:R-:W-:Y:S05]  /*2070*/  @P3 BRA `(.L_x_4476) ;  /* 0x00000000002c3947 */ /* 0x000fea0003800000 */
[----:B------:R-:W-:Y:S01]  /*2080*/  ULDC.64 UR10, c[0x0][0x270] ;  /* 0x00009c00000a7ab9 */ /* 0x000fe20000000a00 */
[----:B-1----:R-:W-:Y:S01]  /*2090*/  MOV R4, R34 ;  /* 0x0000002200047202 */ /* 0x002fe20000000f00 */
[----:B0-----:R-:W-:Y:S01]  /*20a0*/  IMAD R11, R18, UR10, RZ ;  /* 0x0000000a120b7c24 */ /* 0x001fe2000f8e02ff */
        /* <DEDUP_REMOVED lines=8> */
.L_x_4476:
[----:B------:R-:W-:Y:S05]  /*2130*/  BSYNC B0 ;  /* 0x0000000000007941 */ /* 0x000fea0003800000 */
.L_x_4475:
[----:B------:R-:W-:Y:S05]  /*2140*/  @!P4 BRA `(.L_x_4477) ;  /* 0x000000000028c947 */ /* 0x000fea0003800000 */
[----:B-12---:R-:W-:Y:S01]  /*2150*/  FMUL.FTZ R4, R12, -1.4426950216293334961 ;  /* 0xbfb8aa3b0c047820 */ /* 0x006fe20000410000 */
[----:B------:R-:W-:-:S05]  /*2160*/  FMUL.FTZ R6, R13, -1.4426950216293334961 ;  /* 0xbfb8aa3b0d067820 */ /* 0x000fca0000410000 */
[----:B------:R-:W1:Y:S08]  /*2170*/  MUFU.EX2 R4, R4 ;  /* 0x0000000400047308 */ /* 0x000e700000000800 */
[----:B------:R-:W2:Y:S01]  /*2180*/  MUFU.EX2 R6, R6 ;  /* 0x0000000600067308 */ /* 0x000ea20000000800 */
[----:B-1----:R-:W-:-:S07]  /*2190*/  FADD.FTZ R5, R4, 1 ;  /* 0x3f80000004057421 */ /* 0x002fce0000010000 */
[----:B------:R-:W1:Y:S01]  /*21a0*/  MUFU.RCP R5, R5 ;  /* 0x0000000500057308 */ /* 0x000e620000001000 */
[----:B--2---:R-:W-:-:S07]  /*21b0*/  FADD.FTZ R7, R6, 1 ;  /* 0x3f80000006077421 */ /* 0x004fce0000010000 */
[----:B------:R-:W2:Y:S01]  /*21c0*/  MUFU.RCP R8, R7 ;  /* 0x0000000700087308 */ /* 0x000ea20000001000 */
[----:B-1----:R-:W-:Y:S01]  /*21d0*/  FMUL.FTZ R12, R12, R5 ;  /* 0x000000050c0c7220 */ /* 0x002fe20000410000 */
[----:B--2---:R-:W-:-:S07]  /*21e0*/  FMUL.FTZ R13, R13, R8 ;  /* 0x000000080d0d7220 */ /* 0x004fce0000410000 */
.L_x_4477:
[----:B------:R-:W-:Y:S04]  /*21f0*/  BSSY B0, `(.L_x_4478) ;  /* 0x000000c000007945 */ /* 0x000fe80003800000 */
[----:B------:R-:W-:Y:S05]  /*2200*/  @P1 BRA `(.L_x_4479) ;  /* 0x0000000000281947 */ /* 0x000fea0003800000 */
[----:B------:R-:W-:Y:S01]  /*2210*/  ULDC.64 UR10, c[0x0][0x270] ;  /* 0x00009c00000a7ab9 */ /* 0x000fe20000000a00 */
[----:B------:R-:W-:Y:S01]  /*2220*/  MOV R35, R37 ;  /* 0x0000002500237202 */ /* 0x000fe20000000f00 */
[----:B-12---:R-:W-:Y:S02]  /*2230*/  IMAD R4, R19, UR10, RZ ;  /* 0x0000000a13047c24 */ /* 0x006fe4000f8e02ff */
[----:B------:R-:W-:-:S04]  /*2240*/  IMAD.WIDE.U32 R34, R17, UR10, R34 ;  /* 0x0000000a11227c25 */ /* 0x000fc8000f8e0022 */
[----:B------:R-:W-:Y:S01]  /*2250*/  IMAD R17, R17, UR11, R4 ;  /* 0x0000000b11117c24 */ /* 0x000fe2000f8e0204 */
[----:B------:R-:W-:Y:S02]  /*2260*/  ULDC.64 UR10, c[0x0][0x210] ;  /* 0x00008400000a7ab9 */ /* 0x000fe40000000a00 */
[----:B------:R-:W-:Y:S02]  /*2270*/  LEA R4, P1, R34, UR10, 0x2 ;  /* 0x0000000a22047c11 */ /* 0x000fe4000f8210ff */
[----:B------:R-:W-:-:S04]  /*2280*/  IADD3 R17, R35, R17, RZ ;  /* 0x0000001123117210 */ /* 0x000fc80007ffe0ff */
[----:B------:R-:W-:-:S05]  /*2290*/  LEA.HI.X R5, R34, UR11, R17, 0x2, P1 ;  /* 0x0000000b22057c11 */ /* 0x000fca00088f1411 */
[----:B------:R3:W-:Y:S02]  /*22a0*/  STG.E.64 desc[UR8][R4.64], R12 ;  /* 0x0000000c04007986 */ /* 0x0007e4000c101b08 */
.L_x_4479:
[----:B------:R-:W-:Y:S05]  /*22b0*/  BSYNC B0 ;  /* 0x0000000000007941 */ /* 0x000fea0003800000 */
.L_x_4478:
[----:B-123--:R-:W1:Y:S01]  /*22c0*/  LDC R5, c[0x0][0x10] ;  /* 0x00000400ff057b82 */ /* 0x00ee620000000800 */
[----:B------:R-:W-:Y:S02]  /*22d0*/  IADD3 R0, R0, 0x1, RZ ;  /* 0x0000000100007810 */ /* 0x000fe40007ffe0ff */
[----:B-1----:R-:W-:-:S04]  /*22e0*/  IADD3 R32, R5, R32, RZ ;  /* 0x0000002005207210 */ /* 0x002fc80007ffe0ff */
[----:B------:R-:W-:-:S13]  /*22f0*/  ISETP.GE.AND P1, PT, R32, UR4, PT ;  /* 0x0000000420007c0c */ /* 0x000fda000bf26270 */
[----:B------:R-:W-:Y:S05]  /*2300*/  @!P1 BRA `(.L_x_4480) ;  /* 0xffffffdc00909947 */ /* 0x000fea000383ffff */
[----:B------:R-:W-:Y:S05]  /*2310*/  EXIT ;  /* 0x000000000000794d */ /* 0x000fea0003800000 */
.L_x_4481:
        /* <DEDUP_REMOVED lines=14> */
.L_x_5201:


//--------------------- .text._Z35group_norm_nhwc_fwd_one_pass_kernelI11Fp32IOFp32WLi128ELi56ELi448EEv26Group_norm_nhwc_fwd_params --------------------------
	.section	.text._Z35group_norm_nhwc_fwd_one_pass_kernelI11Fp32IOFp32WLi128ELi56ELi448EEv26Group_norm_nhwc_fwd_params,"ax",@progbits
	.align	128
        .global         _Z35group_norm_nhwc_fwd_one_pass_kernelI11Fp32IOFp32WLi128ELi56ELi448EEv26Group_norm_nhwc_fwd_params
        .type           _Z35group_norm_nhwc_fwd_one_pass_kernelI11Fp32IOFp32WLi128ELi56ELi448EEv26Group_norm_nhwc_fwd_params,@function
        .size           _Z35group_norm_nhwc_fwd_one_pass_kernelI11Fp32IOFp32WLi128ELi56ELi448EEv26Group_norm_nhwc_fwd_params,(.L_x_5202 - _Z35group_norm_nhwc_fwd_one_pass_kernelI11Fp32IOFp32WLi128ELi56ELi448EEv26Group_norm_nhwc_fwd_params)
        .other          _Z35group_norm_nhwc_fwd_one_pass_kernelI11Fp32IOFp32WLi128ELi56ELi448EEv26Group_norm_nhwc_fwd_params,@"STO_CUDA_ENTRY STV_DEFAULT"
_Z35group_norm_nhwc_fwd_one_pass_kernelI11Fp32IOFp32WLi128ELi56ELi448EEv26Group_norm_nhwc_fwd_params:
.text._Z35group_norm_nhwc_fwd_one_pass_kernelI11Fp32IOFp32WLi128ELi56ELi448EEv26Group_norm_nhwc_fwd_params:
        /* <DEDUP_REMOVED lines=10> */
[----:B------:R-:W-:Y:S01]  /*00a0*/  ULDC.64 UR8, c[0x0][0x218] ;  /* 0x0000860000087ab9 */ /* 0x000fe20000000a00 */
[----:B------:R-:W-:Y:S01]  /*00b0*/  R2UR UR11, R0 ;  /* 0x00000000000b72ca */ /* 0x000fe200000e0000 */
[----:B------:R-:W2:Y:S01]  /*00c0*/  S2R R42, SR_LANEID ;  /* 0x00000000002a7919 */ /* 0x000ea20000000000 */
[----:B------:R-:W-:Y:S01]  /*00d0*/  ISETP.NE.U32.AND P1, PT, RZ, UR8, PT ;  /* 0x00000008ff007c0c */ /* 0x000fe2000bf25070 */
[----:B------:R-:W-:Y:S01]  /*00e0*/  UMOV UR4, 0x400 ;  /* 0x0000040000047882 */ /* 0x000fe20000000000 */
[----:B------:R-:W-:Y:S01]  /*00f0*/  ULDC UR12, c[0x0][0x10] ;  /* 0x00000400000c7ab9 */ /* 0x000fe20000000800 */
[----:B------:R-:W-:Y:S01]  /*0100*/  ULDC.U8 UR13, c[0x0][0x28c] ;  /* 0x0000a300000d7ab9 */ /* 0x000fe20000000000 */
[----:B------:R-:W3:Y:S08]  /*0110*/  LDC R19, c[0x0][0x294] ;  /* 0x0000a500ff137b82 */ /* 0x000ef00000000800 */
[----:B------:R-:W4:Y:S01]  /*0120*/  S2UR UR6, SR_CgaCtaId ;  /* 0x00000000000679c3 */ /* 0x000f220000008800 */
[----:B0-----:R-:W-:-:S02]  /*0130*/  SHF.R.U32.HI R2, RZ, 0x2, R5 ;  /* 0x00000002ff027819 */ /* 0x001fc40000011605 */
[----:B-1----:R-:W-:Y:S02]  /*0140*/  LOP3.LUT P0, RZ, R5, UR10, RZ, 0xfc, !PT ;  /* 0x0000000a05ff7c12 */ /* 0x002fe4000f80fcff */
[----:B------:R-:W-:Y:S01]  /*0150*/  SHF.R.S32.HI R4, RZ, 0x1f, R5 ;  /* 0x0000001fff047819 */ /* 0x000fe20000011405 */
[----:B------:R-:W-:Y:S01]  /*0160*/  IMAD.WIDE.U32 R2, R2, 0x24924925, RZ ;  /* 0x2492492502027825 */ /* 0x000fe200078e00ff */
[----:B------:R-:W-:Y:S01]  /*0170*/  ISETP.NE.AND.EX P0, PT, RZ, UR9, !P0, P1 ;  /* 0x00000009ff007c0c */ /* 0x000fe2000c705310 */
[----:B------:R-:W-:Y:S01]  /*0180*/  ULDC.64 UR8, c[0x0][0x278] ;  /* 0x00009e0000087ab9 */ /* 0x000fe20000000a00 */
[----:B------:R-:W-:Y:S01]  /*0190*/  LEA.HI R4, R4, R5, RZ, 0x5 ;  /* 0x0000000504047211 */ /* 0x000fe200078f28ff */
[----:B---3--:R-:W-:Y:S01]  /*01a0*/  IMAD R19, R19, UR10, R3 ;  /* 0x0000000a13137c24 */ /* 0x008fe2000f8e0203 */
[----:B----4-:R-:W-:Y:S01]  /*01b0*/  ULEA UR4, UR6, UR4, 0x18 ;  /* 0x0000000406047291 */ /* 0x010fe2000f8ec03f */
[----:B------:R-:W-:Y:S01]  /*01c0*/  IMAD R36, R3, -0x1c, R5 ;  /* 0xffffffe403247824 */ /* 0x000fe200078e0205 */
[----:B------:R-:W-:-:S02]  /*01d0*/  ISETP.GE.U32.AND P4, PT, R5, 0x1c0, PT ;  /* 0x000001c00500780c */ /* 0x000fc40003f86070 */
[C---:B------:R-:W-:Y:S02]  /*01e0*/  IADD3 R30, R19.reuse, 0x10, RZ ;  /* 0x00000010131e7810 */ /* 0x040fe40007ffe0ff */
[C---:B------:R-:W-:Y:S02]  /*01f0*/  IADD3 R31, R19.reuse, 0x20, RZ ;  /* 0x00000020131f7810 */ /* 0x040fe40007ffe0ff */
[C---:B------:R-:W-:Y:S02]  /*0200*/  IADD3 R32, R19.reuse, 0x30, RZ ;  /* 0x0000003013207810 */ /* 0x040fe40007ffe0ff */
[C---:B------:R-:W-:Y:S02]  /*0210*/  IADD3 R34, R19.reuse, 0x70, RZ ;  /* 0x0000007013227810 */ /* 0x040fe40007ffe0ff */
[----:B------:R-:W-:Y:S02]  /*0220*/  ISETP.LT.U32.AND P1, PT, R19, UR8, PT ;  /* 0x0000000813007c0c */ /* 0x000fe4000bf21070 */
[----:B------:R-:W-:-:S02]  /*0230*/  SHF.R.S32.HI R33, RZ, 0x1f, R19 ;  /* 0x0000001fff217819 */ /* 0x000fc40000011413 */
[----:B------:R-:W-:Y:S02]  /*0240*/  ISETP.LT.U32.AND P2, PT, R30, UR8, PT ;  /* 0x000000081e007c0c */ /* 0x000fe4000bf41070 */
[----:B------:R-:W-:Y:S02]  /*0250*/  ISETP.LT.U32.AND P3, PT, R31, UR8, PT ;  /* 0x000000081f007c0c */ /* 0x000fe4000bf61070 */
[----:B------:R-:W-:Y:S02]  /*0260*/  SHF.R.S32.HI R35, RZ, 0x1f, R30 ;  /* 0x0000001fff237819 */ /* 0x000fe4000001141e */
[----:B------:R-:W-:Y:S02]  /*0270*/  SHF.R.S32.HI R37, RZ, 0x1f, R31 ;  /* 0x0000001fff257819 */ /* 0x000fe4000001141f */
[----:B------:R-:W-:Y:S02]  /*0280*/  ISETP.LT.U32.AND P5, PT, R32, UR8, PT ;  /* 0x0000000820007c0c */ /* 0x000fe4000bfa1070 */
[----:B------:R-:W-:-:S02]  /*0290*/  SHF.R.S32.HI R39, RZ, 0x1f, R32 ;  /* 0x0000001fff277819 */ /* 0x000fc40000011420 */
[----:B------:R-:W-:Y:S02]  /*02a0*/  SHF.R.S32.HI R4, RZ, 0x5, R4 ;  /* 0x00000005ff047819 */ /* 0x000fe40000011404 */
[----:B------:R-:W-:Y:S02]  /*02b0*/  SHF.L.U32 R36, R36, 0x1, RZ ;  /* 0x0000000124247819 */ /* 0x000fe400000006ff */
[----:B------:R-:W-:Y:S02]  /*02c0*/  SHF.R.S32.HI R41, RZ, 0x1f, R34 ;  /* 0x0000001fff297819 */ /* 0x000fe40000011422 */
[----:B------:R-:W-:Y:S02]  /*02d0*/  ISETP.LT.AND.EX P1, PT, R33, UR9, !P4, P1 ;  /* 0x0000000921007c0c */ /* 0x000fe4000e721310 */
[----:B------:R-:W-:Y:S02]  /*02e0*/  ISETP.LT.AND.EX P2, PT, R35, UR9, !P4, P2 ;  /* 0x0000000923007c0c */ /* 0x000fe4000e741320 */
[----:B------:R-:W-:-:S02]  /*02f0*/  ISETP.LT.AND.EX P3, PT, R37, UR9, !P4, P3 ;  /* 0x0000000925007c0c */ /* 0x000fc4000e761330 */
[----:B------:R-:W-:Y:S01]  /*0300*/  ISETP.LT.AND.EX P4, PT, R39, UR9, !P4, P5 ;  /* 0x0000000927007c0c */ /* 0x000fe2000e781350 */
[----:B------:R-:W-:Y:S01]  /*0310*/  ULDC.64 UR8, c[0x0][0x208] ;  /* 0x0000820000087ab9 */ /* 0x000fe20000000a00 */
[----:B------:R-:W-:Y:S01]  /*0320*/  LEA R38, R4, UR4, 0x3 ;  /* 0x0000000404267c11 */ /* 0x000fe2000f8e18ff */
[----:B--2---:R-:W-:-:S10]  /*0330*/  UMOV UR4, URZ ;  /* 0x0000003f00047c82 */ /* 0x004fd40008000000 */
.L_x_4518:
[----:B0-----:R-:W0:Y:S01]  /*0340*/  LDC R8, c[0x0][0x288] ;  /* 0x0000a200ff087b82 */ /* 0x001e220000000800 */
[----:B------:R-:W1:Y:S01]  /*0350*/  S2R R46, SR_TID.X ;  /* 0x00000000002e7919 */ /* 0x000e620000002100 */
[----:B------:R-:W-:Y:S01]  /*0360*/  ULDC.64 UR6, c[0x0][0x280] ;  /* 0x0000a00000067ab9 */ /* 0x000fe20000000a00 */
[----:B------:R-:W-:-:S05]  /*0370*/  ULDC.64 UR14, c[0x0][0x278] ;  /* 0x00009e00000e7ab9 */ /* 0x000fca0000000a00 */
[----:B------:R-:W2:Y:S08]  /*0380*/  @P1 LDC.64 R14, c[0x0][0x270] ;  /* 0x00009c00ff0e1b82 */ /* 0x000eb00000000a00 */
[----:B------:R-:W3:Y:S01]  /*0390*/  @P2 LDC.64 R20, c[0x0][0x270] ;  /* 0x00009c00ff142b82 */ /* 0x000ee20000000a00 */
[----:B0-----:R-:W-:-:S07]  /*03a0*/  IABS R5, R8 ;  /* 0x0000000800057213 */ /* 0x001fce0000000000 */
[----:B------:R-:W0:Y:S01]  /*03b0*/  @P3 LDC.64 R16, c[0x0][0x220] ;  /* 0x00008800ff103b82 */ /* 0x000e220000000a00 */
[----:B------:R-:W4:Y:S01]  /*03c0*/  I2F.RP R4, R5 ;  /* 0x0000000500047306 */ /* 0x000f220000209400 */
[----:B--2---:R-:W-:-:S04]  /*03d0*/  @P1 IMAD R10, R33, R14, RZ ;  /* 0x0000000e210a1224 */ /* 0x004fc800078e02ff */
[----:B------:R-:W-:Y:S02]  /*03e0*/  @P1 IMAD R25, R19, R15, R10 ;  /* 0x0000000f13191224 */ /* 0x000fe400078e020a */
[----:B------:R-:W2:Y:S01]  /*03f0*/  @P4 LDC.64 R10, c[0x0][0x270] ;  /* 0x00009c00ff0a4b82 */ /* 0x000ea20000000a00 */
[----:B---3--:R-:W-:Y:S01]  /*0400*/  @P2 IMAD R15, R35, R20, RZ ;  /* 0x00000014230f2224 */ /* 0x008fe200078e02ff */
[----:B----4-:R-:W3:Y:S03]  /*0410*/  MUFU.RCP R4, R4 ;  /* 0x0000000400047308 */ /* 0x010ee60000001000 */
[----:B------:R-:W-:Y:S01]  /*0420*/  @P2 IMAD R27, R30, R21, R15 ;  /* 0x000000151e1b2224 */ /* 0x000fe200078e020f */
[----:B---3--:R-:W-:-:S04]  /*0430*/  IADD3 R2, R4, 0xffffffe, RZ ;  /* 0x0ffffffe04027810 */ /* 0x008fc80007ffe0ff */
[----:B------:R3:W4:Y:S02]  /*0440*/  F2I.FTZ.U32.TRUNC.NTZ R3, R2 ;  /* 0x0000000200037305 */ /* 0x000724000021f000 */
[----:B---3--:R-:W-:Y:S01]  /*0450*/  HFMA2.MMA R2, -RZ, RZ, 0, 0 ;  /* 0x00000000ff027435 */ /* 0x008fe200000001ff */
[----:B----4-:R-:W-:-:S05]  /*0460*/  IADD3 R6, RZ, -R3, RZ ;  /* 0x80000003ff067210 */ /* 0x010fca0007ffe0ff */
[----:B------:R-:W-:Y:S01]  /*0470*/  IMAD R7, R6, R5, RZ ;  /* 0x0000000506077224 */ /* 0x000fe200078e02ff */
[----:B------:R-:W-:-:S03]  /*0480*/  IABS R6, UR11 ;  /* 0x0000000b00067c13 */ /* 0x000fc60008000000 */
[----:B------:R-:W-:Y:S01]  /*0490*/  IMAD.HI.U32 R3, R3, R7, R2 ;  /* 0x0000000703037227 */ /* 0x000fe200078e0002 */
[----:B------:R-:W-:-:S05]  /*04a0*/  LOP3.LUT R2, R8, UR11, RZ, 0x3c, !PT ;  /* 0x0000000b08027c12 */ /* 0x000fca000f8e3cff */
[----:B------:R-:W-:-:S05]  /*04b0*/  IMAD.HI.U32 R3, R3, R6, RZ ;  /* 0x0000000603037227 */ /* 0x000fca00078e00ff */
[----:B------:R-:W-:-:S05]  /*04c0*/  IADD3 R4, -R3, RZ, RZ ;  /* 0x000000ff03047210 */ /* 0x000fca0007ffe1ff */
[----:B------:R-:W-:Y:S01]  /*04d0*/  IMAD R4, R5, R4, R6 ;  /* 0x0000000405047224 */ /* 0x000fe200078e0206 */
[----:B------:R-:W-:-:S04]  /*04e0*/  SHF.R.S32.HI R6, RZ, 0x1f, R36 ;  /* 0x0000001fff067819 */ /* 0x000fc80000011424 */
[----:B------:R-:W-:-:S13]  /*04f0*/  ISETP.GT.U32.AND P5, PT, R5, R4, PT ;  /* 0x000000040500720c */ /* 0x000fda0003fa4070 */
[-C--:B------:R-:W-:Y:S02]  /*0500*/  @!P5 IADD3 R4, R4, -R5.reuse, RZ ;  /* 0x800000050404d210 */ /* 0x080fe40007ffe0ff */
[----:B------:R-:W-:Y:S02]  /*0510*/  @!P5 IADD3 R3, R3, 0x1, RZ ;  /* 0x000000010303d810 */ /* 0x000fe40007ffe0ff */
[----:B------:R-:W-:Y:S02]  /*0520*/  ISETP.GE.U32.AND P6, PT, R4, R5, PT ;  /* 0x000000050400720c */ /* 0x000fe40003fc6070 */
[----:B------:R-:W-:Y:S01]  /*0530*/  ISETP.GE.AND P5, PT, R2, RZ, PT ;  /* 0x000000ff0200720c */ /* 0x000fe20003fa6270 */
[----:B------:R-:W3:Y:S01]  /*0540*/  LDC R5, c[0x0][0x294] ;  /* 0x0000a500ff057b82 */ /* 0x000ee20000000800 */
[----:B-1----:R-:W-:-:S09]  /*0550*/  SHF.R.U32.HI R2, RZ, 0x2, R46 ;  /* 0x00000002ff027819 */ /* 0x002fd2000001162e */
[----:B------:R-:W-:Y:S02]  /*0560*/  @P6 IADD3 R3, R3, 0x1, RZ ;  /* 0x0000000103036810 */ /* 0x000fe40007ffe0ff */
[----:B------:R-:W-:Y:S02]  /*0570*/  ISETP.NE.AND P6, PT, R8, RZ, PT ;  /* 0x000000ff0800720c */ /* 0x000fe40003fc5270 */
[----:B------:R-:W-:Y:S01]  /*0580*/  MOV R7, R3 ;  /* 0x0000000300077202 */ /* 0x000fe20000000f00 */
[----:B------:R-:W-:-:S03]  /*0590*/  IMAD.WIDE.U32 R2, R2, 0x24924925, RZ ;  /* 0x2492492502027825 */ /* 0x000fc600078e00ff */
[----:B------:R-:W-:Y:S01]  /*05a0*/  @!P5 IADD3 R7, -R7, RZ, RZ ;  /* 0x000000ff0707d210 */ /* 0x000fe20007ffe1ff */
[----:B---3--:R-:W-:-:S06]  /*05b0*/  IMAD R40, R5, UR10, R3 ;  /* 0x0000000a05287c24 */ /* 0x008fcc000f8e0203 */
[----:B------:R-:W-:Y:S01]  /*05c0*/  @!P6 LOP3.LUT R7, RZ, R8, RZ, 0x33, !PT ;  /* 0x00000008ff07e212 */ /* 0x000fe200078e33ff */
[----:B------:R-:W1:Y:S03]  /*05d0*/  @P1 LDC.64 R4, c[0x0][0x220] ;  /* 0x00008800ff041b82 */ /* 0x000e660000000a00 */
[----:B------:R-:W-:Y:S02]  /*05e0*/  IADD3 R43, -R7, RZ, RZ ;  /* 0x000000ff072b7210 */ /* 0x000fe40007ffe1ff */
[----:B------:R-:W-:Y:S02]  /*05f0*/  SHF.R.S32.HI R3, RZ, 0x1f, R7 ;  /* 0x0000001fff037819 */ /* 0x000fe40000011407 */
[----:B------:R-:W-:Y:S01]  /*0600*/  IADD3 R22, R40, 0x40, RZ ;  /* 0x0000004028167810 */ /* 0x000fe20007ffe0ff */
[----:B------:R-:W-:Y:S02]  /*0610*/  IMAD R43, R8, R43, UR11 ;  /* 0x0000000b082b7e24 */ /* 0x000fe4000f8e022b */
[----:B------:R-:W-:Y:S01]  /*0620*/  IMAD R8, R3, UR6, RZ ;  /* 0x0000000603087c24 */ /* 0x000fe2000f8e02ff */
[----:B------:R-:W-:Y:S01]  /*0630*/  ISETP.GE.U32.AND P6, PT, R22, UR14, PT ;  /* 0x0000000e16007c0c */ /* 0x000fe2000bfc6070 */
[----:B------:R-:W-:Y:S01]  /*0640*/  IMAD R43, R43, 0x38, RZ ;  /* 0x000000382b2b7824 */ /* 0x000fe200078e02ff */
[----:B------:R-:W-:Y:S01]  /*0650*/  SHF.R.S32.HI R23, RZ, 0x1f, R22 ;  /* 0x0000001fff177819 */ /* 0x000fe20000011416 */
[----:B------:R-:W-:-:S02]  /*0660*/  IMAD R13, R7, UR7, R8 ;  /* 0x00000007070d7c24 */ /* 0x000fc4000f8e0208 */
[----:B------:R-:W3:Y:S01]  /*0670*/  @P3 LDC.64 R8, c[0x0][0x270] ;  /* 0x00009c00ff083b82 */ /* 0x000ee20000000a00 */
[----:B------:R-:W-:Y:S02]  /*0680*/  IADD3 R2, P5, R36, R43, RZ ;  /* 0x0000002b24027210 */ /* 0x000fe40007fbe0ff */
[----:B------:R-:W-:Y:S02]  /*0690*/  ISETP.GE.AND.EX P6, PT, R23, UR15, PT, P6 ;  /* 0x0000000f17007c0c */ /* 0x000fe4000bfc6360 */
[----:B------:R-:W-:Y:S02]  /*06a0*/  LEA.HI.X.SX32 R3, R43, R6, 0x1, P5 ;  /* 0x000000062b037211 */ /* 0x000fe400028f0eff */
[----:B------:R-:W-:Y:S01]  /*06b0*/  ISETP.LT.U32.AND P6, PT, R46, 0x1c0, !P6 ;  /* 0x000001c02e00780c */ /* 0x000fe200077c1070 */
[----:B------:R-:W-:Y:S02]  /*06c0*/  IMAD.WIDE.U32 R2, R7, UR6, R2 ;  /* 0x0000000607027c25 */ /* 0x000fe4000f8e0002 */
[----:B------:R-:W4:Y:S03]  /*06d0*/  @P2 LDC.64 R6, c[0x0][0x220] ;  /* 0x00008800ff062b82 */ /* 0x000f260000000a00 */
[----:B------:R-:W-:-:S02]  /*06e0*/  IADD3 R13, R3, R13, RZ ;  /* 0x0000000d030d7210 */ /* 0x000fc40007ffe0ff */
[-C--:B------:R-:W-:Y:S02]  /*06f0*/  @P1 MOV R12, R2.reuse ;  /* 0x00000002000c1202 */ /* 0x080fe40000000f00 */
[-C--:B------:R-:W-:Y:S02]  /*0700*/  @P2 MOV R24, R2.reuse ;  /* 0x0000000200182202 */ /* 0x080fe40000000f00 */
[----:B------:R-:W-:Y:S01]  /*0710*/  @P4 MOV R26, R2 ;  /* 0x00000002001a4202 */ /* 0x000fe20000000f00 */
[----:B------:R-:W-:Y:S02]  /*0720*/  @P1 IMAD.WIDE.U32 R18, R19, R14, R12 ;  /* 0x0000000e13121225 */ /* 0x000fe400078e000c */
[----:B------:R-:W5:Y:S03]  /*0730*/  @P6 LDC.64 R14, c[0x0][0x270] ;  /* 0x00009c00ff0e6b82 */ /* 0x000f660000000a00 */
[----:B------:R-:W-:-:S02]  /*0740*/  @P1 IADD3 R19, R19, R25, RZ ;  /* 0x0000001913131210 */ /* 0x000fc40007ffe0ff */
[----:B------:R-:W-:Y:S02]  /*0750*/  @P2 MOV R25, R13 ;  /* 0x0000000d00192202 */ /* 0x000fe40000000f00 */
[----:B-1----:R-:W-:Y:S01]  /*0760*/  @P1 LEA R4, P5, R18, R4, 0x2 ;  /* 0x0000000412041211 */ /* 0x002fe200078a10ff */
[----:B------:R-:W-:-:S03]  /*0770*/  @P2 IMAD.WIDE.U32 R20, R30, R20, R24 ;  /* 0x000000141e142225 */ /* 0x000fc600078e0018 */
[----:B------:R-:W-:Y:S02]  /*0780*/  @P1 LEA.HI.X R5, R18, R5, R19, 0x2, P5 ;  /* 0x0000000512051211 */ /* 0x000fe400028f1413 */
[----:B------:R-:W1:Y:S01]  /*0790*/  @P4 LDC.64 R18, c[0x0][0x220] ;  /* 0x00008800ff124b82 */ /* 0x000e620000000a00 */
[----:B---3--:R-:W-:Y:S01]  /*07a0*/  @P3 IMAD R24, R37, R8, RZ ;  /* 0x0000000825183224 */ /* 0x008fe200078e02ff */
[----:B------:R-:W-:Y:S02]  /*07b0*/  @P2 IADD3 R21, R21, R27, RZ ;  /* 0x0000001b15152210 */ /* 0x000fe40007ffe0ff */
[C---:B----4-:R-:W-:Y:S01]  /*07c0*/  @P2 LEA R6, P5, R20.reuse, R6, 0x2 ;  /* 0x0000000614062211 */ /* 0x050fe200078a10ff */
[----:B------:R-:W-:Y:S01]  /*07d0*/  @P3 IMAD R9, R31, R9, R24 ;  /* 0x000000091f093224 */ /* 0x000fe200078e0218 */
[----:B------:R-:W-:Y:S02]  /*07e0*/  @P3 MOV R24, R2 ;  /* 0x0000000200183202 */ /* 0x000fe40000000f00 */
[----:B------:R-:W-:-:S02]  /*07f0*/  @P2 LEA.HI.X R7, R20, R7, R21, 0x2, P5 ;  /* 0x0000000714072211 */ /* 0x000fc400028f1415 */
[----:B------:R-:W3:Y:S01]  /*0800*/  @P6 LDC.64 R20, c[0x0][0x220] ;  /* 0x00008800ff146b82 */ /* 0x000ee20000000a00 */
[-C--:B------:R-:W-:Y:S01]  /*0810*/  @P3 MOV R25, R13.reuse ;  /* 0x0000000d00193202 */ /* 0x080fe20000000f00 */
[----:B-----5:R-:W-:Y:S01]  /*0820*/  @P6 IMAD R23, R23, R14, RZ ;  /* 0x0000000e17176224 */ /* 0x020fe200078e02ff */
[----:B------:R-:W-:Y:S01]  /*0830*/  @P4 MOV R27, R13 ;  /* 0x0000000d001b4202 */ /* 0x000fe20000000f00 */
[----:B------:R-:W-:-:S04]  /*0840*/  @P3 IMAD.WIDE.U32 R24, R31, R8, R24 ;  /* 0x000000081f183225 */ /* 0x000fc800078e0018 */
[-C--:B--2---:R-:W-:Y:S01]  /*0850*/  @P4 IMAD R8, R39, R10.reuse, RZ ;  /* 0x0000000a27084224 */ /* 0x084fe200078e02ff */
[----:B------:R-:W-:Y:S01]  /*0860*/  @P3 IADD3 R9, R25, R9, RZ ;  /* 0x0000000919093210 */ /* 0x000fe20007ffe0ff */
[----:B------:R-:W-:Y:S01]  /*0870*/  @P4 IMAD.WIDE.U32 R26, R32, R10, R26 ;  /* 0x0000000a201a4225 */ /* 0x000fe200078e001a */
[----:B------:R-:W-:Y:S02]  /*0880*/  @P6 MOV R10, R2 ;  /* 0x00000002000a6202 */ /* 0x000fe40000000f00 */
[----:B------:R-:W-:Y:S01]  /*0890*/  IADD3 R25, R40, 0x50, RZ ;  /* 0x0000005028197810 */ /* 0x000fe20007ffe0ff */
[----:B------:R-:W-:Y:S01]  /*08a0*/  @P4 IMAD R29, R32, R11, R8 ;  /* 0x0000000b201d4224 */ /* 0x000fe200078e0208 */
[----:B------:R-:W-:Y:S01]  /*08b0*/  @P6 MOV R11, R13 ;  /* 0x0000000d000b6202 */ /* 0x000fe20000000f00 */
[----:B------:R-:W-:Y:S01]  /*08c0*/  @P6 IMAD R23, R22, R15, R23 ;  /* 0x0000000f16176224 */ /* 0x000fe200078e0217 */
[----:B0-----:R-:W-:Y:S01]  /*08d0*/  @P3 LEA R8, P5, R24, R16, 0x2 ;  /* 0x0000001018083211 */ /* 0x001fe200078a10ff */
[----:B------:R-:W-:-:S03]  /*08e0*/  @P6 IMAD.WIDE.U32 R14, R22, R14, R10 ;  /* 0x0000000e160e6225 */ /* 0x000fc600078e000a */
[----:B------:R-:W-:Y:S02]  /*08f0*/  @P3 LEA.HI.X R9, R24, R17, R9, 0x2, P5 ;  /* 0x0000001118093211 */ /* 0x000fe400028f1409 */
[----:B------:R-:W-:Y:S02]  /*0900*/  @P4 IADD3 R11, R27, R29, RZ ;  /* 0x0000001d1b0b4210 */ /* 0x000fe40007ffe0ff */
[C---:B-1----:R-:W-:Y:S02]  /*0910*/  @P4 LEA R10, P5, R26.reuse, R18, 0x2 ;  /* 0x000000121a0a4211 */ /* 0x042fe400078a10ff */
[----:B------:R-:W-:Y:S02]  /*0920*/  @P6 IADD3 R15, R15, R23, RZ ;  /* 0x000000170f0f6210 */ /* 0x000fe40007ffe0ff */
[----:B------:R-:W-:Y:S02]  /*0930*/  @P4 LEA.HI.X R11, R26, R19, R11, 0x2, P5 ;  /* 0x000000131a0b4211 */ /* 0x000fe400028f140b */
[----:B---3--:R-:W-:-:S04]  /*0940*/  @P6 LEA R20, P5, R14, R20, 0x2 ;  /* 0x000000140e146211 */ /* 0x008fc800078a10ff */
[----:B------:R-:W-:Y:S02]  /*0950*/  @P6 LEA.HI.X R21, R14, R21, R15, 0x2, P5 ;  /* 0x000000150e156211 */ /* 0x000fe400028f140f */
        /* <DEDUP_REMOVED lines=11> */
[----:B------:R-:W-:Y:S02]  /*0a10*/  CS2R R14, SRZ ;  /* 0x00000000000e7805 */ /* 0x000fe4000001ff00 */
[----:B------:R-:W-:Y:S02]  /*0a20*/  IADD3 R25, R40, 0x60, RZ ;  /* 0x0000006028197810 */ /* 0x000fe40007ffe0ff */
[----:B------:R-:W-:Y:S02]  /*0a30*/  @P5 IADD3 R17, R17, R19, RZ ;  /* 0x0000001311115210 */ /* 0x000fe40007ffe0ff */
[----:B------:R0:W2:Y:S01]  /*0a40*/  @P6 LDG.E.64 R14, desc[UR8][R20.64] ;  /* 0x00000008140e6981 */ /* 0x0000a2000c1e1b00 */
[----:B-1----:R-:W-:-:S04]  /*0a50*/  @P5 LEA R22, P6, R16, R22, 0x2 ;  /* 0x0000001610165211 */ /* 0x002fc800078c10ff */
[----:B------:R-:W-:Y:S02]  /*0a60*/  @P5 LEA.HI.X R23, R16, R23, R17, 0x2, P6 ;  /* 0x0000001710175211 */ /* 0x000fe400030f1411 */
[----:B------:R-:W-:Y:S02]  /*0a70*/  ISETP.GE.U32.AND P6, PT, R25, UR14, PT ;  /* 0x0000000e19007c0c */ /* 0x000fe4000bfc6070 */
[----:B------:R-:W-:-:S04]  /*0a80*/  SHF.R.S32.HI R17, RZ, 0x1f, R25 ;  /* 0x0000001fff117819 */ /* 0x000fc80000011419 */
[----:B------:R-:W-:-:S04]  /*0a90*/  ISETP.GE.AND.EX P6, PT, R17, UR15, PT, P6 ;  /* 0x0000000f11007c0c */ /* 0x000fc8000bfc6360 */
[----:B------:R-:W-:-:S13]  /*0aa0*/  ISETP.LT.U32.AND P6, PT, R46, 0x1c0, !P6 ;  /* 0x000001c02e00780c */ /* 0x000fda00077c1070 */
[----:B------:R-:W1:Y:S01]  /*0ab0*/  @P6 LDC.64 R26, c[0x0][0x270] ;  /* 0x00009c00ff1a6b82 */ /* 0x000e620000000a00 */
[----:B------:R-:W-:Y:S02]  /*0ac0*/  @P6 MOV R18, R2 ;  /* 0x0000000200126202 */ /* 0x000fe40000000f00 */
[----:B------:R-:W-:-:S05]  /*0ad0*/  @P6 MOV R19, R13 ;  /* 0x0000000d00136202 */ /* 0x000fca0000000f00 */
[----:B------:R-:W3:Y:S01]  /*0ae0*/  @P6 LDC.64 R44, c[0x0][0x220] ;  /* 0x00008800ff2c6b82 */ /* 0x000ee20000000a00 */
[-C--:B-1----:R-:W-:Y:S02]  /*0af0*/  @P6 IMAD R16, R17, R26.reuse, RZ ;  /* 0x0000001a11106224 */ /* 0x082fe400078e02ff */
[----:B------:R-:W-:-:S04]  /*0b00*/  @P6 IMAD.WIDE.U32 R18, R25, R26, R18 ;  /* 0x0000001a19126225 */ /* 0x000fc800078e0012 */
[----:B0-----:R-:W-:Y:S01]  /*0b10*/  @P6 IMAD R21, R25, R27, R16 ;  /* 0x0000001b19156224 */ /* 0x001fe200078e0210 */
[----:B------:R-:W-:-:S04]  /*0b20*/  CS2R R16, SRZ ;  /* 0x0000000000107805 */ /* 0x000fc8000001ff00 */
[----:B------:R-:W-:Y:S02]  /*0b30*/  @P6 IADD3 R19, R19, R21, RZ ;  /* 0x0000001513136210 */ /* 0x000fe40007ffe0ff */
[----:B------:R0:W4:Y:S01]  /*0b40*/  @P5 LDG.E.64 R16, desc[UR8][R22.64] ;  /* 0x0000000816105981 */ /* 0x000122000c1e1b00 */
[C---:B---3--:R-:W-:Y:S02]  /*0b50*/  @P6 LEA R44, P5, R18.reuse, R44, 0x2 ;  /* 0x0000002c122c6211 */ /* 0x048fe400078a10ff */
[----:B------:R-:W-:Y:S02]  /*0b60*/  CS2R R20, SRZ ;  /* 0x0000000000147805 */ /* 0x000fe4000001ff00 */
[----:B------:R-:W-:Y:S02]  /*0b70*/  @P6 LEA.HI.X R45, R18, R45, R19, 0x2, P5 ;  /* 0x0000002d122d6211 */ /* 0x000fe400028f1413 */
[----:B------:R-:W-:Y:S02]  /*0b80*/  CS2R R18, SRZ ;  /* 0x0000000000127805 */ /* 0x000fe4000001ff00 */
[----:B------:R-:W-:Y:S01]  /*0b90*/  ISETP.GE.U32.AND P5, PT, R34, UR14, PT ;  /* 0x0000000e22007c0c */ /* 0x000fe2000bfa6070 */
[----:B------:R-:W3:Y:S03]  /*0ba0*/  @P2 LDG.E.64 R20, desc[UR8][R6.64] ;  /* 0x0000000806142981 */ /* 0x000ee6000c1e1b00 */
[----:B------:R-:W-:Y:S01]  /*0bb0*/  ISETP.GE.AND.EX P5, PT, R41, UR15, PT, P5 ;  /* 0x0000000f29007c0c */ /* 0x000fe2000bfa6350 */
[----:B------:R1:W5:Y:S03]  /*0bc0*/  @P1 LDG.E.64 R18, desc[UR8][R4.64] ;  /* 0x0000000804121981 */ /* 0x000366000c1e1b00 */
[----:B------:R-:W-:-:S13]  /*0bd0*/  ISETP.LT.U32.AND P5, PT, R46, 0x1c0, !P5 ;  /* 0x000001c02e00780c */ /* 0x000fda0006fa1070 */
[----:B------:R-:W1:Y:S01]  /*0be0*/  @P5 LDC.64 R48, c[0x0][0x270] ;  /* 0x00009c00ff305b82 */ /* 0x000e620000000a00 */
[----:B0-----:R-:W-:Y:S02]  /*0bf0*/  CS2R R22, SRZ ;  /* 0x0000000000167805 */ /* 0x001fe4000001ff00 */
[----:B------:R-:W-:Y:S02]  /*0c00*/  CS2R R24, SRZ ;  /* 0x0000000000187805 */ /* 0x000fe4000001ff00 */
[----:B-1----:R-:W-:Y:S02]  /*0c10*/  @P5 MOV R4, R2 ;  /* 0x0000000200045202 */ /* 0x002fe40000000f00 */
[----:B------:R-:W2:Y:S01]  /*0c20*/  @P3 LDG.E.64 R22, desc[UR8][R8.64] ;  /* 0x0000000808163981 */ /* 0x000ea2000c1e1b00 */
[----:B------:R-:W0:Y:S01]  /*0c30*/  @P5 LDC.64 R28, c[0x0][0x220] ;  /* 0x00008800ff1c5b82 */ /* 0x000e220000000a00 */
[----:B------:R-:W-:Y:S02]  /*0c40*/  @P5 MOV R5, R13 ;  /* 0x0000000d00055202 */ /* 0x000fe40000000f00 */
[----:B------:R3:W4:Y:S01]  /*0c50*/  @P4 LDG.E.64 R24, desc[UR8][R10.64] ;  /* 0x000000080a184981 */ /* 0x000722000c1e1b00 */
[----:B------:R-:W-:-:S04]  /*0c60*/  @P5 IMAD R26, R41, R48, RZ ;  /* 0x00000030291a5224 */ /* 0x000fc800078e02ff */
[C---:B------:R-:W-:Y:S01]  /*0c70*/  @P5 IMAD R47, R34.reuse, R49, R26 ;  /* 0x00000031222f5224 */ /* 0x040fe200078e021a */
[----:B------:R-:W-:Y:S01]  /*0c80*/  CS2R R26, SRZ ;  /* 0x00000000001a7805 */ /* 0x000fe2000001ff00 */
[----:B------:R-:W-:-:S05]  /*0c90*/  @P5 IMAD.WIDE.U32 R4, R34, R48, R4 ;  /* 0x0000003022045225 */ /* 0x000fca00078e0004 */
[----:B------:R-:W4:Y:S01]  /*0ca0*/  @P6 LDG.E.64 R26, desc[UR8][R44.64] ;  /* 0x000000082c1a6981 */ /* 0x000f22000c1e1b00 */
[----:B------:R-:W-:Y:S02]  /*0cb0*/  @P5 IADD3 R5, R5, R47, RZ ;  /* 0x0000002f05055210 */ /* 0x000fe40007ffe0ff */
[----:B0-----:R-:W-:-:S04]  /*0cc0*/  @P5 LEA R6, P6, R4, R28, 0x2 ;  /* 0x0000001c04065211 */ /* 0x001fc800078c10ff */
[----:B------:R-:W-:Y:S02]  /*0cd0*/  @P5 LEA.HI.X R7, R4, R29, R5, 0x2, P6 ;  /* 0x0000001d04075211 */ /* 0x000fe400030f1405 */
[----:B------:R-:W-:-:S06]  /*0ce0*/  CS2R R28, SRZ ;  /* 0x00000000001c7805 */ /* 0x000fcc000001ff00 */
[----:B------:R0:W4:Y:S01]  /*0cf0*/  @P5 LDG.E.64 R28, desc[UR8][R6.64] ;  /* 0x00000008061c5981 */ /* 0x000122000c1e1b00 */
[C---:B------:R-:W-:Y:S02]  /*0d00*/  ISETP.GT.AND P5, PT, R42.reuse, 0x1e, PT ;  /* 0x0000001e2a00780c */ /* 0x040fe40003fa4270 */
[----:B------:R-:W-:Y:S01]  /*0d10*/  ISETP.NE.AND P6, PT, R42, RZ, PT ;  /* 0x000000ff2a00720c */ /* 0x000fe20003fc5270 */
[----:B------:R-:W-:Y:S01]  /*0d20*/  BSSY B0, `(.L_x_4482) ;  /* 0x000006b000007945 */ /* 0x000fe20003800000 */
[----:B---3--:R-:W-:Y:S01]  /*0d30*/  FMUL.FTZ R11, R21, R21 ;  /* 0x00000015150b7220 */ /* 0x008fe20000410000 */
[----:B-----5:R-:W-:Y:S01]  /*0d40*/  FMUL.FTZ R5, R19, R19 ;  /* 0x0000001313057220 */ /* 0x020fe20000410000 */
[----:B------:R-:W-:-:S03]  /*0d50*/  FADD.FTZ R4, R18, R19 ;  /* 0x0000001312047221 */ /* 0x000fc60000010000 */
[----:B------:R-:W-:Y:S01]  /*0d60*/  FFMA.FTZ R5, R18, R18, R5 ;  /* 0x0000001212057223 */ /* 0x000fe20000010005 */
[C---:B------:R-:W-:Y:S01]  /*0d70*/  FFMA.FTZ R8, R20.reuse, R20, R11 ;  /* 0x0000001414087223 */ /* 0x040fe2000001000b */
[----:B------:R-:W-:Y:S01]  /*0d80*/  FADD.FTZ R9, R20, R21 ;  /* 0x0000001514097221 */ /* 0x000fe20000010000 */
[----:B------:R-:W-:Y:S01]  /*0d90*/  FADD.FTZ R4, RZ, R4 ;  /* 0x00000004ff047221 */ /* 0x000fe20000010000 */
[----:B------:R-:W-:-:S03]  /*0da0*/  FADD.FTZ R5, RZ, R5 ;  /* 0x00000005ff057221 */ /* 0x000fc60000010000 */
[----:B------:R-:W-:Y:S01]  /*0db0*/  FADD.FTZ R4, R4, R9 ;  /* 0x0000000904047221 */ /* 0x000fe20000010000 */
[----:B------:R-:W-:Y:S01]  /*0dc0*/  FADD.FTZ R5, R5, R8 ;  /* 0x0000000805057221 */ /* 0x000fe20000010000 */
[----:B--2---:R-:W-:Y:S01]  /*0dd0*/  FMUL.FTZ R11, R23, R23 ;  /* 0x00000017170b7220 */ /* 0x004fe20000410000 */
[----:B0-----:R-:W-:-:S03]  /*0de0*/  FADD.FTZ R7, R22, R23 ;  /* 0x0000001716077221 */ /* 0x001fc60000010000 */
[----:B------:R-:W-:Y:S01]  /*0df0*/  FFMA.FTZ R6, R22, R22, R11 ;  /* 0x0000001616067223 */ /* 0x000fe2000001000b */
[----:B----4-:R-:W-:Y:S01]  /*0e00*/  FMUL.FTZ R9, R25, R25 ;  /* 0x0000001919097220 */ /* 0x010fe20000410000 */
[----:B------:R-:W-:Y:S01]  /*0e10*/  FADD.FTZ R4, R4, R7 ;  /* 0x0000000704047221 */ /* 0x000fe20000010000 */
[C---:B------:R-:W-:Y:S01]  /*0e20*/  FADD.FTZ R7, R24.reuse, R25 ;  /* 0x0000001918077221 */ /* 0x040fe20000010000 */
[----:B------:R-:W-:Y:S01]  /*0e30*/  FADD.FTZ R5, R5, R6 ;  /* 0x0000000605057221 */ /* 0x000fe20000010000 */
[----:B------:R-:W-:Y:S01]  /*0e40*/  FFMA.FTZ R6, R24, R24, R9 ;  /* 0x0000001818067223 */ /* 0x000fe20000010009 */
[----:B------:R-:W-:Y:S01]  /*0e50*/  FMUL.FTZ R9, R15, R15 ;  /* 0x0000000f0f097220 */ /* 0x000fe20000410000 */
        /* <DEDUP_REMOVED lines=8> */
[----:B------:R-:W-:-:S02]  /*0ee0*/  FFMA.FTZ R6, R16, R16, R9 ;  /* 0x0000001010067223 */ /* 0x000fc40000010009 */
[----:B------:R-:W-:Y:S02]  /*0ef0*/  FADD.FTZ R4, R4, R7 ;  /* 0x0000000704047221 */ /* 0x000fe40000010000 */
[----:B------:R-:W-:Y:S01]  /*0f00*/  FADD.FTZ R5, R5, R6 ;  /* 0x0000000605057221 */ /* 0x000fe20000010000 */
[----:B------:R-:W-:Y:S01]  /*0f10*/  FMUL.FTZ R9, R27, R27 ;  /* 0x0000001b1b097220 */ /* 0x000fe20000410000 */
[----:B------:R-:W-:-:S03]  /*0f20*/  FADD.FTZ R7, R26, R27 ;  /* 0x0000001b1a077221 */ /* 0x000fc60000010000 */
[----:B------:R-:W-:Y:S01]  /*0f30*/  FFMA.FTZ R6, R26, R26, R9 ;  /* 0x0000001a1a067223 */ /* 0x000fe20000010009 */
[----:B------:R-:W-:-:S03]  /*0f40*/  FADD.FTZ R4, R4, R7 ;  /* 0x0000000704047221 */ /* 0x000fc60000010000 */
[----:B------:R-:W-:Y:S01]  /*0f50*/  FADD.FTZ R5, R5, R6 ;  /* 0x0000000605057221 */ /* 0x000fe20000010000 */
[----:B------:R-:W-:Y:S01]  /*0f60*/  FMUL.FTZ R9, R29, R29 ;  /* 0x0000001d1d097220 */ /* 0x000fe20000410000 */
[----:B------:R-:W-:-:S03]  /*0f70*/  FADD.FTZ R7, R28, R29 ;  /* 0x0000001d1c077221 */ /* 0x000fc60000010000 */
[----:B------:R-:W-:Y:S01]  /*0f80*/  FFMA.FTZ R6, R28, R28, R9 ;  /* 0x0000001c1c067223 */ /* 0x000fe20000010009 */
[----:B------:R-:W-:-:S03]  /*0f90*/  FADD.FTZ R4, R4, R7 ;  /* 0x0000000704047221 */ /* 0x000fc60000010000 */
[----:B------:R-:W-:Y:S02]  /*0fa0*/  FADD.FTZ R5, R5, R6 ;  /* 0x0000000605057221 */ /* 0x000fe40000010000 */
        /* <DEDUP_REMOVED lines=34> */
[----:B------:R-:W0:Y:S01]  /*11d0*/  LDS.128 R8, [UR6+0x20] ;  /* 0x00002006ff087984 */ /* 0x000e220008000c00 */
[----:B-1----:R-:W-:Y:S01]  /*11e0*/  FADD.FTZ R7, R44, R4 ;  /* 0x000000042c077221 */ /* 0x002fe20000010000 */
        /* <DEDUP_REMOVED lines=30> */
.L_x_4483:
[----:B------:R-:W-:Y:S05]  /*13d0*/  BSYNC B0 ;  /* 0x0000000000007941 */ /* 0x000fea0003800000 */
.L_x_4482:
[----:B------:R-:W1:Y:S02]  /*13e0*/  LDC R6, c[0x0][0xc] ;  /* 0x00000300ff067b82 */ /* 0x000e640000000800 */
[----:B-1----:R-:W-:-:S13]  /*13f0*/  ISETP.GE.U32.AND P6, PT, R6, 0x2, PT ;  /* 0x000000020600780c */ /* 0x002fda0003fc6070 */
[----:B------:R-:W-:Y:S05]  /*1400*/  @!P6 BRA `(.L_x_4484) ;  /* 0x0000001000a0e947 */ /* 0x000fea0003800000 */
[----:B------:R-:W1:Y:S01]  /*1410*/  LDC.64 R8, c[0x0][0x240] ;  /* 0x00009000ff087b82 */ /* 0x000e620000000a00 */
[----:B------:R-:W-:-:S04]  /*1420*/  ULOP3.LUT UR6, UR4, 0x1, URZ, 0xc0, !UPT ;  /* 0x0000000104067892 */ /* 0x000fc8000f8ec03f */
[----:B------:R-:W-:-:S03]  /*1430*/  UIMAD UR6, UR6, UR12, URZ ;  /* 0x0000000c060672a4 */ /* 0x000fc6000f8e023f */
[----:B------:R-:W2:Y:S03]  /*1440*/  LDC.64 R4, c[0x0][0x248] ;  /* 0x00009200ff047b82 */ /* 0x000ea60000000a00 */
[----:B------:R-:W-:-:S05]  /*1450*/  IADD3 R7, R0, UR6, RZ ;  /* 0x0000000600077c10 */ /* 0x000fca000fffe0ff */
[----:B-1----:R-:W-:-:S04]  /*1460*/  IMAD.WIDE.U32 R8, R7, 0x4, R8 ;  /* 0x0000000407087825 */ /* 0x002fc800078e0008 */
[----:B------:R-:W-:-:S05]  /*1470*/  IMAD R7, R6, UR6, RZ ;  /* 0x0000000606077c24 */ /* 0x000fca000f8e02ff */
[----:B------:R-:W-:-:S05]  /*1480*/  SHF.L.U32 R7, R7, 0x1, RZ ;  /* 0x0000000107077819 */ /* 0x000fca00000006ff */
[----:B--2---:R-:W-:Y:S01]  /*1490*/  IMAD.WIDE R4, R7, 0x4, R4 ;  /* 0x0000000407047825 */ /* 0x004fe200078e0204 */
[----:B------:R-:W-:Y:S06]  /*14a0*/  @P5 BRA `(.L_x_4485) ;  /* 0x00000000005c5947 */ /* 0x000fec0003800000 */
[----:B------:R-:W1:Y:S01]  /*14b0*/  S2R R11, SR_CTAID.X ;  /* 0x00000000000b7919 */ /* 0x000e620000002500 */
[----:B------:R-:W2:Y:S01]  /*14c0*/  S2UR UR6, SR_CTAID.Y ;  /* 0x00000000000679c3 */ /* 0x000ea20000002600 */
[----:B------:R-:W-:-:S06]  /*14d0*/  ULOP3.LUT UP0, URZ, UR4, 0x2, URZ, 0xc0, !UPT ;  /* 0x00000002043f7892 */ /* 0x000fcc000f80c03f */
[----:B------:R-:W-:-:S04]  /*14e0*/  PLOP3.LUT P6, PT, PT, PT, UP0, 0x80, 0x0 ;  /* 0x000000000000781c */ /* 0x000fc80003fcf008 */
[----:B------:R-:W-:-:S04]  /*14f0*/  SEL R46, R6, RZ, !P6 ;  /* 0x000000ff062e7207 */ /* 0x000fc80007000000 */
[----:B------:R-:W-:Y:S02]  /*1500*/  ISETP.NE.AND P6, PT, R46, -0x1, PT ;  /* 0xffffffff2e00780c */ /* 0x000fe40003fc5270 */
[----:B--2---:R-:W-:Y:S01]  /*1510*/  MOV R0, UR6 ;  /* 0x0000000600007c02 */ /* 0x004fe20008000f00 */
[----:B------:R-:W-:Y:S02]  /*1520*/  UMOV UR6, 0xffffffff ;  /* 0xffffffff00067882 */ /* 0x000fe40000000000 */
[----:B------:R-:W-:Y:S02]  /*1530*/  USEL UR6, UR6, 0x1, UP0 ;  /* 0x0000000106067887 */ /* 0x000fe40008000000 */
[----:B-1----:R-:W-:-:S04]  /*1540*/  IMAD R11, R11, UR12, R0 ;  /* 0x0000000c0b0b7c24 */ /* 0x002fc8000f8e0200 */
        /* <DEDUP_REMOVED lines=8> */
.L_x_4486:
[----:B-1----:R-:W2:Y:S04]  /*15d0*/  LDG.E.STRONG.GPU R7, desc[UR8][R8.64] ;  /* 0x0000000808077981 */ /* 0x002ea8000c1ef900 */
[----:B--2---:R-:W-:Y:S01]  /*15e0*/  CCTL.IVALL ;  /* 0x00000000ff00798f */ /* 0x004fe20002000000 */
[----:B------:R-:W-:Y:S05]  /*15f0*/  YIELD ;  /* 0x0000000000007946 */ /* 0x000fea0003800000 */
[----:B------:R-:W-:-:S13]  /*1600*/  ISETP.NE.AND P6, PT, R7, R46, PT ;  /* 0x0000002e0700720c */ /* 0x000fda0003fc5270 */
[----:B------:R-:W-:Y:S05]  /*1610*/  @P6 BRA `(.L_x_4486) ;  /* 0xfffffffc00ec6947 */ /* 0x000fea000383ffff */
.L_x_4485:
[----:B------:R-:W-:Y:S01]  /*1620*/  ISETP.NE.AND P6, PT, R6, RZ, PT ;  /* 0x000000ff0600720c */ /* 0x000fe20003fc5270 */
[----:B------:R-:W-:Y:S05]  /*1630*/  WARPSYNC.ALL ;  /* 0x0000000000007948 */ /* 0x000fea0003800000 */
[----:B------:R-:W-:Y:S07]  /*1640*/  BAR.SYNC.DEFER_BLOCKING 0x0 ;  /* 0x0000000000007b1d */ /* 0x000fee0000010000 */
[----:B------:R-:W-:Y:S05]  /*1650*/  @!P6 BRA `(.L_x_4484) ;  /* 0x00000010000ce947 */ /* 0x000fea0003800000 */
[----:B-1----:R-:W-:-:S04]  /*1660*/  IADD3 R7, R6, -0x1, RZ ;  /* 0xffffffff06077810 */ /* 0x002fc80007ffe0ff */
[----:B------:R-:W-:Y:S01]  /*1670*/  ISETP.GE.U32.AND P6, PT, R7, 0x3, PT ;  /* 0x000000030700780c */ /* 0x000fe20003fc6070 */
[----:B------:R-:W-:-:S12]  /*1680*/  HFMA2.MMA R7, -RZ, RZ, 0, 0 ;  /* 0x00000000ff077435 */ /* 0x000fd800000001ff */
[----:B------:R-:W-:Y:S05]  /*1690*/  @!P6 BRA `(.L_x_4487) ;  /* 0x0000000c007ce947 */ /* 0x000fea0003800000 */
[----:B------:R-:W-:-:S04]  /*16a0*/  LOP3.LUT R7, R6, 0x3, RZ, 0xc0, !PT ;  /* 0x0000000306077812 */ /* 0x000fc800078ec0ff */
[----:B------:R-:W-:-:S04]  /*16b0*/  IADD3 R7, -R7, R6, RZ ;  /* 0x0000000607077210 */ /* 0x000fc80007ffe1ff */
[C---:B------:R-:W-:Y:S02]  /*16c0*/  ISETP.GT.AND P6, PT, R7.reuse, RZ, PT ;  /* 0x000000ff0700720c */ /* 0x040fe40003fc4270 */
[----:B------:R-:W-:Y:S02]  /*16d0*/  R2UR UR6, R7 ;  /* 0x00000000070672ca */ /* 0x000fe400000e0000 */
[----:B------:R-:W-:-:S09]  /*16e0*/  MOV R7, RZ ;  /* 0x000000ff00077202 */ /* 0x000fd20000000f00 */
[----:B------:R-:W-:Y:S05]  /*16f0*/  @!P6 BRA `(.L_x_4488) ;  /* 0x0000000800e8e947 */ /* 0x000fea0003800000 */
[----:B------:R-:W-:-:S06]  /*1700*/  UISETP.GT.AND UP0, UPT, UR6, 0xc, UPT ;  /* 0x0000000c0600788c */ /* 0x000fcc000bf04270 */
[----:B------:R-:W-:Y:S01]  /*1710*/  PLOP3.LUT P6, PT, PT, PT, UP0, 0x40, 0x0 ;  /* 0x000000000000781c */ /* 0x000fe20003fce808 */
[----:B------:R-:W-:-:S12]  /*1720*/  UPLOP3.LUT UP0, UPT, UPT, UPT, UPT, 0x80, 0x0 ;  /* 0x000000000000789c */ /* 0x000fd80003f0f070 */
[----:B------:R-:W-:Y:S05]  /*1730*/  @P6 BRA `(.L_x_4489) ;  /* 0x0000000400d46947 */ /* 0x000fea0003800000 */
[----:B------:R-:W-:-:S11]  /*1740*/  UPLOP3.LUT UP0, UPT, UPT, UPT, UPT, 0x40, 0x0 ;  /* 0x000000000000789c */ /* 0x000fd60003f0e870 */
.L_x_4490:
[----:B------:R-:W-:-:S13]  /*1750*/  ISETP.EQ.OR P6, PT, R7, UR10, P5 ;  /* 0x0000000a07007c0c */ /* 0x000fda000afc2670 */
[----:B------:R-:W-:-:S04]  /*1760*/  @!P6 IMAD R9, R7, UR12, R0 ;  /* 0x0000000c0709ec24 */ /* 0x000fc8000f8e0200 */
[----:B------:R-:W-:-:S06]  /*1770*/  @!P6 IMAD.WIDE.U32 R8, R9, 0x8, R4 ;  /* 0x000000080908e825 */ /* 0x000fcc00078e0004 */
[----:B------:R-:W0:Y:S01]  /*1780*/  @!P6 LDG.E.64 R8, desc[UR8][R8.64] ;  /* 0x000000080808e981 */ /* 0x000e22000c1e1b00 */
[----:B------:R-:W-:Y:S01]  /*1790*/  IADD3 R11, R7, 0x1, RZ ;  /* 0x00000001070b7810 */ /* 0x000fe20007ffe0ff */
[----:B0-----:R-:W-:Y:S01]  /*17a0*/  @!P6 FADD.FTZ R44, R44, R8 ;  /* 0x000000082c2ce221 */ /* 0x001fe20000010000 */
        /* <DEDUP_REMOVED lines=110> */
.L_x_4489:
[----:B------:R-:W-:-:S06]  /*1e90*/  UISETP.GT.AND UP1, UPT, UR6, 0x4, UPT ;  /* 0x000000040600788c */ /* 0x000fcc000bf24270 */
[----:B------:R-:W-:-:S13]  /*1ea0*/  PLOP3.LUT P6, PT, PT, PT, UP1, 0x40, 0x0 ;  /* 0x000000000000781c */ /* 0x000fda0003fce818 */
[----:B------:R-:W-:Y:S05]  /*1eb0*/  @P6 BRA `(.L_x_4491) ;  /* 0x0000000000ec6947 */ /* 0x000fea0003800000 */
        /* <DEDUP_REMOVED lines=59> */
.L_x_4491:
[----:B------:R-:W-:-:S06]  /*2270*/  UISETP.NE.OR UP0, UPT, UR6, URZ, UP0 ;  /* 0x0000003f0600728c */ /* 0x000fcc0008705670 */
[----:B------:R-:W-:-:S13]  /*2280*/  PLOP3.LUT P6, PT, PT, PT, UP0, 0x80, 0x0 ;  /* 0x000000000000781c */ /* 0x000fda0003fcf008 */
[----:B------:R-:W-:Y:S05]  /*2290*/  @!P6 BRA `(.L_x_4487) ;  /* 0x00000000007ce947 */ /* 0x000fea0003800000 */
.L_x_4488:
        /* <DEDUP_REMOVED lines=31> */
.L_x_4487:
        /* <DEDUP_REMOVED lines=9> */
[----:B------:R-:W-:-:S04]  /*2520*/  IMAD R9, R7, UR12, R0 ;  /* 0x0000000c07097c24 */ /* 0x000fc8000f8e0200 */
[----:B------:R-:W-:-:S06]  /*2530*/  IMAD.WIDE.U32 R8, R9, 0x8, R4 ;  /* 0x0000000809087825 */ /* 0x000fcc00078e0004 */
[----:B------:R-:W0:Y:S02]  /*2540*/  LDG.E.64 R8, desc[UR8][R8.64] ;  /* 0x0000000808087981 */ /* 0x000e24000c1e1b00 */
[----:B0-----:R-:W-:Y:S01]  /*2550*/  FADD.FTZ R44, R44, R8 ;  /* 0x000000082c2c7221 */ /* 0x001fe20000010000 */
[----:B------:R-:W-:-:S07]  /*2560*/  FADD.FTZ R45, R45, R9 ;  /* 0x000000092d2d7221 */ /* 0x000fce0000010000 */
.L_x_4493:
[----:B------:R-:W-:Y:S05]  /*2570*/  BSYNC B0 ;  /* 0x0000000000007941 */ /* 0x000fea0003800000 */
.L_x_4492:
[----:B------:R-:W-:-:S13]  /*2580*/  ISETP.NE.AND P6, PT, R6, 0x1, PT ;  /* 0x000000010600780c */ /* 0x000fda0003fc5270 */
[----:B------:R-:W-:Y:S05]  /*2590*/  @!P6 BRA `(.L_x_4484) ;  /* 0x00000000003ce947 */ /* 0x000fea0003800000 */
[----:B------:R-:W-:-:S04]  /*25a0*/  IADD3 R9, R7, 0x1, RZ ;  /* 0x0000000107097810 */ /* 0x000fc80007ffe0ff */
[----:B------:R-:W-:-:S13]  /*25b0*/  ISETP.EQ.OR P6, PT, R9, UR10, P5 ;  /* 0x0000000a09007c0c */ /* 0x000fda000afc2670 */
[----:B------:R-:W-:-:S04]  /*25c0*/  @!P6 IMAD R9, R9, UR12, R0 ;  /* 0x0000000c0909ec24 */ /* 0x000fc8000f8e0200 */
[----:B------:R-:W-:-:S06]  /*25d0*/  @!P6 IMAD.WIDE.U32 R8, R9, 0x8, R4 ;  /* 0x000000080908e825 */ /* 0x000fcc00078e0004 */
[----:B------:R-:W0:Y:S01]  /*25e0*/  @!P6 LDG.E.64 R8, desc[UR8][R8.64] ;  /* 0x000000080808e981 */ /* 0x000e22000c1e1b00 */
[----:B------:R-:W-:Y:S01]  /*25f0*/  IADD3 R7, R7, 0x2, RZ ;  /* 0x0000000207077810 */ /* 0x000fe20007ffe0ff */
[----:B0-----:R-:W-:Y:S01]  /*2600*/  @!P6 FADD.FTZ R44, R44, R8 ;  /* 0x000000082c2ce221 */ /* 0x001fe20000010000 */
[----:B------:R-:W-:Y:S02]  /*2610*/  @!P6 FADD.FTZ R45, R45, R9 ;  /* 0x000000092d2de221 */ /* 0x000fe40000010000 */
[----:B------:R-:W-:-:S04]  /*2620*/  ISETP.EQ.OR P6, PT, R7, UR10, P5 ;  /* 0x0000000a07007c0c */ /* 0x000fc8000afc2670 */
[----:B------:R-:W-:-:S13]  /*2630*/  ISETP.EQ.OR P6, PT, R6, 0x2, P6 ;  /* 0x000000020600780c */ /* 0x000fda00037c2670 */
[----:B------:R-:W-:-:S04]  /*2640*/  @!P6 IMAD R7, R7, UR12, R0 ;  /* 0x0000000c0707ec24 */ /* 0x000fc8000f8e0200 */
[----:B------:R-:W-:-:S06]  /*2650*/  @!P6 IMAD.WIDE.U32 R4, R7, 0x8, R4 ;  /* 0x000000080704e825 */ /* 0x000fcc00078e0004 */
[----:B------:R-:W2:Y:S02]  /*2660*/  @!P6 LDG.E.64 R4, desc[UR8][R4.64] ;  /* 0x000000080404e981 */ /* 0x000ea4000c1e1b00 */
[----:B--2---:R-:W-:Y:S01]  /*2670*/  @!P6 FADD.FTZ R44, R44, R4 ;  /* 0x000000042c2ce221 */ /* 0x004fe20000010000 */
[----:B------:R-:W-:-:S07]  /*2680*/  @!P6 FADD.FTZ R45, R45, R5 ;  /* 0x000000052d2de221 */ /* 0x000fce0000010000 */
.L_x_4484:
[----:B------:R-:W2:Y:S01]  /*2690*/  S2UR UR7, SR_CgaCtaId ;  /* 0x00000000000779c3 */ /* 0x000ea20000008800 */
[----:B-1----:R-:W-:Y:S01]  /*26a0*/  MOV R7, UR11 ;  /* 0x0000000b00077c02 */ /* 0x002fe20008000f00 */
[----:B------:R-:W-:Y:S01]  /*26b0*/  UMOV UR6, 0x400 ;  /* 0x0000040000067882 */ /* 0x000fe20000000000 */
[----:B------:R-:W-:Y:S01]  /*26c0*/  ULDC UR14, c[0x0][0x2a4] ;  /* 0x0000a900000e7ab9 */ /* 0x000fe20000000800 */
[----:B------:R-:W-:Y:S01]  /*26d0*/  IADD3 R43, R36, R43, RZ ;  /* 0x0000002b242b7210 */ /* 0x000fe20007ffe0ff */
[----:B------:R-:W-:Y:S01]  /*26e0*/  @P0 FMUL.FTZ R9, R45, UR14 ;  /* 0x0000000e2d090c20 */ /* 0x000fe20008410000 */
[----:B------:R-:W-:Y:S02]  /*26f0*/  @P0 FMUL.FTZ R8, R44, UR14 ;  /* 0x0000000e2c080c20 */ /* 0x000fe40008410000 */
[----:B------:R-:W1:Y:S08]  /*2700*/  @P0 LDC.64 R4, c[0x0][0x218] ;  /* 0x00008600ff040b82 */ /* 0x000e700000000a00 */
[----:B------:R-:W3:Y:S01]  /*2710*/  LDC.64 R10, c[0x0][0x230] ;  /* 0x00008c00ff0a7b82 */ /* 0x000ee20000000a00 */
[----:B--2---:R-:W-:Y:S01]  /*2720*/  ULEA UR6, UR7, UR6, 0x18 ;  /* 0x0000000607067291 */ /* 0x004fe2000f8ec03f */
[----:B-1----:R-:W-:-:S08]  /*2730*/  @P0 IMAD.WIDE R4, R7, 0x8, R4 ;  /* 0x0000000807040825 */ /* 0x002fd000078e0204 */
[----:B------:R-:W-:Y:S01]  /*2740*/  @!P5 STS.64 [UR6+0x88], R44 ;  /* 0x0000882cff00d988 */ /* 0x000fe20008000a06 */
[----:B------:R-:W1:Y:S03]  /*2750*/  LDC.64 R6, c[0x0][0x228] ;  /* 0x00008a00ff067b82 */ /* 0x000e660000000a00 */
[----:B------:R2:W-:Y:S01]  /*2760*/  @P0 STG.E.64 desc[UR8][R4.64], R8 ;  /* 0x0000000804000986 */ /* 0x0005e2000c101b08 */
[----:B---3--:R-:W-:-:S04]  /*2770*/  IMAD.WIDE R10, R43, 0x4, R10 ;  /* 0x000000042b0a7825 */ /* 0x008fc800078e020a */
[----:B------:R-:W-:Y:S01]  /*2780*/  BAR.SYNC.DEFER_BLOCKING 0x0 ;  /* 0x0000000000007b1d */ /* 0x000fe20000010000 */
[----:B-1----:R-:W-:-:S06]  /*2790*/  IMAD.WIDE R6, R43, 0x4, R6 ;  /* 0x000000042b067825 */ /* 0x002fcc00078e0206 */
[----:B------:R-:W3:Y:S04]  /*27a0*/  LDG.E.64 R6, desc[UR8][R6.64] ;  /* 0x0000000806067981 */ /* 0x000ee8000c1e1b00 */
[----:B--2---:R1:W3:Y:S01]  /*27b0*/  LDG.E.64 R4, desc[UR8][R10.64] ;  /* 0x000000080a047981 */ /* 0x0042e2000c1e1b00 */
[----:B------:R-:W-:-:S03]  /*27c0*/  ISETP.NE.AND P6, PT, RZ, UR13, PT ;  /* 0x0000000dff007c0c */ /* 0x000fc6000bfc5270 */
[----:B------:R-:W2:Y:S02]  /*27d0*/  LDS.64 R8, [UR6+0x88] ;  /* 0x00008806ff087984 */ /* 0x000ea40008000a00 */
[----:B--2---:R-:W-:-:S04]  /*27e0*/  FMUL.FTZ R8, R8, UR14 ;  /* 0x0000000e08087c20 */ /* 0x004fc80008410000 */
[C---:B------:R-:W-:Y:S01]  /*27f0*/  FMUL.FTZ R46, R8.reuse, R8 ;  /* 0x00000008082e7220 */ /* 0x040fe20000410000 */
[C---:B------:R-:W-:Y:S01]  /*2800*/  FADD.FTZ R18, -R8.reuse, R18 ;  /* 0x0000001208127221 */ /* 0x040fe20000010100 */
[----:B-1----:R-:W-:Y:S02]  /*2810*/  FADD.FTZ R10, -R8, R19 ;  /* 0x00000013080a7221 */ /* 0x002fe40000010100 */
[----:B------:R-:W-:-:S05]  /*2820*/  FFMA.FTZ R9, R9, UR14, -R46 ;  /* 0x0000000e09097c23 */ /* 0x000fca000801082e */
[----:B------:R-:W-:-:S13]  /*2830*/  FSETP.GTU.FTZ.AND P5, PT, R9, RZ, PT ;  /* 0x000000ff0900720b */ /* 0x000fda0003fbc000 */
[----:B------:R-:W1:Y:S02]  /*2840*/  @P5 LDC R46, c[0x0][0x238] ;  /* 0x00008e00ff2e5b82 */ /* 0x000e640000000800 */
[----:B-1----:R-:W-:Y:S01]  /*2850*/  @P5 FADD.FTZ R43, R9, R46 ;  /* 0x0000002e092b5221 */ /* 0x002fe20000010000 */
[----:B------:R-:W-:-:S10]  /*2860*/  HFMA2.MMA R9, -RZ, RZ, 1.875, 0 ;  /* 0x3f800000ff097435 */ /* 0x000fd400000001ff */
[----:B------:R-:W1:Y:S02]  /*2870*/  @P5 MUFU.RSQ R9, R43 ;  /* 0x0000002b00095308 */ /* 0x000e640000001400 */
[-C--:B-1----:R-:W-:Y:S01]  /*2880*/  FMUL.FTZ R11, R18, R9.reuse ;  /* 0x00000009120b7220 */ /* 0x082fe20000410000 */
[----:B------:R-:W-:-:S03]  /*2890*/  FMUL.FTZ R18, R10, R9 ;  /* 0x000000090a127220 */ /* 0x000fc60000410000 */
[----:B---3--:R-:W-:Y:S01]  /*28a0*/  FFMA.FTZ R10, R6, R11, R4 ;  /* 0x0000000b060a7223 */ /* 0x008fe20000010004 */
[----:B------:R-:W-:Y:S01]  /*28b0*/  FFMA.FTZ R11, R7, R18, R5 ;  /* 0x00000012070b7223 */ /* 0x000fe20000010005 */
[----:B------:R-:W-:Y:S06]  /*28c0*/  @!P6 BRA `(.L_x_4494) ;  /* 0x000000000028e947 */ /* 0x000fec0003800000 */
        /* <DEDUP_REMOVED lines=8> */
[----:B-1----:R-:W-:Y:S01]  /*2950*/  FMUL.FTZ R10, R10, R19 ;  /* 0x000000130a0a7220 */ /* 0x002fe20000410000 */
[----:B0-----:R-:W-:-:S07]  /*2960*/  FMUL.FTZ R11, R11, R44 ;  /* 0x0000002c0b0b7220 */ /* 0x001fce0000410000 */
.L_x_4494:
[----:B------:R-:W-:Y:S04]  /*2970*/  BSSY B0, `(.L_x_4495) ;  /* 0x000000d000007945 */ /* 0x000fe80003800000 */
[----:B------:R-:W-:Y:S05]  /*2980*/  @!P1 BRA `(.L_x_4496) ;  /* 0x00000000002c9947 */ /* 0x000fea0003800000 */
[----:B------:R-:W-:Y:S01]  /*2990*/  ULDC.64 UR6, c[0x0][0x270] ;  /* 0x00009c0000067ab9 */ /* 0x000fe20000000a00 */
[----:B------:R-:W-:Y:S01]  /*29a0*/  MOV R18, R2 ;  /* 0x0000000200127202 */ /* 0x000fe20000000f00 */
[----:B------:R-:W-:Y:S01]  /*29b0*/  IMAD R43, R33, UR6, RZ ;  /* 0x00000006212b7c24 */ /* 0x000fe2000f8e02ff */
[----:B------:R-:W-:-:S03]  /*29c0*/  MOV R19, R13 ;  /* 0x0000000d00137202 */ /* 0x000fc60000000f00 */
[C---:B------:R-:W-:Y:S02]  /*29d0*/  IMAD R43, R40.reuse, UR7, R43 ;  /* 0x00000007282b7c24 */ /* 0x040fe4000f8e022b */
[----:B0-----:R-:W-:Y:S01]  /*29e0*/  IMAD.WIDE.U32 R44, R40, UR6, R18 ;  /* 0x00000006282c7c25 */ /* 0x001fe2000f8e0012 */
[----:B------:R-:W-:-:S04]  /*29f0*/  ULDC.64 UR6, c[0x0][0x210] ;  /* 0x0000840000067ab9 */ /* 0x000fc80000000a00 */
[----:B------:R-:W-:Y:S02]  /*2a00*/  IADD3 R43, R45, R43, RZ ;  /* 0x0000002b2d2b7210 */ /* 0x000fe40007ffe0ff */
[----:B------:R-:W-:-:S04]  /*2a10*/  LEA R18, P5, R44, UR6, 0x2 ;  /* 0x000000062c127c11 */ /* 0x000fc8000f8a10ff */
[----:B------:R-:W-:-:S05]  /*2a20*/  LEA.HI.X R19, R44, UR7, R43, 0x2, P5 ;  /* 0x000000072c137c11 */ /* 0x000fca000a8f142b */
[----:B------:R1:W-:Y:S04]  /*2a30*/  STG.E.64 desc[UR8][R18.64], R10 ;  /* 0x0000000a12007986 */ /* 0x0003e8000c101b08 */
.L_x_4496:
[----:B------:R-:W-:Y:S05]  /*2a40*/  BSYNC B0 ;  /* 0x0000000000007941 */ /* 0x000fea0003800000 */
.L_x_4495:
[----:B------:R-:W2:Y:S01]  /*2a50*/  S2R R40, SR_TID.X ;  /* 0x0000000000287919 */ /* 0x000ea20000002100 */
[----:B0-----:R-:W0:Y:S01]  /*2a60*/  LDC R45, c[0x0][0x294] ;  /* 0x0000a500ff2d7b82 */ /* 0x001e220000000800 */
[C---:B------:R-:W-:Y:S01]  /*2a70*/  FADD.FTZ R20, -R8.reuse, R20 ;  /* 0x0000001408147221 */ /* 0x040fe20000010100 */
[----:B-1----:R-:W-:-:S03]  /*2a80*/  FADD.FTZ R10, -R8, R21 ;  /* 0x00000015080a7221 */ /* 0x002fc60000010100 */
[-C--:B------:R-:W-:Y:S01]  /*2a90*/  FMUL.FTZ R11, R20, R9.reuse ;  /* 0x00000009140b7220 */ /* 0x080fe20000410000 */
[----:B------:R-:W-:-:S03]  /*2aa0*/  FMUL.FTZ R18, R10, R9 ;  /* 0x000000090a127220 */ /* 0x000fc60000410000 */
[----:B------:R-:W-:Y:S01]  /*2ab0*/  FFMA.FTZ R10, R6, R11, R4 ;  /* 0x0000000b060a7223 */ /* 0x000fe20000010004 */
[----:B------:R-:W-:Y:S01]  /*2ac0*/  FFMA.FTZ R11, R7, R18, R5 ;  /* 0x00000012070b7223 */ /* 0x000fe20000010005 */
[----:B------:R-:W-:Y:S06]  /*2ad0*/  @!P6 BRA `(.L_x_4497) ;  /* 0x000000000028e947 */ /* 0x000fec0003800000 */
[----:B------:R-:W-:Y:S01]  /*2ae0*/  FMUL.FTZ R18, R10, -1.4426950216293334961 ;  /* 0xbfb8aa3b0a127820 */ /* 0x000fe20000410000 */
[----:B------:R-:W-:-:S05]  /*2af0*/  FMUL.FTZ R20, R11, -1.4426950216293334961 ;  /* 0xbfb8aa3b0b147820 */ /* 0x000fca0000410000 */
[----:B------:R-:W1:Y:S08]  /*2b00*/  MUFU.EX2 R18, R18 ;  /* 0x0000001200127308 */ /* 0x000e700000000800 */
[----:B------:R-:W3:Y:S01]  /*2b10*/  MUFU.EX2 R20, R20 ;  /* 0x0000001400147308 */ /* 0x000ee20000000800 */
[----:B-1----:R-:W-:-:S07]  /*2b20*/  FADD.FTZ R19, R18, 1 ;  /* 0x3f80000012137421 */ /* 0x002fce0000010000 */
[----:B------:R-:W1:Y:S01]  /*2b30*/  MUFU.RCP R19, R19 ;  /* 0x0000001300137308 */ /* 0x000e620000001000 */
[----:B---3--:R-:W-:-:S07]  /*2b40*/  FADD.FTZ R21, R20, 1 ;  /* 0x3f80000014157421 */ /* 0x008fce0000010000 */
[----:B------:R-:W3:Y:S01]  /*2b50*/  MUFU.RCP R44, R21 ;  /* 0x00000015002c7308 */ /* 0x000ee20000001000 */
[----:B-1----:R-:W-:Y:S01]  /*2b60*/  FMUL.FTZ R10, R10, R19 ;  /* 0x000000130a0a7220 */ /* 0x002fe20000410000 */
[----:B---3--:R-:W-:-:S07]  /*2b70*/  FMUL.FTZ R11, R11, R44 ;  /* 0x0000002c0b0b7220 */ /* 0x008fce0000410000 */
.L_x_4497:
        /* <DEDUP_REMOVED lines=12> */
[----:B------:R1:W-:Y:S04]  /*2c40*/  STG.E.64 desc[UR8][R18.64], R10 ;  /* 0x0000000a12007986 */ /* 0x0003e8000c101b08 */
.L_x_4499:
[----:B------:R-:W-:Y:S05]  /*2c50*/  BSYNC B0 ;  /* 0x0000000000007941 */ /* 0x000fea0003800000 */
.L_x_4498:
[----:B-12---:R-:W-:Y:S01]  /*2c60*/  SHF.R.U32.HI R10, RZ, 0x2, R40 ;  /* 0x00000002ff0a7819 */ /* 0x006fe20000011628 */
[C---:B------:R-:W-:Y:S01]  /*2c70*/  FADD.FTZ R22, -R8.reuse, R22 ;  /* 0x0000001608167221 */ /* 0x040fe20000010100 */
[C---:B------:R-:W-:Y:S01]  /*2c80*/  FADD.FTZ R44, -R8.reuse, R24 ;  /* 0x00000018082c7221 */ /* 0x040fe20000010100 */
[----:B------:R-:W-:Y:S02]  /*2c90*/  FADD.FTZ R46, -R8, R25 ;  /* 0x00000019082e7221 */ /* 0x000fe40000010100 */
[----:B------:R-:W-:-:S04]  /*2ca0*/  IMAD.WIDE.U32 R10, R10, 0x24924925, RZ ;  /* 0x249249250a0a7825 */ /* 0x000fc800078e00ff */
[----:B------:R-:W-:Y:S01]  /*2cb0*/  FADD.FTZ R10, -R8, R23 ;  /* 0x00000017080a7221 */ /* 0x000fe20000010100 */
[----:B0-----:R-:W-:Y:S02]  /*2cc0*/  IMAD R19, R45, UR10, R11 ;  /* 0x0000000a2d137c24 */ /* 0x001fe4000f8e020b */
[-C--:B------:R-:W-:Y:S01]  /*2cd0*/  FMUL.FTZ R11, R22, R9.reuse ;  /* 0x00000009160b7220 */ /* 0x080fe20000410000 */
[----:B------:R-:W-:-:S03]  /*2ce0*/  FMUL.FTZ R18, R10, R9 ;  /* 0x000000090a127220 */ /* 0x000fc60000410000 */
        /* <DEDUP_REMOVED lines=13> */
.L_x_4500:
[----:B------:R-:W-:Y:S04]  /*2dc0*/  BSSY B0, `(.L_x_4501) ;  /* 0x000000d000007945 */ /* 0x000fe80003800000 */
[----:B------:R-:W-:Y:S05]  /*2dd0*/  @!P3 BRA `(.L_x_4502) ;  /* 0x00000000002cb947 */ /* 0x000fea0003800000 */
[----:B------:R-:W-:Y:S01]  /*2de0*/  ULDC.64 UR6, c[0x0][0x270] ;  /* 0x00009c0000067ab9 */ /* 0x000fe20000000a00 */
        /* <DEDUP_REMOVED lines=8> */
[----:B------:R-:W-:-:S05]  /*2e70*/  LEA.HI.X R21, R22, UR7, R21, 0x2, P5 ;  /* 0x0000000716157c11 */ /* 0x000fca000a8f1415 */
[----:B------:R0:W-:Y:S02]  /*2e80*/  STG.E.64 desc[UR8][R20.64], R10 ;  /* 0x0000000a14007986 */ /* 0x0001e4000c101b08 */
.L_x_4502:
[----:B------:R-:W-:Y:S05]  /*2e90*/  BSYNC B0 ;  /* 0x0000000000007941 */ /* 0x000fea0003800000 */
.L_x_4501:
[-C--:B0-----:R-:W-:Y:S01]  /*2ea0*/  FMUL.FTZ R11, R44, R9.reuse ;  /* 0x000000092c0b7220 */ /* 0x081fe20000410000 */
[----:B------:R-:W-:Y:S01]  /*2eb0*/  FMUL.FTZ R46, R46, R9 ;  /* 0x000000092e2e7220 */ /* 0x000fe20000410000 */
[----:B------:R-:W-:Y:S01]  /*2ec0*/  ULDC.64 UR14, c[0x0][0x278] ;  /* 0x00009e00000e7ab9 */ /* 0x000fe20000000a00 */
        /* <DEDUP_REMOVED lines=14> */
.L_x_4503:
        /* <DEDUP_REMOVED lines=13> */
.L_x_4505:
[----:B------:R-:W-:Y:S05]  /*3080*/  BSYNC B0 ;  /* 0x0000000000007941 */ /* 0x000fea0003800000 */
.L_x_4504:
[----:B------:R-:W-:Y:S01]  /*3090*/  FADD.FTZ R14, -R8, R14 ;  /* 0x0000000e080e7221 */ /* 0x000fe20000010100 */
[----:B------:R-:W-:Y:S01]  /*30a0*/  ISETP.GE.U32.AND P5, PT, R18, UR14, PT ;  /* 0x0000000e12007c0c */ /* 0x000fe2000bfa6070 */
[----:B0-----:R-:W-:Y:S01]  /*30b0*/  FADD.FTZ R10, -R8, R15 ;  /* 0x0000000f080a7221 */ /* 0x001fe20000010100 */
[----:B------:R-:W-:Y:S01]  /*30c0*/  SHF.R.S32.HI R25, RZ, 0x1f, R18 ;  /* 0x0000001fff197819 */ /* 0x000fe20000011412 */
[-C--:B------:R-:W-:Y:S01]  /*30d0*/  FMUL.FTZ R11, R14, R9.reuse ;  /* 0x000000090e0b7220 */ /* 0x080fe20000410000 */
[----:B------:R-:W-:Y:S01]  /*30e0*/  IADD3 R14, R19, 0x50, RZ ;  /* 0x00000050130e7810 */ /* 0x000fe20007ffe0ff */
[----:B------:R-:W-:Y:S01]  /*30f0*/  FMUL.FTZ R20, R10, R9 ;  /* 0x000000090a147220 */ /* 0x000fe20000410000 */
[----:B------:R-:W-:Y:S01]  /*3100*/  ISETP.GE.AND.EX P5, PT, R25, UR15, PT, P5 ;  /* 0x0000000f19007c0c */ /* 0x000fe2000bfa6350 */
[----:B------:R-:W-:Y:S02]  /*3110*/  FFMA.FTZ R10, R6, R11, R4 ;  /* 0x0000000b060a7223 */ /* 0x000fe40000010004 */
        /* <DEDUP_REMOVED lines=13> */
.L_x_4506:
        /* <DEDUP_REMOVED lines=13> */
.L_x_4508:
[----:B------:R-:W-:Y:S05]  /*32c0*/  BSYNC B0 ;  /* 0x0000000000007941 */ /* 0x000fea0003800000 */
.L_x_4507:
        /* <DEDUP_REMOVED lines=22> */
.L_x_4509:
        /* <DEDUP_REMOVED lines=13> */
.L_x_4511:
[----:B------:R-:W-:Y:S05]  /*3500*/  BSYNC B0 ;  /* 0x0000000000007941 */ /* 0x000fea0003800000 */
.L_x_4510:
[C---:B------:R-:W-:Y:S01]  /*3510*/  FADD.FTZ R26, -R8.reuse, R26 ;  /* 0x0000001a081a7221 */ /* 0x040fe20000010100 */
[----:B------:R-:W-:Y:S01]  /*3520*/  ISETP.GE.U32.AND P5, PT, R15, UR14, PT ;  /* 0x0000000e0f007c0c */ /* 0x000fe2000bfa6070 */
[----:B0-----:R-:W-:Y:S01]  /*3530*/  FADD.FTZ R10, -R8, R27 ;  /* 0x0000001b080a7221 */ /* 0x001fe20000010100 */
[----:B------:R-:W-:Y:S01]  /*3540*/  SHF.R.S32.HI R21, RZ, 0x1f, R15 ;  /* 0x0000001fff157819 */ /* 0x000fe2000001140f */
[-C--:B------:R-:W-:Y:S02]  /*3550*/  FMUL.FTZ R11, R26, R9.reuse ;  /* 0x000000091a0b7220 */ /* 0x080fe40000410000 */
        /* <DEDUP_REMOVED lines=16> */
.L_x_4512:
        /* <DEDUP_REMOVED lines=13> */
.L_x_4514:
[----:B------:R-:W-:Y:S05]  /*3730*/  BSYNC B0 ;  /* 0x0000000000007941 */ /* 0x000fea0003800000 */
.L_x_4513:
[----:B------:R-:W-:Y:S01]  /*3740*/  FADD.FTZ R28, -R8, R28 ;  /* 0x0000001c081c7221 */ /* 0x000fe20000010100 */
[----:B------:R-:W-:Y:S01]  /*3750*/  ISETP.GE.U32.AND P5, PT, R34, UR14, PT ;  /* 0x0000000e22007c0c */ /* 0x000fe2000bfa6070 */
[----:B------:R-:W-:Y:S02]  /*3760*/  FADD.FTZ R8, -R8, R29 ;  /* 0x0000001d08087221 */ /* 0x000fe40000010100 */
[-C--:B0-----:R-:W-:Y:S01]  /*3770*/  FMUL.FTZ R11, R28, R9.reuse ;  /* 0x000000091c0b7220 */ /* 0x081fe20000410000 */
[----:B------:R-:W-:Y:S01]  /*3780*/  ISETP.GE.AND.EX P5, PT, R41, UR15, PT, P5 ;  /* 0x0000000f29007c0c */ /* 0x000fe2000bfa6350 */
[----:B------:R-:W-:Y:S02]  /*3790*/  FMUL.FTZ R8, R8, R9 ;  /* 0x0000000908087220 */ /* 0x000fe40000410000 */
[----:B------:R-:W-:Y:S01]  /*37a0*/  FFMA.FTZ R6, R6, R11, R4 ;  /* 0x0000000b06067223 */ /* 0x000fe20000010004 */
[----:B------:R-:W-:Y:S01]  /*37b0*/  ISETP.LT.U32.AND P5, PT, R40, 0x1c0, !P5 ;  /* 0x000001c02800780c */ /* 0x000fe20006fa1070 */
        /* <DEDUP_REMOVED lines=12> */
.L_x_4515:
[----:B------:R-:W-:Y:S04]  /*3880*/  BSSY B0, `(.L_x_4516) ;  /* 0x000000c000007945 */ /* 0x000fe80003800000 */
[----:B------:R-:W-:Y:S05]  /*3890*/  @!P5 BRA `(.L_x_4517) ;  /* 0x000000000028d947 */ /* 0x000fea0003800000 */
[----:B------:R-:W-:Y:S01]  /*38a0*/  ULDC.64 UR6, c[0x0][0x270] ;  /* 0x00009c0000067ab9 */ /* 0x000fe20000000a00 */
[----:B------:R-:W-:Y:S01]  /*38b0*/  MOV R3, R13 ;  /* 0x0000000d00037202 */ /* 0x000fe20000000f00 */
[----:B------:R-:W-:Y:S02]  /*38c0*/  IMAD R9, R41, UR6, RZ ;  /* 0x0000000629097c24 */ /* 0x000fe4000f8e02ff */
[----:B------:R-:W-:-:S04]  /*38d0*/  IMAD.WIDE.U32 R4, R34, UR6, R2 ;  /* 0x0000000622047c25 */ /* 0x000fc8000f8e0002 */
[----:B------:R-:W-:Y:S01]  /*38e0*/  IMAD R9, R34, UR7, R9 ;  /* 0x0000000722097c24 */ /* 0x000fe2000f8e0209 */
[----:B------:R-:W-:Y:S02]  /*38f0*/  ULDC.64 UR6, c[0x0][0x210] ;  /* 0x0000840000067ab9 */ /* 0x000fe40000000a00 */
[----:B------:R-:W-:Y:S02]  /*3900*/  LEA R2, P5, R4, UR6, 0x2 ;  /* 0x0000000604027c11 */ /* 0x000fe4000f8a10ff */
[----:B------:R-:W-:-:S04]  /*3910*/  IADD3 R9, R5, R9, RZ ;  /* 0x0000000905097210 */ /* 0x000fc80007ffe0ff */
[----:B------:R-:W-:-:S05]  /*3920*/  LEA.HI.X R3, R4, UR7, R9, 0x2, P5 ;  /* 0x0000000704037c11 */ /* 0x000fca000a8f1409 */
[----:B------:R0:W-:Y:S02]  /*3930*/  STG.E.64 desc[UR8][R2.64], R6 ;  /* 0x0000000602007986 */ /* 0x0001e4000c101b08 */
.L_x_4517:
[----:B------:R-:W-:Y:S05]  /*3940*/  BSYNC B0 ;  /* 0x0000000000007941 */ /* 0x000fea0003800000 */
.L_x_4516:
[----:B------:R-:W-:Y:S02]  /*3950*/  UIADD3 UR11, UR12, UR11, URZ ;  /* 0x0000000b0c0b7290 */ /* 0x000fe4000fffe03f */
[----:B------:R-:W-:Y:S02]  /*3960*/  UIADD3 UR4, UR4, 0x1, URZ ;  /* 0x0000000104047890 */ /* 0x000fe4000fffe03f */
[----:B------:R-:W-:-:S06]  /*3970*/  UISETP.GE.AND UP0, UPT, UR11, UR5, UPT ;  /* 0x000000050b00728c */ /* 0x000fcc000bf06270 */
[----:B------:R-:W-:-:S13]  /*3980*/  PLOP3.LUT P5, PT, PT, PT, UP0, 0x80, 0x0 ;  /* 0x000000000000781c */ /* 0x000fda0003faf008 */
[----:B------:R-:W-:Y:S05]  /*3990*/  @!P5 BRA `(.L_x_4518) ;  /* 0xffffffc80068d947 */ /* 0x000fea000383ffff */
[----:B------:R-:W-:Y:S05]  /*39a0*/  EXIT ;  /* 0x000000000000794d */ /* 0x000fea0003800000 */
.L_x_4519:
        /* <DEDUP_REMOVED lines=13> */
.L_x_5202:


//--------------------- .text._Z35group_norm_nhwc_fwd_one_pass_kernelI11Fp32IOFp32WLi256ELi56ELi448EEv26Group_norm_nhwc_fwd_params --------------------------
	.section	.text._Z35group_norm_nhwc_fwd_one_pass_kernelI11Fp32IOFp32WLi256ELi56ELi448EEv26Group_norm_nhwc_fwd_params,"ax",@progbits
	.align	128
        .global         _Z35group_norm_nhwc_fwd_one_pass_kernelI11Fp32IOFp32WLi256ELi56ELi448EEv26Group_norm_nhwc_fwd_params
        .type           _Z35group_norm_nhwc_fwd_one_pass_kernelI11Fp32IOFp32WLi256ELi56ELi448EEv26Group_norm_nhwc_fwd_params,@function
        .size           _Z35group_norm_nhwc_fwd_one_pass_kernelI11Fp32IOFp32WLi256ELi56ELi448EEv26Group_norm_nhwc_fwd_params,(.L_x_5203 - _Z35group_norm_nhwc_fwd_one_pass_kernelI11Fp32IOFp32WLi256ELi56ELi448EEv26Group_norm_nhwc_fwd_params)
        .other          _Z35group_norm_nhwc_fwd_one_pass_kernelI11Fp32IOFp32WLi256ELi56ELi448EEv26Group_norm_nhwc_fwd_params,@"STO_CUDA_ENTRY STV_DEFAULT"
_Z35group_norm_nhwc_fwd_one_pass_kernelI11Fp32IOFp32WLi256ELi56ELi448EEv26Group_norm_nhwc_fwd_params:
.text._Z35group_norm_nhwc_fwd_one_pass_kernelI11Fp32IOFp32WLi256ELi56ELi448EEv26Group_norm_nhwc_fwd_params:
        /* <DEDUP_REMOVED lines=27> */
[----:B------:R-:W-:Y:S02]  /*01b0*/  SHF.R.S32.HI R3, RZ, 0x5, R3 ;  /* 0x00000005ff037819 */ /* 0x000fe40000011403 */
[----:B------:R-:W-:Y:S02]  /*01c0*/  ISETP.LT.U32.AND P2, PT, R55, UR8, PT ;  /* 0x0000000837007c0c */ /* 0x000fe4000bf41070 */
[----:B------:R-:W-:Y:S02]  /*01d0*/  SHF.R.S32.HI R57, RZ, 0x1f, R55 ;  /* 0x0000001fff397819 */ /* 0x000fe40000011437 */
[----:B------:R-:W-:Y:S02]  /*01e0*/  ISETP.LT.U32.AND P1, PT, R54, UR8, PT ;  /* 0x0000000836007c0c */ /* 0x000fe4000bf21070 */
        /* <DEDUP_REMOVED lines=14> */
[C---:B------:R-:W-:Y:S02]  /*02d0*/  IADD3 R73, R55.reuse, 0xd0, RZ ;  /* 0x000000d037497810 */ /* 0x040fe40007ffe0ff */
[C---:B------:R-:W-:Y:S02]  /*02e0*/  IADD3 R74, R55.reuse, 0xe0, RZ ;  /* 0x000000e0374a7810 */ /* 0x040fe40007ffe0ff */
[----:B------:R-:W-:Y:S02]  /*02f0*/  IADD3 R75, R55, 0xf0, RZ ;  /* 0x000000f0374b7810 */ /* 0x000fe40007ffe0ff */
[----:B------:R-:W-:Y:S02]  /*0300*/  ISETP.LT.AND.EX P2, PT, R57, UR9, !P0, P2 ;  /* 0x0000000939007c0c */ /* 0x000fe4000c741320 */
[----:B------:R-:W-:Y:S02]  /*0310*/  ISETP.LT.AND.EX P1, PT, R59, UR9, !P0, P1 ;  /* 0x000000093b007c0c */ /* 0x000fe4000c721310 */
[----:B------:R-:W-:Y:S01]  /*0320*/  ISETP.LT.AND.EX P0, PT, R61, UR9, !P0, P3 ;  /* 0x000000093d007c0c */ /* 0x000fe2000c701330 */
[----:B-1----:R-:W-:-:S12]  /*0330*/  ULDC.64 UR8, c[0x0][0x208] ;  /* 0x0000820000087ab9 */ /* 0x002fd80000000a00 */
.L_x_4577:
[----:B01----:R-:W0:Y:S01]  /*0340*/  LDC R9, c[0x0][0x288] ;  /* 0x0000a200ff097b82 */ /* 0x003e220000000800 */
[----:B------:R-:W-:Y:S01]  /*0350*/  ULDC.64 UR14, c[0x0][0x278] ;  /* 0x00009e00000e7ab9 */ /* 0x000fe20000000a00 */
[----:B------:R-:W-:Y:S01]  /*0360*/  SHF.R.S32.HI R77, RZ, 0x1f, R63 ;  /* 0x0000001fff4d7819 */ /* 0x000fe2000001143f */
[----:B------:R-:W-:Y:S01]  /*0370*/  ULDC.64 UR12, c[0x0][0x280] ;  /* 0x0000a000000c7ab9 */ /* 0x000fe20000000a00 */
[----:B------:R-:W-:Y:S02]  /*0380*/  SHF.R.S32.HI R81, RZ, 0x1f, R64 ;  /* 0x0000001fff517819 */ /* 0x000fe40000011440 */
[----:B------:R-:W-:Y:S02]  /*0390*/  ISETP.GE.U32.AND P6, PT, R64, UR14, PT ;  /* 0x0000000e40007c0c */ /* 0x000fe4000bfc6070 */
[----:B------:R-:W1:Y:S01]  /*03a0*/  @P2 LDC.64 R10, c[0x0][0x220] ;  /* 0x00008800ff0a2b82 */ /* 0x000e620000000a00 */
[----:B------:R-:W-:Y:S02]  /*03b0*/  SHF.R.S32.HI R83, RZ, 0x1f, R65 ;  /* 0x0000001fff537819 */ /* 0x000fe40000011441 */
[----:B------:R-:W-:-:S02]  /*03c0*/  ISETP.GE.AND.EX P6, PT, R81, UR15, PT, P6 ;  /* 0x0000000f51007c0c */ /* 0x000fc4000bfc6360 */
[----:B------:R-:W-:Y:S02]  /*03d0*/  SHF.R.S32.HI R85, RZ, 0x1f, R66 ;  /* 0x0000001fff557819 */ /* 0x000fe40000011442 */
[----:B------:R-:W-:Y:S01]  /*03e0*/  ISETP.GT.U32.OR P6, PT, R0, 0x1bf, P6 ;  /* 0x000001bf0000780c */ /* 0x000fe200037c4470 */
[----:B------:R-:W2:Y:S01]  /*03f0*/  @P1 LDC.64 R12, c[0x0][0x220] ;  /* 0x00008800ff0c1b82 */ /* 0x000ea20000000a00 */
[----:B0-----:R-:W-:-:S07]  /*0400*/  IABS R5, R9 ;  /* 0x0000000900057213 */ /* 0x001fce0000000000 */
[----:B------:R-:W0:Y:S01]  /*0410*/  @P0 LDC.64 R14, c[0x0][0x270] ;  /* 0x00009c00ff0e0b82 */ /* 0x000e220000000a00 */
[----:B------:R-:W3:Y:S07]  /*0420*/  I2F.RP R4, R5 ;  /* 0x0000000500047306 */ /* 0x000eee0000209400 */
[----:B------:R-:W4:Y:S01]  /*0430*/  @P0 LDC.64 R16, c[0x0][0x220] ;  /* 0x00008800ff100b82 */ /* 0x000f220000000a00 */
[----:B---3--:R-:W3:Y:S02]  /*0440*/  MUFU.RCP R4, R4 ;  /* 0x0000000400047308 */ /* 0x008ee40000001000 */
[----:B---3--:R-:W-:-:S06]  /*0450*/  IADD3 R2, R4, 0xffffffe, RZ ;  /* 0x0ffffffe04027810 */ /* 0x008fcc0007ffe0ff */
[----:B------:R3:W5:Y:S02]  /*0460*/  F2I.FTZ.U32.TRUNC.NTZ R3, R2 ;  /* 0x0000000200037305 */ /* 0x000764000021f000 */
[----:B---3--:R-:W-:Y:S02]  /*0470*/  MOV R2, RZ ;  /* 0x000000ff00027202 */ /* 0x008fe40000000f00 */
[----:B-----5:R-:W-:-:S05]  /*0480*/  IADD3 R6, RZ, -R3, RZ ;  /* 0x80000003ff067210 */ /* 0x020fca0007ffe0ff */
[----:B------:R-:W-:Y:S01]  /*0490*/  IMAD R7, R6, R5, RZ ;  /* 0x0000000506077224 */ /* 0x000fe200078e02ff */
[----:B------:R-:W-:-:S03]  /*04a0*/  IABS R6, R58 ;  /* 0x0000003a00067213 */ /* 0x000fc60000000000 */
[----:B------:R-:W-:Y:S01]  /*04b0*/  IMAD.HI.U32 R3, R3, R7, R2 ;  /* 0x0000000703037227 */ /* 0x000fe200078e0002 */
[----:B------:R-:W-:-:S04]  /*04c0*/  LOP3.LUT R2, R58, R9, RZ, 0x3c, !PT ;  /* 0x000000093a027212 */ /* 0x000fc800078e3cff */
[----:B------:R-:W-:Y:S01]  /*04d0*/  ISETP.GE.AND P5, PT, R2, RZ, PT ;  /* 0x000000ff0200720c */ /* 0x000fe20003fa6270 */
[----:B------:R-:W-:-:S05]  /*04e0*/  IMAD.HI.U32 R3, R3, R6, RZ ;  /* 0x0000000603037227 */ /* 0x000fca00078e00ff */
        /* <DEDUP_REMOVED lines=9> */
[----:B------:R-:W-:Y:S02]  /*0580*/  @P3 IADD3 R3, R3, 0x1, RZ ;  /* 0x0000000103033810 */ /* 0x000fe40007ffe0ff */
[----:B------:R-:W-:Y:S02]  /*0590*/  ISETP.GE.U32.AND P3, PT, R63, UR14, PT ;  /* 0x0000000e3f007c0c */ /* 0x000fe4000bf66070 */
[----:B------:R-:W-:Y:S02]  /*05a0*/  @!P5 IADD3 R3, -R3, RZ, RZ ;  /* 0x000000ff0303d210 */ /* 0x000fe40007ffe1ff */
[----:B------:R-:W-:Y:S02]  /*05b0*/  @!P4 LOP3.LUT R3, RZ, R9, RZ, 0x33, !PT ;  /* 0x00000009ff03c212 */ /* 0x000fe400078e33ff */
[----:B------:R-:W-:Y:S02]  /*05c0*/  ISETP.GE.AND.EX P3, PT, R77, UR15, PT, P3 ;  /* 0x0000000f4d007c0c */ /* 0x000fe4000bf66330 */
[----:B------:R-:W-:-:S02]  /*05d0*/  IADD3 R79, -R3, RZ, RZ ;  /* 0x000000ff034f7210 */ /* 0x000fc40007ffe1ff */
[----:B------:R-:W-:Y:S02]  /*05e0*/  SHF.R.S32.HI R2, RZ, 0x1f, R3 ;  /* 0x0000001fff027819 */ /* 0x000fe40000011403 */
[----:B------:R-:W-:Y:S01]  /*05f0*/  ISETP.GT.U32.OR P3, PT, R0, 0x1bf, P3 ;  /* 0x000001bf0000780c */ /* 0x000fe20001f64470 */
[----:B------:R-:W-:Y:S02]  /*0600*/  IMAD R79, R9, R79, R58 ;  /* 0x0000004f094f7224 */ /* 0x000fe400078e023a */
[----:B------:R-:W5:Y:S01]  /*0610*/  @P1 LDC.64 R8, c[0x0][0x270] ;  /* 0x00009c00ff081b82 */ /* 0x000f620000000a00 */
[----:B------:R-:W-:Y:S02]  /*0620*/  IMAD R2, R2, UR12, RZ ;  /* 0x0000000c02027c24 */ /* 0x000fe4000f8e02ff */
[----:B------:R-:W-:Y:S02]  /*0630*/  IMAD R79, R79, 0x38, RZ ;  /* 0x000000384f4f7824 */ /* 0x000fe400078e02ff */
[----:B------:R-:W-:-:S02]  /*0640*/  IMAD R23, R3, UR13, R2 ;  /* 0x0000000d03177c24 */ /* 0x000fc4000f8e0202 */
[----:B---3--:R-:W-:Y:S01]  /*0650*/  @P2 IMAD R2, R57, R6, RZ ;  /* 0x0000000639022224 */ /* 0x008fe200078e02ff */
[----:B------:R-:W-:Y:S02]  /*0660*/  IADD3 R24, P4, R60, R79, RZ ;  /* 0x0000004f3c187210 */ /* 0x000fe40007f9e0ff */
[----:B------:R-:W3:Y:S01]  /*0670*/  @!P3 LDC.64 R18, c[0x0][0x270] ;  /* 0x00009c00ff12bb82 */ /* 0x000ee20000000a00 */
[----:B------:R-:W-:Y:S01]  /*0680*/  @P2 IMAD R7, R55, R7, R2 ;  /* 0x0000000737072224 */ /* 0x000fe200078e0202 */
[----:B------:R-:W-:-:S03]  /*0690*/  LEA.HI.X.SX32 R25, R79, R4, 0x1, P4 ;  /* 0x000000044f197211 */ /* 0x000fc600020f0eff */
[----:B------:R-:W-:-:S03]  /*06a0*/  IMAD.WIDE.U32 R24, R3, UR12, R24 ;  /* 0x0000000c03187c25 */ /* 0x000fc6000f8e0018 */
[----:B------:R-:W4:Y:S02]  /*06b0*/  @!P3 LDC.64 R20, c[0x0][0x220] ;  /* 0x00008800ff14bb82 */ /* 0x000f240000000a00 */
[----:B------:R-:W-:Y:S01]  /*06c0*/  IADD3 R23, R25, R23, RZ ;  /* 0x0000001719177210 */ /* 0x000fe20007ffe0ff */
[----:B-----5:R-:W-:Y:S01]  /*06d0*/  @P1 IMAD R4, R59, R8, RZ ;  /* 0x000000083b041224 */ /* 0x020fe200078e02ff */
[-C--:B------:R-:W-:Y:S02]  /*06e0*/  @P2 MOV R22, R24.reuse ;  /* 0x0000001800162202 */ /* 0x080fe40000000f00 */
[----:B------:R-:W-:Y:S01]  /*06f0*/  @P1 MOV R5, R23 ;  /* 0x0000001700051202 */ /* 0x000fe20000000f00 */
[----:B------:R-:W-:Y:S01]  /*0700*/  @P1 IMAD R9, R54, R9, R4 ;  /* 0x0000000936091224 */ /* 0x000fe200078e0204 */
[----:B------:R-:W-:Y:S01]  /*0710*/  @P1 MOV R4, R24 ;  /* 0x0000001800041202 */ /* 0x000fe20000000f00 */
[----:B------:R-:W-:-:S04]  /*0720*/  @P2 IMAD.WIDE.U32 R2, R55, R6, R22 ;  /* 0x0000000637022225 */ /* 0x000fc800078e0016 */
[----:B------:R-:W-:Y:S01]  /*0730*/  @P1 IMAD.WIDE.U32 R4, R54, R8, R4 ;  /* 0x0000000836041225 */ /* 0x000fe200078e0004 */
[----:B------:R-:W-:Y:S02]  /*0740*/  @P2 IADD3 R7, R3, R7, RZ ;  /* 0x0000000703072210 */ /* 0x000fe40007ffe0ff */
[----:B-1----:R-:W-:Y:S02]  /*0750*/  @P2 LEA R8, P5, R2, R10, 0x2 ;  /* 0x0000000a02082211 */ /* 0x002fe400078a10ff */
[----:B------:R-:W-:Y:S01]  /*0760*/  @P1 IADD3 R3, R5, R9, RZ ;  /* 0x0000000905031210 */ /* 0x000fe20007ffe0ff */
[----:B0-----:R-:W-:Y:S01]  /*0770*/  @P0 IMAD R5, R61, R14, RZ ;  /* 0x0000000e3d050224 */ /* 0x001fe200078e02ff */
[----:B--2---:R-:W-:Y:S02]  /*0780*/  @P1 LEA R6, P4, R4, R12, 0x2 ;  /* 0x0000000c04061211 */ /* 0x004fe400078810ff */
[----:B------:R-:W-:Y:S01]  /*0790*/  @P2 LEA.HI.X R9, R2, R11, R7, 0x2, P5 ;  /* 0x0000000b02092211 */ /* 0x000fe200028f1407 */
[----:B------:R-:W-:Y:S01]  /*07a0*/  @P0 IMAD R5, R56, R15, R5 ;  /* 0x0000000f38050224 */ /* 0x000fe200078e0205 */
[----:B------:R-:W-:Y:S01]  /*07b0*/  @P1 LEA.HI.X R7, R4, R13, R3, 0x2, P4 ;  /* 0x0000000d04071211 */ /* 0x000fe200020f1403 */
[----:B---3--:R-:W-:Y:S01]  /*07c0*/  @!P3 IMAD R4, R77, R18, RZ ;  /* 0x000000124d04b224 */ /* 0x008fe200078e02ff */
[----:B------:R-:W-:-:S02]  /*07d0*/  @P0 MOV R2, R24 ;  /* 0x0000001800020202 */ /* 0x000fc40000000f00 */
[----:B------:R-:W-:Y:S01]  /*07e0*/  @P0 MOV R3, R23 ;  /* 0x0000001700030202 */ /* 0x000fe20000000f00 */
[----:B------:R-:W-:Y:S01]  /*07f0*/  @!P3 IMAD R13, R63, R19, R4 ;  /* 0x000000133f0db224 */ /* 0x000fe200078e0204 */
[----:B------:R-:W-:Y:S02]  /*0800*/  ISETP.GE.U32.AND P4, PT, R65, UR14, PT ;  /* 0x0000000e41007c0c */ /* 0x000fe4000bf86070 */
[----:B------:R-:W-:Y:S01]  /*0810*/  @!P3 MOV R10, R24 ;  /* 0x00000018000ab202 */ /* 0x000fe20000000f00 */
[----:B------:R-:W-:Y:S01]  /*0820*/  @P0 IMAD.WIDE.U32 R2, R56, R14, R2 ;  /* 0x0000000e38020225 */ /* 0x000fe200078e0002 */
[----:B------:R-:W-:Y:S01]  /*0830*/  ISETP.GE.AND.EX P4, PT, R83, UR15, PT, P4 ;  /* 0x0000000f53007c0c */ /* 0x000fe2000bf86340 */
[----:B------:R-:W0:Y:S01]  /*0840*/  @!P6 LDC.64 R14, c[0x0][0x270] ;  /* 0x00009c00ff0eeb82 */ /* 0x000e220000000a00 */
[----:B------:R-:W-:Y:S02]  /*0850*/  @!P3 MOV R11, R23 ;  /* 0x00000017000bb202 */ /* 0x000fe40000000f00 */
[----:B------:R-:W-:-:S02]  /*0860*/  ISETP.GT.U32.OR P4, PT, R0, 0x1bf, P4 ;  /* 0x000001bf0000780c */ /* 0x000fc40002784470 */
[----:B------:R-:W-:Y:S01]  /*0870*/  @P0 IADD3 R3, R3, R5, RZ ;  /* 0x0000000503030210 */ /* 0x000fe20007ffe0ff */
[----:B------:R-:W-:Y:S01]  /*0880*/  @!P3 IMAD.WIDE.U32 R10, R63, R18, R10 ;  /* 0x000000123f0ab225 */ /* 0x000fe200078e000a */
[C---:B----4-:R-:W-:Y:S01]  /*0890*/  @P0 LEA R4, P5, R2.reuse, R16, 0x2 ;  /* 0x0000001002040211 */ /* 0x050fe200078a10ff */
[----:B------:R-:W1:Y:S03]  /*08a0*/  @!P6 LDC.64 R18, c[0x0][0x220] ;  /* 0x00008800ff12eb82 */ /* 0x000e660000000a00 */
[----:B------:R-:W-:Y:S02]  /*08b0*/  @P0 LEA.HI.X R5, R2, R17, R3, 0x2, P5 ;  /* 0x0000001102050211 */ /* 0x000fe400028f1403 */
[----:B------:R-:W-:Y:S02]  /*08c0*/  @!P3 IADD3 R2, R11, R13, RZ ;  /* 0x0000000d0b02b210 */ /* 0x000fe40007ffe0ff */
[----:B------:R-:W-:Y:S01]  /*08d0*/  @!P3 LEA R12, P5, R10, R20, 0x2 ;  /* 0x000000140a0cb211 */ /* 0x000fe200078a10ff */
[----:B------:R-:W2:Y:S01]  /*08e0*/  @!P4 LDC.64 R16, c[0x0][0x270] ;  /* 0x00009c00ff10cb82 */ /* 0x000ea20000000a00 */
[----:B------:R-:W-:-:S02]  /*08f0*/  @!P6 MOV R3, R23 ;  /* 0x000000170003e202 */ /* 0x000fc40000000f00 */
[----:B------:R-:W-:Y:S02]  /*0900*/  @!P3 LEA.HI.X R13, R10, R21, R2, 0x2, P5 ;  /* 0x000000150a0db211 */ /* 0x000fe400028f1402 */
[----:B------:R-:W-:Y:S02]  /*0910*/  CS2R R20, SRZ ;  /* 0x0000000000147805 */ /* 0x000fe4000001ff00 */
[----:B------:R-:W-:Y:S01]  /*0920*/  ISETP.GE.U32.AND P5, PT, R66, UR14, PT ;  /* 0x0000000e42007c0c */ /* 0x000fe2000bfa6070 */
[----:B0-----:R-:W-:-:S03]  /*0930*/  @!P6 IMAD R2, R81, R14, RZ ;  /* 0x0000000e5102e224 */ /* 0x001fc600078e02ff */
[----:B------:R-:W-:Y:S01]  /*0940*/  ISETP.GE.AND.EX P5, PT, R85, UR15, PT, P5 ;  /* 0x0000000f55007c0c */ /* 0x000fe2000bfa6350 */
[----:B------:R-:W0:Y:S01]  /*0950*/  @!P4 LDC.64 R26, c[0x0][0x220] ;  /* 0x00008800ff1acb82 */ /* 0x000e220000000a00 */
[----:B------:R0:W3:Y:S01]  /*0960*/  @!P3 LDG.E.64 R20, desc[UR8][R12.64] ;  /* 0x000000080c14b981 */ /* 0x0000e2000c1e1b00 */
[----:B------:R-:W-:Y:S01]  /*0970*/  @!P6 IMAD R11, R64, R15, R2 ;  /* 0x0000000f400be224 */ /* 0x000fe200078e0202 */
[----:B------:R-:W-:Y:S02]  /*0980*/  @!P6 MOV R2, R24 ;  /* 0x000000180002e202 */ /* 0x000fe40000000f00 */
[----:B------:R-:W-:-:S03]  /*0990*/  ISETP.GT.U32.OR P5, PT, R0, 0x1bf, P5 ;  /* 0x000001bf0000780c */ /* 0x000fc60002fa4470 */
[----:B------:R-:W-:-:S05]  /*09a0*/  @!P6 IMAD.WIDE.U32 R2, R64, R14, R2 ;  /* 0x0000000e4002e225 */ /* 0x000fca00078e0002 */
[----:B------:R-:W-:Y:S01]  /*09b0*/  @!P6 IADD3 R3, R3, R11, RZ ;  /* 0x0000000b0303e210 */ /* 0x000fe20007ffe0ff */
[----:B--2---:R-:W-:Y:S01]  /*09c0*/  @!P4 IMAD R14, R83, R16, RZ ;  /* 0x00000010530ec224 */ /* 0x004fe200078e02ff */
[----:B-1----:R-:W-:-:S03]  /*09d0*/  @!P6 LEA R10, P3, R2, R18, 0x2 ;  /* 0x00000012020ae211 */ /* 0x002fc600078610ff */
[----:B------:R-:W1:Y:S01]  /*09e0*/  @!P5 LDC.64 R28, c[0x0][0x270] ;  /* 0x00009c00ff1cdb82 */ /* 0x000e620000000a00 */
[----:B------:R-:W-:Y:S01]  /*09f0*/  @!P6 LEA.HI.X R11, R2, R19, R3, 0x2, P3 ;  /* 0x00000013020be211 */ /* 0x000fe200018f1403 */
[C---:B------:R-:W-:Y:S01]  /*0a00*/  @!P4 IMAD R17, R65.reuse, R17, R14 ;  /* 0x000000114111c224 */ /* 0x040fe200078e020e */
[----:B------:R-:W-:Y:S02]  /*0a10*/  MOV R3, RZ ;  /* 0x000000ff00037202 */ /* 0x000fe40000000f00 */
[----:B------:R-:W-:Y:S02]  /*0a20*/  MOV R2, RZ ;  /* 0x000000ff00027202 */ /* 0x000fe40000000f00 */
[----:B------:R-:W-:Y:S01]  /*0a30*/  @!P4 MOV R14, R24 ;  /* 0x00000018000ec202 */ /* 0x000fe20000000f00 */
[----:B------:R-:W2:Y:S01]  /*0a40*/  @!P5 LDC.64 R18, c[0x0][0x220] ;  /* 0x00008800ff12db82 */ /* 0x000ea20000000a00 */
[----:B------:R-:W-:Y:S02]  /*0a50*/  @!P4 MOV R15, R23 ;  /* 0x00000017000fc202 */ /* 0x000fe40000000f00 */
[----:B------:R4:W5:Y:S01]  /*0a60*/  @!P6 LDG.E.64 R2, desc[UR8][R10.64] ;  /* 0x000000080a02e981 */ /* 0x000962000c1e1b00 */
[----:B------:R-:W-:Y:S01]  /*0a70*/  SHF.R.S32.HI R87, RZ, 0x1f, R67 ;  /* 0x0000001fff577819 */ /* 0x000fe20000011443 */
[----:B------:R-:W-:Y:S01]  /*0a80*/  @!P4 IMAD.WIDE.U32 R14, R65, R16, R14 ;  /* 0x00000010410ec225 */ /* 0x000fe200078e000e */
[----:B------:R-:W-:-:S04]  /*0a90*/  ISETP.GE.U32.AND P6, PT, R67, UR14, PT ;  /* 0x0000000e43007c0c */ /* 0x000fc8000bfc6070 */
[----:B------:R-:W-:Y:S02]  /*0aa0*/  ISETP.GE.AND.EX P6, PT, R87, UR15, PT, P6 ;  /* 0x0000000f57007c0c */ /* 0x000fe4000bfc6360 */
[----:B------:R-:W-:Y:S02]  /*0ab0*/  @!P4 IADD3 R15, R15, R17, RZ ;  /* 0x000000110f0fc210 */ /* 0x000fe40007ffe0ff */
[----:B0-----:R-:W-:Y:S02]  /*0ac0*/  @!P4 LEA R12, P3, R14, R26, 0x2 ;  /* 0x0000001a0e0cc211 */ /* 0x001fe400078610ff */
[----:B------:R-:W-:Y:S02]  /*0ad0*/  ISETP.GT.U32.OR P6, PT, R0, 0x1bf, P6 ;  /* 0x000001bf0000780c */ /* 0x000fe400037c4470 */
[----:B------:R-:W-:Y:S02]  /*0ae0*/  @!P4 LEA.HI.X R13, R14, R27, R15, 0x2, P3 ;  /* 0x0000001b0e0dc211 */ /* 0x000fe400018f140f */
[----:B------:R-:W-:-:S02]  /*0af0*/  SHF.R.S32.HI R89, RZ, 0x1f, R68 ;  /* 0x0000001fff597819 */ /* 0x000fc40000011444 */
[----:B------:R-:W-:Y:S01]  /*0b00*/  ISETP.GE.U32.AND P3, PT, R68, UR14, PT ;  /* 0x0000000e44007c0c */ /* 0x000fe2000bf66070 */
[----:B-1----:R-:W-:Y:S01]  /*0b10*/  @!P5 IMAD R14, R85, R28, RZ ;  /* 0x0000001c550ed224 */ /* 0x002fe200078e02ff */
[----:B----4-:R-:W-:Y:S02]  /*0b20*/  @!P5 MOV R10, R24 ;  /* 0x00000018000ad202 */ /* 0x010fe40000000f00 */
[----:B------:R-:W-:Y:S02]  /*0b30*/  ISETP.GE.AND.EX P3, PT, R89, UR15, PT, P3 ;  /* 0x0000000f59007c0c */ /* 0x000fe4000bf66330 */
[----:B------:R-:W-:Y:S02]  /*0b40*/  @!P5 MOV R11, R23 ;  /* 0x00000017000bd202 */ /* 0x000fe40000000f00 */
[----:B------:R-:W-:Y:S02]  /*0b50*/  CS2R R26, SRZ ;  /* 0x00000000001a7805 */ /* 0x000fe4000001ff00 */
[----:B------:R-:W-:Y:S01]  /*0b60*/  ISETP.GT.U32.OR P3, PT, R0, 0x1bf, P3 ;  /* 0x000001bf0000780c */ /* 0x000fe20001f64470 */
[C---:B------:R-:W-:Y:S01]  /*0b70*/  @!P5 IMAD R15, R66.reuse, R29, R14 ;  /* 0x0000001d420fd224 */ /* 0x040fe200078e020e */
[----:B------:R-:W0:Y:S01]  /*0b80*/  @!P6 LDC.64 R30, c[0x0][0x270] ;  /* 0x00009c00ff1eeb82 */ /* 0x000e220000000a00 */
[----:B------:R-:W-:Y:S01]  /*0b90*/  @!P5 IMAD.WIDE.U32 R10, R66, R28, R10 ;  /* 0x0000001c420ad225 */ /* 0x000fe200078e000a */
[----:B------:R0:W4:Y:S04]  /*0ba0*/  @!P4 LDG.E.64 R26, desc[UR8][R12.64] ;  /* 0x000000080c1ac981 */ /* 0x000128000c1e1b00 */
[----:B------:R-:W-:-:S02]  /*0bb0*/  @!P5 IADD3 R11, R11, R15, RZ ;  /* 0x0000000f0b0bd210 */ /* 0x000fc40007ffe0ff */
[C---:B--2---:R-:W-:Y:S01]  /*0bc0*/  @!P5 LEA R14, P4, R10.reuse, R18, 0x2 ;  /* 0x000000120a0ed211 */ /* 0x044fe200078810ff */
[----:B------:R-:W1:Y:S01]  /*0bd0*/  @!P6 LDC.64 R34, c[0x0][0x220] ;  /* 0x00008800ff22eb82 */ /* 0x000e620000000a00 */
[----:B------:R-:W-:Y:S02]  /*0be0*/  SHF.R.S32.HI R91, RZ, 0x1f, R69 ;  /* 0x0000001fff5b7819 */ /* 0x000fe40000011445 */
[----:B------:R-:W-:Y:S02]  /*0bf0*/  @!P5 LEA.HI.X R15, R10, R19, R11, 0x2, P4 ;  /* 0x000000130a0fd211 */ /* 0x000fe400020f140b */
[----:B------:R-:W-:-:S03]  /*0c00*/  ISETP.GE.U32.AND P4, PT, R69, UR14, PT ;  /* 0x0000000e45007c0c */ /* 0x000fc6000bf86070 */
[----:B------:R-:W2:Y:S01]  /*0c10*/  @!P3 LDC.64 R32, c[0x0][0x270] ;  /* 0x00009c00ff20bb82 */ /* 0x000ea20000000a00 */
[----:B------:R-:W-:-:S04]  /*0c20*/  ISETP.GE.AND.EX P4, PT, R91, UR15, PT, P4 ;  /* 0x0000000f5b007c0c */ /* 0x000fc8000bf86340 */
[----:B------:R-:W-:Y:S01]  /*0c30*/  ISETP.GT.U32.OR P4, PT, R0, 0x1bf, P4 ;  /* 0x000001bf0000780c */ /* 0x000fe20002784470 */
[----:B0-----:R-:W-:Y:S02]  /*0c40*/  @!P6 IMAD R12, R87, R30, RZ ;  /* 0x0000001e570ce224 */ /* 0x001fe400078e02ff */
[----:B------:R-:W0:Y:S01]  /*0c50*/  @!P3 LDC.64 R36, c[0x0][0x220] ;  /* 0x00008800ff24bb82 */ /* 0x000e220000000a00 */
[----:B------:R-:W-:Y:S01]  /*0c60*/  @!P6 MOV R13, R23 ;  /* 0x00000017000de202 */ /* 0x000fe20000000f00 */
[----:B------:R-:W-:Y:S01]  /*0c70*/  @!P6 IMAD R17, R67, R31, R12 ;  /* 0x0000001f4311e224 */ /* 0x000fe200078e020c */
[----:B------:R-:W-:Y:S02]  /*0c80*/  @!P6 MOV R12, R24 ;  /* 0x00000018000ce202 */ /* 0x000fe40000000f00 */
[----:B------:R-:W-:-:S05]  /*0c90*/  CS2R R28, SRZ ;  /* 0x00000000001c7805 */ /* 0x000fca000001ff00 */
[----:B------:R-:W0:Y:S01]  /*0ca0*/  @!P4 LDC.64 R10, c[0x0][0x270] ;  /* 0x00009c00ff0acb82 */ /* 0x000e220000000a00 */
[----:B------:R-:W-:Y:S01]  /*0cb0*/  @!P6 IMAD.WIDE.U32 R12, R67, R30, R12 ;  /* 0x0000001e430ce225 */ /* 0x000fe200078e000c */
[----:B------:R0:W4:Y:S03]  /*0cc0*/  @!P5 LDG.E.64 R28, desc[UR8][R14.64] ;  /* 0x000000080e1cd981 */ /* 0x000126000c1e1b00 */
[----:B--2---:R-:W-:Y:S01]  /*0cd0*/  @!P3 IMAD R16, R89, R32, RZ ;  /* 0x000000205910b224 */ /* 0x004fe200078e02ff */
[----:B------:R-:W-:Y:S02]  /*0ce0*/  @!P3 MOV R18, R24 ;  /* 0x000000180012b202 */ /* 0x000fe40000000f00 */
[----:B------:R-:W-:Y:S01]  /*0cf0*/  @!P3 MOV R19, R23 ;  /* 0x000000170013b202 */ /* 0x000fe20000000f00 */
[----:B------:R-:W-:Y:S01]  /*0d00*/  @!P3 IMAD R33, R68, R33, R16 ;  /* 0x000000214421b224 */ /* 0x000fe200078e0210 */
[----:B------:R-:W-:-:S02]  /*0d10*/  @!P6 IADD3 R13, R13, R17, RZ ;  /* 0x000000110d0de210 */ /* 0x000fc40007ffe0ff */
[----:B-1----:R-:W-:Y:S02]  /*0d20*/  @!P6 LEA R16, P5, R12, R34, 0x2 ;  /* 0x000000220c10e211 */ /* 0x002fe400078a10ff */
[----:B------:R-:W-:Y:S01]  /*0d30*/  CS2R R30, SRZ ;  /* 0x00000000001e7805 */ /* 0x000fe2000001ff00 */
[----:B------:R-:W-:Y:S01]  /*0d40*/  @!P3 IMAD.WIDE.U32 R18, R68, R32, R18 ;  /* 0x000000204412b225 */ /* 0x000fe200078e0012 */
[----:B------:R-:W-:Y:S02]  /*0d50*/  @!P6 LEA.HI.X R17, R12, R35, R13, 0x2, P5 ;  /* 0x000000230c11e211 */ /* 0x000fe400028f140d */
[----:B------:R-:W1:Y:S02]  /*0d60*/  @!P4 LDC.64 R34, c[0x0][0x220] ;  /* 0x00008800ff22cb82 */ /* 0x000e640000000a00 */
[----:B------:R-:W-:Y:S01]  /*0d70*/  @!P3 IADD3 R13, R19, R33, RZ ;  /* 0x00000021130db210 */ /* 0x000fe20007ffe0ff */
[----:B------:R1:W2:Y:S01]  /*0d80*/  @!P6 LDG.E.64 R30, desc[UR8][R16.64] ;  /* 0x00000008101ee981 */ /* 0x0002a2000c1e1b00 */
[----:B0-----:R-:W-:-:S02]  /*0d90*/  @!P3 LEA R12, P5, R18, R36, 0x2 ;  /* 0x00000024120cb211 */ /* 0x001fc400078a10ff */
[----:B------:R-:W-:Y:S02]  /*0da0*/  SHF.R.S32.HI R93, RZ, 0x1f, R70 ;  /* 0x0000001fff5d7819 */ /* 0x000fe40000011446 */
[----:B------:R-:W-:Y:S01]  /*0db0*/  ISETP.GE.U32.AND P6, PT, R70, UR14, PT ;  /* 0x0000000e46007c0c */ /* 0x000fe2000bfc6070 */
[----:B------:R-:W-:Y:S01]  /*0dc0*/  @!P4 IMAD R14, R91, R10, RZ ;  /* 0x0000000a5b0ec224 */ /* 0x000fe200078e02ff */
[----:B------:R-:W-:Y:S02]  /*0dd0*/  @!P3 LEA.HI.X R13, R18, R37, R13, 0x2, P5 ;  /* 0x00000025120db211 */ /* 0x000fe400028f140d */
[----:B------:R-:W-:Y:S02]  /*0de0*/  ISETP.GE.AND.EX P6, PT, R93, UR15, PT, P6 ;  /* 0x0000000f5d007c0c */ /* 0x000fe4000bfc6360 */
[----:B------:R-:W-:Y:S02]  /*0df0*/  SHF.R.S32.HI R95, RZ, 0x1f, R71 ;  /* 0x0000001fff5f7819 */ /* 0x000fe40000011447 */
[----:B------:R-:W-:Y:S01]  /*0e00*/  ISETP.GE.U32.AND P5, PT, R71, UR14, PT ;  /* 0x0000000e47007c0c */ /* 0x000fe2000bfa6070 */
[----:B------:R-:W-:Y:S01]  /*0e10*/  @!P4 IMAD R19, R69, R11, R14 ;  /* 0x0000000b4513c224 */ /* 0x000fe200078e020e */
[----:B------:R-:W-:-:S02]  /*0e20*/  ISETP.GT.U32.OR P6, PT, R0, 0x1bf, P6 ;  /* 0x000001bf0000780c */ /* 0x000fc400037c4470 */
[----:B------:R-:W-:Y:S02]  /*0e30*/  ISETP.GE.AND.EX P5, PT, R95, UR15, PT, P5 ;  /* 0x0000000f5f007c0c */ /* 0x000fe4000bfa6350 */
[----:B------:R-:W-:Y:S02]  /*0e40*/  @!P4 MOV R14, R24 ;  /* 0x00000018000ec202 */ /* 0x000fe40000000f00 */
[----:B------:R-:W-:Y:S02]  /*0e50*/  @!P4 MOV R15, R23 ;  /* 0x00000017000fc202 */ /* 0x000fe40000000f00 */
[----:B------:R-:W-:Y:S02]  /*0e60*/  CS2R R32, SRZ ;  /* 0x0000000000207805 */ /* 0x000fe4000001ff00 */
[----:B------:R-:W-:Y:S01]  /*0e70*/  ISETP.GT.U32.OR P5, PT, R0, 0x1bf, P5 ;  /* 0x000001bf0000780c */ /* 0x000fe20002fa4470 */
[----:B------:R-:W-:-:S03]  /*0e80*/  @!P4 IMAD.WIDE.U32 R10, R69, R10, R14 ;  /* 0x0000000a450ac225 */ /* 0x000fc600078e000e */
[----:B------:R0:W2:Y:S01]  /*0e90*/  @!P3 LDG.E.64 R32, desc[UR8][R12.64] ;  /* 0x000000080c20b981 */ /* 0x0000a2000c1e1b00 */
[----:B------:R-:W0:Y:S01]  /*0ea0*/  @!P6 LDC.64 R38, c[0x0][0x270] ;  /* 0x00009c00ff26eb82 */ /* 0x000e220000000a00 */
[----:B------:R-:W-:Y:S02]  /*0eb0*/  @!P4 IADD3 R11, R11, R19, RZ ;  /* 0x000000130b0bc210 */ /* 0x000fe40007ffe0ff */
[C---:B-1----:R-:W-:Y:S02]  /*0ec0*/  @!P4 LEA R16, P3, R10.reuse, R34, 0x2 ;  /* 0x000000220a10c211 */ /* 0x042fe400078610ff */
[----:B------:R-:W-:Y:S02]  /*0ed0*/  SHF.R.S32.HI R97, RZ, 0x1f, R72 ;  /* 0x0000001fff617819 */ /* 0x000fe40000011448 */
[----:B------:R-:W-:Y:S01]  /*0ee0*/  @!P4 LEA.HI.X R17, R10, R35, R11, 0x2, P3 ;  /* 0x000000230a11c211 */ /* 0x000fe200018f140b */
[----:B------:R-:W1:Y:S01]  /*0ef0*/  @!P5 LDC.64 R40, c[0x0][0x270] ;  /* 0x00009c00ff28db82 */ /* 0x000e620000000a00 */
[----:B------:R-:W-:-:S04]  /*0f00*/  ISETP.GE.U32.AND P3, PT, R72, UR14, PT ;  /* 0x0000000e48007c0c */ /* 0x000fc8000bf66070 */
[----:B------:R-:W-:-:S03]  /*0f10*/  ISETP.GE.AND.EX P3, PT, R97, UR15, PT, P3 ;  /* 0x0000000f61007c0c */ /* 0x000fc6000bf66330 */
[----:B------:R-:W1:Y:S01]  /*0f20*/  @!P6 LDC.64 R10, c[0x0][0x220] ;  /* 0x00008800ff0aeb82 */ /* 0x000e620000000a00 */
[----:B------:R-:W-:-:S07]  /*0f30*/  ISETP.GT.U32.OR P3, PT, R0, 0x1bf, P3 ;  /* 0x000001bf0000780c */ /* 0x000fce0001f64470 */
[----:B------:R-:W3:Y:S01]  /*0f40*/  @!P5 LDC.64 R14, c[0x0][0x220] ;  /* 0x00008800ff0edb82 */ /* 0x000ee20000000a00 */
[----:B0-----:R-:W-:Y:S01]  /*0f50*/  @!P6 IMAD R18, R93, R38, RZ ;  /* 0x000000265d12e224 */ /* 0x001fe200078e02ff */
[----:B------:R-:W-:-:S03]  /*0f60*/  @!P6 MOV R19, R23 ;  /* 0x000000170013e202 */ /* 0x000fc60000000f00 */
[----:B------:R-:W-:-:S03]  /*0f70*/  @!P6 IMAD R39, R70, R39, R18 ;  /* 0x000000274627e224 */ /* 0x000fc600078e0212 */
[----:B------:R-:W0:Y:S01]  /*0f80*/  @!P3 LDC.64 R12, c[0x0][0x270] ;  /* 0x00009c00ff0cbb82 */ /* 0x000e220000000a00 */
[----:B-1----:R-:W-:Y:S01]  /*0f90*/  @!P5 IMAD R36, R95, R40, RZ ;  /* 0x000000285f24d224 */ /* 0x002fe200078e02ff */
[-C--:B------:R-:W-:Y:S02]  /*0fa0*/  @!P6 MOV R18, R24.reuse ;  /* 0x000000180012e202 */ /* 0x080fe40000000f00 */
[----:B------:R-:W-:Y:S02]  /*0fb0*/  CS2R R34, SRZ ;  /* 0x0000000000227805 */ /* 0x000fe4000001ff00 */
[----:B------:R-:W-:Y:S01]  /*0fc0*/  @!P5 MOV R37, R23 ;  /* 0x000000170025d202 */ /* 0x000fe20000000f00 */
[C---:B------:R-:W-:Y:S01]  /*0fd0*/  @!P5 IMAD R41, R71.reuse, R41, R36 ;  /* 0x000000294729d224 */ /* 0x040fe200078e0224 */
[----:B------:R-:W-:Y:S01]  /*0fe0*/  @!P5 MOV R36, R24 ;  /* 0x000000180024d202 */ /* 0x000fe20000000f00 */
[----:B------:R-:W-:Y:S01]  /*0ff0*/  @!P6 IMAD.WIDE.U32 R18, R70, R38, R18 ;  /* 0x000000264612e225 */ /* 0x000fe200078e0012 */
[----:B------:R1:W2:Y:S03]  /*1000*/  @!P4 LDG.E.64 R34, desc[UR8][R16.64] ;  /* 0x000000081022c981 */ /* 0x0002a6000c1e1b00 */
[----:B------:R-:W-:Y:S01]  /*1010*/  @!P5 IMAD.WIDE.U32 R36, R71, R40, R36 ;  /* 0x000000284724d225 */ /* 0x000fe200078e0024 */
[----:B------:R-:W-:-:S02]  /*1020*/  @!P6 IADD3 R19, R19, R39, RZ ;  /* 0x000000271313e210 */ /* 0x000fc40007ffe0ff */
[C---:B------:R-:W-:Y:S01]  /*1030*/  @!P6 LEA R10, P4, R18.reuse, R10, 0x2 ;  /* 0x0000000a120ae211 */ /* 0x040fe200078810ff */
[----:B-1----:R-:W1:Y:S03]  /*1040*/  @!P3 LDC.64 R16, c[0x0][0x220] ;  /* 0x00008800ff10bb82 */ /* 0x002e660000000a00 */
[----:B------:R-:W-:Y:S02]  /*1050*/  @!P6 LEA.HI.X R11, R18, R11, R19, 0x2, P4 ;  /* 0x0000000b120be211 */ /* 0x000fe400020f1413 */
[----:B------:R-:W-:Y:S02]  /*1060*/  @!P5 IADD3 R18, R37, R41, RZ ;  /* 0x000000292512d210 */ /* 0x000fe40007ffe0ff */
[----:B---3--:R-:W-:Y:S01]  /*1070*/  @!P5 LEA R14, P4, R36, R14, 0x2 ;  /* 0x0000000e240ed211 */ /* 0x008fe200078810ff */
[----:B0-----:R-:W-:Y:S01]  /*1080*/  @!P3 IMAD R19, R97, R12, RZ ;  /* 0x0000000c6113b224 */ /* 0x001fe200078e02ff */
[----:B------:R-:W-:-:S02]  /*1090*/  SHF.R.S32.HI R99, RZ, 0x1f, R73 ;  /* 0x0000001fff637819 */ /* 0x000fc40000011449 */
[----:B------:R-:W-:Y:S02]  /*10a0*/  @!P5 LEA.HI.X R15, R36, R15, R18, 0x2, P4 ;  /* 0x0000000f240fd211 */ /* 0x000fe400020f1412 */
[----:B------:R-:W-:Y:S01]  /*10b0*/  ISETP.GE.U32.AND P4, PT, R73, UR14, PT ;  /* 0x0000000e49007c0c */ /* 0x000fe2000bf86070 */
[----:B------:R-:W-:Y:S01]  /*10c0*/  @!P3 IMAD R47, R72, R13, R19 ;  /* 0x0000000d482fb224 */ /* 0x000fe200078e0213 */
[----:B------:R-:W-:Y:S02]  /*10d0*/  @!P3 MOV R18, R24 ;  /* 0x000000180012b202 */ /* 0x000fe40000000f00 */
[----:B------:R-:W-:Y:S02]  /*10e0*/  ISETP.GE.AND.EX P4, PT, R99, UR15, PT, P4 ;  /* 0x0000000f63007c0c */ /* 0x000fe4000bf86340 */
[----:B------:R-:W-:Y:S02]  /*10f0*/  @!P3 MOV R19, R23 ;  /* 0x000000170013b202 */ /* 0x000fe40000000f00 */
[----:B------:R-:W-:-:S02]  /*1100*/  CS2R R36, SRZ ;  /* 0x0000000000247805 */ /* 0x000fc4000001ff00 */
[----:B------:R-:W-:Y:S02]  /*1110*/  CS2R R40, SRZ ;  /* 0x0000000000287805 */ /* 0x000fe4000001ff00 */
[----:B------:R-:W-:Y:S02]  /*1120*/  CS2R R42, SRZ ;  /* 0x00000000002a7805 */ /* 0x000fe4000001ff00 */
[----:B------:R-:W-:Y:S01]  /*1130*/  ISETP.GT.U32.OR P4, PT, R0, 0x1bf, P4 ;  /* 0x000001bf0000780c */ /* 0x000fe20002784470 */
[----:B------:R-:W-:Y:S01]  /*1140*/  @!P3 IMAD.WIDE.U32 R12, R72, R12, R18 ;  /* 0x0000000c480cb225 */ /* 0x000fe200078e0012 */
[----:B------:R-:W-:Y:S01]  /*1150*/  CS2R R38, SRZ ;  /* 0x0000000000267805 */ /* 0x000fe2000001ff00 */
[----:B------:R0:W3:Y:S01]  /*1160*/  @P2 LDG.E.64 R36, desc[UR8][R8.64] ;  /* 0x0000000808242981 */ /* 0x0000e2000c1e1b00 */
[----:B------:R-:W-:-:S03]  /*1170*/  SHF.R.S32.HI R101, RZ, 0x1f, R74 ;  /* 0x0000001fff657819 */ /* 0x000fc6000001144a */
[----:B------:R-:W2:Y:S01]  /*1180*/  @!P6 LDG.E.64 R40, desc[UR8][R10.64] ;  /* 0x000000080a28e981 */ /* 0x000ea2000c1e1b00 */
[----:B-1----:R-:W-:-:S03]  /*1190*/  @!P3 LEA R16, P6, R12, R16, 0x2 ;  /* 0x000000100c10b211 */ /* 0x002fc600078c10ff */
[----:B------:R-:W2:Y:S01]  /*11a0*/  @!P5 LDG.E.64 R42, desc[UR8][R14.64] ;  /* 0x000000080e2ad981 */ /* 0x000ea2000c1e1b00 */
[----:B------:R-:W-:Y:S02]  /*11b0*/  ISETP.GE.U32.AND P5, PT, R74, UR14, PT ;  /* 0x0000000e4a007c0c */ /* 0x000fe4000bfa6070 */
[----:B------:R-:W-:Y:S02]  /*11c0*/  CS2R R44, SRZ ;  /* 0x00000000002c7805 */ /* 0x000fe4000001ff00 */
[----:B0-----:R-:W-:Y:S01]  /*11d0*/  @!P3 IADD3 R8, R13, R47, RZ ;  /* 0x0000002f0d08b210 */ /* 0x001fe20007ffe0ff */
[----:B------:R0:W5:Y:S01]  /*11e0*/  @P1 LDG.E.64 R38, desc[UR8][R6.64] ;  /* 0x0000000806261981 */ /* 0x000162000c1e1b00 */
[----:B------:R-:W-:Y:S01]  /*11f0*/  ISETP.GE.AND.EX P5, PT, R101, UR15, PT, P5 ;  /* 0x0000000f65007c0c */ /* 0x000fe2000bfa6350 */
[----:B------:R-:W1:Y:S01]  /*1200*/  @!P4 LDC.64 R18, c[0x0][0x270] ;  /* 0x00009c00ff12cb82 */ /* 0x000e620000000a00 */
[----:B------:R-:W-:Y:S01]  /*1210*/  @!P3 LEA.HI.X R17, R12, R17, R8, 0x2, P6 ;  /* 0x000000110c11b211 */ /* 0x000fe200030f1408 */
[----:B------:R1:W4:Y:S01]  /*1220*/  @P0 LDG.E.64 R44, desc[UR8][R4.64] ;  /* 0x00000008042c0981 */ /* 0x000322000c1e1b00 */
[----:B------:R-:W-:-:S02]  /*1230*/  SHF.R.S32.HI R103, RZ, 0x1f, R75 ;  /* 0x0000001fff677819 */ /* 0x000fc4000001144b */
[----:B------:R-:W-:Y:S02]  /*1240*/  ISETP.GE.U32.AND P6, PT, R75, UR14, PT ;  /* 0x0000000e4b007c0c */ /* 0x000fe4000bfc6070 */
[----:B------:R-:W-:Y:S01]  /*1250*/  ISETP.GT.U32.OR P5, PT, R0, 0x1bf, P5 ;  /* 0x000001bf0000780c */ /* 0x000fe20002fa4470 */
[----:B0-----:R-:W0:Y:S01]  /*1260*/  @!P4 LDC.64 R6, c[0x0][0x220] ;  /* 0x00008800ff06cb82 */ /* 0x001e220000000a00 */
[----:B------:R-:W-:-:S04]  /*1270*/  ISETP.GE.AND.EX P6, PT, R103, UR15, PT, P6 ;  /* 0x0000000f67007c0c */ /* 0x000fc8000bfc6360 */
[----:B------:R-:W-:-:S07]  /*1280*/  ISETP.GT.U32.OR P6, PT, R0, 0x1bf, P6 ;  /* 0x000001bf0000780c */ /* 0x000fce00037c4470 */
[----:B------:R-:W0:Y:S01]  /*1290*/  @!P5 LDC.64 R10, c[0x0][0x270] ;  /* 0x00009c00ff0adb82 */ /* 0x000e220000000a00 */
[----:B-1----:R-:W-:-:S07]  /*12a0*/  @!P4 IMAD R14, R99, R18, RZ ;  /* 0x00000012630ec224 */ /* 0x002fce00078e02ff */
[----:B------:R-:W1:Y:S01]  /*12b0*/  @!P6 LDC.64 R8, c[0x0][0x270] ;  /* 0x00009c00ff08eb82 */ /* 0x000e620000000a00 */
[----:B------:R-:W-:Y:S01]  /*12c0*/  @!P4 IMAD R19, R73, R19, R14 ;  /* 0x000000134913c224 */ /* 0x000fe200078e020e */
[----:B------:R-:W-:Y:S02]  /*12d0*/  @!P4 MOV R14, R24 ;  /* 0x00000018000ec202 */ /* 0x000fe40000000f00 */
[----:B------:R-:W-:-:S04]  /*12e0*/  @!P4 MOV R15, R23 ;  /* 0x00000017000fc202 */ /* 0x000fc80000000f00 */
[----:B------:R-:W1:Y:S01]  /*12f0*/  @!P5 LDC.64 R12, c[0x0][0x220] ;  /* 0x00008800ff0cdb82 */ /* 0x000e620000000a00 */
[----:B------:R-:W-:Y:S01]  /*1300*/  CS2R R46, SRZ ;  /* 0x00000000002e7805 */ /* 0x000fe2000001ff00 */
[----:B------:R-:W-:-:S05]  /*1310*/  @!P4 IMAD.WIDE.U32 R14, R73, R18, R14 ;  /* 0x00000012490ec225 */ /* 0x000fca00078e000e */
[----:B------:R0:W2:Y:S01]  /*1320*/  @!P3 LDG.E.64 R46, desc[UR8][R16.64] ;  /* 0x00000008102eb981 */ /* 0x0000a2000c1e1b00 */
[----:B------:R-:W1:Y:S01]  /*1330*/  @!P6 LDC.64 R4, c[0x0][0x220] ;  /* 0x00008800ff04eb82 */ /* 0x000e620000000a00 */
[----:B0-----:R-:W-:Y:S01]  /*1340*/  @!P5 IMAD R18, R101, R10, RZ ;  /* 0x0000000a6512d224 */ /* 0x001fe200078e02ff */
[----:B------:R-:W-:Y:S02]  /*1350*/  @!P4 IADD3 R15, R15, R19, RZ ;  /* 0x000000130f0fc210 */ /* 0x000fe40007ffe0ff */
[----:B------:R-:W-:Y:S01]  /*1360*/  @!P4 LEA R6, P3, R14, R6, 0x2 ;  /* 0x000000060e06c211 */ /* 0x000fe200078610ff */
[----:B------:R-:W-:Y:S01]  /*1370*/  @!P5 IMAD R51, R74, R11, R18 ;  /* 0x0000000b4a33d224 */ /* 0x000fe200078e0212 */
[----:B------:R-:W-:Y:S02]  /*1380*/  @!P5 MOV R16, R24 ;  /* 0x000000180010d202 */ /* 0x000fe40000000f00 */
[----:B------:R-:W-:Y:S01]  /*1390*/  @!P5 MOV R17, R23 ;  /* 0x000000170011d202 */ /* 0x000fe20000000f00 */
[----:B-1----:R-:W-:Y:S01]  /*13a0*/  @!P6 IMAD R18, R103, R8, RZ ;  /* 0x000000086712e224 */ /* 0x002fe200078e02ff */
[----:B------:R-:W-:-:S02]  /*13b0*/  @!P4 LEA.HI.X R7, R14, R7, R15, 0x2, P3 ;  /* 0x000000070e07c211 */ /* 0x000fc400018f140f */
[----:B------:R-:W-:Y:S01]  /*13c0*/  @!P6 MOV R14, R24 ;  /* 0x00000018000ee202 */ /* 0x000fe20000000f00 */
[----:B------:R-:W-:Y:S01]  /*13d0*/  @!P5 IMAD.WIDE.U32 R10, R74, R10, R16 ;  /* 0x0000000a4a0ad225 */ /* 0x000fe200078e0010 */
[----:B------:R-:W-:Y:S02]  /*13e0*/  @!P6 MOV R15, R23 ;  /* 0x00000017000fe202 */ /* 0x000fe40000000f00 */
[----:B------:R-:W-:Y:S01]  /*13f0*/  CS2R R48, SRZ ;  /* 0x0000000000307805 */ /* 0x000fe2000001ff00 */
[----:B------:R-:W-:Y:S01]  /*1400*/  @!P6 IMAD R19, R75, R9, R18 ;  /* 0x000000094b13e224 */ /* 0x000fe200078e0212 */
[----:B------:R-:W-:Y:S01]  /*1410*/  @!P5 IADD3 R11, R11, R51, RZ ;  /* 0x000000330b0bd210 */ /* 0x000fe20007ffe0ff */
[----:B------:R-:W-:Y:S01]  /*1420*/  @!P6 IMAD.WIDE.U32 R8, R75, R8, R14 ;  /* 0x000000084b08e225 */ /* 0x000fe200078e000e */
[C---:B------:R-:W-:Y:S02]  /*1430*/  @!P5 LEA R12, P3, R10.reuse, R12, 0x2 ;  /* 0x0000000c0a0cd211 */ /* 0x040fe400078610ff */
[----:B------:R-:W-:Y:S01]  /*1440*/  CS2R R50, SRZ ;  /* 0x0000000000327805 */ /* 0x000fe2000001ff00 */
[----:B------:R-:W2:Y:S01]  /*1450*/  @!P4 LDG.E.64 R48, desc[UR8][R6.64] ;  /* 0x000000080630c981 */ /* 0x000ea2000c1e1b00 */
[----:B------:R-:W-:-:S02]  /*1460*/  @!P5 LEA.HI.X R13, R10, R13, R11, 0x2, P3 ;  /* 0x0000000d0a0dd211 */ /* 0x000fc400018f140b */
[----:B------:R-:W-:Y:S02]  /*1470*/  @!P6 IADD3 R9, R9, R19, RZ ;  /* 0x000000130909e210 */ /* 0x000fe40007ffe0ff */
[C---:B------:R-:W-:Y:S02]  /*1480*/  @!P6 LEA R4, P3, R8.reuse, R4, 0x2 ;  /* 0x000000040804e211 */ /* 0x040fe400078610ff */
[----:B------:R-:W-:Y:S01]  /*1490*/  CS2R R52, SRZ ;  /* 0x0000000000347805 */ /* 0x000fe2000001ff00 */
[----:B------:R-:W2:Y:S01]  /*14a0*/  @!P5 LDG.E.64 R50, desc[UR8][R12.64] ;  /* 0x000000080c32d981 */ /* 0x000ea2000c1e1b00 */
[----:B------:R-:W-:-:S05]  /*14b0*/  @!P6 LEA.HI.X R5, R8, R5, R9, 0x2, P3 ;  /* 0x000000050805e211 */ /* 0x000fca00018f1409 */
[----:B------:R0:W2:Y:S02]  /*14c0*/  @!P6 LDG.E.64 R52, desc[UR8][R4.64] ;  /* 0x000000080434e981 */ /* 0x0000a4000c1e1b00 */
[----:B0-----:R-:W-:Y:S01]  /*14d0*/  FADD.FTZ R4, R20, R21 ;  /* 0x0000001514047221 */ /* 0x001fe20000010000 */
[----:B------:R-:W-:Y:S01]  /*14e0*/  ISETP.GT.AND P3, PT, R76, 0x1e, PT ;  /* 0x0000001e4c00780c */ /* 0x000fe20003f64270 */
[----:B---3--:R-:W-:Y:S01]  /*14f0*/  FADD.FTZ R6, R36, R37 ;  /* 0x0000002524067221 */ /* 0x008fe20000010000 */
[----:B------:R-:W-:-:S03]  /*1500*/  FMUL.FTZ R9, R37, R37 ;  /* 0x0000002525097220 */ /* 0x000fc60000410000 */
[----:B------:R-:W-:Y:S01]  /*1510*/  FADD.FTZ R6, RZ, R6 ;  /* 0x00000006ff067221 */ /* 0x000fe20000010000 */
[----:B------:R-:W-:Y:S01]  /*1520*/  FFMA.FTZ R9, R36, R36, R9 ;  /* 0x0000002424097223 */ /* 0x000fe20000010009 */
[----:B-----5:R-:W-:Y:S01]  /*1530*/  FADD.FTZ R7, R38, R39 ;  /* 0x0000002726077221 */ /* 0x020fe20000010000 */
[----:B------:R-:W-:-:S03]  /*1540*/  FMUL.FTZ R11, R39, R39 ;  /* 0x00000027270b7220 */ /* 0x000fc60000410000 */
[----:B------:R-:W-:Y:S01]  /*1550*/  FADD.FTZ R6, R6, R7 ;  /* 0x0000000706067221 */ /* 0x000fe20000010000 */
[----:B----4-:R-:W-:Y:S01]  /*1560*/  FADD.FTZ R5, R44, R45 ;  /* 0x0000002d2c057221 */ /* 0x010fe20000010000 */
[----:B------:R-:W-:Y:S01]  /*1570*/  FFMA.FTZ R8, R38, R38, R11 ;  /* 0x0000002626087223 */ /* 0x000fe2000001000b */
[----:B------:R-:W-:Y:S01]  /*1580*/  FADD.FTZ R9, RZ, R9 ;  /* 0x00000009ff097221 */ /* 0x000fe20000010000 */
[----:B------:R-:W-:Y:S01]  /*1590*/  FMUL.FTZ R11, R45, R45 ;  /* 0x0000002d2d0b7220 */ /* 0x000fe20000410000 */
[----:B------:R-:W-:Y:S01]  /*15a0*/  FADD.FTZ R5, R6, R5 ;  /* 0x0000000506057221 */ /* 0x000fe20000010000 */
[----:B------:R-:W-:Y:S01]  /*15b0*/  FMUL.FTZ R7, R21, R21 ;  /* 0x0000001515077220 */ /* 0x000fe20000410000 */
[----:B------:R-:W-:Y:S01]  /*15c0*/  FADD.FTZ R8, R9, R8 ;  /* 0x0000000809087221 */ /* 0x000fe20000010000 */
[----:B------:R-:W-:Y:S01]  /*15d0*/  FFMA.FTZ R11, R44, R44, R11 ;  /* 0x0000002c2c0b7223 */ /* 0x000fe2000001000b */
[----:B------:R-:W-:Y:S01]  /*15e0*/  FADD.FTZ R4, R5, R4 ;  /* 0x0000000405047221 */ /* 0x000fe20000010000 */
[----:B------:R-:W-:Y:S01]  /*15f0*/  FADD.FTZ R5, R2, R3 ;  /* 0x0000000302057221 */ /* 0x000fe20000010000 */
[----:B------:R-:W-:Y:S01]  /*1600*/  FMUL.FTZ R9, R3, R3 ;  /* 0x0000000303097220 */ /* 0x000fe20000410000 */
[----:B------:R-:W-:Y:S01]  /*1610*/  FADD.FTZ R8, R8, R11 ;  /* 0x0000000b08087221 */ /* 0x000fe20000010000 */
[----:B------:R-:W-:Y:S01]  /*1620*/  FFMA.FTZ R7, R20, R20, R7 ;  /* 0x0000001414077223 */ /* 0x000fe20000010007 */
[----:B------:R-:W-:Y:S01]  /*1630*/  FADD.FTZ R4, R4, R5 ;  /* 0x0000000504047221 */ /* 0x000fe20000010000 */
[----:B------:R-:W-:Y:S01]  /*1640*/  FFMA.FTZ R6, R2, R2, R9 ;  /* 0x0000000202067223 */ /* 0x000fe20000010009 */
[----:B------:R-:W-:Y:S01]  /*1650*/  FADD.FTZ R5, R26, R27 ;  /* 0x0000001b1a057221 */ /* 0x000fe20000010000 */
[----:B------:R-:W-:Y:S01]  /*1660*/  FADD.FTZ R7, R8, R7 ;  /* 0x0000000708077221 */ /* 0x000fe20000010000 */
[----:B------:R-:W-:-:S02]  /*1670*/  FMUL.FTZ R9, R27, R27 ;  /* 0x0000001b1b097220 */ /* 0x000fc40000410000 */
[----:B------:R-:W-:Y:S01]  /*1680*/  FADD.FTZ R4, R4, R5 ;  /* 0x0000000504047221 */ /* 0x000fe20000010000 */
[----:B------:R-:W-:Y:S01]  /*1690*/  FADD.FTZ R6, R7, R6 ;  /* 0x0000000607067221 */ /* 0x000fe20000010000 */
[----:B------:R-:W-:Y:S01]  /*16a0*/  FFMA.FTZ R9, R26, R26, R9 ;  /* 0x0000001a1a097223 */ /* 0x000fe20000010009 */
[----:B------:R-:W-:Y:S01]  /*16b0*/  FADD.FTZ R5, R28, R29 ;  /* 0x0000001d1c057221 */ /* 0x000fe20000010000 */
[----:B------:R-:W-:Y:S02]  /*16c0*/  FMUL.FTZ R7, R29, R29 ;  /* 0x0000001d1d077220 */ /* 0x000fe40000410000 */
[----:B------:R-:W-:Y:S01]  /*16d0*/  FADD.FTZ R6, R6, R9 ;  /* 0x0000000906067221 */ /* 0x000fe20000010000 */
[----:B------:R-:W-:Y:S01]  /*16e0*/  FADD.FTZ R4, R4, R5 ;  /* 0x0000000504047221 */ /* 0x000fe20000010000 */
[----:B------:R-:W-:Y:S01]  /*16f0*/  FFMA.FTZ R7, R28, R28, R7 ;  /* 0x0000001c1c077223 */ /* 0x000fe20000010007 */
[----:B--2---:R-:W-:Y:S01]  /*1700*/  FMUL.FTZ R9, R31, R31 ;  /* 0x0000001f1f097220 */ /* 0x004fe20000410000 */
[----:B------:R-:W-:-:S02]  /*1710*/  FADD.FTZ R5, R30, R31 ;  /* 0x0000001f1e057221 */ /* 0x000fc40000010000 */
[----:B------:R-:W-:Y:S01]  /*1720*/  FADD.FTZ R6, R6, R7 ;  /* 0x0000000706067221 */ /* 0x000fe20000010000 */
[----:B------:R-:W-:Y:S01]  /*1730*/  FFMA.FTZ R9, R30, R30, R9 ;  /* 0x0000001e1e097223 */ /* 0x000fe20000010009 */
[----:B------:R-:W-:Y:S01]  /*1740*/  FADD.FTZ R4, R4, R5 ;  /* 0x0000000504047221 */ /* 0x000fe20000010000 */
[----:B------:R-:W-:Y:S01]  /*1750*/  FMUL.FTZ R7, R33, R33 ;  /* 0x0000002121077220 */ /* 0x000fe20000410000 */
[----:B------:R-:W-:Y:S01]  /*1760*/  FADD.FTZ R5, R32, R33 ;  /* 0x0000002120057221 */ /* 0x000fe20000010000 */
[----:B------:R-:W-:Y:S01]  /*1770*/  FADD.FTZ R6, R6, R9 ;  /* 0x0000000906067221 */ /* 0x000fe20000010000 */
[----:B------:R-:W-:Y:S01]  /*1780*/  FMUL.FTZ R9, R35, R35 ;  /* 0x0000002323097220 */ /* 0x000fe20000410000 */
[----:B------:R-:W-:Y:S01]  /*1790*/  FFMA.FTZ R7, R32, R32, R7 ;  /* 0x0000002020077223 */ /* 0x000fe20000010007 */
[----:B------:R-:W-:Y:S01]  /*17a0*/  FADD.FTZ R4, R4, R5 ;  /* 0x0000000504047221 */ /* 0x000fe20000010000 */
[C---:B------:R-:W-:Y:S01]  /*17b0*/  FADD.FTZ R5, R34.reuse, R35 ;  /* 0x0000002322057221 */ /* 0x040fe20000010000 */
[----:B------:R-:W-:Y:S01]  /*17c0*/  FFMA.FTZ R9, R34, R34, R9 ;  /* 0x0000002222097223 */ /* 0x000fe20000010009 */
[----:B------:R-:W-:Y:S01]  /*17d0*/  FADD.FTZ R6, R6, R7 ;  /* 0x0000000706067221 */ /* 0x000fe20000010000 */
[----:B------:R-:W-:Y:S01]  /*17e0*/  FMUL.FTZ R7, R41, R41 ;  /* 0x0000002929077220 */ /* 0x000fe20000410000 */
[----:B------:R-:W-:Y:S01]  /*17f0*/  FADD.FTZ R4, R4, R5 ;  /* 0x0000000504047221 */ /* 0x000fe20000010000 */
[----:B------:R-:W-:Y:S01]  /*1800*/  FADD.FTZ R5, R40, R41 ;  /* 0x0000002928057221 */ /* 0x000fe20000010000 */
[----:B------:R-:W-:Y:S01]  /*1810*/  FADD.FTZ R6, R6, R9 ;  /* 0x0000000906067221 */ /* 0x000fe20000010000 */
[----:B------:R-:W-:Y:S01]  /*1820*/  FFMA.FTZ R7, R40, R40, R7 ;  /* 0x0000002828077223 */ /* 0x000fe20000010007 */
        /* <DEDUP_REMOVED lines=9> */
[----:B------:R-:W-:-:S02]  /*18c0*/  FFMA.FTZ R7, R46, R46, R7 ;  /* 0x0000002e2e077223 */ /* 0x000fc40000010007 */
[----:B------:R-:W-:Y:S02]  /*18d0*/  FADD.FTZ R4, R4, R5 ;  /* 0x0000000504047221 */ /* 0x000fe40000010000 */
[----:B------:R-:W-:Y:S01]  /*18e0*/  FADD.FTZ R6, R6, R7 ;  /* 0x0000000706067221 */ /* 0x000fe20000010000 */
[----:B------:R-:W-:Y:S01]  /*18f0*/  FMUL.FTZ R9, R49, R49 ;  /* 0x0000003131097220 */ /* 0x000fe20000410000 */
[----:B------:R-:W-:-:S03]  /*1900*/  FADD.FTZ R5, R48, R49 ;  /* 0x0000003130057221 */ /* 0x000fc60000010000 */
[----:B------:R-:W-:Y:S01]  /*1910*/  FFMA.FTZ R9, R48, R48, R9 ;  /* 0x0000003030097223 */ /* 0x000fe20000010009 */
[----:B------:R-:W-:Y:S01]  /*1920*/  FADD.FTZ R4, R4, R5 ;  /* 0x0000000504047221 */ /* 0x000fe20000010000 */
[----:B------:R-:W-:Y:S02]  /*1930*/  FMUL.FTZ R7, R51, R51 ;  /* 0x0000003333077220 */ /* 0x000fe40000410000 */
[----:B------:R-:W-:Y:S01]  /*1940*/  FADD.FTZ R6, R6, R9 ;  /* 0x0000000906067221 */ /* 0x000fe20000010000 */
[C---:B------:R-:W-:Y:S01]  /*1950*/  FADD.FTZ R5, R50.reuse, R51 ;  /* 0x0000003332057221 */ /* 0x040fe20000010000 */
[----:B------:R-:W-:Y:S01]  /*1960*/  FFMA.FTZ R7, R50, R50, R7 ;  /* 0x0000003232077223 */ /* 0x000fe20000010007 */
[----:B------:R-:W-:Y:S02]  /*1970*/  FMUL.FTZ R9, R53, R53 ;  /* 0x0000003535097220 */ /* 0x000fe40000410000 */
        /* <DEDUP_REMOVED lines=27> */
[C---:B------:R-:W-:Y:S02]  /*1b30*/  ISETP.GT.AND P3, PT, R76.reuse, 0xf, PT ;  /* 0x0000000f4c00780c */ /* 0x040fe40003f64270 */
[----:B------:R-:W-:Y:S02]  /*1b40*/  ISETP.NE.AND P5, PT, R76, RZ, PT ;  /* 0x000000ff4c00720c */ /* 0x000fe40003fa5270 */
[----:B------:R-:W-:Y:S01]  /*1b50*/  ISETP.NE.AND P4, PT, R0, RZ, PT ;  /* 0x000000ff0000720c */ /* 0x000fe20003f85270 */
[----:B------:R-:W-:Y:S08]  /*1b60*/  BSSY B0, `(.L_x_4520) ;  /* 0x000002c000007945 */ /* 0x000ff00003800000 */
[----:B0-----:R-:W-:Y:S01]  /*1b70*/  @!P3 FADD.FTZ R4, R4, R5 ;  /* 0x000000050404b221 */ /* 0x001fe20000010000 */
[----:B-1----:R-:W-:-:S04]  /*1b80*/  @!P3 FADD.FTZ R6, R6, R7 ;  /* 0x000000070606b221 */ /* 0x002fc80000010000 */
        /* <DEDUP_REMOVED lines=24> */
[----:B----4-:R-:W-:Y:S01]  /*1d10*/  FADD.FTZ R105, R105, R4 ;  /* 0x0000000469697221 */ /* 0x010fe20000010000 */
[----:B------:R-:W-:Y:S02]  /*1d20*/  FADD.FTZ R4, R16, R5 ;  /* 0x0000000510047221 */ /* 0x000fe40000010000 */
[----:B0-----:R-:W0:Y:S01]  /*1d30*/  LDS.128 R16, [UR5+0x70] ;  /* 0x00007005ff107984 */ /* 0x001e220008000c00 */
        /* <DEDUP_REMOVED lines=14> */
.L_x_4521:
[----:B------:R-:W-:Y:S05]  /*1e20*/  BSYNC B0 ;  /* 0x0000000000007941 */ /* 0x000fea0003800000 */
.L_x_4520:
        /* <DEDUP_REMOVED lines=8> */
[----:B------:R-:W3:Y:S08]  /*1eb0*/  LDC.64 R6, c[0x0][0x248] ;  /* 0x00009200ff067b82 */ /* 0x000ef00000000a00 */
[----:B------:R-:W4:Y:S01]  /*1ec0*/  LDC.64 R4, c[0x0][0x240] ;  /* 0x00009000ff047b82 */ /* 0x000f220000000a00 */
[----:B-1----:R-:W-:-:S04]  /*1ed0*/  IMAD R9, R8, R13, RZ ;  /* 0x0000000d08097224 */ /* 0x002fc800078e02ff */
[----:B------:R-:W-:-:S05]  /*1ee0*/  IMAD R8, R9, R10, RZ ;  /* 0x0000000a09087224 */ /* 0x000fca00078e02ff */
[----:B------:R-:W-:Y:S02]  /*1ef0*/  SHF.L.U32 R11, R8, 0x1, RZ ;  /* 0x00000001080b7819 */ /* 0x000fe400000006ff */
[----:B--2---:R-:W-:Y:S02]  /*1f00*/  IADD3 R9, R9, R12, RZ ;  /* 0x0000000c09097210 */ /* 0x004fe40007ffe0ff */
[----:B------:R-:W-:Y:S01]  /*1f10*/  MOV R8, 0xffffffff ;  /* 0xffffffff00087802 */ /* 0x000fe20000000f00 */
[----:B---3--:R-:W-:-:S04]  /*1f20*/  IMAD.WIDE R6, R11, 0x4, R6 ;  /* 0x000000040b067825 */ /* 0x008fc800078e0206 */
[----:B------:R-:W-:Y:S02]  /*1f30*/  IMAD R11, R13, UR7, R12 ;  /* 0x000000070d0b7c24 */ /* 0x000fe4000f8e020c */
[----:B----4-:R-:W-:Y:S01]  /*1f40*/  IMAD.WIDE.U32 R4, R9, 0x4, R4 ;  /* 0x0000000409047825 */ /* 0x010fe200078e0004 */
        /* <DEDUP_REMOVED lines=10> */
.L_x_4524:
[----:B-1----:R-:W2:Y:S04]  /*1ff0*/  LDG.E.STRONG.GPU R6, desc[UR8][R4.64] ;  /* 0x0000000804067981 */ /* 0x002ea8000c1ef900 */
[----:B--2---:R-:W-:Y:S01]  /*2000*/  CCTL.IVALL ;  /* 0x00000000ff00798f */ /* 0x004fe20002000000 */
[----:B------:R-:W-:Y:S05]  /*2010*/  YIELD ;  /* 0x0000000000007946 */ /* 0x000fea0003800000 */
[----:B------:R-:W-:-:S13]  /*2020*/  ISETP.NE.AND P3, PT, R6, R9, PT ;  /* 0x000000090600720c */ /* 0x000fda0003f65270 */
[----:B------:R-:W-:Y:S05]  /*2030*/  @P3 BRA `(.L_x_4524) ;  /* 0xfffffffc00ec3947 */ /* 0x000fea000383ffff */
.L_x_4523:
        /* <DEDUP_REMOVED lines=11> */
.L_x_4526:
[----:B------:R-:W-:-:S13]  /*20f0*/  ISETP.EQ.OR P5, PT, R11, UR7, P4 ;  /* 0x000000070b007c0c */ /* 0x000fda000a7a2670 */
[----:B------:R-:W1:Y:S01]  /*2100*/  @!P5 LDC R6, c[0x0][0x10] ;  /* 0x00000400ff06db82 */ /* 0x000e620000000800 */
[----:B------:R-:W2:Y:S01]  /*2110*/  @!P5 S2R R8, SR_CTAID.Y ;  /* 0x000000000008d919 */ /* 0x000ea20000002600 */
[----:B------:R-:W-:-:S06]  /*2120*/  @!P5 LOP3.LUT R7, R78, 0x1, RZ, 0xc0, !PT ;  /* 0x000000014e07d812 */ /* 0x000fcc00078ec0ff */
[----:B------:R-:W3:Y:S01]  /*2130*/  @!P5 LDC.64 R4, c[0x0][0x248] ;  /* 0x00009200ff04db82 */ /* 0x000ee20000000a00 */
[----:B-1----:R-:W-:-:S04]  /*2140*/  @!P5 IMAD R7, R7, R6, RZ ;  /* 0x000000060707d224 */ /* 0x002fc800078e02ff */
[----:B------:R-:W-:-:S05]  /*2150*/  @!P5 IMAD R7, R7, R10, RZ ;  /* 0x0000000a0707d224 */ /* 0x000fca00078e02ff */
[----:B------:R-:W-:-:S05]  /*2160*/  @!P5 SHF.L.U32 R7, R7, 0x1, RZ ;  /* 0x000000010707d819 */ /* 0x000fca00000006ff */
[----:B---3--:R-:W-:-:S04]  /*2170*/  @!P5 IMAD.WIDE R4, R7, 0x4, R4 ;  /* 0x000000040704d825 */ /* 0x008fc800078e0204 */
[----:B--2---:R-:W-:-:S04]  /*2180*/  @!P5 IMAD R7, R6, R11, R8 ;  /* 0x0000000b0607d224 */ /* 0x004fc800078e0208 */
[----:B------:R-:W-:-:S06]  /*2190*/  @!P5 IMAD.WIDE.U32 R4, R7, 0x8, R4 ;  /* 0x000000080704d825 */ /* 0x000fcc00078e0004 */
[----:B------:R-:W0:Y:S01]  /*21a0*/  @!P5 LDG.E.64 R4, desc[UR8][R4.64] ;  /* 0x000000080404d981 */ /* 0x000e22000c1e1b00 */
[C---:B------:R-:W-:Y:S02]  /*21b0*/  IADD3 R6, R11.reuse, 0x1, RZ ;  /* 0x000000010b067810 */ /* 0x040fe40007ffe0ff */
[C---:B------:R-:W-:Y:S02]  /*21c0*/  IADD3 R8, R11.reuse, 0x2, RZ ;  /* 0x000000020b087810 */ /* 0x040fe40007ffe0ff */
[----:B------:R-:W-:Y:S02]  /*21d0*/  ISETP.EQ.OR P3, PT, R6, UR7, P4 ;  /* 0x0000000706007c0c */ /* 0x000fe4000a762670 */
[----:B------:R-:W-:Y:S02]  /*21e0*/  ISETP.EQ.OR P6, PT, R8, UR7, P4 ;  /* 0x0000000708007c0c */ /* 0x000fe4000a7c2670 */
[----:B------:R-:W-:-:S09]  /*21f0*/  IADD3 R14, R11, 0x3, RZ ;  /* 0x000000030b0e7810 */ /* 0x000fd20007ffe0ff */
[----:B------:R-:W1:Y:S01]  /*2200*/  @!P3 S2R R9, SR_CTAID.Y ;  /* 0x000000000009b919 */ /* 0x000e620000002600 */
[----:B------:R-:W1:Y:S01]  /*2210*/  @!P3 LDC R7, c[0x0][0x10] ;  /* 0x00000400ff07bb82 */ /* 0x000e620000000800 */
[----:B------:R-:W-:Y:S01]  /*2220*/  @!P3 LOP3.LUT R16, R78, 0x1, RZ, 0xc0, !PT ;  /* 0x000000014e10b812 */ /* 0x000fe200078ec0ff */
[----:B------:R-:W2:Y:S06]  /*2230*/  @!P6 S2R R15, SR_CTAID.Y ;  /* 0x00000000000fe919 */ /* 0x000eac0000002600 */
[----:B------:R-:W2:Y:S01]  /*2240*/  @!P6 LDC R13, c[0x0][0x10] ;  /* 0x00000400ff0deb82 */ /* 0x000ea20000000800 */
[-C--:B-1----:R-:W-:Y:S01]  /*2250*/  @!P3 IMAD R9, R6, R7.reuse, R9 ;  /* 0x000000070609b224 */ /* 0x082fe200078e0209 */
[----:B------:R-:W-:Y:S01]  /*2260*/  @!P6 LOP3.LUT R6, R78, 0x1, RZ, 0xc0, !PT ;  /* 0x000000014e06e812 */ /* 0x000fe200078ec0ff */
[----:B------:R-:W-:-:S02]  /*2270*/  @!P3 IMAD R7, R16, R7, RZ ;  /* 0x000000071007b224 */ /* 0x000fc400078e02ff */
[-C--:B--2---:R-:W-:Y:S02]  /*2280*/  @!P6 IMAD R15, R8, R13.reuse, R15 ;  /* 0x0000000d080fe224 */ /* 0x084fe400078e020f */
[----:B------:R-:W-:Y:S02]  /*2290*/  @!P3 IMAD R7, R7, R10, RZ ;  /* 0x0000000a0707b224 */ /* 0x000fe400078e02ff */
[----:B------:R-:W-:-:S03]  /*22a0*/  @!P6 IMAD R13, R6, R13, RZ ;  /* 0x0000000d060de224 */ /* 0x000fc600078e02ff */
[----:B------:R-:W-:Y:S01]  /*22b0*/  @!P3 SHF.L.U32 R7, R7, 0x1, RZ ;  /* 0x000000010707b819 */ /* 0x000fe200000006ff */
[----:B------:R-:W-:-:S05]  /*22c0*/  @!P6 IMAD R13, R13, R10, RZ ;  /* 0x0000000a0d0de224 */ /* 0x000fca00078e02ff */
[----:B------:R-:W-:Y:S01]  /*22d0*/  @!P6 SHF.L.U32 R13, R13, 0x1, RZ ;  /* 0x000000010d0de819 */ /* 0x000fe200000006ff */
[----:B0-----:R-:W-:Y:S01]  /*22e0*/  @!P5 FADD.FTZ R18, R18, R4 ;  /* 0x000000041212d221 */ /* 0x001fe20000010000 */
[----:B------:R-:W-:Y:S01]  /*22f0*/  @!P5 FADD.FTZ R19, R19, R5 ;  /* 0x000000051313d221 */ /* 0x000fe20000010000 */
[----:B------:R-:W-:Y:S01]  /*2300*/  ISETP.EQ.OR P5, PT, R14, UR7, P4 ;  /* 0x000000070e007c0c */ /* 0x000fe2000a7a2670 */
[----:B------:R-:W0:-:S12]  /*2310*/  @!P3 LDC.64 R4, c[0x0][0x248] ;  /* 0x00009200ff04bb82 */ /* 0x000e180000000a00 */
[----:B------:R-:W1:Y:S01]  /*2320*/  @!P5 S2R R105, SR_CTAID.Y ;  /* 0x000000000069d919 */ /* 0x000e620000002600 */
[----:B------:R-:W1:Y:S01]  /*2330*/  @!P5 LDC R17, c[0x0][0x10] ;  /* 0x00000400ff11db82 */ /* 0x000e620000000800 */
[----:B------:R-:W-:Y:S01]  /*2340*/  @!P5 LOP3.LUT R6, R78, 0x1, RZ, 0xc0, !PT ;  /* 0x000000014e06d812 */ /* 0x000fe200078ec0ff */
[----:B0-----:R-:W-:-:S04]  /*2350*/  @!P3 IMAD.WIDE R4, R7, 0x4, R4 ;  /* 0x000000040704b825 */ /* 0x001fc800078e0204 */
[----:B------:R-:W-:Y:S02]  /*2360*/  @!P3 IMAD.WIDE.U32 R4, R9, 0x8, R4 ;  /* 0x000000080904b825 */ /* 0x000fe400078e0004 */
[----:B------:R-:W0:Y:S04]  /*2370*/  @!P6 LDC.64 R8, c[0x0][0x248] ;  /* 0x00009200ff08eb82 */ /* 0x000e280000000a00 */
[----:B------:R-:W2:Y:S01]  /*2380*/  @!P3 LDG.E.64 R4, desc[UR8][R4.64] ;  /* 0x000000080404b981 */ /* 0x000ea2000c1e1b00 */
[-C--:B-1----:R-:W-:Y:S02]  /*2390*/  @!P5 IMAD R105, R14, R17.reuse, R105 ;  /* 0x000000110e69d224 */ /* 0x082fe400078e0269 */
[----:B------:R-:W-:Y:S02]  /*23a0*/  @!P5 IMAD R17, R6, R17, RZ ;  /* 0x000000110611d224 */ /* 0x000fe400078e02ff */
[----:B------:R-:W1:Y:S02]  /*23b0*/  @!P5 LDC.64 R6, c[0x0][0x248] ;  /* 0x00009200ff06db82 */ /* 0x000e640000000a00 */
[----:B------:R-:W-:-:S05]  /*23c0*/  @!P5 IMAD R17, R17, R10, RZ ;  /* 0x0000000a1111d224 */ /* 0x000fca00078e02ff */
[----:B------:R-:W-:Y:S01]  /*23d0*/  @!P5 SHF.L.U32 R17, R17, 0x1, RZ ;  /* 0x000000011111d819 */ /* 0x000fe200000006ff */
[----:B0-----:R-:W-:-:S04]  /*23e0*/  @!P6 IMAD.WIDE R8, R13, 0x4, R8 ;  /* 0x000000040d08e825 */ /* 0x001fc800078e0208 */
[----:B------:R-:W-:-:S06]  /*23f0*/  @!P6 IMAD.WIDE.U32 R8, R15, 0x8, R8 ;  /* 0x000000080f08e825 */ /* 0x000fcc00078e0008 */
[----:B------:R-:W3:Y:S01]  /*2400*/  @!P6 LDG.E.64 R8, desc[UR8][R8.64] ;  /* 0x000000080808e981 */ /* 0x000ee2000c1e1b00 */
[----:B-1----:R-:W-:-:S04]  /*2410*/  @!P5 IMAD.WIDE R6, R17, 0x4, R6 ;  /* 0x000000041106d825 */ /* 0x002fc800078e0206 */
        /* <DEDUP_REMOVED lines=12> */
.L_x_4525:
        /* <DEDUP_REMOVED lines=19> */
.L_x_4528:
[----:B------:R-:W-:Y:S05]  /*2610*/  BSYNC B0 ;  /* 0x0000000000007941 */ /* 0x000fea0003800000 */
.L_x_4527:
        /* <DEDUP_REMOVED lines=8> */
[----:B------:R-:W2:Y:S01]  /*26a0*/  @!P3 S2R R12, SR_CTAID.Y ;  /* 0x00000000000cb919 */ /* 0x000ea20000002600 */
[----:B------:R-:W-:Y:S02]  /*26b0*/  @!P3 LOP3.LUT R13, R78, 0x1, RZ, 0xc0, !PT ;  /* 0x000000014e0db812 */ /* 0x000fe400078ec0ff */
[----:B------:R-:W3:Y:S08]  /*26c0*/  @!P3 LDC R8, c[0x0][0x10] ;  /* 0x00000400ff08bb82 */ /* 0x000ef00000000800 */
[----:B------:R-:W4:Y:S01]  /*26d0*/  @!P5 LDC.64 R6, c[0x0][0x248] ;  /* 0x00009200ff06db82 */ /* 0x000f220000000a00 */
[----:B-1----:R-:W-:Y:S01]  /*26e0*/  @!P5 IMAD R11, R4, R9, R5 ;  /* 0x00000009040bd224 */ /* 0x002fe200078e0205 */
[----:B------:R-:W-:Y:S01]  /*26f0*/  @!P5 LOP3.LUT R4, R78, 0x1, RZ, 0xc0, !PT ;  /* 0x000000014e04d812 */ /* 0x000fe200078ec0ff */
[----:B---3--:R-:W-:-:S04]  /*2700*/  @!P3 IMAD R13, R13, R8, RZ ;  /* 0x000000080d0db224 */ /* 0x008fc800078e02ff */
[----:B------:R-:W-:Y:S02]  /*2710*/  @!P5 IMAD R9, R4, R9, RZ ;  /* 0x000000090409d224 */ /* 0x000fe400078e02ff */
[----:B------:R-:W1:Y:S01]  /*2720*/  @!P3 LDC.64 R4, c[0x0][0x248] ;  /* 0x00009200ff04bb82 */ /* 0x000e620000000a00 */
[-C--:B------:R-:W-:Y:S02]  /*2730*/  @!P3 IMAD R13, R13, R10.reuse, RZ ;  /* 0x0000000a0d0db224 */ /* 0x080fe400078e02ff */
[----:B------:R-:W-:-:S03]  /*2740*/  @!P5 IMAD R9, R9, R10, RZ ;  /* 0x0000000a0909d224 */ /* 0x000fc600078e02ff */
[----:B------:R-:W-:Y:S02]  /*2750*/  @!P3 SHF.L.U32 R13, R13, 0x1, RZ ;  /* 0x000000010d0db819 */ /* 0x000fe400000006ff */
[----:B------:R-:W-:-:S05]  /*2760*/  @!P5 SHF.L.U32 R9, R9, 0x1, RZ ;  /* 0x000000010909d819 */ /* 0x000fca00000006ff */
[----:B----4-:R-:W-:-:S04]  /*2770*/  @!P5 IMAD.WIDE R6, R9, 0x4, R6 ;  /* 0x000000040906d825 */ /* 0x010fc800078e0206 */
[----:B--2---:R-:W-:Y:S02]  /*2780*/  @!P3 IMAD R9, R15, R8, R12 ;  /* 0x000000080f09b224 */ /* 0x004fe400078e020c */
[----:B------:R-:W-:-:S04]  /*2790*/  @!P5 IMAD.WIDE.U32 R6, R11, 0x8, R6 ;  /* 0x000000080b06d825 */ /* 0x000fc800078e0006 */
[----:B-1----:R-:W-:Y:S02]  /*27a0*/  @!P3 IMAD.WIDE R4, R13, 0x4, R4 ;  /* 0x000000040d04b825 */ /* 0x002fe400078e0204 */
[----:B------:R-:W0:Y:S02]  /*27b0*/  @!P5 LDG.E.64 R6, desc[UR8][R6.64] ;  /* 0x000000080606d981 */ /* 0x000e24000c1e1b00 */
[----:B------:R-:W-:-:S06]  /*27c0*/  @!P3 IMAD.WIDE.U32 R4, R9, 0x8, R4 ;  /* 0x000000080904b825 */ /* 0x000fcc00078e0004 */
[----:B------:R-:W2:Y:S01]  /*27d0*/  @!P3 LDG.E.64 R4, desc[UR8][R4.64] ;  /* 0x000000080404b981 */ /* 0x000ea2000c1e1b00 */
[----:B0-----:R-:W-:Y:S01]  /*27e0*/  @!P5 FADD.FTZ R18, R18, R6 ;  /* 0x000000061212d221 */ /* 0x001fe20000010000 */
[----:B------:R-:W-:-:S03]  /*27f0*/  @!P5 FADD.FTZ R19, R19, R7 ;  /* 0x000000071313d221 */ /* 0x000fc60000010000 */
[----:B--2---:R-:W-:Y:S01]  /*2800*/  @!P3 FADD.FTZ R18, R18, R4 ;  /* 0x000000041212b221 */ /* 0x004fe20000010000 */
[----:B------:R-:W-:-:S07]  /*2810*/  @!P3 FADD.FTZ R19, R19, R5 ;  /* 0x000000051313b221 */ /* 0x000fce0000010000 */
.L_x_4522:
[----:B------:R-:W-:Y:S01]  /*2820*/  ULDC.64 UR12, c[0x0][0x218] ;  /* 0x00008600000c7ab9 */ /* 0x000fe20000000a00 */
[----:B------:R-:W-:Y:S01]  /*2830*/  LOP3.LUT P3, RZ, R0, UR7, RZ, 0xfc, !PT ;  /* 0x0000000700ff7c12 */ /* 0x000fe2000f86fcff */
[----:B------:R-:W2:Y:S01]  /*2840*/  S2UR UR6, SR_CgaCtaId ;  /* 0x00000000000679c3 */ /* 0x000ea20000008800 */
[----:B------:R-:W-:Y:S01]  /*2850*/  ISETP.EQ.U32.AND P5, PT, RZ, UR12, PT ;  /* 0x0000000cff007c0c */ /* 0x000fe2000bfa2070 */
[----:B------:R-:W-:Y:S01]  /*2860*/  UMOV UR5, 0x400 ;  /* 0x0000040000057882 */ /* 0x000fe20000000000 */
[----:B------:R-:W-:Y:S02]  /*2870*/  IADD3 R79, R60, R79, RZ ;  /* 0x0000004f3c4f7210 */ /* 0x000fe40007ffe0ff */
[----:B------:R-:W-:Y:S01]  /*2880*/  ISETP.EQ.OR.EX P3, PT, RZ, UR13, P3, P5 ;  /* 0x0000000dff007c0c */ /* 0x000fe20009f62750 */
[----:B------:R-:W-:Y:S02]  /*2890*/  ULDC.64 UR12, c[0x0][0x278] ;  /* 0x00009e00000c7ab9 */ /* 0x000fe40000000a00 */
        /* <DEDUP_REMOVED lines=12> */
[----:B------:R-:W-:Y:S06]  /*2960*/  BAR.SYNC.DEFER_BLOCKING 0x0 ;  /* 0x0000000000007b1d */ /* 0x000fec0000010000 */
[----:B------:R-:W2:Y:S04]  /*2970*/  LDG.E.64 R4, desc[UR8][R4.64] ;  /* 0x0000000804047981 */ /* 0x000ea8000c1e1b00 */
[----:B------:R-:W2:Y:S01]  /*2980*/  LDG.E.64 R6, desc[UR8][R6.64] ;  /* 0x0000000806067981 */ /* 0x000ea2000c1e1b00 */
[----:B-1----:R-:W-:-:S02]  /*2990*/  MOV R10, 0x3f800000 ;  /* 0x3f800000000a7802 */ /* 0x002fc40000000f00 */
[----:B------:R-:W-:Y:S01]  /*29a0*/  ISETP.NE.AND P6, PT, RZ, UR10, PT ;  /* 0x0000000aff007c0c */ /* 0x000fe2000bfc5270 */
[----:B------:R-:W1:Y:S01]  /*29b0*/  LDS.64 R12, [UR5+0x88] ;  /* 0x00008805ff0c7984 */ /* 0x000e620008000a00 */
[----:B------:R-:W-:Y:S01]  /*29c0*/  ISETP.GE.U32.AND P5, PT, R63, UR12, PT ;  /* 0x0000000c3f007c0c */ /* 0x000fe2000bfa6070 */
[----:B-1----:R-:W-:-:S04]  /*29d0*/  FMUL.FTZ R12, R12, UR6 ;  /* 0x000000060c0c7c20 */ /* 0x002fc80008410000 */
[C---:B------:R-:W-:Y:S01]  /*29e0*/  FMUL.FTZ R14, R12.reuse, R12 ;  /* 0x0000000c0c0e7220 */ /* 0x040fe20000410000 */
[C---:B------:R-:W-:Y:S01]  /*29f0*/  FADD.FTZ R9, -R12.reuse, R36 ;  /* 0x000000240c097221 */ /* 0x040fe20000010100 */
[C---:B------:R-:W-:Y:S01]  /*2a00*/  FADD.FTZ R37, -R12.reuse, R37 ;  /* 0x000000250c257221 */ /* 0x040fe20000010100 */
[----:B0-----:R-:W-:Y:S01]  /*2a10*/  FADD.FTZ R19, -R12, R38 ;  /* 0x000000260c137221 */ /* 0x001fe20000010100 */
[----:B------:R-:W-:-:S05]  /*2a20*/  FFMA.FTZ R13, R13, UR6, -R14 ;  /* 0x000000060d0d7c23 */ /* 0x000fca000801080e */
[----:B------:R-:W-:-:S13]  /*2a30*/  FSETP.GTU.FTZ.AND P3, PT, R13, RZ, PT ;  /* 0x000000ff0d00720b */ /* 0x000fda0003f7c000 */
[----:B------:R-:W0:Y:S02]  /*2a40*/  @P3 LDC R14, c[0x0][0x238] ;  /* 0x00008e00ff0e3b82 */ /* 0x000e240000000800 */
[----:B0-----:R-:W-:-:S04]  /*2a50*/  @P3 FADD.FTZ R13, R13, R14 ;  /* 0x0000000e0d0d3221 */ /* 0x001fc80000010000 */
        /* <DEDUP_REMOVED lines=16> */
.L_x_4529:
        /* <DEDUP_REMOVED lines=13> */
.L_x_4531:
[----:B------:R-:W-:Y:S05]  /*2c30*/  BSYNC B0 ;  /* 0x0000000000007941 */ /* 0x000fea0003800000 */
.L_x_4530:
[C---:B------:R-:W-:Y:S01]  /*2c40*/  FADD.FTZ R39, -R12.reuse, R39 ;  /* 0x000000270c277221 */ /* 0x040fe20000010100 */
[C---:B0-----:R-:W-:Y:S01]  /*2c50*/  FADD.FTZ R9, -R12.reuse, R44 ;  /* 0x0000002c0c097221 */ /* 0x041fe20000010100 */
[----:B------:R-:W-:Y:S01]  /*2c60*/  FADD.FTZ R45, -R12, R45 ;  /* 0x0000002d0c2d7221 */ /* 0x000fe20000010100 */
[-C--:B------:R-:W-:Y:S01]  /*2c70*/  FMUL.FTZ R19, R19, R10.reuse ;  /* 0x0000000a13137220 */ /* 0x080fe20000410000 */
[-C--:B------:R-:W-:Y:S01]  /*2c80*/  FMUL.FTZ R14, R39, R10.reuse ;  /* 0x0000000a270e7220 */ /* 0x080fe20000410000 */
[-C--:B------:R-:W-:Y:S01]  /*2c90*/  FMUL.FTZ R37, R9, R10.reuse ;  /* 0x0000000a09257220 */ /* 0x080fe20000410000 */
[----:B------:R-:W-:Y:S01]  /*2ca0*/  ISETP.GE.AND.EX P5, PT, R77, UR13, PT, P5 ;  /* 0x0000000d4d007c0c */ /* 0x000fe2000bfa6350 */
[----:B------:R-:W-:Y:S01]  /*2cb0*/  FMUL.FTZ R18, R45, R10 ;  /* 0x0000000a2d127220 */ /* 0x000fe20000410000 */
        /* <DEDUP_REMOVED lines=13> */
.L_x_4532:
        /* <DEDUP_REMOVED lines=13> */
.L_x_4534:
[----:B------:R-:W-:Y:S05]  /*2e60*/  BSYNC B0 ;  /* 0x0000000000007941 */ /* 0x000fea0003800000 */
.L_x_4533:
        /* <DEDUP_REMOVED lines=14> */
.L_x_4535:
        /* <DEDUP_REMOVED lines=13> */
.L_x_4537:
[----:B------:R-:W-:Y:S05]  /*3020*/  BSYNC B0 ;  /* 0x0000000000007941 */ /* 0x000fea0003800000 */
.L_x_4536:
[----:B------:R-:W-:Y:S01]  /*3030*/  FADD.FTZ R21, -R12, R21 ;  /* 0x000000150c157221 */ /* 0x000fe20000010100 */
[-C--:B------:R-:W-:Y:S01]  /*3040*/  FMUL.FTZ R19, R19, R10.reuse ;  /* 0x0000000a13137220 */ /* 0x080fe20000410000 */
[----:B------:R-:W-:Y:S02]  /*3050*/  ISETP.GE.U32.AND P3, PT, R64, UR12, PT ;  /* 0x0000000c40007c0c */ /* 0x000fe4000bf66070 */
[----:B------:R-:W-:Y:S01]  /*3060*/  FMUL.FTZ R14, R21, R10 ;  /* 0x0000000a150e7220 */ /* 0x000fe20000410000 */
[----:B------:R-:W-:Y:S01]  /*3070*/  ISETP.GE.U32.AND P4, PT, R65, UR12, PT ;  /* 0x0000000c41007c0c */ /* 0x000fe2000bf86070 */
[----:B0-----:R-:W-:Y:S01]  /*3080*/  FFMA.FTZ R8, R4, R19, R6 ;  /* 0x0000001304087223 */ /* 0x001fe20000010006 */
        /* <DEDUP_REMOVED lines=13> */
.L_x_4538:
        /* <DEDUP_REMOVED lines=13> */
.L_x_4540:
[----:B------:R-:W-:Y:S05]  /*3230*/  BSYNC B0 ;  /* 0x0000000000007941 */ /* 0x000fea0003800000 */
.L_x_4539:
[C---:B0-----:R-:W-:Y:S01]  /*3240*/  FADD.FTZ R9, -R12.reuse, R2 ;  /* 0x000000020c097221 */ /* 0x041fe20000010100 */
[----:B------:R-:W-:Y:S01]  /*3250*/  FADD.FTZ R3, -R12, R3 ;  /* 0x000000030c037221 */ /* 0x000fe20000010100 */
[----:B------:R-:W-:Y:S01]  /*3260*/  ISETP.GE.U32.AND P5, PT, R66, UR12, PT ;  /* 0x0000000c42007c0c */ /* 0x000fe2000bfa6070 */
[C---:B------:R-:W-:Y:S01]  /*3270*/  FADD.FTZ R11, -R12.reuse, R26 ;  /* 0x0000001a0c0b7221 */ /* 0x040fe20000010100 */
[----:B------:R-:W-:Y:S01]  /*3280*/  ISETP.GE.AND.EX P3, PT, R81, UR13, PT, P3 ;  /* 0x0000000d51007c0c */ /* 0x000fe2000bf66330 */
[----:B------:R-:W-:Y:S01]  /*3290*/  FADD.FTZ R27, -R12, R27 ;  /* 0x0000001b0c1b7221 */ /* 0x000fe20000010100 */
[----:B------:R-:W-:Y:S01]  /*32a0*/  ISETP.GE.AND.EX P4, PT, R83, UR13, PT, P4 ;  /* 0x0000000d53007c0c */ /* 0x000fe2000bf86340 */
[-C--:B------:R-:W-:Y:S01]  /*32b0*/  FMUL.FTZ R9, R9, R10.reuse ;  /* 0x0000000a09097220 */ /* 0x080fe20000410000 */
[-C--:B------:R-:W-:Y:S01]  /*32c0*/  FMUL.FTZ R8, R3, R10.reuse ;  /* 0x0000000a03087220 */ /* 0x080fe20000410000 */
[----:B------:R-:W-:Y:S01]  /*32d0*/  ISETP.GE.AND.EX P5, PT, R85, UR13, PT, P5 ;  /* 0x0000000d55007c0c */ /* 0x000fe2000bfa6350 */
[-C--:B------:R-:W-:Y:S01]  /*32e0*/  FMUL.FTZ R17, R11, R10.reuse ;  /* 0x0000000a0b117220 */ /* 0x080fe20000410000 */
[C---:B------:R-:W-:Y:S01]  /*32f0*/  ISETP.GT.U32.OR P3, PT, R0.reuse, 0x1bf, P3 ;  /* 0x000001bf0000780c */ /* 0x040fe20001f64470 */
[----:B------:R-:W-:Y:S01]  /*3300*/  FMUL.FTZ R16, R27, R10 ;  /* 0x0000000a1b107220 */ /* 0x000fe20000410000 */
[----:B------:R-:W-:Y:S01]  /*3310*/  ISETP.GT.U32.OR P4, PT, R0, 0x1bf, P4 ;  /* 0x000001bf0000780c */ /* 0x000fe20002784470 */
        /* <DEDUP_REMOVED lines=13> */
.L_x_4541:
        /* <DEDUP_REMOVED lines=13> */
.L_x_4543:
[----:B------:R-:W-:Y:S05]  /*34c0*/  BSYNC B0 ;  /* 0x0000000000007941 */ /* 0x000fea0003800000 */
.L_x_4542:
        /* <DEDUP_REMOVED lines=14> */
.L_x_4544:
[----:B------:R-:W-:Y:S04]  /*35b0*/  BSSY B0, `(.L_x_4545) ;  /* 0x000000d000007945 */ /* 0x000fe80003800000 */
[----:B------:R-:W-:Y:S05]  /*35c0*/  @P4 BRA `(.L_x_4546) ;  /* 0x00000000002c4947 */ /* 0x000fea0003800000 */
        /* <DEDUP_REMOVED lines=11> */
.L_x_4546:
[----:B------:R-:W-:Y:S05]  /*3680*/  BSYNC B0 ;  /* 0x0000000000007941 */ /* 0x000fea0003800000 */
.L_x_4545:
[----:B------:R-:W-:Y:S01]  /*3690*/  FADD.FTZ R29, -R12, R29 ;  /* 0x0000001d0c1d7221 */ /* 0x000fe20000010100 */
[-C--:B------:R-:W-:Y:S01]  /*36a0*/  FMUL.FTZ R19, R19, R10.reuse ;  /* 0x0000000a13137220 */ /* 0x080fe20000410000 */
[----:B------:R-:W-:Y:S02]  /*36b0*/  ISETP.GE.U32.AND P3, PT, R67, UR12, PT ;  /* 0x0000000c43007c0c */ /* 0x000fe4000bf66070 */
[----:B0-----:R-:W-:Y:S01]  /*36c0*/  FMUL.FTZ R8, R29, R10 ;  /* 0x0000000a1d087220 */ /* 0x001fe20000410000 */
[----:B------:R-:W-:Y:S01]  /*36d0*/  ISETP.GE.U32.AND P4, PT, R68, UR12, PT ;  /* 0x0000000c44007c0c */ /* 0x000fe2000bf86070 */
[----:B------:R-:W-:Y:S01]  /*36e0*/  FFMA.FTZ R2, R4, R19, R6 ;  /* 0x0000001304027223 */ /* 0x000fe20000010006 */
        /* <DEDUP_REMOVED lines=13> */
.L_x_4547:
        /* <DEDUP_REMOVED lines=13> */
.L_x_4549:
[----:B------:R-:W-:Y:S05]  /*3890*/  BSYNC B0 ;  /* 0x0000000000007941 */ /* 0x000fea0003800000 */
.L_x_4548:
[C---:B0-----:R-:W-:Y:S01]  /*38a0*/  FADD.FTZ R3, -R12.reuse, R30 ;  /* 0x0000001e0c037221 */ /* 0x041fe20000010100 */
[C---:B------:R-:W-:Y:S01]  /*38b0*/  FADD.FTZ R31, -R12.reuse, R31 ;  /* 0x0000001f0c1f7221 */ /* 0x040fe20000010100 */
[----:B------:R-:W-:Y:S01]  /*38c0*/  ISETP.GE.U32.AND P5, PT, R69, UR12, PT ;  /* 0x0000000c45007c0c */ /* 0x000fe2000bfa6070 */
[C---:B------:R-:W-:Y:S01]  /*38d0*/  FADD.FTZ R9, -R12.reuse, R32 ;  /* 0x000000200c097221 */ /* 0x040fe20000010100 */
[-C--:B------:R-:W-:Y:S01]  /*38e0*/  FMUL.FTZ R3, R3, R10.reuse ;  /* 0x0000000a03037220 */ /* 0x080fe20000410000 */
[----:B------:R-:W-:Y:S01]  /*38f0*/  ISETP.GE.AND.EX P3, PT, R87, UR13, PT, P3 ;  /* 0x0000000d57007c0c */ /* 0x000fe2000bf66330 */
[----:B------:R-:W-:Y:S01]  /*3900*/  FADD.FTZ R33, -R12, R33 ;  /* 0x000000210c217221 */ /* 0x000fe20000010100 */
[----:B------:R-:W-:Y:S01]  /*3910*/  ISETP.GE.AND.EX P4, PT, R89, UR13, PT, P4 ;  /* 0x0000000d59007c0c */ /* 0x000fe2000bf86340 */
[-C--:B------:R-:W-:Y:S01]  /*3920*/  FMUL.FTZ R8, R31, R10.reuse ;  /* 0x0000000a1f087220 */ /* 0x080fe20000410000 */
[----:B------:R-:W-:Y:S01]  /*3930*/  FFMA.FTZ R2, R4, R3, R6 ;  /* 0x0000000304027223 */ /* 0x000fe20000010006 */
[----:B------:R-:W-:Y:S01]  /*3940*/  ISETP.GE.AND.EX P5, PT, R91, UR13, PT, P5 ;  /* 0x0000000d5b007c0c */ /* 0x000fe2000bfa6350 */
[-C--:B------:R-:W-:Y:S01]  /*3950*/  FMUL.FTZ R17, R9, R10.reuse ;  /* 0x0000000a09117220 */ /* 0x080fe20000410000 */
[C---:B------:R-:W-:Y:S01]  /*3960*/  ISETP.GT.U32.OR P3, PT, R0.reuse, 0x1bf, P3 ;  /* 0x000001bf0000780c */ /* 0x040fe20001f64470 */
[----:B------:R-:W-:Y:S01]  /*3970*/  FMUL.FTZ R16, R33, R10 ;  /* 0x0000000a21107220 */ /* 0x000fe20000410000 */
        /* <DEDUP_REMOVED lines=13> */
.L_x_4550:
        /* <DEDUP_REMOVED lines=13> */
.L_x_4552:
[----:B------:R-:W-:Y:S05]  /*3b20*/  BSYNC B0 ;  /* 0x0000000000007941 */ /* 0x000fea0003800000 */
.L_x_4551:
        /* <DEDUP_REMOVED lines=14> */
.L_x_4553:
        /* <DEDUP_REMOVED lines=13> */
.L_x_4555:
[----:B------:R-:W-:Y:S05]  /*3ce0*/  BSYNC B0 ;  /* 0x0000000000007941 */ /* 0x000fea0003800000 */
.L_x_4554:
        /* <DEDUP_REMOVED lines=19> */
.L_x_4556:
        /* <DEDUP_REMOVED lines=13> */
.L_x_4558:
[----:B------:R-:W-:Y:S05]  /*3ef0*/  BSYNC B0 ;  /* 0x0000000000007941 */ /* 0x000fea0003800000 */
.L_x_4557:
        /* <DEDUP_REMOVED lines=27> */
.L_x_4559:
        /* <DEDUP_REMOVED lines=13> */
.L_x_4561:
[----:B------:R-:W-:Y:S05]  /*4180*/  BSYNC B0 ;  /* 0x0000000000007941 */ /* 0x000fea0003800000 */
.L_x_4560:
        /* <DEDUP_REMOVED lines=14> */
.L_x_4562:
        /* <DEDUP_REMOVED lines=13> */
.L_x_4564:
[----:B------:R-:W-:Y:S05]  /*4340*/  BSYNC B0 ;  /* 0x0000000000007941 */ /* 0x000fea0003800000 */
.L_x_4563:
        /* <DEDUP_REMOVED lines=19> */
.L_x_4565:
        /* <DEDUP_REMOVED lines=13> */
.L_x_4567:
[----:B------:R-:W-:Y:S05]  /*4550*/  BSYNC B0 ;  /* 0x0000000000007941 */ /* 0x000fea0003800000 */
.L_x_4566:
[C---:B0-----:R-:W-:Y:S01]  /*4560*/  FADD.FTZ R3, -R12.reuse, R48 ;  /* 0x000000300c037221 */ /* 0x041fe20000010100 */
[C---:B------:R-:W-:Y:S01]  /*4570*/  FADD.FTZ R9, -R12.reuse, R50 ;  /* 0x000000320c097221 */ /* 0x040fe20000010100 */
[C---:B------:R-:W-:Y:S01]  /*4580*/  FADD.FTZ R11, -R12.reuse, R52 ;  /* 0x000000340c0b7221 */ /* 0x040fe20000010100 */
[----:B------:R-:W-:Y:S01]  /*4590*/  ISETP.GE.U32.AND P5, PT, R75, UR12, PT ;  /* 0x0000000c4b007c0c */ /* 0x000fe2000bfa6070 */
[C---:B------:R-:W-:Y:S01]  /*45a0*/  FADD.FTZ R49, -R12.reuse, R49 ;  /* 0x000000310c317221 */ /* 0x040fe20000010100 */
[C---:B------:R-:W-:Y:S01]  /*45b0*/  FADD.FTZ R51, -R12.reuse, R51 ;  /* 0x000000330c337221 */ /* 0x040fe20000010100 */
[----:B------:R-:W-:Y:S01]  /*45c0*/  FADD.FTZ R53, -R12, R53 ;  /* 0x000000350c357221 */ /* 0x000fe20000010100 */
[-C--:B------:R-:W-:Y:S01]  /*45d0*/  FMUL.FTZ R3, R3, R10.reuse ;  /* 0x0000000a03037220 */ /* 0x080fe20000410000 */
[-C--:B------:R-:W-:Y:S01]  /*45e0*/  FMUL.FTZ R9, R9, R10.reuse ;  /* 0x0000000a09097220 */ /* 0x080fe20000410000 */
[-C--:B------:R-:W-:Y:S01]  /*45f0*/  FMUL.FTZ R11, R11, R10.reuse ;  /* 0x0000000a0b0b7220 */ /* 0x080fe20000410000 */
[----:B------:R-:W-:Y:S01]  /*4600*/  ISETP.GE.AND.EX P4, PT, R99, UR13, PT, P4 ;  /* 0x0000000d63007c0c */ /* 0x000fe2000bf86340 */
[-C--:B------:R-:W-:Y:S01]  /*4610*/  FMUL.FTZ R12, R49, R10.reuse ;  /* 0x0000000a310c7220 */ /* 0x080fe20000410000 */
[----:B------:R-:W-:Y:S01]  /*4620*/  ISETP.GE.AND.EX P3, PT, R101, UR13, PT, P3 ;  /* 0x0000000d65007c0c */ /* 0x000fe2000bf66330 */
[-C--:B------:R-:W-:Y:S01]  /*4630*/  FMUL.FTZ R14, R51, R10.reuse ;  /* 0x0000000a330e7220 */ /* 0x080fe20000410000 */
[----:B------:R-:W-:Y:S01]  /*4640*/  ISETP.GE.AND.EX P5, PT, R103, UR13, PT, P5 ;  /* 0x0000000d67007c0c */ /* 0x000fe2000bfa6350 */
[----:B------:R-:W-:Y:S01]  /*4650*/  FMUL.FTZ R16, R53, R10 ;  /* 0x0000000a35107220 */ /* 0x000fe20000410000 */
[C-C-:B------:R-:W-:Y:S01]  /*4660*/  FFMA.FTZ R10, R4.reuse, R3, R6.reuse ;  /* 0x00000003040a7223 */ /* 0x140fe20000010006 */
[C-C-:B------:R-:W-:Y:S01]  /*4670*/  FFMA.FTZ R8, R4.reuse, R9, R6.reuse ;  /* 0x0000000904087223 */ /* 0x140fe20000010006 */
[----:B------:R-:W-:Y:S01]  /*4680*/  FFMA.FTZ R2, R4, R11, R6 ;  /* 0x0000000b04027223 */ /* 0x000fe20000010006 */
[C---:B------:R-:W-:Y:S01]  /*4690*/  ISETP.GT.U32.OR P4, PT, R0.reuse, 0x1bf, P4 ;  /* 0x000001bf0000780c */ /* 0x040fe20002784470 */
[C-C-:B------:R-:W-:Y:S01]  /*46a0*/  FFMA.FTZ R9, R5.reuse, R14, R7.reuse ;  /* 0x0000000e05097223 */ /* 0x140fe20000010007 */
[C---:B------:R-:W-:Y:S01]  /*46b0*/  ISETP.GT.U32.OR P3, PT, R0.reuse, 0x1bf, P3 ;  /* 0x000001bf0000780c */ /* 0x040fe20001f64470 */
        /* <DEDUP_REMOVED lines=14> */
.L_x_4568:
        /* <DEDUP_REMOVED lines=13> */
.L_x_4570:
[----:B------:R-:W-:Y:S05]  /*4870*/  BSYNC B0 ;  /* 0x0000000000007941 */ /* 0x000fea0003800000 */
.L_x_4569:
        /* <DEDUP_REMOVED lines=11> */
.L_x_4571:
[----:B------:R-:W-:Y:S04]  /*4930*/  BSSY B0, `(.L_x_4572) ;  /* 0x000000d000007945 */ /* 0x000fe80003800000 */
[----:B------:R-:W-:Y:S05]  /*4940*/  @P3 BRA `(.L_x_4573) ;  /* 0x00000000002c3947 */ /* 0x000fea0003800000 */
[----:B------:R-:W-:Y:S01]  /*4950*/  ULDC.64 UR12, c[0x0][0x270] ;  /* 0x00009c00000c7ab9 */ /* 0x000fe20000000a00 */
[----:B0-----:R-:W-:Y:S01]  /*4960*/  MOV R4, R24 ;  /* 0x0000001800047202 */ /* 0x001fe20000000f00 */
        /* <DEDUP_REMOVED lines=9> */
.L_x_4573:
[----:B------:R-:W-:Y:S05]  /*4a00*/  BSYNC B0 ;  /* 0x0000000000007941 */ /* 0x000fea0003800000 */
.L_x_4572:
[----:B------:R-:W-:Y:S05]  /*4a10*/  @!P6 BRA `(.L_x_4574) ;  /* 0x000000000028e947 */ /* 0x000fea0003800000 */
        /* <DEDUP_REMOVED lines=10> */
.L_x_4574:
[----:B------:R-:W-:Y:S04]  /*4ac0*/  BSSY B0, `(.L_x_4575) ;  /* 0x000000c000007945 */ /* 0x000fe80003800000 */
[----:B------:R-:W-:Y:S05]  /*4ad0*/  @P5 BRA `(.L_x_4576) ;  /* 0x0000000000285947 */ /* 0x000fea0003800000 */
[----:B------:R-:W-:Y:S01]  /*4ae0*/  ULDC.64 UR12, c[0x0][0x270] ;  /* 0x00009c00000c7ab9 */ /* 0x000fe20000000a00 */
[----:B------:R-:W-:Y:S01]  /*4af0*/  MOV R22, R24 ;  /* 0x0000001800167202 */ /* 0x000fe20000000f00 */
[----:B01----:R-:W-:-:S04]  /*4b00*/  IMAD R4, R103, UR12, RZ ;  /* 0x0000000c67047c24 */ /* 0x003fc8000f8e02ff */
[----:B------:R-:W-:-:S04]  /*4b10*/  IMAD.WIDE.U32 R22, R75, UR12, R22 ;  /* 0x0000000c4b167c25 */ /* 0x000fc8000f8e0016 */
[----:B------:R-:W-:Y:S01]  /*4b20*/  IMAD R5, R75, UR13, R4 ;  /* 0x0000000d4b057c24 */ /* 0x000fe2000f8e0204 */
[----:B------:R-:W-:Y:S02]  /*4b30*/  ULDC.64 UR12, c[0x0][0x210] ;  /* 0x00008400000c7ab9 */ /* 0x000fe40000000a00 */
[----:B------:R-:W-:Y:S02]  /*4b40*/  LEA R4, P3, R22, UR12, 0x2 ;  /* 0x0000000c16047c11 */ /* 0x000fe4000f8610ff */
[----:B------:R-:W-:-:S04]  /*4b50*/  IADD3 R5, R23, R5, RZ ;  /* 0x0000000517057210 */ /* 0x000fc80007ffe0ff */
[----:B------:R-:W-:-:S05]  /*4b60*/  LEA.HI.X R5, R22, UR13, R5, 0x2, P3 ;  /* 0x0000000d16057c11 */ /* 0x000fca00098f1405 */
[----:B------:R2:W-:Y:S02]  /*4b70*/  STG.E.64 desc[UR8][R4.64], R2 ;  /* 0x0000000204007986 */ /* 0x0005e4000c101b08 */
.L_x_4576:
[----:B------:R-:W-:Y:S05]  /*4b80*/  BSYNC B0 ;  /* 0x0000000000007941 */ /* 0x000fea0003800000 */
.L_x_4575:
[----:B--2---:R-:W2:Y:S01]  /*4b90*/  LDC R3, c[0x0][0x10] ;  /* 0x00000400ff037b82 */ /* 0x004ea20000000800 */
[----:B------:R-:W-:Y:S02]  /*4ba0*/  IADD3 R78, R78, 0x1, RZ ;  /* 0x000000014e4e7810 */ /* 0x000fe40007ffe0ff */
[----:B--2---:R-:W-:-:S04]  /*4bb0*/  IADD3 R58, R3, R58, RZ ;  /* 0x0000003a033a7210 */ /* 0x004fc80007ffe0ff */
[----:B------:R-:W-:-:S13]  /*4bc0*/  ISETP.GE.AND P3, PT, R58, UR4, PT ;  /* 0x000000043a007c0c */ /* 0x000fda000bf66270 */
[----:B------:R-:W-:Y:S05]  /*4bd0*/  @!P3 BRA `(.L_x_4577) ;  /* 0xffffffb400d8b947 */ /* 0x000fea000383ffff */
[----:B------:R-:W-:Y:S05]  /*4be0*/  EXIT ;  /* 0x000000000000794d */ /* 0x000fea0003800000 */
.L_x_4578:
        /* <DEDUP_REMOVED lines=9> */
.L_x_5203:


//--------------------- .text._Z35group_norm_nhwc_fwd_one_pass_kernelI11Fp32IOFp32WLi512ELi56ELi448EEv26Group_norm_nhwc_fwd_params --------------------------
	.section	.text._Z35group_norm_nhwc_fwd_one_pass_kernelI11Fp32IOFp32WLi512ELi56ELi448EEv26Group_norm_nhwc_fwd_params,"ax",@progbits
	.align	128
        .global         _Z35group_norm_nhwc_fwd_one_pass_kernelI11Fp32IOFp32WLi512ELi56ELi448EEv26Group_norm_nhwc_fwd_params
        .type           _Z35group_norm_nhwc_fwd_one_pass_kernelI11Fp32IOFp32WLi512ELi56ELi448EEv26Group_norm_nhwc_fwd_params,@function
        .size           _Z35group_norm_nhwc_fwd_one_pass_kernelI11Fp32IOFp32WLi512ELi56ELi448EEv26Group_norm_nhwc_fwd_params,(.L_x_5204 - _Z35group_norm_nhwc_fwd_one_pass_kernelI11Fp32IOFp32WLi512ELi56ELi448EEv26Group_norm_nhwc_fwd_params)
        .other          _Z35group_norm_nhwc_fwd_one_pass_kernelI11Fp32IOFp32WLi512ELi56ELi448EEv26Group_norm_nhwc_fwd_params,@"STO_CUDA_ENTRY STV_DEFAULT"
_Z35group_norm_nhwc_fwd_one_pass_kernelI11Fp32IOFp32WLi512ELi56ELi448EEv26Group_norm_nhwc_fwd_params:
.text._Z35group_norm_nhwc_fwd_one_pass_kernelI11Fp32IOFp32WLi512ELi56ELi448EEv26Group_norm_nhwc_fwd_params:
        /* <DEDUP_REMOVED lines=16> */
[----:B-1----:R-:W-:-:S05]  /*0100*/  IMAD R2, R3, UR7, R11 ;  /* 0x0000000703027c24 */ /* 0x002fca000f8e020b */
[C---:B------:R-:W-:Y:S02]  /*0110*/  ISETP.LT.U32.AND P2, PT, R2.reuse, UR8, PT ;  /* 0x0000000802007c0c */ /* 0x040fe4000bf41070 */
[----:B------:R-:W-:Y:S02]  /*0120*/  SHF.R.S32.HI R13, RZ, 0x1f, R2 ;  /* 0x0000001fff0d7819 */ /* 0x000fe40000011402 */
[----:B------:R-:W-:Y:S02]  /*0130*/  IADD3 R112, R2, 0x10, RZ ;  /* 0x0000001002707810 */ /* 0x000fe40007ffe0ff */
[----:B------:R-:W-:Y:S02]  /*0140*/  ISETP.LT.AND.EX P2, PT, R13, UR9, !P4, P2 ;  /* 0x000000090d007c0c */ /* 0x000fe4000e741320 */
[----:B------:R-:W-:Y:S02]  /*0150*/  ISETP.LT.U32.AND P5, PT, R112, UR8, PT ;  /* 0x0000000870007c0c */ /* 0x000fe4000bfa1070 */
[----:B------:R-:W-:-:S02]  /*0160*/  SHF.R.S32.HI R21, RZ, 0x1f, R112 ;  /* 0x0000001fff157819 */ /* 0x000fc40000011470 */
[----:B------:R-:W-:Y:S02]  /*0170*/  IADD3 R111, R2, 0x20, RZ ;  /* 0x00000020026f7810 */ /* 0x000fe40007ffe0ff */
[----:B------:R-:W-:Y:S02]  /*0180*/  ISETP.LT.AND.EX P6, PT, R21, UR9, !P4, P5 ;  /* 0x0000000915007c0c */ /* 0x000fe4000e7c1350 */
        /* <DEDUP_REMOVED lines=40> */
[----:B------:R-:W-:Y:S01]  /*0410*/  ISETP.LT.AND.EX P5, PT, R13, UR9, !P4, P2 ;  /* 0x000000090d007c0c */ /* 0x000fe2000e7a1320 */
[----:B------:R-:W-:Y:S01]  /*0420*/  IMAD R13, R11, -0x1c, R0 ;  /* 0xffffffe40b0d7824 */ /* 0x000fe200078e0200 */
        /* <DEDUP_REMOVED lines=17> */
[----:B------:R-:W-:Y:S02]  /*0540*/  IADD3 R100, R2, 0xc0, RZ ;  /* 0x000000c002647810 */ /* 0x000fe40007ffe0ff */
[----:B------:R-:W-:Y:S02]  /*0550*/  ISETP.LT.AND.EX P3, PT, R122, UR9, !P4, P2 ;  /* 0x000000097a007c0c */ /* 0x000fe4000e761320 */
[----:B------:R-:W-:Y:S02]  /*0560*/  LOP3.LUT R14, R14, 0xffff7fff, RZ, 0xc0, !PT ;  /* 0xffff7fff0e0e7812 */ /* 0x000fe400078ec0ff */
[----:B------:R-:W-:Y:S02]  /*0570*/  ISETP.LT.U32.AND P0, PT, R3, UR8, PT ;  /* 0x0000000803007c0c */ /* 0x000fe4000bf01070 */
[----:B------:R-:W-:Y:S02]  /*0580*/  SHF.R.S32.HI R3, RZ, 0x1f, R3 ;  /* 0x0000001fff037819 */ /* 0x000fe40000011403 */
[----:B------:R-:W-:-:S02]  /*0590*/  SHF.R.S32.HI R121, RZ, 0x1f, R100 ;  /* 0x0000001fff797819 */ /* 0x000fc40000011464 */
[----:B------:R-:W-:Y:S02]  /*05a0*/  ISETP.LT.U32.AND P2, PT, R100, UR8, PT ;  /* 0x0000000864007c0c */ /* 0x000fe4000bf41070 */
[----:B------:R-:W-:Y:S02]  /*05b0*/  @P5 LOP3.LUT R14, R14, 0x8000, RZ, 0xfc, !PT ;  /* 0x000080000e0e5812 */ /* 0x000fe400078efcff */
[C---:B------:R-:W-:Y:S02]  /*05c0*/  IADD3 R4, R2.reuse, 0x160, RZ ;  /* 0x0000016002047810 */ /* 0x040fe40007ffe0ff */
[----:B------:R-:W-:Y:S02]  /*05d0*/  ISETP.LT.AND.EX P0, PT, R3, UR9, !P4, P0 ;  /* 0x0000000903007c0c */ /* 0x000fe4000e701300 */
[----:B------:R-:W-:Y:S02]  /*05e0*/  IADD3 R3, R2, 0xd0, RZ ;  /* 0x000000d002037810 */ /* 0x000fe40007ffe0ff */
[----:B------:R-:W-:-:S02]  /*05f0*/  ISETP.LT.AND.EX P5, PT, R121, UR9, !P4, P2 ;  /* 0x0000000979007c0c */ /* 0x000fc4000e7a1320 */
[----:B------:R-:W-:Y:S02]  /*0600*/  LOP3.LUT R14, R14, 0xffffbfff, RZ, 0xc0, !PT ;  /* 0xffffbfff0e0e7812 */ /* 0x000fe400078ec0ff */
[----:B------:R-:W-:Y:S02]  /*0610*/  ISETP.LT.U32.AND P1, PT, R4, UR8, PT ;  /* 0x0000000804007c0c */ /* 0x000fe4000bf21070 */
[----:B------:R-:W-:Y:S02]  /*0620*/  SHF.R.S32.HI R4, RZ, 0x1f, R4 ;  /* 0x0000001fff047819 */ /* 0x000fe40000011404 */
[----:B------:R-:W-:Y:S02]  /*0630*/  SHF.R.S32.HI R120, RZ, 0x1f, R3 ;  /* 0x0000001fff787819 */ /* 0x000fe40000011403 */
[----:B------:R-:W-:Y:S02]  /*0640*/  ISETP.LT.U32.AND P2, PT, R3, UR8, PT ;  /* 0x0000000803007c0c */ /* 0x000fe4000bf41070 */
[----:B------:R-:W-:-:S02]  /*0650*/  @P3 LOP3.LUT R14, R14, 0x4000, RZ, 0xfc, !PT ;  /* 0x000040000e0e3812 */ /* 0x000fc400078efcff */
[----:B------:R-:W-:Y:S02]  /*0660*/  ISETP.LT.AND.EX P1, PT, R4, UR9, !P4, P1 ;  /* 0x0000000904007c0c */ /* 0x000fe4000e721310 */
[----:B------:R-:W-:Y:S02]  /*0670*/  IADD3 R4, R2, 0xe0, RZ ;  /* 0x000000e002047810 */ /* 0x000fe40007ffe0ff */
[----:B------:R-:W-:Y:S02]  /*0680*/  ISETP.LT.AND.EX P3, PT, R120, UR9, !P4, P2 ;  /* 0x0000000978007c0c */ /* 0x000fe4000e761320 */
[----:B------:R-:W-:Y:S02]  /*0690*/  LOP3.LUT R14, R14, 0xffffdfff, RZ, 0xc0, !PT ;  /* 0xffffdfff0e0e7812 */ /* 0x000fe400078ec0ff */
[----:B------:R-:W-:Y:S02]  /*06a0*/  SHF.R.S32.HI R119, RZ, 0x1f, R4 ;  /* 0x0000001fff777819 */ /* 0x000fe40000011404 */
[----:B------:R-:W-:-:S02]  /*06b0*/  ISETP.LT.U32.AND P2, PT, R4, UR8, PT ;  /* 0x0000000804007c0c */ /* 0x000fc4000bf41070 */
[----:B------:R-:W-:Y:S02]  /*06c0*/  @P5 LOP3.LUT R14, R14, 0x2000, RZ, 0xfc, !PT ;  /* 0x000020000e0e5812 */ /* 0x000fe400078efcff */
        /* <DEDUP_REMOVED lines=18> */
[----:B------:R-:W-:Y:S02]  /*07f0*/  ISETP.LT.AND.EX P3, PT, R116, UR9, !P4, P2 ;  /* 0x0000000974007c0c */ /* 0x000fe4000e761320 */
[----:B------:R-:W-:Y:S02]  /*0800*/  LOP3.LUT R14, R14, 0xfffffdff, RZ, 0xc0, !PT ;  /* 0xfffffdff0e0e7812 */ /* 0x000fe400078ec0ff */
[----:B------:R-:W-:Y:S02]  /*0810*/  IADD3 R8, R2, 0x120, RZ ;  /* 0x0000012002087810 */ /* 0x000fe40007ffe0ff */
[----:B------:R-:W-:Y:S02]  /*0820*/  @P5 LOP3.LUT R14, R14, 0x200, RZ, 0xfc, !PT ;  /* 0x000002000e0e5812 */ /* 0x000fe400078efcff */
[----:B------:R-:W-:-:S02]  /*0830*/  IADD3 R9, R2, 0x130, RZ ;  /* 0x0000013002097810 */ /* 0x000fc40007ffe0ff */
[----:B------:R-:W-:Y:S02]  /*0840*/  LOP3.LUT R14, R14, 0xffffff7f, RZ, 0xc0, !PT ;  /* 0xffffff7f0e0e7812 */ /* 0x000fe400078ec0ff */
[----:B------:R-:W-:Y:S02]  /*0850*/  IADD3 R10, R2, 0x140, RZ ;  /* 0x00000140020a7810 */ /* 0x000fe40007ffe0ff */
[----:B------:R-:W-:Y:S02]  /*0860*/  @P3 LOP3.LUT R14, R14, 0x80, RZ, 0xfc, !PT ;  /* 0x000000800e0e3812 */ /* 0x000fe400078efcff */
[----:B------:R-:W-:Y:S02]  /*0870*/  SHF.R.S32.HI R115, RZ, 0x1f, R8 ;  /* 0x0000001fff737819 */ /* 0x000fe40000011408 */
[----:B------:R-:W-:Y:S02]  /*0880*/  SHF.R.S32.HI R114, RZ, 0x1f, R9 ;  /* 0x0000001fff727819 */ /* 0x000fe40000011409 */
[----:B------:R-:W-:-:S02]  /*0890*/  ISETP.LT.U32.AND P2, PT, R8, UR8, PT ;  /* 0x0000000808007c0c */ /* 0x000fc4000bf41070 */
[----:B------:R-:W-:Y:S02]  /*08a0*/  ISETP.LT.U32.AND P3, PT, R9, UR8, PT ;  /* 0x0000000809007c0c */ /* 0x000fe4000bf61070 */
[----:B------:R-:W-:Y:S01]  /*08b0*/  MOV R11, R12 ;  /* 0x0000000c000b7202 */ /* 0x000fe20000000f00 */
[----:B------:R-:W-:Y:S01]  /*08c0*/  HFMA2.MMA R12, -RZ, RZ, 0, 0 ;  /* 0x00000000ff0c7435 */ /* 0x000fe200000001ff */
[----:B------:R-:W-:Y:S02]  /*08d0*/  SHF.R.S32.HI R113, RZ, 0x1f, R10 ;  /* 0x0000001fff717819 */ /* 0x000fe4000001140a */
[----:B------:R-:W-:Y:S02]  /*08e0*/  ISETP.LT.U32.AND P5, PT, R10, UR8, PT ;  /* 0x000000080a007c0c */ /* 0x000fe4000bfa1070 */
[----:B------:R-:W-:Y:S02]  /*08f0*/  SHF.L.U32 R13, R13, 0x1, RZ ;  /* 0x000000010d0d7819 */ /* 0x000fe400000006ff */
[----:B------:R-:W-:-:S02]  /*0900*/  ISETP.LT.AND.EX P2, PT, R115, UR9, !P4, P2 ;  /* 0x0000000973007c0c */ /* 0x000fc4000e741320 */
[----:B------:R-:W-:Y:S02]  /*0910*/  ISETP.LT.AND.EX P3, PT, R114, UR9, !P4, P3 ;  /* 0x0000000972007c0c */ /* 0x000fe4000e761330 */
[----:B------:R-:W-:Y:S01]  /*0920*/  ISETP.LT.AND.EX P4, PT, R113, UR9, !P4, P5 ;  /* 0x0000000971007c0c */ /* 0x000fe2000e781350 */
[----:B------:R-:W-:-:S12]  /*0930*/  ULDC.64 UR8, c[0x0][0x208] ;  /* 0x0000820000087ab9 */ /* 0x000fd80000000a00 */
.L_x_4684:
[----:B------:R-:W0:Y:S01]  /*0940*/  LDC R20, c[0x0][0x288] ;  /* 0x0000a200ff147b82 */ /* 0x000e220000000800 */
[----:B------:R-:W-:Y:S01]  /*0950*/  IABS R21, R11 ;  /* 0x0000000b00157213 */ /* 0x000fe20000000000 */
[----:B------:R-:W-:Y:S01]  /*0960*/  ULDC.64 UR12, c[0x0][0x280] ;  /* 0x0000a000000c7ab9 */ /* 0x000fe20000000a00 */
[----:B------:R-:W-:Y:S02]  /*0970*/  P2R R25, PR, RZ, 0x1 ;  /* 0x00000001ff197803 */ /* 0x000fe40000000000 */
[C---:B------:R-:W-:Y:S02]  /*0980*/  LOP3.LUT P0, RZ, R14.reuse, 0x2000000, RZ, 0xc0, !PT ;  /* 0x020000000eff7812 */ /* 0x040fe4000780c0ff */
[----:B------:R-:W-:Y:S01]  /*0990*/  SHF.R.S32.HI R26, RZ, 0x1f, R2 ;  /* 0x0000001fff1a7819 */ /* 0x000fe20000011402 */
[----:B------:R-:W1:Y:S01]  /*09a0*/  @P2 LDC.64 R82, c[0x0][0x220] ;  /* 0x00008800ff522b82 */ /* 0x000e620000000a00 */
[----:B------:R-:W-:Y:S02]  /*09b0*/  P2R R24, PR, RZ, 0x2 ;  /* 0x00000002ff187803 */ /* 0x000fe40000000000 */
[----:B------:R-:W-:-:S02]  /*09c0*/  LOP3.LUT P1, RZ, R14, 0x1000000, RZ, 0xc0, !PT ;  /* 0x010000000eff7812 */ /* 0x000fc4000782c0ff */
[----:B------:R-:W-:Y:S02]  /*09d0*/  LOP3.LUT P6, RZ, R14, 0x800000, RZ, 0xc0, !PT ;  /* 0x008000000eff7812 */ /* 0x000fe400078cc0ff */
[C---:B------:R-:W-:Y:S01]  /*09e0*/  IADD3 R31, R2.reuse, 0x180, RZ ;  /* 0x00000180021f7810 */ /* 0x040fe20007ffe0ff */
[----:B------:R-:W2:Y:S01]  /*09f0*/  @P3 LDC.64 R84, c[0x0][0x220] ;  /* 0x00008800ff543b82 */ /* 0x000ea20000000a00 */
[C---:B------:R-:W-:Y:S02]  /*0a00*/  IADD3 R33, R2.reuse, 0x1a0, RZ ;  /* 0x000001a002217810 */ /* 0x040fe40007ffe0ff */
[C---:B------:R-:W-:Y:S02]  /*0a10*/  IADD3 R35, R2.reuse, 0x1b0, RZ ;  /* 0x000001b002237810 */ /* 0x040fe40007ffe0ff */
[----:B------:R-:W-:Y:S02]  /*0a20*/  IADD3 R37, R2, 0x1c0, RZ ;  /* 0x000001c002257810 */ /* 0x000fe40007ffe0ff */
[----:B------:R-:W-:Y:S01]  /*0a30*/  SHF.R.S32.HI R90, RZ, 0x1f, R35 ;  /* 0x0000001fff5a7819 */ /* 0x000fe20000011423 */
[----:B------:R-:W3:Y:S01]  /*0a40*/  @P0 LDC.64 R22, c[0x0][0x270] ;  /* 0x00009c00ff160b82 */ /* 0x000ee20000000a00 */
[----:B0-----:R-:W-:-:S02]  /*0a50*/  IABS R18, R20 ;  /* 0x0000001400127213 */ /* 0x001fc40000000000 */
[----:B------:R-:W-:Y:S02]  /*0a60*/  SHF.R.S32.HI R91, RZ, 0x1f, R37 ;  /* 0x0000001fff5b7819 */ /* 0x000fe40000011425 */
[----:B------:R-:W0:Y:S01]  /*0a70*/  I2F.RP R15, R18 ;  /* 0x00000012000f7306 */ /* 0x000e220000209400 */
[----:B------:R-:W-:Y:S02]  /*0a80*/  LOP3.LUT R44, R44, 0xffffffdf, RZ, 0xc0, !PT ;  /* 0xffffffdf2c2c7812 */ /* 0x000fe400078ec0ff */
[----:B------:R-:W4:Y:S01]  /*0a90*/  @P0 LDC.64 R42, c[0x0][0x220] ;  /* 0x00008800ff2a0b82 */ /* 0x000f220000000a00 */
[C---:B------:R-:W-:Y:S02]  /*0aa0*/  IADD3 R39, R2.reuse, 0x1d0, RZ ;  /* 0x000001d002277810 */ /* 0x040fe40007ffe0ff */
[----:B------:R-:W-:Y:S02]  /*0ab0*/  IADD3 R41, R2, 0x1e0, RZ ;  /* 0x000001e002297810 */ /* 0x000fe40007ffe0ff */
[----:B------:R-:W-:-:S02]  /*0ac0*/  SHF.R.S32.HI R92, RZ, 0x1f, R39 ;  /* 0x0000001fff5c7819 */ /* 0x000fc40000011427 */
[----:B------:R-:W-:Y:S01]  /*0ad0*/  SHF.R.S32.HI R93, RZ, 0x1f, R41 ;  /* 0x0000001fff5d7819 */ /* 0x000fe20000011429 */
[----:B------:R-:W5:Y:S01]  /*0ae0*/  @P1 LDC.64 R48, c[0x0][0x220] ;  /* 0x00008800ff301b82 */ /* 0x000f620000000a00 */
[----:B------:R-:W-:Y:S01]  /*0af0*/  IADD3 R45, R2, 0x190, RZ ;  /* 0x00000190022d7810 */ /* 0x000fe20007ffe0ff */
[----:B0-----:R-:W0:Y:S03]  /*0b00*/  MUFU.RCP R15, R15 ;  /* 0x0000000f000f7308 */ /* 0x001e260000001000 */
[----:B------:R-:W-:-:S03]  /*0b10*/  SHF.R.S32.HI R94, RZ, 0x1f, R45 ;  /* 0x0000001fff5e7819 */ /* 0x000fc6000001142d */
[----:B------:R-:W1:Y:S08]  /*0b20*/  @P6 LDC.64 R50, c[0x0][0x220] ;  /* 0x00008800ff326b82 */ /* 0x000e700000000a00 */
[----:B------:R-:W2:Y:S01]  /*0b30*/  @P4 LDC.64 R86, c[0x0][0x220] ;  /* 0x00008800ff564b82 */ /* 0x000ea20000000a00 */
[----:B0-----:R-:W-:-:S04]  /*0b40*/  IADD3 R16, R15, 0xffffffe, RZ ;  /* 0x0ffffffe0f107810 */ /* 0x001fc80007ffe0ff */
[----:B------:R0:W3:Y:S02]  /*0b50*/  F2I.FTZ.U32.TRUNC.NTZ R17, R16 ;  /* 0x0000001000117305 */ /* 0x0000e4000021f000 */
[----:B0-----:R-:W-:Y:S02]  /*0b60*/  MOV R16, RZ ;  /* 0x000000ff00107202 */ /* 0x001fe40000000f00 */
[----:B---3--:R-:W-:-:S05]  /*0b70*/  IADD3 R19, RZ, -R17, RZ ;  /* 0x80000011ff137210 */ /* 0x008fca0007ffe0ff */
        /* <DEDUP_REMOVED lines=11> */
[----:B------:R-:W-:Y:S02]  /*0c30*/  @P5 IADD3 R17, R17, 0x1, RZ ;  /* 0x0000000111115810 */ /* 0x000fe40007ffe0ff */
[----:B------:R-:W-:-:S13]  /*0c40*/  ISETP.GE.AND P5, PT, R15, RZ, PT ;  /* 0x000000ff0f00720c */ /* 0x000fda0003fa6270 */
[----:B------:R-:W-:Y:S02]  /*0c50*/  @!P5 IADD3 R17, -R17, RZ, RZ ;  /* 0x000000ff1111d210 */ /* 0x000fe40007ffe1ff */
[----:B------:R-:W-:-:S13]  /*0c60*/  ISETP.NE.AND P5, PT, R20, RZ, PT ;  /* 0x000000ff1400720c */ /* 0x000fda0003fa5270 */
[----:B------:R-:W-:-:S04]  /*0c70*/  @!P5 LOP3.LUT R17, RZ, R20, RZ, 0x33, !PT ;  /* 0x00000014ff11d212 */ /* 0x000fc800078e33ff */
[----:B------:R-:W-:-:S05]  /*0c80*/  IADD3 R16, -R17, RZ, RZ ;  /* 0x000000ff11107210 */ /* 0x000fca0007ffe1ff */
[----:B------:R-:W-:Y:S01]  /*0c90*/  IMAD R15, R20, R16, R11 ;  /* 0x00000010140f7224 */ /* 0x000fe200078e020b */
[----:B------:R-:W-:-:S03]  /*0ca0*/  SHF.R.S32.HI R16, RZ, 0x1f, R13 ;  /* 0x0000001fff107819 */ /* 0x000fc6000001140d */
[----:B------:R-:W-:-:S05]  /*0cb0*/  IMAD R15, R15, 0x38, RZ ;  /* 0x000000380f0f7824 */ /* 0x000fca00078e02ff */
        /* <DEDUP_REMOVED lines=8> */
[-C--:B------:R-:W-:Y:S01]  /*0d40*/  @P0 IMAD R16, R26, R22.reuse, RZ ;  /* 0x000000161a100224 */ /* 0x080fe200078e02ff */
[----:B------:R-:W-:Y:S02]  /*0d50*/  SHF.R.S32.HI R26, RZ, 0x1f, R112 ;  /* 0x0000001fff1a7819 */ /* 0x000fe40000011470 */
[----:B------:R-:W-:Y:S01]  /*0d60*/  IADD3 R19, R21, R19, RZ ;  /* 0x0000001315137210 */ /* 0x000fe20007ffe0ff */
[C---:B------:R-:W-:Y:S02]  /*0d70*/  @P0 IMAD R23, R2.reuse, R23, R16 ;  /* 0x0000001702170224 */ /* 0x040fe400078e0210 */
[----:B------:R-:W-:-:S05]  /*0d80*/  @P0 IMAD.WIDE.U32 R16, R2, R22, R18 ;  /* 0x0000001602100225 */ /* 0x000fca00078e0012 */
[----:B------:R-:W-:Y:S02]  /*0d90*/  @P0 IADD3 R17, R17, R23, RZ ;  /* 0x0000001711110210 */ /* 0x000fe40007ffe0ff */
[----:B------:R-:W0:Y:S01]  /*0da0*/  @P1 LDC.64 R22, c[0x0][0x270] ;  /* 0x00009c00ff161b82 */ /* 0x000e220000000a00 */
[----:B----4-:R-:W-:-:S04]  /*0db0*/  @P0 LEA R42, P5, R16, R42, 0x2 ;  /* 0x0000002a102a0211 */ /* 0x010fc800078a10ff */
[----:B------:R-:W-:Y:S02]  /*0dc0*/  @P0 LEA.HI.X R43, R16, R43, R17, 0x2, P5 ;  /* 0x0000002b102b0211 */ /* 0x000fe400028f1411 */
[----:B------:R-:W-:Y:S02]  /*0dd0*/  @P1 MOV R17, R19 ;  /* 0x0000001300111202 */ /* 0x000fe40000000f00 */
        /* <DEDUP_REMOVED lines=9> */
[----:B-----5:R-:W-:-:S04]  /*0e70*/  @P1 LEA R48, P5, R16, R48, 0x2 ;  /* 0x0000003010301211 */ /* 0x020fc800078a10ff */
[----:B------:R-:W-:Y:S02]  /*0e80*/  @P1 LEA.HI.X R49, R16, R49, R17, 0x2, P5 ;  /* 0x0000003110311211 */ /* 0x000fe400028f1411 */
[----:B------:R-:W-:Y:S02]  /*0e90*/  @P6 MOV R17, R19 ;  /* 0x0000001300116202 */ /* 0x000fe40000000f00 */
[----:B------:R-:W-:-:S13]  /*0ea0*/  LOP3.LUT P1, RZ, R14, 0x200000, RZ, 0xc0, !PT ;  /* 0x002000000eff7812 */ /* 0x000fda000782c0ff */
        /* <DEDUP_REMOVED lines=8> */
[----:B-1----:R-:W-:-:S04]  /*0f30*/  @P6 LEA R50, P5, R16, R50, 0x2 ;  /* 0x0000003210326211 */ /* 0x002fc800078a10ff */
[----:B------:R-:W-:Y:S02]  /*0f40*/  @P6 LEA.HI.X R51, R16, R51, R17, 0x2, P5 ;  /* 0x0000003310336211 */ /* 0x000fe400028f1411 */
[----:B------:R-:W-:Y:S02]  /*0f50*/  @P0 MOV R17, R19 ;  /* 0x0000001300110202 */ /* 0x000fe40000000f00 */
        /* <DEDUP_REMOVED lines=8> */
[----:B------:R-:W0:Y:S01]  /*0fe0*/  @P1 LDC.64 R22, c[0x0][0x270] ;  /* 0x00009c00ff161b82 */ /* 0x000e220000000a00 */
[----:B---3--:R-:W-:-:S04]  /*0ff0*/  @P0 LEA R52, P5, R16, R52, 0x2 ;  /* 0x0000003410340211 */ /* 0x008fc800078a10ff */
        /* <DEDUP_REMOVED lines=16> */
[----:B0-----:R-:W-:Y:S01]  /*1100*/  @P6 IMAD R22, R26, R16, RZ ;  /* 0x000000101a166224 */ /* 0x001fe200078e02ff */
[----:B------:R-:W-:-:S03]  /*1110*/  SHF.R.S32.HI R26, RZ, 0x1f, R107 ;  /* 0x0000001fff1a7819 */ /* 0x000fc6000001146b */
[----:B------:R-:W-:Y:S01]  /*1120*/  @P6 IMAD R27, R108, R17, R22 ;  /* 0x000000116c1b6224 */ /* 0x000fe200078e0216 */
[----:B------:R-:W-:-:S05]  /*1130*/  @P6 MOV R22, R20 ;  /* 0x0000001400166202 */ /* 0x000fca0000000f00 */
[----:B------:R-:W-:Y:S01]  /*1140*/  @P6 IMAD.WIDE.U32 R16, R108, R16, R22 ;  /* 0x000000106c106225 */ /* 0x000fe200078e0016 */
[----:B------:R-:W-:-:S04]  /*1150*/  @P0 MOV R23, R19 ;  /* 0x0000001300170202 */ /* 0x000fc80000000f00 */
[----:B------:R-:W-:Y:S02]  /*1160*/  @P6 IADD3 R17, R17, R27, RZ ;  /* 0x0000001b11116210 */ /* 0x000fe40007ffe0ff */
[----:B-1----:R-:W-:-:S04]  /*1170*/  @P6 LEA R56, P5, R16, R56, 0x2 ;  /* 0x0000003810386211 */ /* 0x002fc800078a10ff */
        /* <DEDUP_REMOVED lines=8> */
[----:B------:R-:W-:Y:S01]  /*1200*/  @P0 IMAD.WIDE.U32 R16, R107, R16, R22 ;  /* 0x000000106b100225 */ /* 0x000fe200078e0016 */
[----:B------:R-:W-:-:S04]  /*1210*/  @P1 MOV R23, R19 ;  /* 0x0000001300171202 */ /* 0x000fc80000000f00 */
[----:B------:R-:W-:Y:S02]  /*1220*/  @P0 IADD3 R17, R17, R27, RZ ;  /* 0x0000001b11110210 */ /* 0x000fe40007ffe0ff */
[----:B---3--:R-:W-:Y:S02]  /*1230*/  @P0 LEA R58, P5, R16, R58, 0x2 ;  /* 0x0000003a103a0211 */ /* 0x008fe400078a10ff */
[----:B------:R-:W-:Y:S02]  /*1240*/  IADD3 R27, R2, 0x170, RZ ;  /* 0x00000170021b7810 */ /* 0x000fe40007ffe0ff */
[----:B------:R-:W-:Y:S02]  /*1250*/  @P0 LEA.HI.X R59, R16, R59, R17, 0x2, P5 ;  /* 0x0000003b103b0211 */ /* 0x000fe400028f1411 */
        /* <DEDUP_REMOVED lines=31> */
[C---:B---3--:R-:W-:Y:S02]  /*1450*/  @P0 LEA R64, P5, R22.reuse, R64, 0x2 ;  /* 0x0000004016400211 */ /* 0x048fe400078a10ff */
[----:B------:R-:W-:Y:S02]  /*1460*/  @P1 MOV R23, R19 ;  /* 0x0000001300171202 */ /* 0x000fe40000000f00 */
[----:B------:R-:W-:Y:S02]  /*1470*/  @P0 LEA.HI.X R65, R22, R65, R16, 0x2, P5 ;  /* 0x0000004116410211 */ /* 0x000fe400028f1410 */
        /* <DEDUP_REMOVED lines=56> */
[C---:B------:R-:W-:Y:S02]  /*1800*/  LOP3.LUT P6, RZ, R14.reuse, 0x80, RZ, 0xc0, !PT ;  /* 0x000000800eff7812 */ /* 0x040fe400078cc0ff */
[----:B------:R-:W-:-:S04]  /*1810*/  LOP3.LUT R14, R14, 0xfbffffff, RZ, 0xc0, !PT ;  /* 0xfbffffff0e0e7812 */ /* 0x000fc800078ec0ff */
[----:B------:R-:W-:-:S04]  /*1820*/  @P2 LOP3.LUT R14, R14, 0x4000000, RZ, 0xfc, !PT ;  /* 0x040000000e0e2812 */ /* 0x000fc800078efcff */
[----:B------:R-:W-:-:S03]  /*1830*/  LOP3.LUT R14, R14, 0xf7ffffff, RZ, 0xc0, !PT ;  /* 0xf7ffffff0e0e7812 */ /* 0x000fc600078ec0ff */
[----:B------:R-:W1:Y:S01]  /*1840*/  @P6 LDC.64 R80, c[0x0][0x220] ;  /* 0x00008800ff506b82 */ /* 0x000e620000000a00 */
[----:B------:R-:W-:-:S04]  /*1850*/  @P3 LOP3.LUT R14, R14, 0x8000000, RZ, 0xfc, !PT ;  /* 0x080000000e0e3812 */ /* 0x000fc800078efcff */
[----:B------:R-:W-:-:S04]  /*1860*/  LOP3.LUT R14, R14, 0xefffffff, RZ, 0xc0, !PT ;  /* 0xefffffff0e0e7812 */ /* 0x000fc800078ec0ff */
[----:B------:R-:W-:Y:S01]  /*1870*/  @P4 LOP3.LUT R14, R14, 0x10000000, RZ, 0xfc, !PT ;  /* 0x100000000e0e4812 */ /* 0x000fe200078efcff */
[----:B0-----:R-:W-:-:S03]  /*1880*/  @P0 IMAD R22, R118, R16, RZ ;  /* 0x0000001076160224 */ /* 0x001fc600078e02ff */
[----:B------:R-:W-:Y:S01]  /*1890*/  LOP3.LUT R14, R14, 0xdfffffff, RZ, 0xc0, !PT ;  /* 0xdfffffff0e0e7812 */ /* 0x000fe200078ec0ff */
        /* <DEDUP_REMOVED lines=8> */
[----:B------:R-:W-:Y:S02]  /*1920*/  ISETP.NE.AND P0, PT, R25, RZ, PT ;  /* 0x000000ff1900720c */ /* 0x000fe40003f05270 */
[----:B------:R-:W-:-:S11]  /*1930*/  IADD3 R25, R2, 0x150, RZ ;  /* 0x0000015002197810 */ /* 0x000fd60007ffe0ff */
[----:B------:R-:W3:Y:S01]  /*1940*/  @P0 LDC.64 R88, c[0x0][0x220] ;  /* 0x00008800ff580b82 */ /* 0x000ee20000000a00 */
[----:B------:R-:W-:-:S04]  /*1950*/  @P0 LOP3.LUT R14, R14, 0x20000000, RZ, 0xfc, !PT ;  /* 0x200000000e0e0812 */ /* 0x000fc800078efcff */
[----:B------:R-:W-:Y:S01]  /*1960*/  LOP3.LUT R14, R14, 0xbfffffff, RZ, 0xc0, !PT ;  /* 0xbfffffff0e0e7812 */ /* 0x000fe200078ec0ff */
        /* <DEDUP_REMOVED lines=9> */
[----:B------:R-:W-:-:S13]  /*1a00*/  ISETP.NE.AND P1, PT, R24, RZ, PT ;  /* 0x000000ff1800720c */ /* 0x000fda0003f25270 */
[----:B------:R-:W4:Y:S01]  /*1a10*/  @P1 LDC.64 R46, c[0x0][0x220] ;  /* 0x00008800ff2e1b82 */ /* 0x000f220000000a00 */
[----:B------:R-:W-:-:S04]  /*1a20*/  @P1 LOP3.LUT R14, R14, 0x40000000, RZ, 0xfc, !PT ;  /* 0x400000000e0e1812 */ /* 0x000fc800078efcff */
[----:B------:R-:W-:Y:S01]  /*1a30*/  LOP3.LUT R14, R14, 0xfffffffb, RZ, 0xc0, !PT ;  /* 0xfffffffb0e0e7812 */ /* 0x000fe200078ec0ff */
        /* <DEDUP_REMOVED lines=8> */
[----:B------:R-:W0:Y:S02]  /*1ac0*/  @P2 LDC.64 R16, c[0x0][0x270] ;  /* 0x00009c00ff102b82 */ /* 0x000e240000000a00 */
[----:B0-----:R-:W-:-:S04]  /*1ad0*/  @P2 IMAD R22, R115, R16, RZ ;  /* 0x0000001073162224 */ /* 0x001fc800078e02ff */
[----:B------:R-:W-:Y:S01]  /*1ae0*/  @P2 IMAD R17, R8, R17, R22 ;  /* 0x0000001108112224 */ /* 0x000fe200078e0216 */
[----:B------:R-:W-:-:S05]  /*1af0*/  @P2 MOV R22, R20 ;  /* 0x0000001400162202 */ /* 0x000fca0000000f00 */
[----:B------:R-:W-:-:S05]  /*1b00*/  @P2 IMAD.WIDE.U32 R22, R8, R16, R22 ;  /* 0x0000001008162225 */ /* 0x000fca00078e0016 */
[----:B------:R-:W-:Y:S02]  /*1b10*/  @P2 IADD3 R16, R23, R17, RZ ;  /* 0x0000001117102210 */ /* 0x000fe40007ffe0ff */
[C---:B------:R-:W-:Y:S02]  /*1b20*/  @P2 LEA R82, P5, R22.reuse, R82, 0x2 ;  /* 0x0000005216522211 */ /* 0x040fe400078a10ff */
        /* <DEDUP_REMOVED lines=18> */
[----:B------:R-:W-:Y:S02]  /*1c50*/  SHF.R.S32.HI R23, RZ, 0x1f, R25 ;  /* 0x0000001fff177819 */ /* 0x000fe40000011419 */
[----:B------:R-:W-:Y:S02]  /*1c60*/  @P4 LEA.HI.X R87, R22, R87, R16, 0x2, P5 ;  /* 0x0000005716574211 */ /* 0x000fe400028f1410 */
        /* <DEDUP_REMOVED lines=8> */
[C---:B---3--:R-:W-:Y:S02]  /*1cf0*/  @P0 LEA R88, P5, R22.reuse, R88, 0x2 ;  /* 0x0000005816580211 */ /* 0x048fe400078a10ff */
[----:B------:R-:W-:Y:S02]  /*1d00*/  SHF.R.S32.HI R23, RZ, 0x1f, R25 ;  /* 0x0000001fff177819 */ /* 0x000fe40000011419 */
[----:B------:R-:W-:Y:S02]  /*1d10*/  @P0 LEA.HI.X R89, R22, R89, R16, 0x2, P5 ;  /* 0x0000005916590211 */ /* 0x000fe400028f1410 */
[----:B------:R-:W0:Y:S02]  /*1d20*/  @P1 LDC.64 R16, c[0x0][0x270] ;  /* 0x00009c00ff101b82 */ /* 0x000e240000000a00 */
[----:B0-----:R-:W-:Y:S01]  /*1d30*/  @P1 IMAD R22, R23, R16, RZ ;  /* 0x0000001017161224 */ /* 0x001fe200078e02ff */
[----:B------:R-:W-:-:S03]  /*1d40*/  @P1 MOV R23, R19 ;  /* 0x0000001300171202 */ /* 0x000fc60000000f00 */
[----:B------:R-:W-:Y:S01]  /*1d50*/  @P1 IMAD R17, R25, R17, R22 ;  /* 0x0000001119111224 */ /* 0x000fe200078e0216 */
[----:B------:R-:W-:-:S05]  /*1d60*/  @P1 MOV R22, R20 ;  /* 0x0000001400161202 */ /* 0x000fca0000000f00 */
[----:B------:R-:W-:-:S05]  /*1d70*/  @P1 IMAD.WIDE.U32 R22, R25, R16, R22 ;  /* 0x0000001019161225 */ /* 0x000fca00078e0016 */
[----:B------:R-:W-:Y:S02]  /*1d80*/  @P1 IADD3 R16, R23, R17, RZ ;  /* 0x0000001117101210 */ /* 0x000fe40007ffe0ff */
[C---:B----4-:R-:W-:Y:S02]  /*1d90*/  @P1 LEA R46, P5, R22.reuse, R46, 0x2 ;  /* 0x0000002e162e1211 */ /* 0x050fe400078a10ff */
[----:B------:R-:W-:Y:S02]  /*1da0*/  SHF.R.S32.HI R23, RZ, 0x1f, R27 ;  /* 0x0000001fff177819 */ /* 0x000fe4000001141b */
[----:B------:R-:W-:Y:S02]  /*1db0*/  @P1 LEA.HI.X R47, R22, R47, R16, 0x2, P5 ;  /* 0x0000002f162f1211 */ /* 0x000fe400028f1410 */
[----:B------:R-:W-:-:S04]  /*1dc0*/  ISETP.GE.U32.AND P5, PT, R27, UR12, PT ;  /* 0x0000000c1b007c0c */ /* 0x000fc8000bfa6070 */
[----:B------:R-:W-:-:S04]  /*1dd0*/  ISETP.GE.AND.EX P5, PT, R23, UR13, PT, P5 ;  /* 0x0000000d17007c0c */ /* 0x000fc8000bfa6350 */
[----:B------:R-:W-:-:S13]  /*1de0*/  ISETP.LT.U32.AND P2, PT, R0, 0x1c0, !P5 ;  /* 0x000001c00000780c */ /* 0x000fda0006f41070 */
[----:B------:R-:W0:Y:S01]  /*1df0*/  @P2 LDC.64 R16, c[0x0][0x270] ;  /* 0x00009c00ff102b82 */ /* 0x000e220000000a00 */
[----:B------:R-:W-:-:S04]  /*1e00*/  @P2 LOP3.LUT R44, R44, 0x20, RZ, 0xfc, !PT ;  /* 0x000000202c2c2812 */ /* 0x000fc800078efcff */
[----:B------:R-:W-:-:S03]  /*1e10*/  LOP3.LUT R44, R44, 0xfffffff7, RZ, 0xc0, !PT ;  /* 0xfffffff72c2c7812 */ /* 0x000fc600078ec0ff */
[----:B------:R-:W1:Y:S01]  /*1e20*/  @P2 LDC.64 R24, c[0x0][0x220] ;  /* 0x00008800ff182b82 */ /* 0x000e620000000a00 */
        /* <DEDUP_REMOVED lines=9> */
[----:B------:R-:W-:-:S04]  /*1ec0*/  ISETP.GE.U32.AND P5, PT, R31, UR12, PT ;  /* 0x0000000c1f007c0c */ /* 0x000fc8000bfa6070 */
[----:B------:R-:W-:-:S04]  /*1ed0*/  ISETP.GE.AND.EX P5, PT, R16, UR13, PT, P5 ;  /* 0x0000000d10007c0c */ /* 0x000fc8000bfa6350 */
[----:B------:R-:W-:-:S13]  /*1ee0*/  ISETP.GT.U32.OR P1, PT, R0, 0x1bf, P5 ;  /* 0x000001bf0000780c */ /* 0x000fda0002f24470 */
[----:B------:R-:W0:Y:S01]  /*1ef0*/  @!P1 LDC.64 R22, c[0x0][0x270] ;  /* 0x00009c00ff169b82 */ /* 0x000e220000000a00 */
[----:B------:R-:W-:-:S07]  /*1f00*/  @!P1 MOV R29, R19 ;  /* 0x00000013001d9202 */ /* 0x000fce0000000f00 */
[----:B------:R-:W1:Y:S01]  /*1f10*/  @!P1 LDC.64 R26, c[0x0][0x220] ;  /* 0x00008800ff1a9b82 */ /* 0x000e620000000a00 */
[----:B0-----:R-:W-:-:S04]  /*1f20*/  @!P1 IMAD R28, R16, R22, RZ ;  /* 0x00000016101c9224 */ /* 0x001fc800078e02ff */
[----:B------:R-:W-:Y:S01]  /*1f30*/  @!P1 IMAD R17, R31, R23, R28 ;  /* 0x000000171f119224 */ /* 0x000fe200078e021c */
[----:B------:R-:W-:-:S05]  /*1f40*/  @!P1 MOV R28, R20 ;  /* 0x00000014001c9202 */ /* 0x000fca0000000f00 */
[----:B------:R-:W-:-:S05]  /*1f50*/  @!P1 IMAD.WIDE.U32 R28, R31, R22, R28 ;  /* 0x000000161f1c9225 */ /* 0x000fca00078e001c */
[----:B------:R-:W-:Y:S02]  /*1f60*/  @!P1 IADD3 R17, R29, R17, RZ ;  /* 0x000000111d119210 */ /* 0x000fe40007ffe0ff */
[----:B-1----:R-:W-:-:S04]  /*1f70*/  @!P1 LEA R26, P5, R28, R26, 0x2 ;  /* 0x0000001a1c1a9211 */ /* 0x002fc800078a10ff */
[----:B------:R-:W-:Y:S02]  /*1f80*/  @!P1 LEA.HI.X R27, R28, R27, R17, 0x2, P5 ;  /* 0x0000001b1c1b9211 */ /* 0x000fe400028f1411 */
        /* <DEDUP_REMOVED lines=14> */
[----:B------:R-:W-:-:S04]  /*2070*/  ISETP.GE.U32.AND P5, PT, R35, UR12, PT ;  /* 0x0000000c23007c0c */ /* 0x000fc8000bfa6070 */
[----:B------:R-:W-:-:S04]  /*2080*/  ISETP.GE.AND.EX P5, PT, R90, UR13, PT, P5 ;  /* 0x0000000d5a007c0c */ /* 0x000fc8000bfa6350 */
[----:B------:R-:W-:-:S13]  /*2090*/  ISETP.GT.U32.OR P6, PT, R0, 0x1bf, P5 ;  /* 0x000001bf0000780c */ /* 0x000fda0002fc4470 */
[----:B------:R-:W0:Y:S01]  /*20a0*/  @!P6 LDC.64 R22, c[0x0][0x270] ;  /* 0x00009c00ff16eb82 */ /* 0x000e220000000a00 */
[----:B------:R-:W-:Y:S02]  /*20b0*/  @!P6 MOV R33, R19 ;  /* 0x000000130021e202 */ /* 0x000fe40000000f00 */
[----:B------:R-:W-:-:S04]  /*20c0*/  @P6 LOP3.LUT R14, R14, 0x4, RZ, 0xfc, !PT ;  /* 0x000000040e0e6812 */ /* 0x000fc800078efcff */
[----:B------:R-:W-:Y:S01]  /*20d0*/  LOP3.LUT R14, R14, 0xfffffffd, RZ, 0xc0, !PT ;  /* 0xfffffffd0e0e7812 */ /* 0x000fe200078ec0ff */
        /* <DEDUP_REMOVED lines=13> */
[----:B------:R-:W-:-:S05]  /*21b0*/  @P2 LOP3.LUT R14, R14, 0x2, RZ, 0xfc, !PT ;  /* 0x000000020e0e2812 */ /* 0x000fca00078efcff */
        /* <DEDUP_REMOVED lines=23> */
[----:B------:R-:W-:Y:S02]  /*2330*/  ISETP.GE.U32.AND P5, PT, R41, UR12, PT ;  /* 0x0000000c29007c0c */ /* 0x000fe4000bfa6070 */
[----:B------:R-:W-:Y:S02]  /*2340*/  LOP3.LUT P4, RZ, R14, 0x2, RZ, 0xc0, !PT ;  /* 0x000000020eff7812 */ /* 0x000fe4000788c0ff */
[----:B------:R-:W-:-:S04]  /*2350*/  ISETP.GE.AND.EX P5, PT, R93, UR13, PT, P5 ;  /* 0x0000000d5d007c0c */ /* 0x000fc8000bfa6350 */
[----:B------:R-:W-:-:S07]  /*2360*/  ISETP.GT.U32.OR P5, PT, R0, 0x1bf, P5 ;  /* 0x000001bf0000780c */ /* 0x000fce0002fa4470 */
[----:B------:R-:W-:Y:S02]  /*2370*/  @P4 LOP3.LUT R44, R44, 0x10, RZ, 0xfc, !PT ;  /* 0x000000102c2c4812 */ /* 0x000fe400078efcff */
[----:B------:R-:W-:-:S04]  /*2380*/  LOP3.LUT P4, RZ, R14, 0x4, RZ, 0xc0, !PT ;  /* 0x000000040eff7812 */ /* 0x000fc8000788c0ff */
        /* <DEDUP_REMOVED lines=19> */
[----:B------:R-:W-:Y:S01]  /*24c0*/  @!P3 IMAD.WIDE.U32 R40, R45, R22, R40 ;  /* 0x000000162d28b225 */ /* 0x000fe200078e0028 */
[----:B------:R-:W-:-:S04]  /*24d0*/  IADD3 R45, R2, 0x1f0, RZ ;  /* 0x000001f0022d7810 */ /* 0x000fc80007ffe0ff */
[----:B------:R-:W-:Y:S02]  /*24e0*/  @!P3 IADD3 R23, R41, R23, RZ ;  /* 0x000000172917b210 */ /* 0x000fe40007ffe0ff */
[C---:B-1----:R-:W-:Y:S02]  /*24f0*/  @!P3 LEA R38, P6, R40.reuse, R38, 0x2 ;  /* 0x000000262826b211 */ /* 0x042fe400078c10ff */
[----:B------:R-:W-:Y:S02]  /*2500*/  SHF.R.S32.HI R95, RZ, 0x1f, R45 ;  /* 0x0000001fff5f7819 */ /* 0x000fe4000001142d */
        /* <DEDUP_REMOVED lines=14> */
[----:B------:R-:W-:Y:S02]  /*25f0*/  CS2R R22, SRZ ;  /* 0x0000000000167805 */ /* 0x000fe4000001ff00 */
[----:B------:R-:W-:-:S13]  /*2600*/  LOP3.LUT P2, RZ, R44, 0x20, RZ, 0xc0, !PT ;  /* 0x000000202cff7812 */ /* 0x000fda000784c0ff */
[----:B------:R0:W2:Y:S01]  /*2610*/  @P2 LDG.E.64 R22, desc[UR8][R24.64] ;  /* 0x0000000818162981 */ /* 0x0000a2000c1e1b00 */
[----:B------:R-:W-:Y:S02]  /*2620*/  LOP3.LUT P2, RZ, R14, 0x2000000, RZ, 0xc0, !PT ;  /* 0x020000000eff7812 */ /* 0x000fe4000784c0ff */
[----:B0-----:R-:W-:-:S06]  /*2630*/  CS2R R24, SRZ ;  /* 0x0000000000187805 */ /* 0x001fcc000001ff00 */
[----:B------:R0:W3:Y:S01]  /*2640*/  @!P1 LDG.E.64 R24, desc[UR8][R26.64] ;  /* 0x000000081a189981 */ /* 0x0000e2000c1e1b00 */
[----:B------:R-:W-:Y:S02]  /*2650*/  LOP3.LUT P1, RZ, R14, 0x1000000, RZ, 0xc0, !PT ;  /* 0x010000000eff7812 */ /* 0x000fe4000782c0ff */
[----:B0-----:R-:W-:-:S06]  /*2660*/  CS2R R26, SRZ ;  /* 0x00000000001a7805 */ /* 0x001fcc000001ff00 */
[----:B------:R0:W4:Y:S01]  /*2670*/  @!P0 LDG.E.64 R26, desc[UR8][R28.64] ;  /* 0x000000081c1a8981 */ /* 0x000122000c1e1b00 */
[----:B------:R-:W-:Y:S02]  /*2680*/  LOP3.LUT P0, RZ, R14, 0x800000, RZ, 0xc0, !PT ;  /* 0x008000000eff7812 */ /* 0x000fe4000780c0ff */
[----:B0-----:R-:W-:-:S06]  /*2690*/  CS2R R28, SRZ ;  /* 0x00000000001c7805 */ /* 0x001fcc000001ff00 */
[----:B------:R0:W5:Y:S01]  /*26a0*/  @!P4 LDG.E.64 R28, desc[UR8][R30.64] ;  /* 0x000000081e1cc981 */ /* 0x000162000c1e1b00 */
[----:B------:R-:W-:Y:S02]  /*26b0*/  LOP3.LUT P4, RZ, R44, 0x10, RZ, 0xc0, !PT ;  /* 0x000000102cff7812 */ /* 0x000fe4000788c0ff */
[----:B0-----:R-:W-:-:S11]  /*26c0*/  CS2R R30, SRZ ;  /* 0x00000000001e7805 */ /* 0x001fd6000001ff00 */
[----:B------:R0:W5:Y:S01]  /*26d0*/  @!P4 LDG.E.64 R30, desc[UR8][R32.64] ;  /* 0x00000008201ec981 */ /* 0x000162000c1e1b00 */
[----:B------:R-:W-:Y:S02]  /*26e0*/  LOP3.LUT P4, RZ, R44, 0x8, RZ, 0xc0, !PT ;  /* 0x000000082cff7812 */ /* 0x000fe4000788c0ff */
[----:B0-----:R-:W-:-:S11]  /*26f0*/  CS2R R32, SRZ ;  /* 0x0000000000207805 */ /* 0x001fd6000001ff00 */
[----:B------:R0:W5:Y:S02]  /*2700*/  @!P4 LDG.E.64 R32, desc[UR8][R34.64] ;  /* 0x000000082220c981 */ /* 0x000164000c1e1b00 */
[----:B0-----:R-:W-:-:S06]  /*2710*/  CS2R R34, SRZ ;  /* 0x0000000000227805 */ /* 0x001fcc000001ff00 */
[----:B------:R0:W5:Y:S02]  /*2720*/  @!P5 LDG.E.64 R34, desc[UR8][R36.64] ;  /* 0x000000082422d981 */ /* 0x000164000c1e1b00 */
[----:B0-----:R-:W-:-:S06]  /*2730*/  CS2R R36, SRZ ;  /* 0x0000000000247805 */ /* 0x001fcc000001ff00 */
[----:B------:R0:W4:Y:S01]  /*2740*/  @!P3 LDG.E.64 R36, desc[UR8][R38.64] ;  /* 0x000000082624b981 */ /* 0x000122000c1e1b00 */
[C---:B------:R-:W-:Y:S02]  /*2750*/  LOP3.LUT P4, RZ, R14.reuse, 0x400000, RZ, 0xc0, !PT ;  /* 0x004000000eff7812 */ /* 0x040fe4000788c0ff */
[----:B------:R-:W-:Y:S02]  /*2760*/  LOP3.LUT P3, RZ, R14, 0x200000, RZ, 0xc0, !PT ;  /* 0x002000000eff7812 */ /* 0x000fe4000786c0ff */
[----:B0-----:R-:W-:-:S06]  /*2770*/  CS2R R38, SRZ ;  /* 0x0000000000267805 */ /* 0x001fcc000001ff00 */
[----:B------:R0:W5:Y:S02]  /*2780*/  @!P6 LDG.E.64 R38, desc[UR8][R40.64] ;  /* 0x000000082826e981 */ /* 0x000164000c1e1b00 */
[----:B0-----:R-:W-:-:S06]  /*2790*/  CS2R R40, SRZ ;  /* 0x0000000000287805 */ /* 0x001fcc000001ff00 */
[----:B------:R0:W2:Y:S01]  /*27a0*/  @P2 LDG.E.64 R40, desc[UR8][R42.64] ;  /* 0x000000082a282981 */ /* 0x0000a2000c1e1b00 */
[----:B------:R-:W-:Y:S02]  /*27b0*/  LOP3.LUT P2, RZ, R14, 0x100000, RZ, 0xc0, !PT ;  /* 0x001000000eff7812 */ /* 0x000fe4000784c0ff */
[----:B0-----:R-:W-:-:S06]  /*27c0*/  CS2R R42, SRZ ;  /* 0x00000000002a7805 */ /* 0x001fcc000001ff00 */
[----:B------:R0:W3:Y:S01]  /*27d0*/  @P1 LDG.E.64 R42, desc[UR8][R48.64] ;  /* 0x00000008302a1981 */ /* 0x0000e2000c1e1b00 */
[C---:B------:R-:W-:Y:S02]  /*27e0*/  LOP3.LUT P1, RZ, R14.reuse, 0x4000, RZ, 0xc0, !PT ;  /* 0x000040000eff7812 */ /* 0x040fe4000782c0ff */
[C---:B------:R-:W-:Y:S02]  /*27f0*/  LOP3.LUT P5, RZ, R14.reuse, 0x80000, RZ, 0xc0, !PT ;  /* 0x000800000eff7812 */ /* 0x040fe400078ac0ff */
[----:B------:R-:W-:Y:S02]  /*2800*/  LOP3.LUT R14, R14, 0x7fffffff, RZ, 0xc0, !PT ;  /* 0x7fffffff0e0e7812 */ /* 0x000fe400078ec0ff */
[----:B------:R-:W-:Y:S02]  /*2810*/  LOP3.LUT R44, R44, 0xfffffffe, RZ, 0xc0, !PT ;  /* 0xfffffffe2c2c7812 */ /* 0x000fe400078ec0ff */
[----:B0-----:R-:W-:-:S05]  /*2820*/  CS2R R48, SRZ ;  /* 0x0000000000307805 */ /* 0x001fca000001ff00 */
[----:B------:R-:W-:Y:S01]  /*2830*/  @P1 LOP3.LUT R14, R14, 0x80000000, RZ, 0xfc, !PT ;  /* 0x800000000e0e1812 */ /* 0x000fe200078efcff */
[----:B------:R0:W4:Y:S03]  /*2840*/  @P0 LDG.E.64 R48, desc[UR8][R50.64] ;  /* 0x0000000832300981 */ /* 0x000126000c1e1b00 */
[----:B------:R-:W-:Y:S02]  /*2850*/  LOP3.LUT P1, RZ, R14, 0x8000, RZ, 0xc0, !PT ;  /* 0x000080000eff7812 */ /* 0x000fe4000782c0ff */
[----:B0-----:R-:W-:-:S11]  /*2860*/  CS2R R50, SRZ ;  /* 0x0000000000327805 */ /* 0x001fd6000001ff00 */
[----:B------:R-:W-:Y:S01]  /*2870*/  @P1 LOP3.LUT R44, R44, 0x1, RZ, 0xfc, !PT ;  /* 0x000000012c2c1812 */ /* 0x000fe200078efcff */
[----:B------:R0:W5:Y:S01]  /*2880*/  @P4 LDG.E.64 R50, desc[UR8][R52.64] ;  /* 0x0000000834324981 */ /* 0x000162000c1e1b00 */
[----:B------:R-:W-:Y:S02]  /*2890*/  LOP3.LUT P1, RZ, R14, 0x10000, RZ, 0xc0, !PT ;  /* 0x000100000eff7812 */ /* 0x000fe4000782c0ff */
[----:B------:R-:W-:Y:S02]  /*28a0*/  LOP3.LUT R44, R44, 0xfffffffd, RZ, 0xc0, !PT ;  /* 0xfffffffd2c2c7812 */ /* 0x000fe400078ec0ff */
[----:B0-----:R-:W-:-:S09]  /*28b0*/  CS2R R52, SRZ ;  /* 0x0000000000347805 */ /* 0x001fd2000001ff00 */
[----:B------:R-:W-:Y:S02]  /*28c0*/  @P1 LOP3.LUT R44, R44, 0x2, RZ, 0xfc, !PT ;  /* 0x000000022c2c1812 */ /* 0x000fe400078efcff */
[----:B------:R-:W-:Y:S01]  /*28d0*/  LOP3.LUT P1, RZ, R14, 0x20000, RZ, 0xc0, !PT ;  /* 0x000200000eff7812 */ /* 0x000fe2000782c0ff */
[----:B------:R0:W5:Y:S01]  /*28e0*/  @P3 LDG.E.64 R52, desc[UR8][R54.64] ;  /* 0x0000000836343981 */ /* 0x000162000c1e1b00 */
[----:B------:R-:W-:Y:S02]  /*28f0*/  LOP3.LUT R44, R44, 0xfffffffb, RZ, 0xc0, !PT ;  /* 0xfffffffb2c2c7812 */ /* 0x000fe400078ec0ff */
[----:B0-----:R-:W-:-:S09]  /*2900*/  CS2R R54, SRZ ;  /* 0x0000000000367805 */ /* 0x001fd2000001ff00 */
[----:B------:R-:W-:Y:S02]  /*2910*/  @P1 LOP3.LUT R44, R44, 0x4, RZ, 0xfc, !PT ;  /* 0x000000042c2c1812 */ /* 0x000fe400078efcff */
[----:B------:R-:W-:Y:S01]  /*2920*/  LOP3.LUT P1, RZ, R14, 0x40000, RZ, 0xc0, !PT ;  /* 0x000400000eff7812 */ /* 0x000fe2000782c0ff */
[----:B------:R0:W5:Y:S02]  /*2930*/  @P2 LDG.E.64 R54, desc[UR8][R56.64] ;  /* 0x0000000838362981 */ /* 0x000164000c1e1b00 */
[----:B0-----:R-:W-:-:S06]  /*2940*/  CS2R R56, SRZ ;  /* 0x0000000000387805 */ /* 0x001fcc000001ff00 */
[----:B------:R0:W5:Y:S02]  /*2950*/  @P5 LDG.E.64 R56, desc[UR8][R58.64] ;  /* 0x000000083a385981 */ /* 0x000164000c1e1b00 */
[----:B0-----:R-:W-:-:S06]  /*2960*/  CS2R R58, SRZ ;  /* 0x00000000003a7805 */ /* 0x001fcc000001ff00 */
[----:B------:R0:W5:Y:S01]  /*2970*/  @P1 LDG.E.64 R58, desc[UR8][R60.64] ;  /* 0x000000083c3a1981 */ /* 0x000162000c1e1b00 */
[----:B------:R-:W-:Y:S02]  /*2980*/  LOP3.LUT P1, RZ, R44, 0x4, RZ, 0xc0, !PT ;  /* 0x000000042cff7812 */ /* 0x000fe4000782c0ff */
[----:B0-----:R-:W-:-:S11]  /*2990*/  CS2R R60, SRZ ;  /* 0x00000000003c7805 */ /* 0x001fd6000001ff00 */
[----:B------:R0:W5:Y:S01]  /*29a0*/  @P1 LDG.E.64 R60, desc[UR8][R62.64] ;  /* 0x000000083e3c1981 */ /* 0x000162000c1e1b00 */
[----:B------:R-:W-:Y:S02]  /*29b0*/  LOP3.LUT P1, RZ, R44, 0x2, RZ, 0xc0, !PT ;  /* 0x000000022cff7812 */ /* 0x000fe4000782c0ff */
[----:B0-----:R-:W-:-:S11]  /*29c0*/  CS2R R62, SRZ ;  /* 0x00000000003e7805 */ /* 0x001fd6000001ff00 */
[----:B------:R0:W5:Y:S01]  /*29d0*/  @P1 LDG.E.64 R62, desc[UR8][R64.64] ;  /* 0x00000008403e1981 */ /* 0x000162000c1e1b00 */
[----:B------:R-:W-:Y:S02]  /*29e0*/  LOP3.LUT P1, RZ, R44, 0x1, RZ, 0xc0, !PT ;  /* 0x000000012cff7812 */ /* 0x000fe4000782c0ff */
[----:B0-----:R-:W-:-:S11]  /*29f0*/  CS2R R64, SRZ ;  /* 0x0000000000407805 */ /* 0x001fd6000001ff00 */
[----:B------:R0:W5:Y:S01]  /*2a00*/  @P1 LDG.E.64 R64, desc[UR8][R66.64] ;  /* 0x0000000842401981 */ /* 0x000162000c1e1b00 */
[C---:B------:R-:W-:Y:S02]  /*2a10*/  LOP3.LUT P1, RZ, R14.reuse, 0x80000000, RZ, 0xc0, !PT ;  /* 0x800000000eff7812 */ /* 0x040fe4000782c0ff */
[C---:B------:R-:W-:Y:S02]  /*2a20*/  LOP3.LUT P0, RZ, R14.reuse, 0x2000, RZ, 0xc0, !PT ;  /* 0x000020000eff7812 */ /* 0x040fe4000780c0ff */
[----:B0-----:R-:W-:Y:S02]  /*2a30*/  CS2R R66, SRZ ;  /* 0x0000000000427805 */ /* 0x001fe4000001ff00 */
[----:B------:R-:W-:-:S07]  /*2a40*/  LOP3.LUT P4, RZ, R14, 0x1000, RZ, 0xc0, !PT ;  /* 0x000010000eff7812 */ /* 0x000fce000788c0ff */
[----:B------:R0:W5:Y:S01]  /*2a50*/  @P1 LDG.E.64 R66, desc[UR8][R68.64] ;  /* 0x0000000844421981 */ /* 0x000162000c1e1b00 */
[----:B------:R-:W-:Y:S02]  /*2a60*/  LOP3.LUT P3, RZ, R14, 0x800, RZ, 0xc0, !PT ;  /* 0x000008000eff7812 */ /* 0x000fe4000786c0ff */
[----:B0-----:R-:W-:-:S06]  /*2a70*/  CS2R R68, SRZ ;  /* 0x0000000000447805 */ /* 0x001fcc000001ff00 */
        /* <DEDUP_REMOVED lines=24> */
[----:B------:R0:W5:Y:S02]  /*2c00*/  @P4 LDG.E.64 R84, desc[UR8][R86.64] ;  /* 0x0000000856544981 */ /* 0x000164000c1e1b00 */
[----:B0-----:R-:W-:-:S06]  /*2c10*/  CS2R R86, SRZ ;  /* 0x0000000000567805 */ /* 0x001fcc000001ff00 */
[----:B------:R0:W5:Y:S02]  /*2c20*/  @P0 LDG.E.64 R86, desc[UR8][R88.64] ;  /* 0x0000000858560981 */ /* 0x000164000c1e1b00 */
[----:B0-----:R-:W-:-:S06]  /*2c30*/  CS2R R88, SRZ ;  /* 0x0000000000587805 */ /* 0x001fcc000001ff00 */
[----:B------:R2:W5:Y:S01]  /*2c40*/  @P1 LDG.E.64 R88, desc[UR8][R46.64] ;  /* 0x000000082e581981 */ /* 0x000562000c1e1b00 */
[----:B---3--:R-:W-:Y:S01]  /*2c50*/  FMUL.FTZ R45, R43, R43 ;  /* 0x0000002b2b2d7220 */ /* 0x008fe20000410000 */
[----:B--2---:R-:W-:-:S04]  /*2c60*/  FMUL.FTZ R46, R41, R41 ;  /* 0x00000029292e7220 */ /* 0x004fc80000410000 */
[----:B------:R-:W-:Y:S01]  /*2c70*/  FFMA.FTZ R46, R40, R40, R46 ;  /* 0x00000028282e7223 */ /* 0x000fe2000001002e */
[----:B------:R-:W-:Y:S01]  /*2c80*/  FFMA.FTZ R45, R42, R42, R45 ;  /* 0x0000002a2a2d7223 */ /* 0x000fe2000001002d */
[----:B----4-:R-:W-:Y:S02]  /*2c90*/  FMUL.FTZ R44, R49, R49 ;  /* 0x00000031312c7220 */ /* 0x010fe40000410000 */
[----:B------:R-:W-:-:S04]  /*2ca0*/  FADD.FTZ R46, RZ, R46 ;  /* 0x0000002eff2e7221 */ /* 0x000fc80000010000 */
[----:B------:R-:W-:Y:S01]  /*2cb0*/  FADD.FTZ R45, R46, R45 ;  /* 0x0000002d2e2d7221 */ /* 0x000fe20000010000 */
[----:B------:R-:W-:Y:S01]  /*2cc0*/  FFMA.FTZ R46, R48, R48, R44 ;  /* 0x00000030302e7223 */ /* 0x000fe2000001002c */
[----:B-----5:R-:W-:-:S03]  /*2cd0*/  FMUL.FTZ R44, R51, R51 ;  /* 0x00000033332c7220 */ /* 0x020fc60000410000 */
[----:B------:R-:W-:Y:S01]  /*2ce0*/  FADD.FTZ R45, R45, R46 ;  /* 0x0000002e2d2d7221 */ /* 0x000fe20000010000 */
[----:B------:R-:W-:Y:S01]  /*2cf0*/  FFMA.FTZ R46, R50, R50, R44 ;  /* 0x00000032322e7223 */ /* 0x000fe2000001002c */
[----:B------:R-:W-:-:S03]  /*2d00*/  FMUL.FTZ R44, R53, R53 ;  /* 0x00000035352c7220 */ /* 0x000fc60000410000 */
[----:B------:R-:W-:Y:S01]  /*2d10*/  FADD.FTZ R45, R45, R46 ;  /* 0x0000002e2d2d7221 */ /* 0x000fe20000010000 */
[----:B------:R-:W-:Y:S01]  /*2d20*/  FFMA.FTZ R46, R52, R52, R44 ;  /* 0x00000034342e7223 */ /* 0x000fe2000001002c */
[----:B------:R-:W-:-:S03]  /*2d30*/  FMUL.FTZ R44, R55, R55 ;  /* 0x00000037372c7220 */ /* 0x000fc60000410000 */
[----:B------:R-:W-:Y:S01]  /*2d40*/  FADD.FTZ R45, R45, R46 ;  /* 0x0000002e2d2d7221 */ /* 0x000fe20000010000 */
[----:B------:R-:W-:Y:S01]  /*2d50*/  FFMA.FTZ R46, R54, R54, R44 ;  /* 0x00000036362e7223 */ /* 0x000fe2000001002c */
[----:B------:R-:W-:-:S03]  /*2d60*/  FMUL.FTZ R44, R57, R57 ;  /* 0x00000039392c7220 */ /* 0x000fc60000410000 */
[----:B------:R-:W-:Y:S01]  /*2d70*/  FADD.FTZ R45, R45, R46 ;  /* 0x0000002e2d2d7221 */ /* 0x000fe20000010000 */
[----:B------:R-:W-:-:S04]  /*2d80*/  FFMA.FTZ R46, R56, R56, R44 ;  /* 0x00000038382e7223 */ /* 0x000fc8000001002c */
[----:B------:R-:W-:Y:S01]  /*2d90*/  FADD.FTZ R45, R45, R46 ;  /* 0x0000002e2d2d7221 */ /* 0x000fe20000010000 */
[----:B------:R-:W-:-:S04]  /*2da0*/  FMUL.FTZ R44, R59, R59 ;  /* 0x0000003b3b2c7220 */ /* 0x000fc80000410000 */
        /* <DEDUP_REMOVED lines=70> */
[----:B------:R-:W-:-:S03]  /*3210*/  FADD.FTZ R44, R40, R41 ;  /* 0x00000029282c7221 */ /* 0x000fc60000010000 */
[----:B------:R-:W-:Y:S01]  /*3220*/  FADD.FTZ R45, R45, R46 ;  /* 0x0000002e2d2d7221 */ /* 0x000fe20000010000 */
[----:B------:R-:W-:Y:S01]  /*3230*/  FADD.FTZ R44, RZ, R44 ;  /* 0x0000002cff2c7221 */ /* 0x000fe20000010000 */
[----:B------:R-:W-:-:S04]  /*3240*/  FADD.FTZ R46, R42, R43 ;  /* 0x0000002b2a2e7221 */ /* 0x000fc80000010000 */
[----:B------:R-:W-:Y:S01]  /*3250*/  FADD.FTZ R44, R44, R46 ;  /* 0x0000002e2c2c7221 */ /* 0x000fe20000010000 */
        /* <DEDUP_REMOVED lines=52> */
[----:B------:R-:W-:Y:S01]  /*35a0*/  FADD.FTZ R46, R30, R31 ;  /* 0x0000001f1e2e7221 */ /* 0x000fe20000010000 */
[----:B------:R-:W-:-:S03]  /*35b0*/  FADD.FTZ R96, R32, R33 ;  /* 0x0000002120607221 */ /* 0x000fc60000010000 */
[----:B------:R-:W-:-:S04]  /*35c0*/  FADD.FTZ R44, R44, R46 ;  /* 0x0000002e2c2c7221 */ /* 0x000fc80000010000 */
[----:B------:R-:W-:Y:S02]  /*35d0*/  FADD.FTZ R96, R44, R96 ;  /* 0x000000602c607221 */ /* 0x000fe40000010000 */
[----:B------:R-:W0:Y:S01]  /*35e0*/  S2R R44, SR_LANEID ;  /* 0x00000000002c7919 */ /* 0x000e220000000000 */
[----:B------:R-:W-:Y:S01]  /*35f0*/  FADD.FTZ R46, R34, R35 ;  /* 0x00000023222e7221 */ /* 0x000fe20000010000 */
[----:B------:R-:W-:-:S03]  /*3600*/  FMUL.FTZ R97, R39, R39 ;  /* 0x0000002727617220 */ /* 0x000fc60000410000 */
[----:B------:R-:W-:Y:S01]  /*3610*/  FADD.FTZ R96, R96, R46 ;  /* 0x0000002e60607221 */ /* 0x000fe20000010000 */
[C---:B------:R-:W-:Y:S01]  /*3620*/  FADD.FTZ R46, R38.reuse, R39 ;  /* 0x00000027262e7221 */ /* 0x040fe20000010000 */
[----:B------:R-:W-:-:S03]  /*3630*/  FFMA.FTZ R97, R38, R38, R97 ;  /* 0x0000002626617223 */ /* 0x000fc60000010061 */
[----:B------:R-:W-:Y:S01]  /*3640*/  FADD.FTZ R96, R96, R46 ;  /* 0x0000002e60607221 */ /* 0x000fe20000010000 */
[----:B------:R-:W-:-:S04]  /*3650*/  FADD.FTZ R97, R45, R97 ;  /* 0x000000612d617221 */ /* 0x000fc80000010000 */
        /* <DEDUP_REMOVED lines=74> */
.L_x_4580:
[----:B------:R-:W-:Y:S05]  /*3b00*/  BSYNC B0 ;  /* 0x0000000000007941 */ /* 0x000fea0003800000 */
.L_x_4579:
[----:B------:R-:W0:Y:S02]  /*3b10*/  LDC R44, c[0x0][0xc] ;  /* 0x00000300ff2c7b82 */ /* 0x000e240000000800 */
[----:B0-----:R-:W-:-:S13]  /*3b20*/  ISETP.GE.U32.AND P6, PT, R44, 0x2, PT ;  /* 0x000000022c00780c */ /* 0x001fda0003fc6070 */
[----:B------:R-:W-:Y:S05]  /*3b30*/  @!P6 BRA `(.L_x_4581) ;  /* 0x000000080070e947 */ /* 0x000fea0003800000 */
[----:B------:R-:W-:Y:S05]  /*3b40*/  @P5 BRA `(.L_x_4582) ;  /* 0x0000000000745947 */ /* 0x000fea0003800000 */
[----:B------:R-:W0:Y:S01]  /*3b50*/  S2R R45, SR_CTAID.Y ;  /* 0x00000000002d7919 */ /* 0x000e220000002600 */
[----:B------:R-:W1:Y:S01]  /*3b60*/  LDC R98, c[0x0][0x10] ;  /* 0x00000400ff627b82 */ /* 0x000e620000000800 */
[C---:B------:R-:W-:Y:S02]  /*3b70*/  LOP3.LUT R99, R12.reuse, 0x1, RZ, 0xc0, !PT ;  /* 0x000000010c637812 */ /* 0x040fe400078ec0ff */
[----:B------:R-:W-:-:S05]  /*3b80*/  LOP3.LUT P6, RZ, R12, 0x2, RZ, 0xc0, !PT ;  /* 0x000000020cff7812 */ /* 0x000fca00078cc0ff */
[----:B------:R-:W2:Y:S01]  /*3b90*/  LDC.64 R46, c[0x0][0x248] ;  /* 0x00009200ff2e7b82 */ /* 0x000ea20000000a00 */
[----:B-1----:R-:W-:Y:S02]  /*3ba0*/  IMAD R99, R99, R98, RZ ;  /* 0x0000006263637224 */ /* 0x002fe400078e02ff */
[----:B0-----:R-:W-:-:S03]  /*3bb0*/  IMAD R98, R98, UR7, R45 ;  /* 0x0000000762627c24 */ /* 0x001fc6000f8e022d */
[C---:B------:R-:W-:Y:S01]  /*3bc0*/  IADD3 R45, R99.reuse, R45, RZ ;  /* 0x0000002d632d7210 */ /* 0x040fe20007ffe0ff */
[----:B------:R-:W-:-:S05]  /*3bd0*/  IMAD R99, R99, R44, RZ ;  /* 0x0000002c63637224 */ /* 0x000fca00078e02ff */
[----:B------:R-:W-:-:S05]  /*3be0*/  SHF.L.U32 R99, R99, 0x1, RZ ;  /* 0x0000000163637819 */ /* 0x000fca00000006ff */
[----:B--2---:R-:W-:-:S04]  /*3bf0*/  IMAD.WIDE R46, R99, 0x4, R46 ;  /* 0x00000004632e7825 */ /* 0x004fc800078e022e */
[----:B------:R-:W-:Y:S01]  /*3c00*/  IMAD.WIDE.U32 R46, R98, 0x8, R46 ;  /* 0x00000008622e7825 */ /* 0x000fe200078e002e */
[----:B------:R-:W-:-:S04]  /*3c10*/  MOV R98, 0xffffffff ;  /* 0xffffffff00627802 */ /* 0x000fc80000000f00 */
[----:B------:R0:W-:Y:S01]  /*3c20*/  STG.E.64 desc[UR8][R46.64], R96 ;  /* 0x000000602e007986 */ /* 0x0001e2000c101b08 */
[----:B------:R-:W-:Y:S01]  /*3c30*/  SEL R98, R98, 0x1, P6 ;  /* 0x0000000162627807 */ /* 0x000fe20003000000 */
[----:B0-----:R-:W0:Y:S02]  /*3c40*/  LDC.64 R46, c[0x0][0x240] ;  /* 0x00009000ff2e7b82 */ /* 0x001e240000000a00 */
[----:B0-----:R-:W-:Y:S01]  /*3c50*/  IMAD.WIDE.U32 R46, R45, 0x4, R46 ;  /* 0x000000042d2e7825 */ /* 0x001fe200078e002e */
[----:B------:R-:W-:-:S04]  /*3c60*/  SEL R45, R44, RZ, !P6 ;  /* 0x000000ff2c2d7207 */ /* 0x000fc80007000000 */
[----:B------:R-:W-:Y:S01]  /*3c70*/  ISETP.NE.AND P6, PT, R45, -0x1, PT ;  /* 0xffffffff2d00780c */ /* 0x000fe20003fc5270 */
[----:B------:R-:W-:Y:S06]  /*3c80*/  MEMBAR.ALL.GPU ;  /* 0x0000000000007992 */ /* 0x000fec000000a000 */
[----:B------:R-:W-:-:S00]  /*3c90*/  ERRBAR ;  /* 0x00000000000079ab */ /* 0x000fc00000000000 */
[----:B------:R-:W-:Y:S06]  /*3ca0*/  CGAERRBAR ;  /* 0x00000000000075ab */ /* 0x000fec0000000000 */
[----:B------:R0:W-:Y:S01]  /*3cb0*/  REDG.E.ADD.S32.STRONG.GPU desc[UR8][R46.64], R98 ;  /* 0x000000622e00798e */ /* 0x0001e2000c10e388 */
[----:B------:R-:W-:Y:S05]  /*3cc0*/  @!P6 BRA `(.L_x_4582) ;  /* 0x000000000014e947 */ /* 0x000fea0003800000 */
.L_x_4583:
[----:B0-----:R-:W2:Y:S04]  /*3cd0*/  LDG.E.STRONG.GPU R98, desc[UR8][R46.64] ;  /* 0x000000082e627981 */ /* 0x001ea8000c1ef900 */
[----:B--2---:R-:W-:Y:S01]  /*3ce0*/  CCTL.IVALL ;  /* 0x00000000ff00798f */ /* 0x004fe20002000000 */
[----:B------:R-:W-:Y:S05]  /*3cf0*/  YIELD ;  /* 0x0000000000007946 */ /* 0x000fea0003800000 */
[----:B------:R-:W-:-:S13]  /*3d00*/  ISETP.NE.AND P6, PT, R98, R45, PT ;  /* 0x0000002d6200720c */ /* 0x000fda0003fc5270 */
[----:B------:R-:W-:Y:S05]  /*3d10*/  @P6 BRA `(.L_x_4583) ;  /* 0xfffffffc00ec6947 */ /* 0x000fea000383ffff */
.L_x_4582:
[----:B------:R-:W-:Y:S01]  /*3d20*/  ISETP.NE.AND P6, PT, R44, RZ, PT ;  /* 0x000000ff2c00720c */ /* 0x000fe20003fc5270 */
[----:B------:R-:W-:Y:S05]  /*3d30*/  WARPSYNC.ALL ;  /* 0x0000000000007948 */ /* 0x000fea0003800000 */
[----:B------:R-:W-:Y:S07]  /*3d40*/  BAR.SYNC.DEFER_BLOCKING 0x0 ;  /* 0x0000000000007b1d */ /* 0x000fee0000010000 */
[----:B------:R-:W-:Y:S05]  /*3d50*/  @!P6 BRA `(.L_x_4581) ;  /* 0x0000000400e8e947 */ /* 0x000fea0003800000 */
[----:B------:R-:W-:-:S04]  /*3d60*/  IADD3 R45, R44, -0x1, RZ ;  /* 0xffffffff2c2d7810 */ /* 0x000fc80007ffe0ff */
[----:B------:R-:W-:Y:S01]  /*3d70*/  ISETP.GE.U32.AND P6, PT, R45, 0x3, PT ;  /* 0x000000032d00780c */ /* 0x000fe20003fc6070 */
[----:B------:R-:W-:-:S12]  /*3d80*/  HFMA2.MMA R45, -RZ, RZ, 0, 0 ;  /* 0x00000000ff2d7435 */ /* 0x000fd800000001ff */
[----:B------:R-:W-:Y:S05]  /*3d90*/  @!P6 BRA `(.L_x_4584) ;  /* 0x000000040008e947 */ /* 0x000fea0003800000 */
[----:B0-----:R-:W-:Y:S02]  /*3da0*/  LOP3.LUT R46, R44, 0x3, RZ, 0xc0, !PT ;  /* 0x000000032c2e7812 */ /* 0x001fe400078ec0ff */
[----:B------:R-:W-:Y:S02]  /*3db0*/  MOV R45, RZ ;  /* 0x000000ff002d7202 */ /* 0x000fe40000000f00 */
[----:B------:R-:W-:-:S07]  /*3dc0*/  IADD3 R46, -R46, R44, RZ ;  /* 0x0000002c2e2e7210 */ /* 0x000fce0007ffe1ff */
.L_x_4585:
        /* <DEDUP_REMOVED lines=63> */
.L_x_4584:
[----:B0-----:R-:W-:-:S13]  /*41c0*/  LOP3.LUT P6, R98, R44, 0x3, RZ, 0xc0, !PT ;  /* 0x000000032c627812 */ /* 0x001fda00078cc0ff */
[----:B------:R-:W-:Y:S05]  /*41d0*/  @!P6 BRA `(.L_x_4581) ;  /* 0x0000000000c8e947 */ /* 0x000fea0003800000 */
[----:B------:R-:W-:Y:S01]  /*41e0*/  ISETP.EQ.OR P6, PT, R45, UR7, P5 ;  /* 0x000000072d007c0c */ /* 0x000fe2000afc2670 */
[----:B------:R-:W-:-:S12]  /*41f0*/  BSSY B0, `(.L_x_4586) ;  /* 0x000000f000007945 */ /* 0x000fd80003800000 */
[----:B------:R-:W-:Y:S05]  /*4200*/  @P6 BRA `(.L_x_4587) ;  /* 0x0000000000346947 */ /* 0x000fea0003800000 */
[----:B------:R-:W0:Y:S01]  /*4210*/  LDC.64 R46, c[0x0][0x248] ;  /* 0x00009200ff2e7b82 */ /* 0x000e220000000a00 */
[----:B------:R-:W-:Y:S01]  /*4220*/  LOP3.LUT R99, R12, 0x1, RZ, 0xc0, !PT ;  /* 0x000000010c637812 */ /* 0x000fe200078ec0ff */
[----:B------:R-:W-:-:S04]  /*4230*/  ULDC UR5, c[0x0][0x10] ;  /* 0x0000040000057ab9 */ /* 0x000fc80000000800 */
[----:B------:R-:W-:-:S04]  /*4240*/  IMAD R99, R99, UR5, RZ ;  /* 0x0000000563637c24 */ /* 0x000fc8000f8e02ff */
[----:B------:R-:W-:-:S05]  /*4250*/  IMAD R99, R99, R44, RZ ;  /* 0x0000002c63637224 */ /* 0x000fca00078e02ff */
[----:B------:R-:W-:-:S05]  /*4260*/  SHF.L.U32 R99, R99, 0x1, RZ ;  /* 0x0000000163637819 */ /* 0x000fca00000006ff */
[----:B0-----:R-:W-:Y:S02]  /*4270*/  IMAD.WIDE R46, R99, 0x4, R46 ;  /* 0x00000004632e7825 */ /* 0x001fe400078e022e */
[----:B------:R-:W0:Y:S02]  /*4280*/  S2R R99, SR_CTAID.Y ;  /* 0x0000000000637919 */ /* 0x000e240000002600 */
[----:B0-----:R-:W-:-:S04]  /*4290*/  IMAD R99, R45, UR5, R99 ;  /* 0x000000052d637c24 */ /* 0x001fc8000f8e0263 */
[----:B------:R-:W-:-:S06]  /*42a0*/  IMAD.WIDE.U32 R46, R99, 0x8, R46 ;  /* 0x00000008632e7825 */ /* 0x000fcc00078e002e */
[----:B------:R-:W2:Y:S02]  /*42b0*/  LDG.E.64 R46, desc[UR8][R46.64] ;  /* 0x000000082e2e7981 */ /* 0x000ea4000c1e1b00 */
[----:B--2---:R-:W-:Y:S01]  /*42c0*/  FADD.FTZ R96, R96, R46 ;  /* 0x0000002e60607221 */ /* 0x004fe20000010000 */
[----:B------:R-:W-:-:S07]  /*42d0*/  FADD.FTZ R97, R97, R47 ;  /* 0x0000002f61617221 */ /* 0x000fce0000010000 */
.L_x_4587:
[----:B------:R-:W-:Y:S05]  /*42e0*/  BSYNC B0 ;  /* 0x0000000000007941 */ /* 0x000fea0003800000 */
.L_x_4586:
        /* <DEDUP_REMOVED lines=21> */
[----:B------:R-:W-:-:S05]  /*4440*/  @!P6 LOP3.LUT R47, R12, 0x1, RZ, 0xc0, !PT ;  /* 0x000000010c2fe812 */ /* 0x000fca00078ec0ff */
[----:B0-----:R-:W-:-:S04]  /*4450*/  @!P6 IMAD R47, R47, R46, RZ ;  /* 0x0000002e2f2fe224 */ /* 0x001fc800078e02ff */
[----:B------:R-:W-:Y:S02]  /*4460*/  @!P6 IMAD R47, R47, R44, RZ ;  /* 0x0000002c2f2fe224 */ /* 0x000fe400078e02ff */
[----:B------:R-:W0:Y:S03]  /*4470*/  @!P6 S2R R44, SR_CTAID.Y ;  /* 0x00000000002ce919 */ /* 0x000e260000002600 */
[----:B------:R-:W-:Y:S01]  /*4480*/  @!P6 SHF.L.U32 R47, R47, 0x1, RZ ;  /* 0x000000012f2fe819 */ /* 0x000fe200000006ff */
[----:B0-----:R-:W-:Y:S02]  /*4490*/  @!P6 IMAD R46, R45, R46, R44 ;  /* 0x0000002e2d2ee224 */ /* 0x001fe400078e022c */
[----:B------:R-:W0:Y:S02]  /*44a0*/  @!P6 LDC.64 R44, c[0x0][0x248] ;  /* 0x00009200ff2ceb82 */ /* 0x000e240000000a00 */
[----:B0-----:R-:W-:-:S04]  /*44b0*/  @!P6 IMAD.WIDE R44, R47, 0x4, R44 ;  /* 0x000000042f2ce825 */ /* 0x001fc800078e022c */
[----:B------:R-:W-:-:S06]  /*44c0*/  @!P6 IMAD.WIDE.U32 R44, R46, 0x8, R44 ;  /* 0x000000082e2ce825 */ /* 0x000fcc00078e002c */
[----:B------:R-:W2:Y:S02]  /*44d0*/  @!P6 LDG.E.64 R44, desc[UR8][R44.64] ;  /* 0x000000082c2ce981 */ /* 0x000ea4000c1e1b00 */
[----:B--2---:R-:W-:Y:S01]  /*44e0*/  @!P6 FADD.FTZ R96, R96, R44 ;  /* 0x0000002c6060e221 */ /* 0x004fe20000010000 */
[----:B------:R-:W-:-:S07]  /*44f0*/  @!P6 FADD.FTZ R97, R97, R45 ;  /* 0x0000002d6161e221 */ /* 0x000fce0000010000 */
.L_x_4581:
[----:B------:R-:W-:Y:S01]  /*4500*/  LOP3.LUT R14, R14, 0xfbffffff, RZ, 0xc0, !PT ;  /* 0xfbffffff0e0e7812 */ /* 0x000fe200078ec0ff */
[----:B------:R-:W-:Y:S01]  /*4510*/  ULDC.64 UR12, c[0x0][0x218] ;  /* 0x00008600000c7ab9 */ /* 0x000fe20000000a00 */
[----:B------:R-:W1:Y:S01]  /*4520*/  S2UR UR6, SR_CgaCtaId ;  /* 0x00000000000679c3 */ /* 0x000e620000008800 */
[----:B------:R-:W-:Y:S01]  /*4530*/  ISETP.EQ.U32.AND P6, PT, RZ, UR12, PT ;  /* 0x0000000cff007c0c */ /* 0x000fe2000bfc2070 */
[----:B------:R-:W-:Y:S01]  /*4540*/  UMOV UR5, 0x400 ;  /* 0x0000040000057882 */ /* 0x000fe20000000000 */
[----:B------:R-:W-:Y:S02]  /*4550*/  @P0 LOP3.LUT R14, R14, 0x4000000, RZ, 0xfc, !PT ;  /* 0x040000000e0e0812 */ /* 0x000fe400078efcff */
[----:B------:R-:W-:Y:S02]  /*4560*/  LOP3.LUT P0, RZ, R0, UR7, RZ, 0xfc, !PT ;  /* 0x0000000700ff7c12 */ /* 0x000fe4000f80fcff */
[----:B------:R-:W-:Y:S01]  /*4570*/  IADD3 R15, R13, R15, RZ ;  /* 0x0000000f0d0f7210 */ /* 0x000fe20007ffe0ff */
[----:B0-----:R-:W0:Y:S01]  /*4580*/  LDC.64 R46, c[0x0][0x230] ;  /* 0x00008c00ff2e7b82 */ /* 0x001e220000000a00 */
[----:B------:R-:W-:-:S02]  /*4590*/  ISETP.EQ.OR.EX P6, PT, RZ, UR13, P0, P6 ;  /* 0x0000000dff007c0c */ /* 0x000fc400087c2760 */
[----:B------:R-:W-:Y:S02]  /*45a0*/  MOV R103, 0x3f800000 ;  /* 0x3f80000000677802 */ /* 0x000fe40000000f00 */
[----:B------:R-:W-:-:S09]  /*45b0*/  LOP3.LUT P0, RZ, R14, 0x4000000, RZ, 0xc0, !PT ;  /* 0x040000000eff7812 */ /* 0x000fd2000780c0ff */
[----:B------:R-:W2:Y:S01]  /*45c0*/  @!P6 LDC.64 R44, c[0x0][0x218] ;  /* 0x00008600ff2ceb82 */ /* 0x000ea20000000a00 */
[----:B-1----:R-:W-:-:S03]  /*45d0*/  ULEA UR5, UR6, UR5, 0x18 ;  /* 0x0000000506057291 */ /* 0x002fc6000f8ec03f */
[----:B------:R-:W-:Y:S01]  /*45e0*/  ULDC UR6, c[0x0][0x2a4] ;  /* 0x0000a90000067ab9 */ /* 0x000fe20000000800 */
[----:B0-----:R-:W-:-:S05]  /*45f0*/  IMAD.WIDE R46, R15, 0x4, R46 ;  /* 0x000000040f2e7825 */ /* 0x001fca00078e022e */
[----:B------:R0:W-:Y:S02]  /*4600*/  @!P5 STS.64 [UR5+0x88], R96 ;  /* 0x00008860ff00d988 */ /* 0x0001e40008000a05 */
[----:B0-----:R-:W-:Y:S01]  /*4610*/  @!P6 FMUL.FTZ R97, R97, UR6 ;  /* 0x000000066161ec20 */ /* 0x001fe20008410000 */
[----:B------:R-:W-:Y:S01]  /*4620*/  @!P6 FMUL.FTZ R96, R96, UR6 ;  /* 0x000000066060ec20 */ /* 0x000fe20008410000 */
[----:B--2---:R-:W-:-:S05]  /*4630*/  @!P6 IMAD.WIDE R44, R11, 0x8, R44 ;  /* 0x000000080b2ce825 */ /* 0x004fca00078e022c */
[----:B------:R0:W-:Y:S01]  /*4640*/  @!P6 STG.E.64 desc[UR8][R44.64], R96 ;  /* 0x000000602c00e986 */ /* 0x0001e2000c101b08 */
[----:B------:R-:W-:Y:S08]  /*4650*/  BAR.SYNC.DEFER_BLOCKING 0x0 ;  /* 0x0000000000007b1d */ /* 0x000ff00000010000 */
[----:B0-----:R-:W0:Y:S01]  /*4660*/  LDC.64 R44, c[0x0][0x228] ;  /* 0x00008a00ff2c7b82 */ /* 0x001e220000000a00 */
[----:B------:R-:W2:Y:S04]  /*4670*/  LDG.E.64 R46, desc[UR8][R46.64] ;  /* 0x000000082e2e7981 */ /* 0x000ea8000c1e1b00 */
[----:B------:R-:W1:Y:S01]  /*4680*/  LDS.64 R96, [UR5+0x88] ;  /* 0x00008805ff607984 */ /* 0x000e620008000a00 */
[----:B0-----:R-:W-:-:S06]  /*4690*/  IMAD.WIDE R44, R15, 0x4, R44 ;  /* 0x000000040f2c7825 */ /* 0x001fcc00078e022c */
[----:B------:R-:W2:Y:S01]  /*46a0*/  LDG.E.64 R44, desc[UR8][R44.64] ;  /* 0x000000082c2c7981 */ /* 0x000ea2000c1e1b00 */
[----:B-1----:R-:W-:-:S04]  /*46b0*/  FMUL.FTZ R15, R96, UR6 ;  /* 0x00000006600f7c20 */ /* 0x002fc80008410000 */
[----:B------:R-:W-:-:S04]  /*46c0*/  FMUL.FTZ R96, R15, R15 ;  /* 0x0000000f0f607220 */ /* 0x000fc80000410000 */
[----:B------:R-:W-:-:S05]  /*46d0*/  FFMA.FTZ R96, R97, UR6, -R96 ;  /* 0x0000000661607c23 */ /* 0x000fca0008010860 */
[----:B------:R-:W-:-:S13]  /*46e0*/  FSETP.GTU.FTZ.AND P5, PT, R96, RZ, PT ;  /* 0x000000ff6000720b */ /* 0x000fda0003fbc000 */
[----:B------:R-:W0:Y:S01]  /*46f0*/  @P5 LDC R97, c[0x0][0x238] ;  /* 0x00008e00ff615b82 */ /* 0x000e220000000800 */
[----:B------:R-:W-:Y:S01]  /*4700*/  ISETP.NE.AND P6, PT, RZ, UR10, PT ;  /* 0x0000000aff007c0c */ /* 0x000fe2000bfc5270 */
[C---:B------:R-:W-:Y:S01]  /*4710*/  FADD.FTZ R40, -R15.reuse, R40 ;  /* 0x000000280f287221 */ /* 0x040fe20000010100 */
[----:B------:R-:W-:Y:S01]  /*4720*/  FADD.FTZ R41, -R15, R41 ;  /* 0x000000290f297221 */ /* 0x000fe20000010100 */
[----:B0-----:R-:W-:-:S04]  /*4730*/  @P5 FADD.FTZ R97, R96, R97 ;  /* 0x0000006160615221 */ /* 0x001fc80000010000 */
[----:B------:R-:W0:Y:S02]  /*4740*/  @P5 MUFU.RSQ R103, R97 ;  /* 0x0000006100675308 */ /* 0x000e240000001400 */
[-C--:B0-----:R-:W-:Y:S01]  /*4750*/  FMUL.FTZ R40, R40, R103.reuse ;  /* 0x0000006728287220 */ /* 0x081fe20000410000 */
[----:B------:R-:W-:-:S03]  /*4760*/  FMUL.FTZ R41, R41, R103 ;  /* 0x0000006729297220 */ /* 0x000fc60000410000 */
[----:B--2---:R-:W-:Y:S01]  /*4770*/  FFMA.FTZ R40, R44, R40, R46 ;  /* 0x000000282c287223 */ /* 0x004fe2000001002e */
[----:B------:R-:W-:Y:S01]  /*4780*/  FFMA.FTZ R41, R45, R41, R47 ;  /* 0x000000292d297223 */ /* 0x000fe2000001002f */
[----:B------:R-:W-:Y:S06]  /*4790*/  @!P6 BRA `(.L_x_4588) ;  /* 0x000000000028e947 */ /* 0x000fec0003800000 */
[----:B------:R-:W-:-:S06]  /*47a0*/  FMUL.FTZ R96, R40, -1.4426950216293334961 ;  /* 0xbfb8aa3b28607820 */ /* 0x000fcc0000410000 */
[----:B------:R-:W0:Y:S02]  /*47b0*/  MUFU.EX2 R96, R96 ;  /* 0x0000006000607308 */ /* 0x000e240000000800 */
[----:B0-----:R-:W-:-:S06]  /*47c0*/  FADD.FTZ R96, R96, 1 ;  /* 0x3f80000060607421 */ /* 0x001fcc0000010000 */
[----:B------:R-:W0:Y:S02]  /*47d0*/  MUFU.RCP R96, R96 ;  /* 0x0000006000607308 */ /* 0x000e240000001000 */
[----:B0-----:R-:W-:Y:S01]  /*47e0*/  FMUL.FTZ R40, R40, R96 ;  /* 0x0000006028287220 */ /* 0x001fe20000410000 */
[----:B------:R-:W-:-:S06]  /*47f0*/  FMUL.FTZ R96, R41, -1.4426950216293334961 ;  /* 0xbfb8aa3b29607820 */ /* 0x000fcc0000410000 */
[----:B------:R-:W0:Y:S02]  /*4800*/  MUFU.EX2 R96, R96 ;  /* 0x0000006000607308 */ /* 0x000e240000000800 */
[----:B0-----:R-:W-:-:S06]  /*4810*/  FADD.FTZ R96, R96, 1 ;  /* 0x3f80000060607421 */ /* 0x001fcc0000010000 */
[----:B------:R-:W0:Y:S02]  /*4820*/  MUFU.RCP R96, R96 ;  /* 0x0000006000607308 */ /* 0x000e240000001000 */
[----:B0-----:R-:W-:-:S07]  /*4830*/  FMUL.FTZ R41, R41, R96 ;  /* 0x0000006029297220 */ /* 0x001fce0000410000 */
.L_x_4588:
[----:B------:R-:W-:Y:S01]  /*4840*/  LOP3.LUT P5, RZ, R14, 0x2000000, RZ, 0xc0, !PT ;  /* 0x020000000eff7812 */ /* 0x000fe200078ac0ff */
[----:B------:R-:W-:-:S12]  /*4850*/  BSSY B0, `(.L_x_4589) ;  /* 0x000000e000007945 */ /* 0x000fd80003800000 */
        /* <DEDUP_REMOVED lines=13> */
.L_x_4590:
[----:B------:R-:W-:Y:S05]  /*4930*/  BSYNC B0 ;  /* 0x0000000000007941 */ /* 0x000fea0003800000 */
.L_x_4589:
[C---:B------:R-:W-:Y:S01]  /*4940*/  FADD.FTZ R42, -R15.reuse, R42 ;  /* 0x0000002a0f2a7221 */ /* 0x040fe20000010100 */
[----:B------:R-:W-:-:S03]  /*4950*/  FADD.FTZ R43, -R15, R43 ;  /* 0x0000002b0f2b7221 */ /* 0x000fc60000010100 */
[-C--:B------:R-:W-:Y:S01]  /*4960*/  FMUL.FTZ R42, R42, R103.reuse ;  /* 0x000000672a2a7220 */ /* 0x080fe20000410000 */
[----:B------:R-:W-:-:S03]  /*4970*/  FMUL.FTZ R43, R43, R103 ;  /* 0x000000672b2b7220 */ /* 0x000fc60000410000 */
[----:B0-----:R-:W-:Y:S01]  /*4980*/  FFMA.FTZ R40, R44, R42, R46 ;  /* 0x0000002a2c287223 */ /* 0x001fe2000001002e */
        /* <DEDUP_REMOVED lines=12> */
.L_x_4591:
        /* <DEDUP_REMOVED lines=15> */
.L_x_4593:
[----:B------:R-:W-:Y:S05]  /*4b40*/  BSYNC B0 ;  /* 0x0000000000007941 */ /* 0x000fea0003800000 */
.L_x_4592:
        /* <DEDUP_REMOVED lines=17> */
.L_x_4594:
        /* <DEDUP_REMOVED lines=15> */
.L_x_4596:
[----:B------:R-:W-:Y:S05]  /*4d50*/  BSYNC B0 ;  /* 0x0000000000007941 */ /* 0x000fea0003800000 */
.L_x_4595:
[C---:B------:R-:W-:Y:S01]  /*4d60*/  FADD.FTZ R50, -R15.reuse, R50 ;  /* 0x000000320f327221 */ /* 0x040fe20000010100 */
[----:B0-----:R-:W-:-:S03]  /*4d70*/  FADD.FTZ R40, -R15, R51 ;  /* 0x000000330f287221 */ /* 0x001fc60000010100 */
        /* <DEDUP_REMOVED lines=15> */
.L_x_4597:
        /* <DEDUP_REMOVED lines=15> */
.L_x_4599:
[----:B------:R-:W-:Y:S05]  /*4f60*/  BSYNC B0 ;  /* 0x0000000000007941 */ /* 0x000fea0003800000 */
.L_x_4598:
        /* <DEDUP_REMOVED lines=17> */
.L_x_4600:
        /* <DEDUP_REMOVED lines=15> */
.L_x_4602:
[----:B------:R-:W-:Y:S05]  /*5170*/  BSYNC B0 ;  /* 0x0000000000007941 */ /* 0x000fea0003800000 */
.L_x_4601:
[C---:B------:R-:W-:Y:S01]  /*5180*/  FADD.FTZ R54, -R15.reuse, R54 ;  /* 0x000000360f367221 */ /* 0x040fe20000010100 */
[C---:B0-----:R-:W-:Y:S01]  /*5190*/  FADD.FTZ R40, -R15.reuse, R55 ;  /* 0x000000370f287221 */ /* 0x041fe20000010100 */
[C---:B------:R-:W-:Y:S01]  /*51a0*/  FADD.FTZ R56, -R15.reuse, R56 ;  /* 0x000000380f387221 */ /* 0x040fe20000010100 */
        /* <DEDUP_REMOVED lines=18> */
.L_x_4603:
        /* <DEDUP_REMOVED lines=15> */
.L_x_4605:
[----:B------:R-:W-:Y:S05]  /*53c0*/  BSYNC B0 ;  /* 0x0000000000007941 */ /* 0x000fea0003800000 */
.L_x_4604:
[C---:B------:R-:W-:Y:S01]  /*53d0*/  FADD.FTZ R58, -R15.reuse, R58 ;  /* 0x0000003a0f3a7221 */ /* 0x040fe20000010100 */
        /* <DEDUP_REMOVED lines=14> */
.L_x_4606:
        /* <DEDUP_REMOVED lines=15> */
.L_x_4608:
[----:B------:R-:W-:Y:S05]  /*55b0*/  BSYNC B0 ;  /* 0x0000000000007941 */ /* 0x000fea0003800000 */
.L_x_4607:
[-C--:B0-----:R-:W-:Y:S01]  /*55c0*/  FMUL.FTZ R41, R58, R103.reuse ;  /* 0x000000673a297220 */ /* 0x081fe20000410000 */
[C---:B------:R-:W-:Y:S01]  /*55d0*/  FADD.FTZ R60, -R15.reuse, R60 ;  /* 0x0000003c0f3c7221 */ /* 0x040fe20000010100 */
[----:B------:R-:W-:Y:S01]  /*55e0*/  FADD.FTZ R50, -R15, R61 ;  /* 0x0000003d0f327221 */ /* 0x000fe20000010100 */
[----:B------:R-:W-:Y:S01]  /*55f0*/  FMUL.FTZ R52, R52, R103 ;  /* 0x0000006734347220 */ /* 0x000fe20000410000 */
[----:B------:R-:W-:Y:S01]  /*5600*/  FFMA.FTZ R40, R44, R41, R46 ;  /* 0x000000292c287223 */ /* 0x000fe2000001002e */
[-C--:B------:R-:W-:Y:S01]  /*5610*/  FMUL.FTZ R51, R60, R103.reuse ;  /* 0x000000673c337220 */ /* 0x080fe20000410000 */
        /* <DEDUP_REMOVED lines=13> */
.L_x_4609:
        /* <DEDUP_REMOVED lines=15> */
.L_x_4611:
[----:B------:R-:W-:Y:S05]  /*57e0*/  BSYNC B0 ;  /* 0x0000000000007941 */ /* 0x000fea0003800000 */
.L_x_4610:
        /* <DEDUP_REMOVED lines=15> */
.L_x_4612:
        /* <DEDUP_REMOVED lines=15> */
.L_x_4614:
[----:B------:R-:W-:Y:S05]  /*59d0*/  BSYNC B0 ;  /* 0x0000000000007941 */ /* 0x000fea0003800000 */
.L_x_4613:
        /* <DEDUP_REMOVED lines=19> */
.L_x_4615:
        /* <DEDUP_REMOVED lines=14> */
.L_x_4617:
[----:B------:R-:W-:Y:S05]  /*5bf0*/  BSYNC B0 ;  /* 0x0000000000007941 */ /* 0x000fea0003800000 */
.L_x_4616:
        /* <DEDUP_REMOVED lines=15> */
.L_x_4618:
        /* <DEDUP_REMOVED lines=14> */
.L_x_4620:
[----:B------:R-:W-:Y:S05]  /*5dd0*/  BSYNC B0 ;  /* 0x0000000000007941 */ /* 0x000fea0003800000 */
.L_x_4619:
        /* <DEDUP_REMOVED lines=19> */
.L_x_4621:
        /* <DEDUP_REMOVED lines=14> */
.L_x_4623:
[----:B------:R-:W-:Y:S05]  /*5ff0*/  BSYNC B0 ;  /* 0x0000000000007941 */ /* 0x000fea0003800000 */
.L_x_4622:
        /* <DEDUP_REMOVED lines=15> */
.L_x_4624:
        /* <DEDUP_REMOVED lines=14> */
.L_x_4626:
[----:B------:R-:W-:Y:S05]  /*61d0*/  BSYNC B0 ;  /* 0x0000000000007941 */ /* 0x000fea0003800000 */
.L_x_4625:
[C---:B0-----:R-:W-:Y:S01]  /*61e0*/  FADD.FTZ R40, -R15.reuse, R73 ;  /* 0x000000490f287221 */ /* 0x041fe20000010100 */
[-C--:B------:R-:W-:Y:S01]  /*61f0*/  FMUL.FTZ R41, R70, R103.reuse ;  /* 0x0000006746297220 */ /* 0x080fe20000410000 */
[----:B------:R-:W-:Y:S01]  /*6200*/  FADD.FTZ R72, -R15, R72 ;  /* 0x000000480f487221 */ /* 0x000fe20000010100 */
        /* <DEDUP_REMOVED lines=16> */
.L_x_4627:
        /* <DEDUP_REMOVED lines=14> */
.L_x_4629:
[----:B------:R-:W-:Y:S05]  /*63f0*/  BSYNC B0 ;  /* 0x0000000000007941 */ /* 0x000fea0003800000 */
.L_x_4628:
        /* <DEDUP_REMOVED lines=15> */
.L_x_4630:
        /* <DEDUP_REMOVED lines=14> */
.L_x_4632:
[----:B------:R-:W-:Y:S05]  /*65d0*/  BSYNC B0 ;  /* 0x0000000000007941 */ /* 0x000fea0003800000 */
.L_x_4631:
        /* <DEDUP_REMOVED lines=19> */
.L_x_4633:
        /* <DEDUP_REMOVED lines=14> */
.L_x_4635:
[----:B------:R-:W-:Y:S05]  /*67f0*/  BSYNC B0 ;  /* 0x0000000000007941 */ /* 0x000fea0003800000 */
.L_x_4634:
        /* <DEDUP_REMOVED lines=15> */
.L_x_4636:
        /* <DEDUP_REMOVED lines=14> */
.L_x_4638:
[----:B------:R-:W-:Y:S05]  /*69d0*/  BSYNC B0 ;  /* 0x0000000000007941 */ /* 0x000fea0003800000 */
.L_x_4637:
        /* <DEDUP_REMOVED lines=19> */
.L_x_4639:
        /* <DEDUP_REMOVED lines=14> */
.L_x_4641:
[----:B------:R-:W-:Y:S05]  /*6bf0*/  BSYNC B0 ;  /* 0x0000000000007941 */ /* 0x000fea0003800000 */
.L_x_4640:
        /* <DEDUP_REMOVED lines=15> */
.L_x_4642:
        /* <DEDUP_REMOVED lines=13> */
.L_x_4644:
[----:B------:R-:W-:Y:S05]  /*6dc0*/  BSYNC B0 ;  /* 0x0000000000007941 */ /* 0x000fea0003800000 */
.L_x_4643:
        /* <DEDUP_REMOVED lines=19> */
.L_x_4645:
        /* <DEDUP_REMOVED lines=13> */
.L_x_4647:
[----:B------:R-:W-:Y:S05]  /*6fd0*/  BSYNC B0 ;  /* 0x0000000000007941 */ /* 0x000fea0003800000 */
.L_x_4646:
        /* <DEDUP_REMOVED lines=15> */
.L_x_4648:
        /* <DEDUP_REMOVED lines=13> */
.L_x_4650:
[----:B------:R-:W-:Y:S05]  /*71a0*/  BSYNC B0 ;  /* 0x0000000000007941 */ /* 0x000fea0003800000 */
.L_x_4649:
        /* <DEDUP_REMOVED lines=19> */
.L_x_4651:
        /* <DEDUP_REMOVED lines=15> */
.L_x_4653:
[----:B------:R-:W-:Y:S05]  /*73d0*/  BSYNC B0 ;  /* 0x0000000000007941 */ /* 0x000fea0003800000 */
.L_x_4652:
[C---:B------:R-:W-:Y:S01]  /*73e0*/  FADD.FTZ R50, -R15.reuse, R22 ;  /* 0x000000160f327221 */ /* 0x040fe20000010100 */
[----:B------:R-:W-:Y:S01]  /*73f0*/  FADD.FTZ R52, -R15, R23 ;  /* 0x000000170f347221 */ /* 0x000fe20000010100 */
        /* <DEDUP_REMOVED lines=13> */
.L_x_4654:
[----:B------:R-:W-:Y:S04]  /*74d0*/  BSSY B0, `(.L_x_4655) ;  /* 0x000000f000007945 */ /* 0x000fe80003800000 */
[----:B------:R-:W-:Y:S05]  /*74e0*/  @!P1 BRA `(.L_x_4656) ;  /* 0x0000000000349947 */ /* 0x000fea0003800000 */
[----:B------:R-:W-:Y:S01]  /*74f0*/  IADD3 R43, R2, 0x160, RZ ;  /* 0x00000160022b7810 */ /* 0x000fe20007ffe0ff */
[----:B------:R-:W-:Y:S01]  /*7500*/  ULDC.64 UR12, c[0x0][0x270] ;  /* 0x00009c00000c7ab9 */ /* 0x000fe20000000a00 */
[----:B0-----:R-:W-:Y:S02]  /*7510*/  MOV R40, R20 ;  /* 0x0000001400287202 */ /* 0x001fe40000000f00 */
        /* <DEDUP_REMOVED lines=10> */
.L_x_4656:
[----:B------:R-:W-:Y:S05]  /*75c0*/  BSYNC B0 ;  /* 0x0000000000007941 */ /* 0x000fea0003800000 */
.L_x_4655:
[-C--:B-1----:R-:W-:Y:S01]  /*75d0*/  FMUL.FTZ R23, R50, R103.reuse ;  /* 0x0000006732177220 */ /* 0x082fe20000410000 */
[----:B0-----:R-:W-:Y:S01]  /*75e0*/  IADD3 R49, R2, 0x170, RZ ;  /* 0x0000017002317810 */ /* 0x001fe20007ffe0ff */
[----:B------:R-:W-:Y:S01]  /*75f0*/  FMUL.FTZ R52, R52, R103 ;  /* 0x0000006734347220 */ /* 0x000fe20000410000 */
[----:B------:R-:W-:Y:S01]  /*7600*/  ULDC.64 UR12, c[0x0][0x278] ;  /* 0x00009e00000c7ab9 */ /* 0x000fe20000000a00 */
[----:B------:R-:W-:Y:S01]  /*7610*/  FFMA.FTZ R22, R44, R23, R46 ;  /* 0x000000172c167223 */ /* 0x000fe2000001002e */
[----:B------:R-:W-:Y:S01]  /*7620*/  SHF.R.S32.HI R50, RZ, 0x1f, R49 ;  /* 0x0000001fff327819 */ /* 0x000fe20000011431 */
        /* <DEDUP_REMOVED lines=12> */
.L_x_4657:
[----:B------:R-:W-:Y:S01]  /*76f0*/  ISETP.GE.U32.AND P5, PT, R49, UR12, PT ;  /* 0x0000000c31007c0c */ /* 0x000fe2000bfa6070 */
[C---:B------:R-:W-:Y:S01]  /*7700*/  FADD.FTZ R24, -R15.reuse, R24 ;  /* 0x000000180f187221 */ /* 0x040fe20000010100 */
[----:B------:R-:W-:Y:S01]  /*7710*/  FADD.FTZ R40, -R15, R25 ;  /* 0x000000190f287221 */ /* 0x000fe20000010100 */
[----:B------:R-:W-:Y:S01]  /*7720*/  BSSY B0, `(.L_x_4658) ;  /* 0x0000011000007945 */ /* 0x000fe20003800000 */
[----:B------:R-:W-:Y:S01]  /*7730*/  ISETP.GE.AND.EX P5, PT, R50, UR13, PT, P5 ;  /* 0x0000000d32007c0c */ /* 0x000fe2000bfa6350 */
[-C--:B------:R-:W-:Y:S01]  /*7740*/  FMUL.FTZ R43, R24, R103.reuse ;  /* 0x00000067182b7220 */ /* 0x080fe20000410000 */
[----:B------:R-:W-:Y:S02]  /*7750*/  FMUL.FTZ R42, R40, R103 ;  /* 0x00000067282a7220 */ /* 0x000fe40000410000 */
        /* <DEDUP_REMOVED lines=13> */
.L_x_4659:
[----:B------:R-:W-:Y:S05]  /*7830*/  BSYNC B0 ;  /* 0x0000000000007941 */ /* 0x000fea0003800000 */
.L_x_4658:
[----:B------:R-:W-:Y:S01]  /*7840*/  IADD3 R49, R2, 0x180, RZ ;  /* 0x0000018002317810 */ /* 0x000fe20007ffe0ff */
        /* <DEDUP_REMOVED lines=13> */
.L_x_4660:
[----:B------:R-:W-:Y:S01]  /*7920*/  ISETP.GE.U32.AND P5, PT, R49, UR12, PT ;  /* 0x0000000c31007c0c */ /* 0x000fe2000bfa6070 */
[C---:B------:R-:W-:Y:S01]  /*7930*/  FADD.FTZ R36, -R15.reuse, R36 ;  /* 0x000000240f247221 */ /* 0x040fe20000010100 */
[----:B------:R-:W-:Y:S01]  /*7940*/  FADD.FTZ R24, -R15, R37 ;  /* 0x000000250f187221 */ /* 0x000fe20000010100 */
[----:B------:R-:W-:Y:S01]  /*7950*/  BSSY B0, `(.L_x_4661) ;  /* 0x0000011000007945 */ /* 0x000fe20003800000 */
[----:B------:R-:W-:Y:S01]  /*7960*/  ISETP.GE.AND.EX P5, PT, R16, UR13, PT, P5 ;  /* 0x0000000d10007c0c */ /* 0x000fe2000bfa6350 */
[-C--:B------:R-:W-:Y:S01]  /*7970*/  FMUL.FTZ R41, R36, R103.reuse ;  /* 0x0000006724297220 */ /* 0x080fe20000410000 */
[----:B------:R-:W-:Y:S02]  /*7980*/  FMUL.FTZ R40, R24, R103 ;  /* 0x0000006718287220 */ /* 0x000fe40000410000 */
[----:B------:R-:W-:-:S13]  /*7990*/  ISETP.GT.U32.OR P5, PT, R0, 0x1bf, P5 ;  /* 0x000001bf0000780c */ /* 0x000fda0002fa4470 */
[----:B------:R-:W-:Y:S05]  /*79a0*/  @P5 BRA `(.L_x_4662) ;  /* 0x00000000002c5947 */ /* 0x000fea0003800000 */
        /* <DEDUP_REMOVED lines=11> */
.L_x_4662:
[----:B------:R-:W-:Y:S05]  /*7a60*/  BSYNC B0 ;  /* 0x0000000000007941 */ /* 0x000fea0003800000 */
.L_x_4661:
        /* <DEDUP_REMOVED lines=14> */
.L_x_4663:
        /* <DEDUP_REMOVED lines=20> */
.L_x_4665:
[----:B------:R-:W-:Y:S05]  /*7c90*/  BSYNC B0 ;  /* 0x0000000000007941 */ /* 0x000fea0003800000 */
.L_x_4664:
        /* <DEDUP_REMOVED lines=14> */
.L_x_4666:
        /* <DEDUP_REMOVED lines=20> */
.L_x_4668:
[----:B------:R-:W-:Y:S05]  /*7ec0*/  BSYNC B0 ;  /* 0x0000000000007941 */ /* 0x000fea0003800000 */
.L_x_4667:
        /* <DEDUP_REMOVED lines=14> */
.L_x_4669:
[----:B------:R-:W-:Y:S01]  /*7fb0*/  ISETP.GE.U32.AND P5, PT, R29, UR12, PT ;  /* 0x0000000c1d007c0c */ /* 0x000fe2000bfa6070 */
[C---:B------:R-:W-:Y:S01]  /*7fc0*/  FADD.FTZ R30, -R15.reuse, R30 ;  /* 0x0000001e0f1e7221 */ /* 0x040fe20000010100 */
[----:B0-----:R-:W-:Y:S01]  /*7fd0*/  FADD.FTZ R22, -R15, R31 ;  /* 0x0000001f0f167221 */ /* 0x001fe20000010100 */
        /* <DEDUP_REMOVED lines=17> */
.L_x_4671:
[----:B------:R-:W-:Y:S05]  /*80f0*/  BSYNC B0 ;  /* 0x0000000000007941 */ /* 0x000fea0003800000 */
.L_x_4670:
        /* <DEDUP_REMOVED lines=14> */
.L_x_4672:
        /* <DEDUP_REMOVED lines=20> */
.L_x_4674:
[----:B------:R-:W-:Y:S05]  /*8320*/  BSYNC B0 ;  /* 0x0000000000007941 */ /* 0x000fea0003800000 */
.L_x_4673:
        /* <DEDUP_REMOVED lines=14> */
.L_x_4675:
        /* <DEDUP_REMOVED lines=20> */
.L_x_4677:
[----:B------:R-:W-:Y:S05]  /*8550*/  BSYNC B0 ;  /* 0x0000000000007941 */ /* 0x000fea0003800000 */
.L_x_4676:
        /* <DEDUP_REMOVED lines=14> */
.L_x_4678:
[----:B------:R-:W-:Y:S01]  /*8640*/  ISETP.GE.U32.AND P5, PT, R28, UR12, PT ;  /* 0x0000000c1c007c0c */ /* 0x000fe2000bfa6070 */
[C---:B------:R-:W-:Y:S01]  /*8650*/  FADD.FTZ R38, -R15.reuse, R38 ;  /* 0x000000260f267221 */ /* 0x040fe20000010100 */
[----:B------:R-:W-:Y:S01]  /*8660*/  FADD.FTZ R22, -R15, R39 ;  /* 0x000000270f167221 */ /* 0x000fe20000010100 */
[----:B------:R-:W-:Y:S01]  /*8670*/  BSSY B0, `(.L_x_4679) ;  /* 0x0000014000007945 */ /* 0x000fe20003800000 */
[----:B------:R-:W-:Y:S01]  /*8680*/  ISETP.GE.AND.EX P5, PT, R93, UR13, PT, P5 ;  /* 0x0000000d5d007c0c */ /* 0x000fe2000bfa6350 */
[-C--:B------:R-:W-:Y:S01]  /*8690*/  FMUL.FTZ R15, R38, R103.reuse ;  /* 0x00000067260f7220 */ /* 0x080fe20000410000 */
[----:B------:R-:W-:Y:S01]  /*86a0*/  FMUL.FTZ R22, R22, R103 ;  /* 0x0000006716167220 */ /* 0x000fe20000410000 */
[----:B------:R-:W-:Y:S02]  /*86b0*/  IADD3 R26, R2, 0x1f0, RZ ;  /* 0x000001f0021a7810 */ /* 0x000fe40007ffe0ff */
[----:B------:R-:W-:Y:S01]  /*86c0*/  ISETP.GT.U32.OR P5, PT, R0, 0x1bf, P5 ;  /* 0x000001bf0000780c */ /* 0x000fe20002fa4470 */
[----:B------:R-:W-:Y:S01]  /*86d0*/  FFMA.FTZ R44, R44, R15, R46 ;  /* 0x0000000f2c2c7223 */ /* 0x000fe2000001002e */
[----:B------:R-:W-:-:S11]  /*86e0*/  FFMA.FTZ R45, R45, R22, R47 ;  /* 0x000000162d2d7223 */ /* 0x000fd6000001002f */
        /* <DEDUP_REMOVED lines=12> */
.L_x_4680:
[----:B------:R-:W-:Y:S05]  /*87b0*/  BSYNC B0 ;  /* 0x0000000000007941 */ /* 0x000fea0003800000 */
.L_x_4679:
        /* <DEDUP_REMOVED lines=11> */
.L_x_4681:
[----:B------:R-:W-:Y:S01]  /*8870*/  ISETP.GE.U32.AND P5, PT, R26, UR12, PT ;  /* 0x0000000c1a007c0c */ /* 0x000fe2000bfa6070 */
[----:B------:R-:W-:Y:S03]  /*8880*/  BSSY B0, `(.L_x_4682) ;  /* 0x000000e000007945 */ /* 0x000fe60003800000 */
[----:B------:R-:W-:-:S04]  /*8890*/  ISETP.GE.AND.EX P5, PT, R95, UR13, PT, P5 ;  /* 0x0000000d5f007c0c */ /* 0x000fc8000bfa6350 */
[----:B------:R-:W-:-:S13]  /*88a0*/  ISETP.GT.U32.OR P5, PT, R0, 0x1bf, P5 ;  /* 0x000001bf0000780c */ /* 0x000fda0002fa4470 */
[----:B------:R-:W-:Y:S05]  /*88b0*/  @P5 BRA `(.L_x_4683) ;  /* 0x0000000000285947 */ /* 0x000fea0003800000 */
[----:B------:R-:W-:Y:S01]  /*88c0*/  ULDC.64 UR12, c[0x0][0x270] ;  /* 0x00009c00000c7ab9 */ /* 0x000fe20000000a00 */
[----:B------:R-:W-:Y:S01]  /*88d0*/  MOV R18, R20 ;  /* 0x0000001400127202 */ /* 0x000fe20000000f00 */
[----:B------:R-:W-:-:S04]  /*88e0*/  IMAD R95, R95, UR12, RZ ;  /* 0x0000000c5f5f7c24 */ /* 0x000fc8000f8e02ff */
[----:B------:R-:W-:-:S04]  /*88f0*/  IMAD.WIDE.U32 R18, R26, UR12, R18 ;  /* 0x0000000c1a127c25 */ /* 0x000fc8000f8e0012 */
[----:B------:R-:W-:Y:S01]  /*8900*/  IMAD R95, R26, UR13, R95 ;  /* 0x0000000d1a5f7c24 */ /* 0x000fe2000f8e025f */
[----:B------:R-:W-:Y:S02]  /*8910*/  ULDC.64 UR12, c[0x0][0x210] ;  /* 0x00008400000c7ab9 */ /* 0x000fe40000000a00 */
[----:B0-----:R-:W-:Y:S02]  /*8920*/  LEA R16, P5, R18, UR12, 0x2 ;  /* 0x0000000c12107c11 */ /* 0x001fe4000f8a10ff */
[----:B------:R-:W-:-:S04]  /*8930*/  IADD3 R95, R19, R95, RZ ;  /* 0x0000005f135f7210 */ /* 0x000fc80007ffe0ff */
[----:B------:R-:W-:-:S05]  /*8940*/  LEA.HI.X R17, R18, UR13, R95, 0x2, P5 ;  /* 0x0000000d12117c11 */ /* 0x000fca000a8f145f */
[----:B------:R1:W-:Y:S02]  /*8950*/  STG.E.64 desc[UR8][R16.64], R44 ;  /* 0x0000002c10007986 */ /* 0x0003e4000c101b08 */
.L_x_4683:
[----:B------:R-:W-:Y:S05]  /*8960*/  BSYNC B0 ;  /* 0x0000000000007941 */ /* 0x000fea0003800000 */
.L_x_4682:
[----:B01----:R-:W0:Y:S01]  /*8970*/  LDC R16, c[0x0][0x10] ;  /* 0x00000400ff107b82 */ /* 0x003e220000000800 */
[----:B------:R-:W-:Y:S02]  /*8980*/  IADD3 R12, R12, 0x1, RZ ;  /* 0x000000010c0c7810 */ /* 0x000fe40007ffe0ff */
[----:B0-----:R-:W-:-:S04]  /*8990*/  IADD3 R11, R16, R11, RZ ;  /* 0x0000000b100b7210 */ /* 0x001fc80007ffe0ff */
[----:B------:R-:W-:-:S13]  /*89a0*/  ISETP.GE.AND P5, PT, R11, UR4, PT ;  /* 0x000000040b007c0c */ /* 0x000fda000bfa6270 */
[----:B------:R-:W-:Y:S05]  /*89b0*/  @!P5 BRA `(.L_x_4684) ;  /* 0xffffff7c00e0d947 */ /* 0x000fea000383ffff */
[----:B------:R-:W-:Y:S05]  /*89c0*/  EXIT ;  /* 0x000000000000794d */ /* 0x000fea0003800000 */
.L_x_4685:
        /* <DEDUP_REMOVED lines=11> */
.L_x_5204:


//--------------------- .text._Z35group_norm_nhwc_fwd_one_pass_kernelI11Fp32IOBf16WLi64ELi56ELi448EEv26Group_norm_nhwc_fwd_params --------------------------
	.section	.text._Z35group_norm_nhwc_fwd_one_pass_kernelI11Fp32IOBf16WLi64ELi56ELi448EEv26Group_norm_nhwc_fwd_params,"ax",@progbits
	.align	128
        .global         _Z35group_norm_nhwc_fwd_one_pass_kernelI11Fp32IOBf16WLi64ELi56ELi448EEv26Group_norm_nhwc_fwd_params
        .type           _Z35group_norm_nhwc_fwd_one_pass_kernelI11Fp32IOBf16WLi64ELi56ELi448EEv26Group_norm_nhwc_fwd_params,@function
        .size           _Z35group_norm_nhwc_fwd_one_pass_kernelI11Fp32IOBf16WLi64ELi56ELi448EEv26Group_norm_nhwc_fwd_params,(.L_x_5205 - _Z35group_norm_nhwc_fwd_one_pass_kernelI11Fp32IOBf16WLi64ELi56ELi448EEv26Group_norm_nhwc_fwd_params)
        .other          _Z35group_norm_nhwc_fwd_one_pass_kernelI11Fp32IOBf16WLi64ELi56ELi448EEv26Group_norm_nhwc_fwd_params,@"STO_CUDA_ENTRY STV_DEFAULT"
_Z35group_norm_nhwc_fwd_one_pass_kernelI11Fp32IOBf16WLi64ELi56ELi448EEv26Group_norm_nhwc_fwd_params:
.text._Z35group_norm_nhwc_fwd_one_pass_kernelI11Fp32IOBf16WLi64ELi56ELi448EEv26Group_norm_nhwc_fwd_params:
        /* <DEDUP_REMOVED lines=22> */
.L_x_4707:
        /* <DEDUP_REMOVED lines=199> */
.L_x_4687:
[----:B------:R-:W-:Y:S05]  /*0dd0*/  BSYNC B0 ;  /* 0x0000000000007941 */ /* 0x000fea0003800000 */
.L_x_4686:
        /* <DEDUP_REMOVED lines=8> */
[----:B0-----:R-:W0:Y:S08]  /*0e60*/  LDC.64 R10, c[0x0][0x248] ;  /* 0x00009200ff0a7b82 */ /* 0x001e300000000a00 */
[----:B------:R-:W3:Y:S01]  /*0e70*/  LDC.64 R8, c[0x0][0x240] ;  /* 0x00009000ff087b82 */ /* 0x000ee20000000a00 */
[----:B-1----:R-:W-:-:S04]  /*0e80*/  IMAD R13, R12, R17, RZ ;  /* 0x000000110c0d7224 */ /* 0x002fc800078e02ff */
[----:B------:R-:W-:-:S05]  /*0e90*/  IMAD R12, R13, R18, RZ ;  /* 0x000000120d0c7224 */ /* 0x000fca00078e02ff */
[----:B------:R-:W-:Y:S01]  /*0ea0*/  SHF.L.U32 R15, R12, 0x1, RZ ;  /* 0x000000010c0f7819 */ /* 0x000fe200000006ff */
[----:B--2---:R-:W-:Y:S01]  /*0eb0*/  IMAD R17, R17, UR7, R14 ;  /* 0x0000000711117c24 */ /* 0x004fe2000f8e020e */
[----:B------:R-:W-:-:S03]  /*0ec0*/  IADD3 R13, R13, R14, RZ ;  /* 0x0000000e0d0d7210 */ /* 0x000fc60007ffe0ff */
[----:B0-----:R-:W-:Y:S01]  /*0ed0*/  IMAD.WIDE R10, R15, 0x4, R10 ;  /* 0x000000040f0a7825 */ /* 0x001fe200078e020a */
[----:B------:R-:W-:-:S03]  /*0ee0*/  MOV R15, 0xffffffff ;  /* 0xffffffff000f7802 */ /* 0x000fc60000000f00 */
[----:B---3--:R-:W-:Y:S01]  /*0ef0*/  IMAD.WIDE.U32 R8, R13, 0x4, R8 ;  /* 0x000000040d087825 */ /* 0x008fe200078e0008 */
[----:B------:R-:W-:Y:S02]  /*0f00*/  SEL R13, R18, RZ, !P1 ;  /* 0x000000ff120d7207 */ /* 0x000fe40004800000 */
[----:B------:R-:W-:Y:S01]  /*0f10*/  SEL R15, R15, 0x1, P1 ;  /* 0x000000010f0f7807 */ /* 0x000fe20000800000 */
[----:B------:R-:W-:Y:S01]  /*0f20*/  IMAD.WIDE.U32 R10, R17, 0x8, R10 ;  /* 0x00000008110a7825 */ /* 0x000fe200078e000a */
[----:B------:R-:W-:-:S04]  /*0f30*/  ISETP.NE.AND P1, PT, R13, -0x1, PT ;  /* 0xffffffff0d00780c */ /* 0x000fc80003f25270 */
[----:B------:R1:W-:Y:S01]  /*0f40*/  STG.E.64 desc[UR8][R10.64], R22 ;  /* 0x000000160a007986 */ /* 0x0003e2000c101b08 */
[----:B------:R-:W-:Y:S06]  /*0f50*/  MEMBAR.ALL.GPU ;  /* 0x0000000000007992 */ /* 0x000fec000000a000 */
[----:B------:R-:W-:-:S00]  /*0f60*/  ERRBAR ;  /* 0x00000000000079ab */ /* 0x000fc00000000000 */
[----:B------:R-:W-:Y:S06]  /*0f70*/  CGAERRBAR ;  /* 0x00000000000075ab */ /* 0x000fec0000000000 */
[----:B------:R1:W-:Y:S01]  /*0f80*/  REDG.E.ADD.S32.STRONG.GPU desc[UR8][R8.64], R15 ;  /* 0x0000000f0800798e */ /* 0x0003e2000c10e388 */
[----:B------:R-:W-:Y:S05]  /*0f90*/  @!P1 BRA `(.L_x_4689) ;  /* 0x0000000000149947 */ /* 0x000fea0003800000 */
.L_x_4690:
[----:B-1----:R-:W2:Y:S04]  /*0fa0*/  LDG.E.STRONG.GPU R10, desc[UR8][R8.64] ;  /* 0x00000008080a7981 */ /* 0x002ea8000c1ef900 */
[----:B--2---:R-:W-:Y:S01]  /*0fb0*/  CCTL.IVALL ;  /* 0x00000000ff00798f */ /* 0x004fe20002000000 */
[----:B------:R-:W-:Y:S05]  /*0fc0*/  YIELD ;  /* 0x0000000000007946 */ /* 0x000fea0003800000 */
[----:B------:R-:W-:-:S13]  /*0fd0*/  ISETP.NE.AND P1, PT, R10, R13, PT ;  /* 0x0000000d0a00720c */ /* 0x000fda0003f25270 */
[----:B------:R-:W-:Y:S05]  /*0fe0*/  @P1 BRA `(.L_x_4690) ;  /* 0xfffffffc00ec1947 */ /* 0x000fea000383ffff */
.L_x_4689:
        /* <DEDUP_REMOVED lines=11> */
.L_x_4692:
        /* <DEDUP_REMOVED lines=18> */
[-C--:B0-----:R-:W-:Y:S02]  /*11c0*/  @!P5 IMAD R33, R10, R15.reuse, R33 ;  /* 0x0000000f0a21d224 */ /* 0x081fe400078e0221 */
        /* <DEDUP_REMOVED lines=8> */
[-C--:B--2---:R-:W-:Y:S02]  /*1250*/  @!P3 IMAD R17, R17, R21.reuse, R12 ;  /* 0x000000151111b224 */ /* 0x084fe400078e020c */
[----:B0-----:R-:W-:Y:S01]  /*1260*/  @!P5 IMAD.WIDE R10, R15, 0x4, R10 ;  /* 0x000000040f0ad825 */ /* 0x001fe200078e020a */
[----:B------:R-:W-:Y:S01]  /*1270*/  IADD3 R15, R19, 0x3, RZ ;  /* 0x00000003130f7810 */ /* 0x000fe20007ffe0ff */
[----:B------:R-:W0:Y:S02]  /*1280*/  @!P3 LDC.64 R12, c[0x0][0x248] ;  /* 0x00009200ff0cbb82 */ /* 0x000e240000000a00 */
[----:B------:R-:W-:Y:S01]  /*1290*/  @!P3 IMAD R21, R14, R21, RZ ;  /* 0x000000150e15b224 */ /* 0x000fe200078e02ff */
[----:B------:R-:W-:Y:S01]  /*12a0*/  ISETP.EQ.OR P1, PT, R15, UR7, P2 ;  /* 0x000000070f007c0c */ /* 0x000fe20009722670 */
[----:B------:R-:W-:-:S04]  /*12b0*/  @!P5 IMAD.WIDE.U32 R10, R33, 0x8, R10 ;  /* 0x00000008210ad825 */ /* 0x000fc800078e000a */
[----:B------:R-:W-:Y:S02]  /*12c0*/  @!P3 IMAD R21, R21, R18, RZ ;  /* 0x000000121515b224 */ /* 0x000fe400078e02ff */
[----:B------:R-:W2:Y:S03]  /*12d0*/  @!P5 LDG.E.64 R10, desc[UR8][R10.64] ;  /* 0x000000080a0ad981 */ /* 0x000ea6000c1e1b00 */
[----:B------:R-:W-:-:S03]  /*12e0*/  @!P3 SHF.L.U32 R21, R21, 0x1, RZ ;  /* 0x000000011515b819 */ /* 0x000fc600000006ff */
[----:B------:R-:W1:Y:S02]  /*12f0*/  @!P1 S2R R14, SR_CTAID.Y ;  /* 0x00000000000e9919 */ /* 0x000e640000002600 */
[----:B0-----:R-:W-:Y:S02]  /*1300*/  @!P3 IMAD.WIDE R12, R21, 0x4, R12 ;  /* 0x00000004150cb825 */ /* 0x001fe400078e020c */
[----:B------:R-:W1:Y:S02]  /*1310*/  @!P1 LDC R21, c[0x0][0x10] ;  /* 0x00000400ff159b82 */ /* 0x000e640000000800 */
[----:B------:R-:W-:Y:S01]  /*1320*/  @!P3 IMAD.WIDE.U32 R16, R17, 0x8, R12 ;  /* 0x000000081110b825 */ /* 0x000fe200078e000c */
[----:B------:R-:W-:-:S03]  /*1330*/  @!P1 LOP3.LUT R12, R0, 0x1, RZ, 0xc0, !PT ;  /* 0x00000001000c9812 */ /* 0x000fc600078ec0ff */
[-C--:B-1----:R-:W-:Y:S02]  /*1340*/  @!P1 IMAD R15, R15, R21.reuse, R14 ;  /* 0x000000150f0f9224 */ /* 0x082fe400078e020e */
        /* <DEDUP_REMOVED lines=20> */
.L_x_4691:
        /* <DEDUP_REMOVED lines=19> */
.L_x_4694:
[----:B------:R-:W-:Y:S05]  /*15c0*/  BSYNC B0 ;  /* 0x0000000000007941 */ /* 0x000fea0003800000 */
.L_x_4693:
        /* <DEDUP_REMOVED lines=32> */
.L_x_4688:
[----:B------:R-:W-:Y:S01]  /*17d0*/  ULDC.64 UR12, c[0x0][0x218] ;  /* 0x00008600000c7ab9 */ /* 0x000fe20000000a00 */
[----:B------:R-:W-:Y:S01]  /*17e0*/  LOP3.LUT P1, RZ, R2, UR7, RZ, 0xfc, !PT ;  /* 0x0000000702ff7c12 */ /* 0x000fe2000f82fcff */
[----:B------:R-:W2:Y:S01]  /*17f0*/  S2UR UR6, SR_CgaCtaId ;  /* 0x00000000000679c3 */ /* 0x000ea20000008800 */
[----:B------:R-:W-:Y:S01]  /*1800*/  ISETP.EQ.U32.AND P3, PT, RZ, UR12, PT ;  /* 0x0000000cff007c0c */ /* 0x000fe2000bf62070 */
[----:B------:R-:W-:Y:S01]  /*1810*/  UMOV UR5, 0x400 ;  /* 0x0000040000057882 */ /* 0x000fe20000000000 */
[--C-:B------:R-:W-:Y:S02]  /*1820*/  SHF.R.U32.HI R12, RZ, 0x2, R2.reuse ;  /* 0x00000002ff0c7819 */ /* 0x100fe40000011602 */
[----:B------:R-:W-:Y:S01]  /*1830*/  ISETP.EQ.OR.EX P1, PT, RZ, UR13, P1, P3 ;  /* 0x0000000dff007c0c */ /* 0x000fe20008f22730 */
[----:B------:R-:W-:Y:S02]  /*1840*/  ULDC.64 UR12, c[0x0][0x278] ;  /* 0x00009e00000c7ab9 */ /* 0x000fe40000000a00 */
[----:B------:R-:W-:Y:S01]  /*1850*/  IMAD.WIDE.U32 R12, R12, 0x24924925, RZ ;  /* 0x249249250c0c7825 */ /* 0x000fe200078e00ff */
[----:B-1----:R-:W1:Y:S03]  /*1860*/  LDC.64 R8, c[0x0][0x228] ;  /* 0x00008a00ff087b82 */ /* 0x002e660000000a00 */
        /* <DEDUP_REMOVED lines=12> */
[----:B------:R-:W-:Y:S01]  /*1930*/  @!P1 STG.E.64 desc[UR8][R14.64], R12 ;  /* 0x0000000c0e009986 */ /* 0x000fe2000c101b08 */
[----:B0-----:R-:W-:Y:S01]  /*1940*/  IMAD.WIDE R10, R17, 0x2, R10 ;  /* 0x00000002110a7825 */ /* 0x001fe200078e020a */
[----:B------:R-:W-:Y:S06]  /*1950*/  BAR.SYNC.DEFER_BLOCKING 0x0 ;  /* 0x0000000000007b1d */ /* 0x000fec0000010000 */
[----:B------:R-:W2:Y:S04]  /*1960*/  LDG.E.U16 R17, desc[UR8][R8.64+0x2] ;  /* 0x0000020808117981 */ /* 0x000ea8000c1e1500 */
[----:B------:R-:W3:Y:S04]  /*1970*/  LDG.E.U16 R20, desc[UR8][R10.64+0x2] ;  /* 0x000002080a147981 */ /* 0x000ee8000c1e1500 */
[----:B------:R-:W4:Y:S04]  /*1980*/  LDG.E.U16 R16, desc[UR8][R8.64] ;  /* 0x0000000808107981 */ /* 0x000f28000c1e1500 */
        /* <DEDUP_REMOVED lines=9> */
[C---:B------:R-:W-:Y:S01]  /*1a20*/  FADD.FTZ R12, -R21.reuse, R4 ;  /* 0x00000004150c7221 */ /* 0x040fe20000010100 */
[----:B0-----:R-:W-:Y:S01]  /*1a30*/  FADD.FTZ R10, -R21, R5 ;  /* 0x00000005150a7221 */ /* 0x001fe20000010100 */
[C---:B------:R-:W-:Y:S02]  /*1a40*/  IADD3 R5, R31.reuse, 0x20, RZ ;  /* 0x000000201f057810 */ /* 0x040fe40007ffe0ff */
[----:B------:R-:W-:Y:S01]  /*1a50*/  IADD3 R4, R31, 0x30, RZ ;  /* 0x000000301f047810 */ /* 0x000fe20007ffe0ff */
[----:B-1----:R-:W-:-:S04]  /*1a60*/  @P1 FADD.FTZ R13, R28, R13 ;  /* 0x0000000d1c0d1221 */ /* 0x002fc80000010000 */
[----:B------:R-:W0:Y:S01]  /*1a70*/  @P1 MUFU.RSQ R19, R13 ;  /* 0x0000000d00131308 */ /* 0x000e220000001400 */
[C---:B------:R-:W-:Y:S01]  /*1a80*/  FADD.FTZ R28, -R21.reuse, R6 ;  /* 0x00000006151c7221 */ /* 0x040fe20000010100 */
[----:B------:R-:W-:Y:S01]  /*1a90*/  FADD.FTZ R22, -R21, R7 ;  /* 0x0000000715167221 */ /* 0x000fe20000010100 */
[----:B------:R-:W-:Y:S02]  /*1aa0*/  ISETP.GE.U32.AND P2, PT, R30, UR12, PT ;  /* 0x0000000c1e007c0c */ /* 0x000fe4000bf46070 */
[----:B------:R-:W-:Y:S02]  /*1ab0*/  ISETP.GE.U32.AND P3, PT, R5, UR12, PT ;  /* 0x0000000c05007c0c */ /* 0x000fe4000bf66070 */
[----:B------:R-:W-:Y:S02]  /*1ac0*/  ISETP.GE.U32.AND P1, PT, R4, UR12, PT ;  /* 0x0000000c04007c0c */ /* 0x000fe4000bf26070 */
[----:B------:R-:W-:Y:S02]  /*1ad0*/  SHF.R.S32.HI R7, RZ, 0x1f, R5 ;  /* 0x0000001fff077819 */ /* 0x000fe40000011405 */
[----:B------:R-:W-:Y:S01]  /*1ae0*/  SHF.R.S32.HI R6, RZ, 0x1f, R4 ;  /* 0x0000001fff067819 */ /* 0x000fe20000011404 */
[C---:B------:R-:W-:Y:S01]  /*1af0*/  FADD.FTZ R24, -R21.reuse, R24 ;  /* 0x0000001815187221 */ /* 0x040fe20000010100 */
[C---:B------:R-:W-:Y:S01]  /*1b00*/  FADD.FTZ R14, -R21.reuse, R25 ;  /* 0x00000019150e7221 */ /* 0x040fe20000010100 */
[C---:B------:R-:W-:Y:S01]  /*1b10*/  FADD.FTZ R26, -R21.reuse, R26 ;  /* 0x0000001a151a7221 */ /* 0x040fe20000010100 */
[----:B------:R-:W-:Y:S01]  /*1b20*/  FADD.FTZ R27, -R21, R27 ;  /* 0x0000001b151b7221 */ /* 0x000fe20000010100 */
[----:B------:R-:W-:Y:S01]  /*1b30*/  ISETP.GE.AND.EX P2, PT, R29, UR13, PT, P2 ;  /* 0x0000000d1d007c0c */ /* 0x000fe2000bf46320 */
[-C--:B0-----:R-:W-:Y:S01]  /*1b40*/  FMUL.FTZ R10, R10, R19.reuse ;  /* 0x000000130a0a7220 */ /* 0x081fe20000410000 */
[----:B------:R-:W-:Y:S01]  /*1b50*/  ISETP.GE.AND.EX P3, PT, R7, UR13, PT, P3 ;  /* 0x0000000d07007c0c */ /* 0x000fe2000bf66330 */
[-C--:B------:R-:W-:Y:S01]  /*1b60*/  FMUL.FTZ R12, R12, R19.reuse ;  /* 0x000000130c0c7220 */ /* 0x080fe20000410000 */
[----:B------:R-:W-:Y:S01]  /*1b70*/  ISETP.GE.AND.EX P1, PT, R6, UR13, PT, P1 ;  /* 0x0000000d06007c0c */ /* 0x000fe2000bf26310 */
[-C--:B------:R-:W-:Y:S01]  /*1b80*/  FMUL.FTZ R23, R28, R19.reuse ;  /* 0x000000131c177220 */ /* 0x080fe20000410000 */
[-C--:B------:R-:W-:Y:S01]  /*1b90*/  FMUL.FTZ R22, R22, R19.reuse ;  /* 0x0000001316167220 */ /* 0x080fe20000410000 */
[----:B------:R-:W-:Y:S01]  /*1ba0*/  FMUL.FTZ R21, R24, R19 ;  /* 0x0000001318157220 */ /* 0x000fe20000410000 */
[----:B------:R-:W-:-:S02]  /*1bb0*/  ISETP.GT.U32.OR P2, PT, R2, 0x1bf, P2 ;  /* 0x000001bf0200780c */ /* 0x000fc40001744470 */
[C---:B------:R-:W-:Y:S02]  /*1bc0*/  ISETP.GT.U32.OR P3, PT, R2.reuse, 0x1bf, P3 ;  /* 0x000001bf0200780c */ /* 0x040fe40001f64470 */
[----:B------:R-:W-:Y:S02]  /*1bd0*/  ISETP.GT.U32.OR P1, PT, R2, 0x1bf, P1 ;  /* 0x000001bf0200780c */ /* 0x000fe40000f24470 */
[----:B--2---:R-:W-:Y:S02]  /*1be0*/  SHF.L.U32 R17, R17, 0x10, RZ ;  /* 0x0000001011117819 */ /* 0x004fe400000006ff */
[----:B---3--:R-:W-:Y:S02]  /*1bf0*/  SHF.L.U32 R8, R20, 0x10, RZ ;  /* 0x0000001014087819 */ /* 0x008fe400000006ff */
[----:B----4-:R-:W-:Y:S02]  /*1c00*/  SHF.L.U32 R16, R16, 0x10, RZ ;  /* 0x0000001010107819 */ /* 0x010fe400000006ff */
[----:B-----5:R-:W-:Y:S01]  /*1c10*/  SHF.L.U32 R9, R18, 0x10, RZ ;  /* 0x0000001012097819 */ /* 0x020fe200000006ff */
        /* <DEDUP_REMOVED lines=16> */
.L_x_4695:
        /* <DEDUP_REMOVED lines=13> */
.L_x_4697:
[----:B------:R-:W-:Y:S05]  /*1df0*/  BSYNC B0 ;  /* 0x0000000000007941 */ /* 0x000fea0003800000 */
.L_x_4696:
        /* <DEDUP_REMOVED lines=13> */
.L_x_4698:
        /* <DEDUP_REMOVED lines=13> */
.L_x_4700:
[----:B------:R-:W-:Y:S05]  /*1fa0*/  BSYNC B0 ;  /* 0x0000000000007941 */ /* 0x000fea0003800000 */
.L_x_4699:
        /* <DEDUP_REMOVED lines=13> */
.L_x_4701:
        /* <DEDUP_REMOVED lines=13> */
.L_x_4703:
[----:B------:R-:W-:Y:S05]  /*2150*/  BSYNC B0 ;  /* 0x0000000000007941 */ /* 0x000fea0003800000 */
.L_x_4702:
[----:B------:R-:W-:Y:S01]  /*2160*/  FFMA.FTZ R16, R16, R18, R9 ;  /* 0x0000001210107223 */ /* 0x000fe20000010009 */
[----:B------:R-:W-:Y:S01]  /*2170*/  FFMA.FTZ R17, R17, R19, R8 ;  /* 0x0000001311117223 */ /* 0x000fe20000010008 */
[----:B------:R-:W-:Y:S06]  /*2180*/  @!P4 BRA `(.L_x_4704) ;  /* 0x000000000028c947 */ /* 0x000fec0003800000 */
        /* <DEDUP_REMOVED lines=10> */
.L_x_4704:
[----:B------:R-:W-:Y:S04]  /*2230*/  BSSY B0, `(.L_x_4705) ;  /* 0x000000c000007945 */ /* 0x000fe80003800000 */
[----:B------:R-:W-:Y:S05]  /*2240*/  @P1 BRA `(.L_x_4706) ;  /* 0x0000000000281947 */ /* 0x000fea0003800000 */
        /* <DEDUP_REMOVED lines=10> */
.L_x_4706:
[----:B------:R-:W-:Y:S05]  /*22f0*/  BSYNC B0 ;  /* 0x0000000000007941 */ /* 0x000fea0003800000 */
.L_x_4705:
[----:B-1----:R-:W1:Y:S01]  /*2300*/  LDC R5, c[0x0][0x10] ;  /* 0x00000400ff057b82 */ /* 0x002e620000000800 */
[----:B------:R-:W-:Y:S02]  /*2310*/  IADD3 R0, R0, 0x1, RZ ;  /* 0x0000000100007810 */ /* 0x000fe40007ffe0ff */
[----:B-1----:R-:W-:-:S04]  /*2320*/  IADD3 R32, R5, R32, RZ ;  /* 0x0000002005207210 */ /* 0x002fc80007ffe0ff */
[----:B------:R-:W-:-:S13]  /*2330*/  ISETP.GE.AND P1, PT, R32, UR4, PT ;  /* 0x0000000420007c0c */ /* 0x000fda000bf26270 */
[----:B------:R-:W-:Y:S05]  /*2340*/  @!P1 BRA `(.L_x_4707) ;  /* 0xffffffdc00849947 */ /* 0x000fea000383ffff */
[----:B------:R-:W-:Y:S05]  /*2350*/  EXIT ;  /* 0x000000000000794d */ /* 0x000fea0003800000 */
.L_x_4708:
        /* <DEDUP_REMOVED lines=10> */
.L_x_5205:


//--------------------- .text._Z35group_norm_nhwc_fwd_one_pass_kernelI11Fp32IOBf16WLi128ELi56ELi448EEv26Group_norm_nhwc_fwd_params --------------------------
	.section	.text._Z35group_norm_nhwc_fwd_one_pass_kernelI11Fp32IOBf16WLi128ELi56ELi448EEv26Group_norm_nhwc_fwd_params,"ax",@progbits
	.align	128
        .global         _Z35group_norm_nhwc_fwd_one_pass_kernelI11Fp32IOBf16WLi128ELi56ELi448EEv26Group_norm_nhwc_fwd_params
        .type           _Z35group_norm_nhwc_fwd_one_pass_kernelI11Fp32IOBf16WLi128ELi56ELi448EEv26Group_norm_nhwc_fwd_params,@function
        .size           _Z35group_norm_nhwc_fwd_one_pass_kernelI11Fp32IOBf16WLi128ELi56ELi448EEv26Group_norm_nhwc_fwd_params,(.L_x_5206 - _Z35group_norm_nhwc_fwd_one_pass_kernelI11Fp32IOBf16WLi128ELi56ELi448EEv26Group_norm_nhwc_fwd_params)
        .other          _Z35group_norm_nhwc_fwd_one_pass_kernelI11Fp32IOBf16WLi128ELi56ELi448EEv26Group_norm_nhwc_fwd_params,@"STO_CUDA_ENTRY STV_DEFAULT"
_Z35group_norm_nhwc_fwd_one_pass_kernelI11Fp32IOBf16WLi128ELi56ELi448EEv26Group_norm_nhwc_fwd_params:
.text._Z35group_norm_nhwc_fwd_one_pass_kernelI11Fp32IOBf16WLi128ELi56ELi448EEv26Group_norm_nhwc_fwd_params:
        /* <DEDUP_REMOVED lines=52> */
.L_x_4745:
[----:B0-----:R-:W0:Y:S01]  /*0340*/  LDC R8, c[0x0][0x288] ;  /* 0x0000a200ff087b82 */ /* 0x001e220000000800 */
[----:B-1----:R-:W1:Y:S01]  /*0350*/  S2R R46, SR_TID.X ;  /* 0x00000000002e7919 */ /* 0x002e620000002100 */
[----:B------:R-:W-:Y:S01]  /*0360*/  ULDC.64 UR6, c[0x0][0x280] ;  /* 0x0000a00000067ab9 */ /* 0x000fe20000000a00 */
[----:B------:R-:W-:-:S05]  /*0370*/  ULDC.64 UR14, c[0x0][0x278] ;  /* 0x00009e00000e7ab9 */ /* 0x000fca0000000a00 */
[----:B------:R-:W2:Y:S08]  /*0380*/  @P1 LDC.64 R14, c[0x0][0x270] ;  /* 0x00009c00ff0e1b82 */ /* 0x000eb00000000a00 */
[----:B------:R-:W3:Y:S01]  /*0390*/  @P2 LDC.64 R20, c[0x0][0x270] ;  /* 0x00009c00ff142b82 */ /* 0x000ee20000000a00 */
[----:B0-----:R-:W-:-:S07]  /*03a0*/  IABS R7, R8 ;  /* 0x0000000800077213 */ /* 0x001fce0000000000 */
[----:B------:R-:W0:Y:S01]  /*03b0*/  @P1 LDC.64 R18, c[0x0][0x220] ;  /* 0x00008800ff121b82 */ /* 0x000e220000000a00 */
[----:B------:R-:W4:Y:S07]  /*03c0*/  I2F.RP R4, R7 ;  /* 0x0000000700047306 */ /* 0x000f2e0000209400 */
[----:B------:R-:W5:Y:S08]  /*03d0*/  @P4 LDC.64 R10, c[0x0][0x270] ;  /* 0x00009c00ff0a4b82 */ /* 0x000f700000000a00 */
[----:B------:R-:W5:Y:S01]  /*03e0*/  @P3 LDC.64 R16, c[0x0][0x220] ;  /* 0x00008800ff103b82 */ /* 0x000f620000000a00 */
[----:B----4-:R-:W4:Y:S02]  /*03f0*/  MUFU.RCP R4, R4 ;  /* 0x0000000400047308 */ /* 0x010f240000001000 */
[----:B----4-:R-:W-:-:S06]  /*0400*/  IADD3 R2, R4, 0xffffffe, RZ ;  /* 0x0ffffffe04027810 */ /* 0x010fcc0007ffe0ff */
[----:B------:R4:W1:Y:S02]  /*0410*/  F2I.FTZ.U32.TRUNC.NTZ R3, R2 ;  /* 0x0000000200037305 */ /* 0x000864000021f000 */
[----:B----4-:R-:W-:Y:S01]  /*0420*/  HFMA2.MMA R2, -RZ, RZ, 0, 0 ;  /* 0x00000000ff027435 */ /* 0x010fe200000001ff */
[----:B-1----:R-:W-:-:S05]  /*0430*/  IADD3 R6, RZ, -R3, RZ ;  /* 0x80000003ff067210 */ /* 0x002fca0007ffe0ff */
[----:B------:R-:W-:Y:S01]  /*0440*/  IMAD R9, R6, R7, RZ ;  /* 0x0000000706097224 */ /* 0x000fe200078e02ff */
[----:B------:R-:W-:-:S03]  /*0450*/  IABS R6, UR11 ;  /* 0x0000000b00067c13 */ /* 0x000fc60008000000 */
[----:B------:R-:W-:Y:S01]  /*0460*/  IMAD.HI.U32 R3, R3, R9, R2 ;  /* 0x0000000903037227 */ /* 0x000fe200078e0002 */
[----:B------:R-:W-:Y:S01]  /*0470*/  LOP3.LUT R2, R8, UR11, RZ, 0x3c, !PT ;  /* 0x0000000b08027c12 */ /* 0x000fe2000f8e3cff */
[----:B------:R-:W1:Y:S04]  /*0480*/  LDC R9, c[0x0][0x294] ;  /* 0x0000a500ff097b82 */ /* 0x000e680000000800 */
        /* <DEDUP_REMOVED lines=8> */
[----:B------:R-:W-:Y:S02]  /*0510*/  SHF.R.U32.HI R2, RZ, 0x2, R46 ;  /* 0x00000002ff027819 */ /* 0x000fe4000001162e */
[----:B------:R-:W-:-:S07]  /*0520*/  SHF.R.S32.HI R4, RZ, 0x1f, R36 ;  /* 0x0000001fff047819 */ /* 0x000fce0000011424 */
[----:B------:R-:W-:Y:S02]  /*0530*/  @P6 IADD3 R3, R3, 0x1, RZ ;  /* 0x0000000103036810 */ /* 0x000fe40007ffe0ff */
[----:B------:R-:W-:Y:S02]  /*0540*/  ISETP.NE.AND P6, PT, R8, RZ, PT ;  /* 0x000000ff0800720c */ /* 0x000fe40003fc5270 */
[----:B------:R-:W-:Y:S01]  /*0550*/  MOV R7, R3 ;  /* 0x0000000300077202 */ /* 0x000fe20000000f00 */
[----:B------:R-:W-:-:S03]  /*0560*/  IMAD.WIDE.U32 R2, R2, 0x24924925, RZ ;  /* 0x2492492502027825 */ /* 0x000fc600078e00ff */
[----:B------:R-:W-:Y:S01]  /*0570*/  @!P5 IADD3 R7, -R7, RZ, RZ ;  /* 0x000000ff0707d210 */ /* 0x000fe20007ffe1ff */
[----:B-1----:R-:W-:-:S05]  /*0580*/  IMAD R40, R9, UR10, R3 ;  /* 0x0000000a09287c24 */ /* 0x002fca000f8e0203 */
[----:B------:R-:W-:Y:S02]  /*0590*/  IADD3 R22, R40, 0x40, RZ ;  /* 0x0000004028167810 */ /* 0x000fe40007ffe0ff */
[----:B------:R-:W-:Y:S02]  /*05a0*/  @!P6 LOP3.LUT R7, RZ, R8, RZ, 0x33, !PT ;  /* 0x00000008ff07e212 */ /* 0x000fe400078e33ff */
[----:B------:R-:W-:Y:S02]  /*05b0*/  ISETP.GE.U32.AND P6, PT, R22, UR14, PT ;  /* 0x0000000e16007c0c */ /* 0x000fe4000bfc6070 */
[----:B------:R-:W-:Y:S02]  /*05c0*/  IADD3 R43, -R7, RZ, RZ ;  /* 0x000000ff072b7210 */ /* 0x000fe40007ffe1ff */
[----:B------:R-:W-:Y:S02]  /*05d0*/  SHF.R.S32.HI R3, RZ, 0x1f, R7 ;  /* 0x0000001fff037819 */ /* 0x000fe40000011407 */
[----:B------:R-:W-:Y:S01]  /*05e0*/  SHF.R.S32.HI R23, RZ, 0x1f, R22 ;  /* 0x0000001fff177819 */ /* 0x000fe20000011416 */
[----:B------:R-:W-:-:S02]  /*05f0*/  IMAD R43, R8, R43, UR11 ;  /* 0x0000000b082b7e24 */ /* 0x000fc4000f8e022b */
[----:B------:R-:W-:Y:S01]  /*0600*/  IMAD R6, R3, UR6, RZ ;  /* 0x0000000603067c24 */ /* 0x000fe2000f8e02ff */
[----:B------:R-:W-:Y:S01]  /*0610*/  ISETP.GE.AND.EX P6, PT, R23, UR15, PT, P6 ;  /* 0x0000000f17007c0c */ /* 0x000fe2000bfc6360 */
[----:B------:R-:W-:Y:S01]  /*0620*/  IMAD R43, R43, 0x38, RZ ;  /* 0x000000382b2b7824 */ /* 0x000fe200078e02ff */
[----:B------:R-:W1:Y:S01]  /*0630*/  @P3 LDC.64 R8, c[0x0][0x270] ;  /* 0x00009c00ff083b82 */ /* 0x000e620000000a00 */
[----:B------:R-:W-:Y:S01]  /*0640*/  IMAD R13, R7, UR7, R6 ;  /* 0x00000007070d7c24 */ /* 0x000fe2000f8e0206 */
[----:B------:R-:W-:Y:S02]  /*0650*/  ISETP.LT.U32.AND P6, PT, R46, 0x1c0, !P6 ;  /* 0x000001c02e00780c */ /* 0x000fe400077c1070 */
[----:B------:R-:W-:-:S04]  /*0660*/  IADD3 R2, P5, R36, R43, RZ ;  /* 0x0000002b24027210 */ /* 0x000fc80007fbe0ff */
[----:B------:R-:W-:Y:S01]  /*0670*/  LEA.HI.X.SX32 R3, R43, R4, 0x1, P5 ;  /* 0x000000042b037211 */ /* 0x000fe200028f0eff */
[----:B--2---:R-:W-:Y:S02]  /*0680*/  @P1 IMAD R4, R33, R14, RZ ;  /* 0x0000000e21041224 */ /* 0x004fe400078e02ff */
[----:B------:R-:W-:Y:S02]  /*0690*/  IMAD.WIDE.U32 R2, R7, UR6, R2 ;  /* 0x0000000607027c25 */ /* 0x000fe4000f8e0002 */
[----:B------:R-:W2:Y:S02]  /*06a0*/  @P2 LDC.64 R6, c[0x0][0x220] ;  /* 0x00008800ff062b82 */ /* 0x000ea40000000a00 */
[----:B------:R-:W-:Y:S01]  /*06b0*/  @P1 IMAD R27, R5, R15, R4 ;  /* 0x0000000f051b1224 */ /* 0x000fe200078e0204 */
[----:B------:R-:W-:Y:S01]  /*06c0*/  IADD3 R13, R3, R13, RZ ;  /* 0x0000000d030d7210 */ /* 0x000fe20007ffe0ff */
[----:B---3--:R-:W-:Y:S01]  /*06d0*/  @P2 IMAD R4, R35, R20, RZ ;  /* 0x0000001423042224 */ /* 0x008fe200078e02ff */
[----:B------:R-:W-:-:S02]  /*06e0*/  @P1 MOV R12, R2 ;  /* 0x00000002000c1202 */ /* 0x000fc40000000f00 */
[----:B------:R-:W-:Y:S01]  /*06f0*/  @P2 MOV R26, R2 ;  /* 0x00000002001a2202 */ /* 0x000fe20000000f00 */
[----:B------:R-:W-:Y:S02]  /*0700*/  @P2 IMAD R29, R30, R21, R4 ;  /* 0x000000151e1d2224 */ /* 0x000fe400078e0204 */
[----:B------:R-:W-:Y:S02]  /*0710*/  @P1 IMAD.WIDE.U32 R24, R5, R14, R12 ;  /* 0x0000000e05181225 */ /* 0x000fe400078e000c */
[----:B------:R-:W3:Y:S03]  /*0720*/  @P6 LDC.64 R14, c[0x0][0x270] ;  /* 0x00009c00ff0e6b82 */ /* 0x000ee60000000a00 */
[----:B------:R-:W-:Y:S02]  /*0730*/  @P1 IADD3 R5, R25, R27, RZ ;  /* 0x0000001b19051210 */ /* 0x000fe40007ffe0ff */
[----:B------:R-:W-:-:S02]  /*0740*/  @P2 MOV R27, R13 ;  /* 0x0000000d001b2202 */ /* 0x000fc40000000f00 */
[----:B0-----:R-:W-:Y:S02]  /*0750*/  @P1 LEA R4, P5, R24, R18, 0x2 ;  /* 0x0000001218041211 */ /* 0x001fe400078a10ff */
[----:B------:R-:W-:Y:S01]  /*0760*/  @P3 MOV R25, R13 ;  /* 0x0000000d00193202 */ /* 0x000fe20000000f00 */
[----:B------:R-:W-:Y:S01]  /*0770*/  @P2 IMAD.WIDE.U32 R20, R30, R20, R26 ;  /* 0x000000141e142225 */ /* 0x000fe200078e001a */
[----:B------:R-:W-:Y:S02]  /*0780*/  @P1 LEA.HI.X R5, R24, R19, R5, 0x2, P5 ;  /* 0x0000001318051211 */ /* 0x000fe400028f1405 */
[----:B------:R-:W0:Y:S01]  /*0790*/  @P4 LDC.64 R18, c[0x0][0x220] ;  /* 0x00008800ff124b82 */ /* 0x000e220000000a00 */
[----:B-1----:R-:W-:Y:S01]  /*07a0*/  @P3 IMAD R24, R37, R8, RZ ;  /* 0x0000000825183224 */ /* 0x002fe200078e02ff */
[----:B------:R-:W-:Y:S02]  /*07b0*/  @P2 IADD3 R21, R21, R29, RZ ;  /* 0x0000001d15152210 */ /* 0x000fe40007ffe0ff */
[----:B--2---:R-:W-:Y:S01]  /*07c0*/  @P2 LEA R6, P5, R20, R6, 0x2 ;  /* 0x0000000614062211 */ /* 0x004fe200078a10ff */
[----:B------:R-:W-:Y:S01]  /*07d0*/  @P3 IMAD R9, R31, R9, R24 ;  /* 0x000000091f093224 */ /* 0x000fe200078e0218 */
[----:B------:R-:W-:-:S02]  /*07e0*/  @P3 MOV R24, R2 ;  /* 0x0000000200183202 */ /* 0x000fc40000000f00 */
[----:B------:R-:W-:Y:S02]  /*07f0*/  @P2 LEA.HI.X R7, R20, R7, R21, 0x2, P5 ;  /* 0x0000000714072211 */ /* 0x000fe400028f1415 */
[----:B------:R-:W1:Y:S01]  /*0800*/  @P6 LDC.64 R20, c[0x0][0x220] ;  /* 0x00008800ff146b82 */ /* 0x000e620000000a00 */
[----:B------:R-:W-:Y:S01]  /*0810*/  @P3 IMAD.WIDE.U32 R24, R31, R8, R24 ;  /* 0x000000081f183225 */ /* 0x000fe200078e0018 */
[----:B------:R-:W-:Y:S02]  /*0820*/  @P4 MOV R26, R2 ;  /* 0x00000002001a4202 */ /* 0x000fe40000000f00 */
[----:B------:R-:W-:Y:S01]  /*0830*/  @P4 MOV R27, R13 ;  /* 0x0000000d001b4202 */ /* 0x000fe20000000f00 */
[----:B-----5:R-:W-:Y:S01]  /*0840*/  @P4 IMAD R8, R39, R10, RZ ;  /* 0x0000000a27084224 */ /* 0x020fe200078e02ff */
[----:B------:R-:W-:Y:S01]  /*0850*/  @P3 IADD3 R9, R25, R9, RZ ;  /* 0x0000000919093210 */ /* 0x000fe20007ffe0ff */
[----:B---3--:R-:W-:Y:S01]  /*0860*/  @P6 IMAD R23, R23, R14, RZ ;  /* 0x0000000e17176224 */ /* 0x008fe200078e02ff */
[----:B------:R-:W-:Y:S01]  /*0870*/  IADD3 R25, R40, 0x50, RZ ;  /* 0x0000005028197810 */ /* 0x000fe20007ffe0ff */
[C---:B------:R-:W-:Y:S01]  /*0880*/  @P4 IMAD R29, R32.reuse, R11, R8 ;  /* 0x0000000b201d4224 */ /* 0x040fe200078e0208 */
[----:B------:R-:W-:Y:S01]  /*0890*/  @P6 MOV R11, R13 ;  /* 0x0000000d000b6202 */ /* 0x000fe20000000f00 */
[----:B------:R-:W-:Y:S01]  /*08a0*/  @P4 IMAD.WIDE.U32 R26, R32, R10, R26 ;  /* 0x0000000a201a4225 */ /* 0x000fe200078e001a */
[----:B------:R-:W-:-:S02]  /*08b0*/  @P6 MOV R10, R2 ;  /* 0x00000002000a6202 */ /* 0x000fc40000000f00 */
[----:B------:R-:W-:Y:S01]  /*08c0*/  @P3 LEA R8, P5, R24, R16, 0x2 ;  /* 0x0000001018083211 */ /* 0x000fe200078a10ff */
[C---:B------:R-:W-:Y:S02]  /*08d0*/  @P6 IMAD R23, R22.reuse, R15, R23 ;  /* 0x0000000f16176224 */ /* 0x040fe400078e0217 */
[----:B------:R-:W-:Y:S01]  /*08e0*/  @P6 IMAD.WIDE.U32 R14, R22, R14, R10 ;  /* 0x0000000e160e6225 */ /* 0x000fe200078e000a */
[----:B------:R-:W-:Y:S02]  /*08f0*/  @P3 LEA.HI.X R9, R24, R17, R9, 0x2, P5 ;  /* 0x0000001118093211 */ /* 0x000fe400028f1409 */
[----:B------:R-:W-:Y:S02]  /*0900*/  @P4 IADD3 R11, R27, R29, RZ ;  /* 0x0000001d1b0b4210 */ /* 0x000fe40007ffe0ff */
[----:B0-----:R-:W-:Y:S02]  /*0910*/  @P4 LEA R10, P5, R26, R18, 0x2 ;  /* 0x000000121a0a4211 */ /* 0x001fe400078a10ff */
[----:B------:R-:W-:-:S02]  /*0920*/  @P6 IADD3 R15, R15, R23, RZ ;  /* 0x000000170f0f6210 */ /* 0x000fc40007ffe0ff */
[----:B------:R-:W-:Y:S02]  /*0930*/  @P4 LEA.HI.X R11, R26, R19, R11, 0x2, P5 ;  /* 0x000000131a0b4211 */ /* 0x000fe400028f140b */
[----:B-1----:R-:W-:-:S04]  /*0940*/  @P6 LEA R20, P5, R14, R20, 0x2 ;  /* 0x000000140e146211 */ /* 0x002fc800078a10ff */
        /* <DEDUP_REMOVED lines=138> */
[----:B------:R-:W-:-:S03]  /*11f0*/  FADD.FTZ R4, R7, R5 ;  /* 0x0000000507047221 */ /* 0x000fc60000010000 */
[----:B--2---:R-:W-:Y:S01]  /*1200*/  FADD.FTZ R45, R45, R8 ;  /* 0x000000082d2d7221 */ /* 0x004fe20000010000 */
[----:B------:R-:W-:Y:S02]  /*1210*/  FADD.FTZ R8, R4, R9 ;  /* 0x0000000904087221 */ /* 0x000fe40000010000 */
[----:B0-----:R-:W0:Y:S01]  /*1220*/  LDS.128 R4, [UR6+0x30] ;  /* 0x00003006ff047984 */ /* 0x001e220008000c00 */
        /* <DEDUP_REMOVED lines=26> */
.L_x_4710:
[----:B------:R-:W-:Y:S05]  /*13d0*/  BSYNC B0 ;  /* 0x0000000000007941 */ /* 0x000fea0003800000 */
.L_x_4709:
        /* <DEDUP_REMOVED lines=31> */
.L_x_4713:
[----:B-1----:R-:W2:Y:S04]  /*15d0*/  LDG.E.STRONG.GPU R9, desc[UR8][R10.64] ;  /* 0x000000080a097981 */ /* 0x002ea8000c1ef900 */
[----:B--2---:R-:W-:Y:S01]  /*15e0*/  CCTL.IVALL ;  /* 0x00000000ff00798f */ /* 0x004fe20002000000 */
[----:B------:R-:W-:Y:S05]  /*15f0*/  YIELD ;  /* 0x0000000000007946 */ /* 0x000fea0003800000 */
[----:B------:R-:W-:-:S13]  /*1600*/  ISETP.NE.AND P6, PT, R9, R46, PT ;  /* 0x0000002e0900720c */ /* 0x000fda0003fc5270 */
[----:B------:R-:W-:Y:S05]  /*1610*/  @P6 BRA `(.L_x_4713) ;  /* 0xfffffffc00ec6947 */ /* 0x000fea000383ffff */
.L_x_4712:
        /* <DEDUP_REMOVED lines=19> */
.L_x_4717:
        /* <DEDUP_REMOVED lines=116> */
.L_x_4716:
        /* <DEDUP_REMOVED lines=62> */
.L_x_4718:
[----:B------:R-:W-:-:S06]  /*2270*/  UISETP.NE.OR UP0, UPT, UR6, URZ, UP0 ;  /* 0x0000003f0600728c */ /* 0x000fcc0008705670 */
[----:B------:R-:W-:-:S13]  /*2280*/  PLOP3.LUT P6, PT, PT, PT, UP0, 0x80, 0x0 ;  /* 0x000000000000781c */ /* 0x000fda0003fcf008 */
[----:B------:R-:W-:Y:S05]  /*2290*/  @!P6 BRA `(.L_x_4714) ;  /* 0x00000000007ce947 */ /* 0x000fea0003800000 */
.L_x_4715:
        /* <DEDUP_REMOVED lines=31> */
.L_x_4714:
        /* <DEDUP_REMOVED lines=14> */
.L_x_4720:
[----:B------:R-:W-:Y:S05]  /*2570*/  BSYNC B0 ;  /* 0x0000000000007941 */ /* 0x000fea0003800000 */
.L_x_4719:
        /* <DEDUP_REMOVED lines=17> */
.L_x_4711:
[----:B------:R-:W2:Y:S01]  /*2690*/  S2UR UR7, SR_CgaCtaId ;  /* 0x00000000000779c3 */ /* 0x000ea20000008800 */
[----:B------:R-:W-:Y:S01]  /*26a0*/  UMOV UR6, 0x400 ;  /* 0x0000040000067882 */ /* 0x000fe20000000000 */
[----:B-1----:R-:W-:Y:S01]  /*26b0*/  MOV R9, UR11 ;  /* 0x0000000b00097c02 */ /* 0x002fe20008000f00 */
        /* <DEDUP_REMOVED lines=13> */
[----:B-1----:R-:W-:-:S05]  /*2790*/  IMAD.WIDE R8, R43, 0x2, R8 ;  /* 0x000000022b087825 */ /* 0x002fca00078e0208 */
[----:B------:R-:W3:Y:S04]  /*27a0*/  LDG.E.U16 R43, desc[UR8][R8.64] ;  /* 0x00000008082b7981 */ /* 0x000ee8000c1e1500 */
[----:B--2---:R-:W2:Y:S04]  /*27b0*/  LDG.E.U16 R5, desc[UR8][R8.64+0x2] ;  /* 0x0000020808057981 */ /* 0x004ea8000c1e1500 */
[----:B------:R-:W4:Y:S04]  /*27c0*/  LDG.E.U16 R44, desc[UR8][R10.64] ;  /* 0x000000080a2c7981 */ /* 0x000f28000c1e1500 */
[----:B------:R4:W5:Y:S01]  /*27d0*/  LDG.E.U16 R45, desc[UR8][R10.64+0x2] ;  /* 0x000002080a2d7981 */ /* 0x000962000c1e1500 */
[----:B0-----:R-:W-:Y:S01]  /*27e0*/  HFMA2.MMA R6, -RZ, RZ, 1.875, 0 ;  /* 0x3f800000ff067435 */ /* 0x001fe200000001ff */
[----:B------:R-:W-:-:S02]  /*27f0*/  ISETP.NE.AND P6, PT, RZ, UR13, PT ;  /* 0x0000000dff007c0c */ /* 0x000fc4000bfc5270 */
[----:B------:R-:W0:Y:S02]  /*2800*/  LDS.64 R46, [UR6+0x88] ;  /* 0x00008806ff2e7984 */ /* 0x000e240008000a00 */
[----:B0-----:R-:W-:-:S04]  /*2810*/  FMUL.FTZ R4, R46, UR14 ;  /* 0x0000000e2e047c20 */ /* 0x001fc80008410000 */
[C---:B------:R-:W-:Y:S01]  /*2820*/  FMUL.FTZ R46, R4.reuse, R4 ;  /* 0x00000004042e7220 */ /* 0x040fe20000410000 */
[----:B------:R-:W-:-:S03]  /*2830*/  FADD.FTZ R19, -R4, R19 ;  /* 0x0000001304137221 */ /* 0x000fc60000010100 */
[----:B------:R-:W-:Y:S01]  /*2840*/  FFMA.FTZ R46, R47, UR14, -R46 ;  /* 0x0000000e2f2e7c23 */ /* 0x000fe2000801082e */
[----:B------:R-:W-:-:S04]  /*2850*/  FADD.FTZ R47, -R4, R18 ;  /* 0x00000012042f7221 */ /* 0x000fc80000010100 */
[----:B------:R-:W-:-:S13]  /*2860*/  FSETP.GTU.FTZ.AND P5, PT, R46, RZ, PT ;  /* 0x000000ff2e00720b */ /* 0x000fda0003fbc000 */
[----:B------:R-:W0:Y:S02]  /*2870*/  @P5 LDC R7, c[0x0][0x238] ;  /* 0x00008e00ff075b82 */ /* 0x000e240000000800 */
[----:B0-----:R-:W-:-:S04]  /*2880*/  @P5 FADD.FTZ R46, R46, R7 ;  /* 0x000000072e2e5221 */ /* 0x001fc80000010000 */
[----:B------:R-:W0:Y:S02]  /*2890*/  @P5 MUFU.RSQ R6, R46 ;  /* 0x0000002e00065308 */ /* 0x000e240000001400 */
[-C--:B0-----:R-:W-:Y:S01]  /*28a0*/  FMUL.FTZ R19, R19, R6.reuse ;  /* 0x0000000613137220 */ /* 0x081fe20000410000 */
[----:B------:R-:W-:Y:S01]  /*28b0*/  FMUL.FTZ R47, R47, R6 ;  /* 0x000000062f2f7220 */ /* 0x000fe20000410000 */
[----:B---3--:R-:W-:Y:S02]  /*28c0*/  SHF.L.U32 R7, R43, 0x10, RZ ;  /* 0x000000102b077819 */ /* 0x008fe400000006ff */
[----:B--2---:R-:W-:Y:S02]  /*28d0*/  SHF.L.U32 R8, R5, 0x10, RZ ;  /* 0x0000001005087819 */ /* 0x004fe400000006ff */
[----:B----4-:R-:W-:Y:S02]  /*28e0*/  SHF.L.U32 R10, R44, 0x10, RZ ;  /* 0x000000102c0a7819 */ /* 0x010fe400000006ff */
[----:B-----5:R-:W-:-:S03]  /*28f0*/  SHF.L.U32 R9, R45, 0x10, RZ ;  /* 0x000000102d097819 */ /* 0x020fc600000006ff */
        /* <DEDUP_REMOVED lines=13> */
.L_x_4721:
        /* <DEDUP_REMOVED lines=13> */
.L_x_4723:
[----:B------:R-:W-:Y:S05]  /*2aa0*/  BSYNC B0 ;  /* 0x0000000000007941 */ /* 0x000fea0003800000 */
.L_x_4722:
[----:B------:R-:W1:Y:S01]  /*2ab0*/  S2R R40, SR_TID.X ;  /* 0x0000000000287919 */ /* 0x000e620000002100 */
[----:B------:R-:W2:Y:S01]  /*2ac0*/  LDC R43, c[0x0][0x294] ;  /* 0x0000a500ff2b7b82 */ /* 0x000ea20000000800 */
[C---:B------:R-:W-:Y:S01]  /*2ad0*/  FADD.FTZ R5, -R4.reuse, R20 ;  /* 0x0000001404057221 */ /* 0x040fe20000010100 */
[----:B------:R-:W-:-:S03]  /*2ae0*/  FADD.FTZ R21, -R4, R21 ;  /* 0x0000001504157221 */ /* 0x000fc60000010100 */
[-C--:B------:R-:W-:Y:S01]  /*2af0*/  FMUL.FTZ R5, R5, R6.reuse ;  /* 0x0000000605057220 */ /* 0x080fe20000410000 */
[----:B------:R-:W-:-:S03]  /*2b00*/  FMUL.FTZ R21, R21, R6 ;  /* 0x0000000615157220 */ /* 0x000fc60000410000 */
[----:B0-----:R-:W-:Y:S01]  /*2b10*/  FFMA.FTZ R18, R7, R5, R10 ;  /* 0x0000000507127223 */ /* 0x001fe2000001000a */
[----:B------:R-:W-:Y:S01]  /*2b20*/  FFMA.FTZ R19, R8, R21, R9 ;  /* 0x0000001508137223 */ /* 0x000fe20000010009 */
[----:B------:R-:W-:Y:S06]  /*2b30*/  @!P6 BRA `(.L_x_4724) ;  /* 0x000000000028e947 */ /* 0x000fec0003800000 */
[----:B------:R-:W-:Y:S01]  /*2b40*/  FMUL.FTZ R5, R18, -1.4426950216293334961 ;  /* 0xbfb8aa3b12057820 */ /* 0x000fe20000410000 */
[----:B------:R-:W-:-:S05]  /*2b50*/  FMUL.FTZ R20, R19, -1.4426950216293334961 ;  /* 0xbfb8aa3b13147820 */ /* 0x000fca0000410000 */
[----:B------:R-:W0:Y:S08]  /*2b60*/  MUFU.EX2 R5, R5 ;  /* 0x0000000500057308 */ /* 0x000e300000000800 */
[----:B------:R-:W3:Y:S01]  /*2b70*/  MUFU.EX2 R20, R20 ;  /* 0x0000001400147308 */ /* 0x000ee20000000800 */
[----:B0-----:R-:W-:-:S07]  /*2b80*/  FADD.FTZ R11, R5, 1 ;  /* 0x3f800000050b7421 */ /* 0x001fce0000010000 */
[----:B------:R-:W0:Y:S01]  /*2b90*/  MUFU.RCP R11, R11 ;  /* 0x0000000b000b7308 */ /* 0x000e220000001000 */
[----:B---3--:R-:W-:-:S07]  /*2ba0*/  FADD.FTZ R21, R20, 1 ;  /* 0x3f80000014157421 */ /* 0x008fce0000010000 */
[----:B------:R-:W3:Y:S01]  /*2bb0*/  MUFU.RCP R44, R21 ;  /* 0x00000015002c7308 */ /* 0x000ee20000001000 */
[----:B0-----:R-:W-:Y:S01]  /*2bc0*/  FMUL.FTZ R18, R18, R11 ;  /* 0x0000000b12127220 */ /* 0x001fe20000410000 */
[----:B---3--:R-:W-:-:S07]  /*2bd0*/  FMUL.FTZ R19, R19, R44 ;  /* 0x0000002c13137220 */ /* 0x008fce0000410000 */
.L_x_4724:
        /* <DEDUP_REMOVED lines=13> */
.L_x_4726:
[----:B------:R-:W-:Y:S05]  /*2cb0*/  BSYNC B0 ;  /* 0x0000000000007941 */ /* 0x000fea0003800000 */
.L_x_4725:
[----:B01----:R-:W-:Y:S01]  /*2cc0*/  SHF.R.U32.HI R18, RZ, 0x2, R40 ;  /* 0x00000002ff127819 */ /* 0x003fe20000011628 */
[C---:B------:R-:W-:Y:S01]  /*2cd0*/  FADD.FTZ R11, -R4.reuse, R22 ;  /* 0x00000016040b7221 */ /* 0x040fe20000010100 */
[C---:B------:R-:W-:Y:S01]  /*2ce0*/  FADD.FTZ R23, -R4.reuse, R23 ;  /* 0x0000001704177221 */ /* 0x040fe20000010100 */
[----:B------:R-:W-:Y:S02]  /*2cf0*/  FADD.FTZ R25, -R4, R25 ;  /* 0x0000001904197221 */ /* 0x000fe40000010100 */
[----:B------:R-:W-:-:S04]  /*2d00*/  IMAD.WIDE.U32 R18, R18, 0x24924925, RZ ;  /* 0x2492492512127825 */ /* 0x000fc800078e00ff */
[-C--:B------:R-:W-:Y:S01]  /*2d10*/  FMUL.FTZ R11, R11, R6.reuse ;  /* 0x000000060b0b7220 */ /* 0x080fe20000410000 */
[----:B------:R-:W-:Y:S01]  /*2d20*/  FMUL.FTZ R23, R23, R6 ;  /* 0x0000000617177220 */ /* 0x000fe20000410000 */
[----:B--2---:R-:W-:Y:S02]  /*2d30*/  IMAD R5, R43, UR10, R19 ;  /* 0x0000000a2b057c24 */ /* 0x004fe4000f8e0213 */
        /* <DEDUP_REMOVED lines=14> */
.L_x_4727:
        /* <DEDUP_REMOVED lines=13> */
.L_x_4729:
[----:B------:R-:W-:Y:S05]  /*2ef0*/  BSYNC B0 ;  /* 0x0000000000007941 */ /* 0x000fea0003800000 */
.L_x_4728:
[-C--:B------:R-:W-:Y:S01]  /*2f00*/  FMUL.FTZ R43, R43, R6.reuse ;  /* 0x000000062b2b7220 */ /* 0x080fe20000410000 */
[----:B------:R-:W-:Y:S01]  /*2f10*/  FMUL.FTZ R25, R25, R6 ;  /* 0x0000000619197220 */ /* 0x000fe20000410000 */
[----:B------:R-:W-:Y:S01]  /*2f20*/  ULDC.64 UR14, c[0x0][0x278] ;  /* 0x00009e00000e7ab9 */ /* 0x000fe20000000a00 */
        /* <DEDUP_REMOVED lines=14> */
.L_x_4730:
        /* <DEDUP_REMOVED lines=13> */
.L_x_4732:
[----:B------:R-:W-:Y:S05]  /*30e0*/  BSYNC B0 ;  /* 0x0000000000007941 */ /* 0x000fea0003800000 */
.L_x_4731:
[----:B------:R-:W-:Y:S01]  /*30f0*/  ISETP.GE.U32.AND P5, PT, R11, UR14, PT ;  /* 0x0000000e0b007c0c */ /* 0x000fe2000bfa6070 */
[C---:B0-----:R-:W-:Y:S01]  /*3100*/  FADD.FTZ R19, -R4.reuse, R14 ;  /* 0x0000000e04137221 */ /* 0x041fe20000010100 */
[----:B------:R-:W-:Y:S01]  /*3110*/  SHF.R.S32.HI R25, RZ, 0x1f, R11 ;  /* 0x0000001fff197819 */ /* 0x000fe2000001140b */
[----:B------:R-:W-:Y:S01]  /*3120*/  FADD.FTZ R15, -R4, R15 ;  /* 0x0000000f040f7221 */ /* 0x000fe20000010100 */
[----:B------:R-:W-:Y:S01]  /*3130*/  IADD3 R18, R5, 0x50, RZ ;  /* 0x0000005005127810 */ /* 0x000fe20007ffe0ff */
[-C--:B------:R-:W-:Y:S01]  /*3140*/  FMUL.FTZ R19, R19, R6.reuse ;  /* 0x0000000613137220 */ /* 0x080fe20000410000 */
        /* <DEDUP_REMOVED lines=16> */
.L_x_4733:
        /* <DEDUP_REMOVED lines=13> */
.L_x_4735:
[----:B------:R-:W-:Y:S05]  /*3320*/  BSYNC B0 ;  /* 0x0000000000007941 */ /* 0x000fea0003800000 */
.L_x_4734:
[----:B------:R-:W-:Y:S01]  /*3330*/  ISETP.GE.U32.AND P5, PT, R18, UR14, PT ;  /* 0x0000000e12007c0c */ /* 0x000fe2000bfa6070 */
[C---:B------:R-:W-:Y:S01]  /*3340*/  FADD.FTZ R11, -R4.reuse, R16 ;  /* 0x00000010040b7221 */ /* 0x040fe20000010100 */
[----:B0-----:R-:W-:Y:S01]  /*3350*/  SHF.R.S32.HI R21, RZ, 0x1f, R18 ;  /* 0x0000001fff157819 */ /* 0x001fe20000011412 */
[----:B------:R-:W-:Y:S02]  /*3360*/  FADD.FTZ R17, -R4, R17 ;  /* 0x0000001104117221 */ /* 0x000fe40000010100 */
[-C--:B------:R-:W-:Y:S01]  /*3370*/  FMUL.FTZ R14, R11, R6.reuse ;  /* 0x000000060b0e7220 */ /* 0x080fe20000410000 */
[----:B------:R-:W-:Y:S01]  /*3380*/  ISETP.GE.AND.EX P5, PT, R21, UR15, PT, P5 ;  /* 0x0000000f15007c0c */ /* 0x000fe2000bfa6350 */
[----:B------:R-:W-:Y:S01]  /*3390*/  FMUL.FTZ R17, R17, R6 ;  /* 0x0000000611117220 */ /* 0x000fe20000410000 */
[----:B------:R-:W-:Y:S01]  /*33a0*/  IADD3 R11, R5, 0x60, RZ ;  /* 0x00000060050b7810 */ /* 0x000fe20007ffe0ff */
        /* <DEDUP_REMOVED lines=14> */
.L_x_4736:
        /* <DEDUP_REMOVED lines=13> */
.L_x_4738:
[----:B------:R-:W-:Y:S05]  /*3560*/  BSYNC B0 ;  /* 0x0000000000007941 */ /* 0x000fea0003800000 */
.L_x_4737:
[C---:B0-----:R-:W-:Y:S01]  /*3570*/  FADD.FTZ R15, -R4.reuse, R26 ;  /* 0x0000001a040f7221 */ /* 0x041fe20000010100 */
[----:B------:R-:W-:Y:S01]  /*3580*/  ISETP.GE.U32.AND P5, PT, R11, UR14, PT ;  /* 0x0000000e0b007c0c */ /* 0x000fe2000bfa6070 */
[----:B------:R-:W-:Y:S01]  /*3590*/  FADD.FTZ R27, -R4, R27 ;  /* 0x0000001b041b7221 */ /* 0x000fe20000010100 */
        /* <DEDUP_REMOVED lines=18> */
.L_x_4739:
        /* <DEDUP_REMOVED lines=13> */
.L_x_4741:
[----:B------:R-:W-:Y:S05]  /*3790*/  BSYNC B0 ;  /* 0x0000000000007941 */ /* 0x000fea0003800000 */
.L_x_4740:
[----:B------:R-:W-:Y:S01]  /*37a0*/  FADD.FTZ R11, -R4, R28 ;  /* 0x0000001c040b7221 */ /* 0x000fe20000010100 */
[----:B------:R-:W-:Y:S01]  /*37b0*/  ISETP.GE.U32.AND P5, PT, R34, UR14, PT ;  /* 0x0000000e22007c0c */ /* 0x000fe2000bfa6070 */
[----:B------:R-:W-:Y:S02]  /*37c0*/  FADD.FTZ R29, -R4, R29 ;  /* 0x0000001d041d7221 */ /* 0x000fe40000010100 */
        /* <DEDUP_REMOVED lines=17> */
.L_x_4742:
        /* <DEDUP_REMOVED lines=12> */
.L_x_4744:
[----:B------:R-:W-:Y:S05]  /*39a0*/  BSYNC B0 ;  /* 0x0000000000007941 */ /* 0x000fea0003800000 */
.L_x_4743:
[----:B------:R-:W-:Y:S02]  /*39b0*/  UIADD3 UR11, UR12, UR11, URZ ;  /* 0x0000000b0c0b7290 */ /* 0x000fe4000fffe03f */
[----:B------:R-:W-:Y:S02]  /*39c0*/  UIADD3 UR4, UR4, 0x1, URZ ;  /* 0x0000000104047890 */ /* 0x000fe4000fffe03f */
[----:B------:R-:W-:-:S06]  /*39d0*/  UISETP.GE.AND UP0, UPT, UR11, UR5, UPT ;  /* 0x000000050b00728c */ /* 0x000fcc000bf06270 */
[----:B------:R-:W-:-:S13]  /*39e0*/  PLOP3.LUT P5, PT, PT, PT, UP0, 0x80, 0x0 ;  /* 0x000000000000781c */ /* 0x000fda0003faf008 */
[----:B------:R-:W-:Y:S05]  /*39f0*/  @!P5 BRA `(.L_x_4745) ;  /* 0xffffffc80050d947 */ /* 0x000fea000383ffff */
[----:B------:R-:W-:Y:S05]  /*3a00*/  EXIT ;  /* 0x000000000000794d */ /* 0x000fea0003800000 */
.L_x_4746:
        /* <DEDUP_REMOVED lines=15> */
.L_x_5206:


//--------------------- .text._Z35group_norm_nhwc_fwd_one_pass_kernelI11Fp32IOBf16WLi256ELi56ELi448EEv26Group_norm_nhwc_fwd_params --------------------------
	.section	.text._Z35group_norm_nhwc_fwd_one_pass_kernelI11Fp32IOBf16WLi256ELi56ELi448EEv26Group_norm_nhwc_fwd_params,"ax",@progbits
	.align	128
        .global         _Z35group_norm_nhwc_fwd_one_pass_kernelI11Fp32IOBf16WLi256ELi56ELi448EEv26Group_norm_nhwc_fwd_params
        .type           _Z35group_norm_nhwc_fwd_one_pass_kernelI11Fp32IOBf16WLi256ELi56ELi448EEv26Group_norm_nhwc_fwd_params,@function
        .size           _Z35group_norm_nhwc_fwd_one_pass_kernelI11Fp32IOBf16WLi256ELi56ELi448EEv26Group_norm_nhwc_fwd_params,(.L_x_5207 - _Z35group_norm_nhwc_fwd_one_pass_kernelI11Fp32IOBf16WLi256ELi56ELi448EEv26Group_norm_nhwc_fwd_params)
        .other          _Z35group_norm_nhwc_fwd_one_pass_kernelI11Fp32IOBf16WLi256ELi56ELi448EEv26Group_norm_nhwc_fwd_params,@"STO_CUDA_ENTRY STV_DEFAULT"
_Z35group_norm_nhwc_fwd_one_pass_kernelI11Fp32IOBf16WLi256ELi56ELi448EEv26Group_norm_nhwc_fwd_params:
.text._Z35group_norm_nhwc_fwd_one_pass_kernelI11Fp32IOBf16WLi256ELi56ELi448EEv26Group_norm_nhwc_fwd_params:
        /* <DEDUP_REMOVED lines=52> */
.L_x_4804:
[----:B------:R-:W0:Y:S01]  /*0340*/  LDC R9, c[0x0][0x288] ;  /* 0x0000a200ff097b82 */ /* 0x000e220000000800 */
        /* <DEDUP_REMOVED lines=429> */
.L_x_4748:
[----:B------:R-:W-:Y:S05]  /*1e20*/  BSYNC B0 ;  /* 0x0000000000007941 */ /* 0x000fea0003800000 */
.L_x_4747:
        /* <DEDUP_REMOVED lines=28> */
.L_x_4751:
[----:B-1----:R-:W2:Y:S04]  /*1ff0*/  LDG.E.STRONG.GPU R6, desc[UR8][R4.64] ;  /* 0x0000000804067981 */ /* 0x002ea8000c1ef900 */
[----:B--2---:R-:W-:Y:S01]  /*2000*/  CCTL.IVALL ;  /* 0x00000000ff00798f */ /* 0x004fe20002000000 */
[----:B------:R-:W-:Y:S05]  /*2010*/  YIELD ;  /* 0x0000000000007946 */ /* 0x000fea0003800000 */
[----:B------:R-:W-:-:S13]  /*2020*/  ISETP.NE.AND P3, PT, R6, R9, PT ;  /* 0x000000090600720c */ /* 0x000fda0003f65270 */
[----:B------:R-:W-:Y:S05]  /*2030*/  @P3 BRA `(.L_x_4751) ;  /* 0xfffffffc00ec3947 */ /* 0x000fea000383ffff */
.L_x_4750:
        /* <DEDUP_REMOVED lines=11> */
.L_x_4753:
        /* <DEDUP_REMOVED lines=63> */
.L_x_4752:
        /* <DEDUP_REMOVED lines=19> */
.L_x_4755:
[----:B------:R-:W-:Y:S05]  /*2610*/  BSYNC B0 ;  /* 0x0000000000007941 */ /* 0x000fea0003800000 */
.L_x_4754:
        /* <DEDUP_REMOVED lines=32> */
.L_x_4749:
        /* <DEDUP_REMOVED lines=19> */
[----:B------:R-:W-:Y:S01]  /*2950*/  @!P3 STG.E.64 desc[UR8][R10.64], R8 ;  /* 0x000000080a00b986 */ /* 0x000fe2000c101b08 */
[----:B------:R-:W-:Y:S06]  /*2960*/  BAR.SYNC.DEFER_BLOCKING 0x0 ;  /* 0x0000000000007b1d */ /* 0x000fec0000010000 */
[----:B------:R-:W2:Y:S04]  /*2970*/  LDG.E.U16 R14, desc[UR8][R4.64] ;  /* 0x00000008040e7981 */ /* 0x000ea8000c1e1500 */
[----:B------:R-:W3:Y:S04]  /*2980*/  LDG.E.U16 R16, desc[UR8][R6.64] ;  /* 0x0000000806107981 */ /* 0x000ee8000c1e1500 */
[----:B------:R1:W4:Y:S04]  /*2990*/  LDG.E.U16 R15, desc[UR8][R4.64+0x2] ;  /* 0x00000208040f7981 */ /* 0x000328000c1e1500 */
[----:B------:R-:W5:Y:S04]  /*29a0*/  LDG.E.U16 R17, desc[UR8][R6.64+0x2] ;  /* 0x0000020806117981 */ /* 0x000f68000c1e1500 */
[----:B------:R-:W0:Y:S02]  /*29b0*/  LDS.64 R12, [UR5+0x88] ;  /* 0x00008805ff0c7984 */ /* 0x000e240008000a00 */
[----:B0-----:R-:W-:-:S04]  /*29c0*/  FMUL.FTZ R12, R12, UR6 ;  /* 0x000000060c0c7c20 */ /* 0x001fc80008410000 */
[----:B------:R-:W-:-:S04]  /*29d0*/  FMUL.FTZ R80, R12, R12 ;  /* 0x0000000c0c507220 */ /* 0x000fc80000410000 */
[----:B------:R-:W-:-:S05]  /*29e0*/  FFMA.FTZ R13, R13, UR6, -R80 ;  /* 0x000000060d0d7c23 */ /* 0x000fca0008010850 */
[----:B------:R-:W-:-:S13]  /*29f0*/  FSETP.GTU.FTZ.AND P3, PT, R13, RZ, PT ;  /* 0x000000ff0d00720b */ /* 0x000fda0003f7c000 */
[----:B------:R-:W0:Y:S01]  /*2a00*/  @P3 LDC R8, c[0x0][0x238] ;  /* 0x00008e00ff083b82 */ /* 0x000e220000000800 */
[----:B------:R-:W-:Y:S02]  /*2a10*/  MOV R10, 0x3f800000 ;  /* 0x3f800000000a7802 */ /* 0x000fe40000000f00 */
[----:B------:R-:W-:Y:S01]  /*2a20*/  ISETP.NE.AND P6, PT, RZ, UR10, PT ;  /* 0x0000000aff007c0c */ /* 0x000fe2000bfc5270 */
[C---:B-1----:R-:W-:Y:S01]  /*2a30*/  FADD.FTZ R5, -R12.reuse, R36 ;  /* 0x000000240c057221 */ /* 0x042fe20000010100 */
[----:B------:R-:W-:Y:S01]  /*2a40*/  FADD.FTZ R37, -R12, R37 ;  /* 0x000000250c257221 */ /* 0x000fe20000010100 */
[----:B0-----:R-:W-:-:S04]  /*2a50*/  @P3 FADD.FTZ R8, R13, R8 ;  /* 0x000000080d083221 */ /* 0x001fc80000010000 */
[----:B------:R-:W0:Y:S01]  /*2a60*/  @P3 MUFU.RSQ R10, R8 ;  /* 0x00000008000a3308 */ /* 0x000e220000001400 */
[----:B------:R-:W-:Y:S01]  /*2a70*/  ISETP.GE.U32.AND P5, PT, R63, UR12, PT ;  /* 0x0000000c3f007c0c */ /* 0x000fe2000bfa6070 */
[-C--:B0-----:R-:W-:Y:S01]  /*2a80*/  FMUL.FTZ R37, R37, R10.reuse ;  /* 0x0000000a25257220 */ /* 0x081fe20000410000 */
[----:B------:R-:W-:Y:S01]  /*2a90*/  FMUL.FTZ R4, R5, R10 ;  /* 0x0000000a05047220 */ /* 0x000fe20000410000 */
[----:B--2---:R-:W-:Y:S02]  /*2aa0*/  SHF.L.U32 R11, R14, 0x10, RZ ;  /* 0x000000100e0b7819 */ /* 0x004fe400000006ff */
[----:B---3--:R-:W-:Y:S02]  /*2ab0*/  SHF.L.U32 R14, R16, 0x10, RZ ;  /* 0x00000010100e7819 */ /* 0x008fe400000006ff */
[----:B----4-:R-:W-:Y:S02]  /*2ac0*/  SHF.L.U32 R13, R15, 0x10, RZ ;  /* 0x000000100f0d7819 */ /* 0x010fe400000006ff */
[----:B-----5:R-:W-:Y:S01]  /*2ad0*/  SHF.L.U32 R16, R17, 0x10, RZ ;  /* 0x0000001011107819 */ /* 0x020fe200000006ff */
[----:B------:R-:W-:Y:S01]  /*2ae0*/  FADD.FTZ R15, -R12, R38 ;  /* 0x000000260c0f7221 */ /* 0x000fe20000010100 */
[----:B------:R-:W-:-:S03]  /*2af0*/  FFMA.FTZ R4, R11, R4, R14 ;  /* 0x000000040b047223 */ /* 0x000fc6000001000e */
        /* <DEDUP_REMOVED lines=12> */
.L_x_4756:
        /* <DEDUP_REMOVED lines=13> */
.L_x_4758:
[----:B------:R-:W-:Y:S05]  /*2c90*/  BSYNC B0 ;  /* 0x0000000000007941 */ /* 0x000fea0003800000 */
.L_x_4757:
        /* <DEDUP_REMOVED lines=21> */
.L_x_4759:
        /* <DEDUP_REMOVED lines=13> */
.L_x_4761:
[----:B------:R-:W-:Y:S05]  /*2ec0*/  BSYNC B0 ;  /* 0x0000000000007941 */ /* 0x000fea0003800000 */
.L_x_4760:
        /* <DEDUP_REMOVED lines=14> */
.L_x_4762:
        /* <DEDUP_REMOVED lines=13> */
.L_x_4764:
[----:B------:R-:W-:Y:S05]  /*3080*/  BSYNC B0 ;  /* 0x0000000000007941 */ /* 0x000fea0003800000 */
.L_x_4763:
        /* <DEDUP_REMOVED lines=19> */
.L_x_4765:
        /* <DEDUP_REMOVED lines=13> */
.L_x_4767:
[----:B------:R-:W-:Y:S05]  /*3290*/  BSYNC B0 ;  /* 0x0000000000007941 */ /* 0x000fea0003800000 */
.L_x_4766:
        /* <DEDUP_REMOVED lines=27> */
.L_x_4768:
        /* <DEDUP_REMOVED lines=13> */
.L_x_4770:
[----:B------:R-:W-:Y:S05]  /*3520*/  BSYNC B0 ;  /* 0x0000000000007941 */ /* 0x000fea0003800000 */
.L_x_4769:
        /* <DEDUP_REMOVED lines=14> */
.L_x_4771:
        /* <DEDUP_REMOVED lines=13> */
.L_x_4773:
[----:B------:R-:W-:Y:S05]  /*36e0*/  BSYNC B0 ;  /* 0x0000000000007941 */ /* 0x000fea0003800000 */
.L_x_4772:
        /* <DEDUP_REMOVED lines=19> */
.L_x_4774:
        /* <DEDUP_REMOVED lines=13> */
.L_x_4776:
[----:B------:R-:W-:Y:S05]  /*38f0*/  BSYNC B0 ;  /* 0x0000000000007941 */ /* 0x000fea0003800000 */
.L_x_4775:
        /* <DEDUP_REMOVED lines=27> */
.L_x_4777:
        /* <DEDUP_REMOVED lines=13> */
.L_x_4779:
[----:B------:R-:W-:Y:S05]  /*3b80*/  BSYNC B0 ;  /* 0x0000000000007941 */ /* 0x000fea0003800000 */
.L_x_4778:
        /* <DEDUP_REMOVED lines=14> */
.L_x_4780:
        /* <DEDUP_REMOVED lines=13> */
.L_x_4782:
[----:B------:R-:W-:Y:S05]  /*3d40*/  BSYNC B0 ;  /* 0x0000000000007941 */ /* 0x000fea0003800000 */
.L_x_4781:
[----:B------:R-:W-:Y:S01]  /*3d50*/  FADD.FTZ R35, -R12, R35 ;  /* 0x000000230c237221 */ /* 0x000fe20000010100 */
[-C--:B------:R-:W-:Y:S01]  /*3d60*/  FMUL.FTZ R15, R15, R10.reuse ;  /* 0x0000000a0f0f7220 */ /* 0x080fe20000410000 */
[----:B------:R-:W-:Y:S02]  /*3d70*/  ISETP.GE.U32.AND P3, PT, R70, UR12, PT ;  /* 0x0000000c46007c0c */ /* 0x000fe4000bf66070 */
[----:B------:R-:W-:Y:S01]  /*3d80*/  FMUL.FTZ R35, R35, R10 ;  /* 0x0000000a23237220 */ /* 0x000fe20000410000 */
[----:B------:R-:W-:Y:S01]  /*3d90*/  ISETP.GE.U32.AND P4, PT, R71, UR12, PT ;  /* 0x0000000c47007c0c */ /* 0x000fe2000bf86070 */
[----:B------:R-:W-:Y:S01]  /*3da0*/  FFMA.FTZ R34, R11, R15, R14 ;  /* 0x0000000f0b227223 */ /* 0x000fe2000001000e */
[----:B------:R-:W-:Y:S01]  /*3db0*/  ISETP.GT.U32.OR P5, PT, R0, 0x1bf, P5 ;  /* 0x000001bf0000780c */ /* 0x000fe20002fa4470 */
[----:B------:R-:W-:Y:S01]  /*3dc0*/  FFMA.FTZ R35, R13, R35, R16 ;  /* 0x000000230d237223 */ /* 0x000fe20000010010 */
[----:B------:R-:W-:Y:S11]  /*3dd0*/  @!P6 BRA `(.L_x_4783) ;  /* 0x000000000028e947 */ /* 0x000ff60003800000 */
        /* <DEDUP_REMOVED lines=10> */
.L_x_4783:
[----:B------:R-:W-:Y:S04]  /*3e80*/  BSSY B0, `(.L_x_4784) ;  /* 0x000000d000007945 */ /* 0x000fe80003800000 */
[----:B------:R-:W-:Y:S05]  /*3e90*/  @P5 BRA `(.L_x_4785) ;  /* 0x00000000002c5947 */ /* 0x000fea0003800000 */
[----:B------:R-:W-:Y:S01]  /*3ea0*/  ULDC.64 UR14, c[0x0][0x270] ;  /* 0x00009c00000e7ab9 */ /* 0x000fe20000000a00 */
[----:B0-----:R-:W-:Y:S01]  /*3eb0*/  MOV R2, R24 ;  /* 0x0000001800027202 */ /* 0x001fe20000000f00 */
        /* <DEDUP_REMOVED lines=9> */
.L_x_4785:
[----:B------:R-:W-:Y:S05]  /*3f50*/  BSYNC B0 ;  /* 0x0000000000007941 */ /* 0x000fea0003800000 */
.L_x_4784:
[C---:B01----:R-:W-:Y:S01]  /*3f60*/  FADD.FTZ R3, -R12.reuse, R40 ;  /* 0x000000280c037221 */ /* 0x043fe20000010100 */
        /* <DEDUP_REMOVED lines=26> */
.L_x_4786:
        /* <DEDUP_REMOVED lines=13> */
.L_x_4788:
[----:B------:R-:W-:Y:S05]  /*41e0*/  BSYNC B0 ;  /* 0x0000000000007941 */ /* 0x000fea0003800000 */
.L_x_4787:
        /* <DEDUP_REMOVED lines=14> */
.L_x_4789:
        /* <DEDUP_REMOVED lines=13> */
.L_x_4791:
[----:B------:R-:W-:Y:S05]  /*43a0*/  BSYNC B0 ;  /* 0x0000000000007941 */ /* 0x000fea0003800000 */
.L_x_4790:
        /* <DEDUP_REMOVED lines=19> */
.L_x_4792:
[----:B------:R-:W-:Y:S04]  /*44e0*/  BSSY B0, `(.L_x_4793) ;  /* 0x000000d000007945 */ /* 0x000fe80003800000 */
[----:B------:R-:W-:Y:S05]  /*44f0*/  @P5 BRA `(.L_x_4794) ;  /* 0x00000000002c5947 */ /* 0x000fea0003800000 */
[----:B------:R-:W-:Y:S01]  /*4500*/  ULDC.64 UR14, c[0x0][0x270] ;  /* 0x00009c00000e7ab9 */ /* 0x000fe20000000a00 */
[----:B01----:R-:W-:Y:S01]  /*4510*/  MOV R2, R24 ;  /* 0x0000001800027202 */ /* 0x003fe20000000f00 */
        /* <DEDUP_REMOVED lines=9> */
.L_x_4794:
[----:B------:R-:W-:Y:S05]  /*45b0*/  BSYNC B0 ;  /* 0x0000000000007941 */ /* 0x000fea0003800000 */
.L_x_4793:
[----:B------:R-:W-:Y:S01]  /*45c0*/  ISETP.GE.U32.AND P5, PT, R75, UR12, PT ;  /* 0x0000000c4b007c0c */ /* 0x000fe2000bfa6070 */
[C---:B012---:R-:W-:Y:S01]  /*45d0*/  FADD.FTZ R3, -R12.reuse, R48 ;  /* 0x000000300c037221 */ /* 0x047fe20000010100 */
[C---:B------:R-:W-:Y:S01]  /*45e0*/  FADD.FTZ R49, -R12.reuse, R49 ;  /* 0x000000310c317221 */ /* 0x040fe20000010100 */
[----:B------:R-:W-:Y:S01]  /*45f0*/  ISETP.GE.AND.EX P4, PT, R99, UR13, PT, P4 ;  /* 0x0000000d63007c0c */ /* 0x000fe2000bf86340 */
[C---:B------:R-:W-:Y:S01]  /*4600*/  FADD.FTZ R5, -R12.reuse, R50 ;  /* 0x000000320c057221 */ /* 0x040fe20000010100 */
[----:B------:R-:W-:Y:S01]  /*4610*/  ISETP.GE.AND.EX P3, PT, R101, UR13, PT, P3 ;  /* 0x0000000d65007c0c */ /* 0x000fe2000bf66330 */
[C---:B------:R-:W-:Y:S01]  /*4620*/  FADD.FTZ R51, -R12.reuse, R51 ;  /* 0x000000330c337221 */ /* 0x040fe20000010100 */
[----:B------:R-:W-:Y:S01]  /*4630*/  ISETP.GE.AND.EX P5, PT, R103, UR13, PT, P5 ;  /* 0x0000000d67007c0c */ /* 0x000fe2000bfa6350 */
[C---:B------:R-:W-:Y:S01]  /*4640*/  FADD.FTZ R9, -R12.reuse, R52 ;  /* 0x000000340c097221 */ /* 0x040fe20000010100 */
[----:B------:R-:W-:Y:S01]  /*4650*/  FADD.FTZ R53, -R12, R53 ;  /* 0x000000350c357221 */ /* 0x000fe20000010100 */
[-C--:B------:R-:W-:Y:S01]  /*4660*/  FMUL.FTZ R3, R3, R10.reuse ;  /* 0x0000000a03037220 */ /* 0x080fe20000410000 */
[-C--:B------:R-:W-:Y:S01]  /*4670*/  FMUL.FTZ R49, R49, R10.reuse ;  /* 0x0000000a31317220 */ /* 0x080fe20000410000 */
[C---:B------:R-:W-:Y:S01]  /*4680*/  ISETP.GT.U32.OR P4, PT, R0.reuse, 0x1bf, P4 ;  /* 0x000001bf0000780c */ /* 0x040fe20002784470 */
[-C--:B------:R-:W-:Y:S01]  /*4690*/  FMUL.FTZ R7, R5, R10.reuse ;  /* 0x0000000a05077220 */ /* 0x080fe20000410000 */
[C---:B------:R-:W-:Y:S01]  /*46a0*/  ISETP.GT.U32.OR P3, PT, R0.reuse, 0x1bf, P3 ;  /* 0x000001bf0000780c */ /* 0x040fe20001f64470 */
[-C--:B------:R-:W-:Y:S01]  /*46b0*/  FMUL.FTZ R51, R51, R10.reuse ;  /* 0x0000000a33337220 */ /* 0x080fe20000410000 */
[----:B------:R-:W-:Y:S01]  /*46c0*/  ISETP.GT.U32.OR P5, PT, R0, 0x1bf, P5 ;  /* 0x000001bf0000780c */ /* 0x000fe20002fa4470 */
[-C--:B------:R-:W-:Y:S01]  /*46d0*/  FMUL.FTZ R9, R9, R10.reuse ;  /* 0x0000000a09097220 */ /* 0x080fe20000410000 */
[----:B------:R-:W-:Y:S01]  /*46e0*/  FMUL.FTZ R53, R53, R10 ;  /* 0x0000000a35357220 */ /* 0x000fe20000410000 */
[----:B------:R-:W-:Y:S01]  /*46f0*/  FFMA.FTZ R48, R11, R3, R14 ;  /* 0x000000030b307223 */ /* 0x000fe2000001000e */
[----:B------:R-:W-:Y:S01]  /*4700*/  FFMA.FTZ R49, R13, R49, R16 ;  /* 0x000000310d317223 */ /* 0x000fe20000010010 */
[----:B------:R-:W-:Y:S08]  /*4710*/  @!P6 BRA `(.L_x_4795) ;  /* 0x000000000028e947 */ /* 0x000ff00003800000 */
        /* <DEDUP_REMOVED lines=10> */
.L_x_4795:
        /* <DEDUP_REMOVED lines=13> */
.L_x_4797:
[----:B------:R-:W-:Y:S05]  /*4890*/  BSYNC B0 ;  /* 0x0000000000007941 */ /* 0x000fea0003800000 */
.L_x_4796:
        /* <DEDUP_REMOVED lines=13> */
.L_x_4798:
        /* <DEDUP_REMOVED lines=13> */
.L_x_4800:
[----:B------:R-:W-:Y:S05]  /*4a40*/  BSYNC B0 ;  /* 0x0000000000007941 */ /* 0x000fea0003800000 */
.L_x_4799:
[----:B------:R-:W-:Y:S01]  /*4a50*/  FFMA.FTZ R12, R11, R9, R14 ;  /* 0x000000090b0c7223 */ /* 0x000fe2000001000e */
[----:B------:R-:W-:Y:S01]  /*4a60*/  FFMA.FTZ R13, R13, R53, R16 ;  /* 0x000000350d0d7223 */ /* 0x000fe20000010010 */
        /* <DEDUP_REMOVED lines=11> */
.L_x_4801:
        /* <DEDUP_REMOVED lines=12> */
.L_x_4803:
[----:B------:R-:W-:Y:S05]  /*4be0*/  BSYNC B0 ;  /* 0x0000000000007941 */ /* 0x000fea0003800000 */
.L_x_4802:
[----:B012---:R-:W0:Y:S01]  /*4bf0*/  LDC R3, c[0x0][0x10] ;  /* 0x00000400ff037b82 */ /* 0x007e220000000800 */
[----:B------:R-:W-:Y:S02]  /*4c00*/  IADD3 R78, R78, 0x1, RZ ;  /* 0x000000014e4e7810 */ /* 0x000fe40007ffe0ff */
[----:B0-----:R-:W-:-:S04]  /*4c10*/  IADD3 R58, R3, R58, RZ ;  /* 0x0000003a033a7210 */ /* 0x001fc80007ffe0ff */
[----:B------:R-:W-:-:S13]  /*4c20*/  ISETP.GE.AND P3, PT, R58, UR4, PT ;  /* 0x000000043a007c0c */ /* 0x000fda000bf66270 */
[----:B------:R-:W-:Y:S05]  /*4c30*/  @!P3 BRA `(.L_x_4804) ;  /* 0xffffffb400c0b947 */ /* 0x000fea000383ffff */
[----:B------:R-:W-:Y:S05]  /*4c40*/  EXIT ;  /* 0x000000000000794d */ /* 0x000fea0003800000 */
.L_x_4805:
        /* <DEDUP_REMOVED lines=11> */
.L_x_5207:


//--------------------- .text._Z35group_norm_nhwc_fwd_one_pass_kernelI11Fp32IOBf16WLi512ELi56ELi448EEv26Group_norm_nhwc_fwd_params --------------------------
	.section	.text._Z35group_norm_nhwc_fwd_one_pass_kernelI11Fp32IOBf16WLi512ELi56ELi448EEv26Group_norm_nhwc_fwd_params,"ax",@progbits
	.align	128
        .global         _Z35group_norm_nhwc_fwd_one_pass_kernelI11Fp32IOBf16WLi512ELi56ELi448EEv26Group_norm_nhwc_fwd_params
        .type           _Z35group_norm_nhwc_fwd_one_pass_kernelI11Fp32IOBf16WLi512ELi56ELi448EEv26Group_norm_nhwc_fwd_params,@function
        .size           _Z35group_norm_nhwc_fwd_one_pass_kernelI11Fp32IOBf16WLi512ELi56ELi448EEv26Group_norm_nhwc_fwd_params,(.L_x_5208 - _Z35group_norm_nhwc_fwd_one_pass_kernelI11Fp32IOBf16WLi512ELi56ELi448EEv26Group_norm_nhwc_fwd_params)
        .other          _Z35group_norm_nhwc_fwd_one_pass_kernelI11Fp32IOBf16WLi512ELi56ELi448EEv26Group_norm_nhwc_fwd_params,@"STO_CUDA_ENTRY STV_DEFAULT"
_Z35group_norm_nhwc_fwd_one_pass_kernelI11Fp32IOBf16WLi512ELi56ELi448EEv26Group_norm_nhwc_fwd_params:
.text._Z35group_norm_nhwc_fwd_one_pass_kernelI11Fp32IOBf16WLi512ELi56ELi448EEv26Group_norm_nhwc_fwd_params:
        /* <DEDUP_REMOVED lines=148> */
.L_x_4911:
        /* <DEDUP_REMOVED lines=478> */
[----:B------:R0:W5:Y:S01]  /*2720*/  @!P3 LDG.E.64 R34, desc[UR8][R36.64] ;  /* 0x000000082422b981 */ /* 0x000162000c1e1b00 */
[C---:B------:R-:W-:Y:S02]  /*2730*/  LOP3.LUT P4, RZ, R14.reuse, 0x400000, RZ, 0xc0, !PT ;  /* 0x004000000eff7812 */ /* 0x040fe4000788c0ff */
[----:B------:R-:W-:Y:S02]  /*2740*/  LOP3.LUT P3, RZ, R14, 0x200000, RZ, 0xc0, !PT ;  /* 0x002000000eff7812 */ /* 0x000fe4000786c0ff */
[----:B0-----:R-:W-:-:S06]  /*2750*/  CS2R R36, SRZ ;  /* 0x0000000000247805 */ /* 0x001fcc000001ff00 */
[----:B------:R0:W5:Y:S02]  /*2760*/  @!P5 LDG.E.64 R36, desc[UR8][R38.64] ;  /* 0x000000082624d981 */ /* 0x000164000c1e1b00 */
        /* <DEDUP_REMOVED lines=313> */
.L_x_4807:
[----:B------:R-:W-:Y:S05]  /*3b00*/  BSYNC B0 ;  /* 0x0000000000007941 */ /* 0x000fea0003800000 */
.L_x_4806:
        /* <DEDUP_REMOVED lines=28> */
.L_x_4810:
[----:B0-----:R-:W2:Y:S04]  /*3cd0*/  LDG.E.STRONG.GPU R98, desc[UR8][R46.64] ;  /* 0x000000082e627981 */ /* 0x001ea8000c1ef900 */
[----:B--2---:R-:W-:Y:S01]  /*3ce0*/  CCTL.IVALL ;  /* 0x00000000ff00798f */ /* 0x004fe20002000000 */
[----:B------:R-:W-:Y:S05]  /*3cf0*/  YIELD ;  /* 0x0000000000007946 */ /* 0x000fea0003800000 */
[----:B------:R-:W-:-:S13]  /*3d00*/  ISETP.NE.AND P6, PT, R98, R45, PT ;  /* 0x0000002d6200720c */ /* 0x000fda0003fc5270 */
[----:B------:R-:W-:Y:S05]  /*3d10*/  @P6 BRA `(.L_x_4810) ;  /* 0xfffffffc00ec6947 */ /* 0x000fea000383ffff */
.L_x_4809:
        /* <DEDUP_REMOVED lines=11> */
.L_x_4812:
        /* <DEDUP_REMOVED lines=63> */
.L_x_4811:
        /* <DEDUP_REMOVED lines=18> */
.L_x_4814:
[----:B------:R-:W-:Y:S05]  /*42e0*/  BSYNC B0 ;  /* 0x0000000000007941 */ /* 0x000fea0003800000 */
.L_x_4813:
        /* <DEDUP_REMOVED lines=33> */
.L_x_4808:
[----:B------:R-:W-:Y:S01]  /*4500*/  LOP3.LUT R14, R14, 0xfbffffff, RZ, 0xc0, !PT ;  /* 0xfbffffff0e0e7812 */ /* 0x000fe200078ec0ff */
[----:B------:R-:W-:Y:S01]  /*4510*/  ULDC.64 UR12, c[0x0][0x218] ;  /* 0x00008600000c7ab9 */ /* 0x000fe20000000a00 */
[----:B------:R-:W1:Y:S01]  /*4520*/  S2UR UR6, SR_CgaCtaId ;  /* 0x00000000000679c3 */ /* 0x000e620000008800 */
[----:B------:R-:W-:Y:S01]  /*4530*/  ISETP.EQ.U32.AND P6, PT, RZ, UR12, PT ;  /* 0x0000000cff007c0c */ /* 0x000fe2000bfc2070 */
[----:B------:R-:W-:Y:S01]  /*4540*/  UMOV UR5, 0x400 ;  /* 0x0000040000057882 */ /* 0x000fe20000000000 */
[----:B------:R-:W-:Y:S01]  /*4550*/  @P0 LOP3.LUT R14, R14, 0x4000000, RZ, 0xfc, !PT ;  /* 0x040000000e0e0812 */ /* 0x000fe200078efcff */
[----:B------:R-:W-:Y:S01]  /*4560*/  ULDC UR11, c[0x0][0x2a4] ;  /* 0x0000a900000b7ab9 */ /* 0x000fe20000000800 */
[----:B------:R-:W-:Y:S02]  /*4570*/  LOP3.LUT P0, RZ, R0, UR7, RZ, 0xfc, !PT ;  /* 0x0000000700ff7c12 */ /* 0x000fe4000f80fcff */
[----:B------:R-:W-:Y:S02]  /*4580*/  IADD3 R15, R13, R15, RZ ;  /* 0x0000000f0d0f7210 */ /* 0x000fe40007ffe0ff */
[----:B------:R-:W-:-:S02]  /*4590*/  ISETP.EQ.OR.EX P6, PT, RZ, UR13, P0, P6 ;  /* 0x0000000dff007c0c */ /* 0x000fc400087c2760 */
[----:B------:R-:W-:-:S11]  /*45a0*/  LOP3.LUT P0, RZ, R14, 0x4000000, RZ, 0xc0, !PT ;  /* 0x040000000eff7812 */ /* 0x000fd6000780c0ff */
[----:B------:R-:W2:Y:S01]  /*45b0*/  @!P6 LDC.64 R44, c[0x0][0x218] ;  /* 0x00008600ff2ceb82 */ /* 0x000ea20000000a00 */
[----:B0-----:R-:W-:Y:S01]  /*45c0*/  @!P6 FMUL.FTZ R47, R97, UR11 ;  /* 0x0000000b612fec20 */ /* 0x001fe20008410000 */
[----:B-1----:R-:W-:Y:S01]  /*45d0*/  ULEA UR5, UR6, UR5, 0x18 ;  /* 0x0000000506057291 */ /* 0x002fe2000f8ec03f */
[----:B------:R-:W-:-:S08]  /*45e0*/  @!P6 FMUL.FTZ R46, R96, UR11 ;  /* 0x0000000b602eec20 */ /* 0x000fd00008410000 */
[----:B------:R0:W-:Y:S02]  /*45f0*/  @!P5 STS.64 [UR5+0x88], R96 ;  /* 0x00008860ff00d988 */ /* 0x0001e40008000a05 */
[----:B0-----:R-:W0:Y:S01]  /*4600*/  LDC.64 R96, c[0x0][0x230] ;  /* 0x00008c00ff607b82 */ /* 0x001e220000000a00 */
[----:B--2---:R-:W-:-:S05]  /*4610*/  @!P6 IMAD.WIDE R44, R11, 0x8, R44 ;  /* 0x000000080b2ce825 */ /* 0x004fca00078e022c */
[----:B------:R-:W-:Y:S02]  /*4620*/  @!P6 STG.E.64 desc[UR8][R44.64], R46 ;  /* 0x0000002e2c00e986 */ /* 0x000fe4000c101b08 */
[----:B------:R-:W-:Y:S01]  /*4630*/  BAR.SYNC.DEFER_BLOCKING 0x0 ;  /* 0x0000000000007b1d */ /* 0x000fe20000010000 */
[----:B0-----:R-:W-:-:S05]  /*4640*/  IMAD.WIDE R96, R15, 0x2, R96 ;  /* 0x000000020f607825 */ /* 0x001fca00078e0260 */
[----:B------:R-:W0:Y:S04]  /*4650*/  LDS.64 R44, [UR5+0x88] ;  /* 0x00008805ff2c7984 */ /* 0x000e280008000a00 */
[----:B------:R-:W2:Y:S04]  /*4660*/  LDG.E.U16 R102, desc[UR8][R96.64] ;  /* 0x0000000860667981 */ /* 0x000ea8000c1e1500 */
[----:B------:R-:W3:Y:S01]  /*4670*/  LDG.E.U16 R99, desc[UR8][R96.64+0x2] ;  /* 0x0000020860637981 */ /* 0x000ee2000c1e1500 */
[----:B0-----:R-:W-:-:S04]  /*4680*/  FMUL.FTZ R44, R44, UR11 ;  /* 0x0000000b2c2c7c20 */ /* 0x001fc80008410000 */
[----:B------:R-:W-:-:S04]  /*4690*/  FMUL.FTZ R46, R44, R44 ;  /* 0x0000002c2c2e7220 */ /* 0x000fc80000410000 */
[----:B------:R-:W-:-:S05]  /*46a0*/  FFMA.FTZ R45, R45, UR11, -R46 ;  /* 0x0000000b2d2d7c23 */ /* 0x000fca000801082e */
[----:B------:R-:W-:-:S13]  /*46b0*/  FSETP.GTU.FTZ.AND P5, PT, R45, RZ, PT ;  /* 0x000000ff2d00720b */ /* 0x000fda0003fbc000 */
[----:B------:R-:W0:Y:S02]  /*46c0*/  @P5 LDC R46, c[0x0][0x238] ;  /* 0x00008e00ff2e5b82 */ /* 0x000e240000000800 */
[----:B0-----:R-:W-:Y:S01]  /*46d0*/  @P5 FADD.FTZ R46, R45, R46 ;  /* 0x0000002e2d2e5221 */ /* 0x001fe20000010000 */
[----:B------:R-:W-:-:S06]  /*46e0*/  MOV R45, 0x3f800000 ;  /* 0x3f800000002d7802 */ /* 0x000fcc0000000f00 */
[----:B------:R0:W1:Y:S02]  /*46f0*/  @P5 MUFU.RSQ R45, R46 ;  /* 0x0000002e002d5308 */ /* 0x0000640000001400 */
[----:B0-----:R-:W0:Y:S02]  /*4700*/  LDC.64 R46, c[0x0][0x228] ;  /* 0x00008a00ff2e7b82 */ /* 0x001e240000000a00 */
[----:B0-----:R-:W-:-:S05]  /*4710*/  IMAD.WIDE R46, R15, 0x2, R46 ;  /* 0x000000020f2e7825 */ /* 0x001fca00078e022e */
[----:B------:R-:W4:Y:S04]  /*4720*/  LDG.E.U16 R15, desc[UR8][R46.64] ;  /* 0x000000082e0f7981 */ /* 0x000f28000c1e1500 */
[----:B------:R-:W5:Y:S01]  /*4730*/  LDG.E.U16 R98, desc[UR8][R46.64+0x2] ;  /* 0x000002082e627981 */ /* 0x000f62000c1e1500 */
[----:B------:R-:W-:Y:S01]  /*4740*/  ISETP.NE.AND P6, PT, RZ, UR10, PT ;  /* 0x0000000aff007c0c */ /* 0x000fe2000bfc5270 */
[C---:B------:R-:W-:Y:S01]  /*4750*/  FADD.FTZ R40, -R44.reuse, R40 ;  /* 0x000000282c287221 */ /* 0x040fe20000010100 */
[----:B------:R-:W-:-:S03]  /*4760*/  FADD.FTZ R41, -R44, R41 ;  /* 0x000000292c297221 */ /* 0x000fc60000010100 */
[-C--:B-1----:R-:W-:Y:S01]  /*4770*/  FMUL.FTZ R40, R40, R45.reuse ;  /* 0x0000002d28287220 */ /* 0x082fe20000410000 */
[----:B------:R-:W-:Y:S01]  /*4780*/  FMUL.FTZ R41, R41, R45 ;  /* 0x0000002d29297220 */ /* 0x000fe20000410000 */
[----:B--2---:R-:W-:Y:S02]  /*4790*/  SHF.L.U32 R102, R102, 0x10, RZ ;  /* 0x0000001066667819 */ /* 0x004fe400000006ff */
[----:B---3--:R-:W-:Y:S02]  /*47a0*/  SHF.L.U32 R99, R99, 0x10, RZ ;  /* 0x0000001063637819 */ /* 0x008fe400000006ff */
[----:B----4-:R-:W-:Y:S02]  /*47b0*/  SHF.L.U32 R15, R15, 0x10, RZ ;  /* 0x000000100f0f7819 */ /* 0x010fe400000006ff */
[----:B-----5:R-:W-:-:S03]  /*47c0*/  SHF.L.U32 R98, R98, 0x10, RZ ;  /* 0x0000001062627819 */ /* 0x020fc600000006ff */
[----:B------:R-:W-:Y:S02]  /*47d0*/  FFMA.FTZ R40, R15, R40, R102 ;  /* 0x000000280f287223 */ /* 0x000fe40000010066 */
        /* <DEDUP_REMOVED lines=12> */
.L_x_4815:
        /* <DEDUP_REMOVED lines=15> */
.L_x_4817:
[----:B------:R-:W-:Y:S05]  /*4990*/  BSYNC B0 ;  /* 0x0000000000007941 */ /* 0x000fea0003800000 */
.L_x_4816:
        /* <DEDUP_REMOVED lines=17> */
.L_x_4818:
        /* <DEDUP_REMOVED lines=15> */
.L_x_4820:
[----:B------:R-:W-:Y:S05]  /*4ba0*/  BSYNC B0 ;  /* 0x0000000000007941 */ /* 0x000fea0003800000 */
.L_x_4819:
        /* <DEDUP_REMOVED lines=17> */
.L_x_4821:
        /* <DEDUP_REMOVED lines=15> */
.L_x_4823:
[----:B------:R-:W-:Y:S05]  /*4db0*/  BSYNC B0 ;  /* 0x0000000000007941 */ /* 0x000fea0003800000 */
.L_x_4822:
[C---:B0-----:R-:W-:Y:S01]  /*4dc0*/  FADD.FTZ R40, -R44.reuse, R50 ;  /* 0x000000322c287221 */ /* 0x041fe20000010100 */
[C---:B------:R-:W-:Y:S01]  /*4dd0*/  FADD.FTZ R42, -R44.reuse, R51 ;  /* 0x000000332c2a7221 */ /* 0x040fe20000010100 */
[C---:B------:R-:W-:Y:S01]  /*4de0*/  FADD.FTZ R52, -R44.reuse, R52 ;  /* 0x000000342c347221 */ /* 0x040fe20000010100 */
[----:B------:R-:W-:Y:S01]  /*4df0*/  FADD.FTZ R53, -R44, R53 ;  /* 0x000000352c357221 */ /* 0x000fe20000010100 */
        /* <DEDUP_REMOVED lines=15> */
.L_x_4824:
        /* <DEDUP_REMOVED lines=15> */
.L_x_4826:
[----:B------:R-:W-:Y:S05]  /*4fe0*/  BSYNC B0 ;  /* 0x0000000000007941 */ /* 0x000fea0003800000 */
.L_x_4825:
[-C--:B------:R-:W-:Y:S01]  /*4ff0*/  FMUL.FTZ R52, R52, R45.reuse ;  /* 0x0000002d34347220 */ /* 0x080fe20000410000 */
[----:B------:R-:W-:Y:S01]  /*5000*/  FMUL.FTZ R53, R53, R45 ;  /* 0x0000002d35357220 */ /* 0x000fe20000410000 */
        /* <DEDUP_REMOVED lines=15> */
.L_x_4827:
        /* <DEDUP_REMOVED lines=15> */
.L_x_4829:
[----:B------:R-:W-:Y:S05]  /*51f0*/  BSYNC B0 ;  /* 0x0000000000007941 */ /* 0x000fea0003800000 */
.L_x_4828:
[C---:B------:R-:W-:Y:S01]  /*5200*/  FADD.FTZ R56, -R44.reuse, R56 ;  /* 0x000000382c387221 */ /* 0x040fe20000010100 */
[----:B------:R-:W-:Y:S01]  /*5210*/  FADD.FTZ R48, -R44, R57 ;  /* 0x000000392c307221 */ /* 0x000fe20000010100 */
[-C--:B------:R-:W-:Y:S01]  /*5220*/  FMUL.FTZ R54, R54, R45.reuse ;  /* 0x0000002d36367220 */ /* 0x080fe20000410000 */
[-C--:B------:R-:W-:Y:S01]  /*5230*/  FMUL.FTZ R55, R55, R45.reuse ;  /* 0x0000002d37377220 */ /* 0x080fe20000410000 */
[-C--:B------:R-:W-:Y:S01]  /*5240*/  FMUL.FTZ R49, R56, R45.reuse ;  /* 0x0000002d38317220 */ /* 0x080fe20000410000 */
[----:B------:R-:W-:Y:S01]  /*5250*/  FMUL.FTZ R48, R48, R45 ;  /* 0x0000002d30307220 */ /* 0x000fe20000410000 */
        /* <DEDUP_REMOVED lines=13> */
.L_x_4830:
        /* <DEDUP_REMOVED lines=15> */
.L_x_4832:
[----:B------:R-:W-:Y:S05]  /*5420*/  BSYNC B0 ;  /* 0x0000000000007941 */ /* 0x000fea0003800000 */
.L_x_4831:
        /* <DEDUP_REMOVED lines=15> */
.L_x_4833:
        /* <DEDUP_REMOVED lines=15> */
.L_x_4835:
[----:B------:R-:W-:Y:S05]  /*5610*/  BSYNC B0 ;  /* 0x0000000000007941 */ /* 0x000fea0003800000 */
.L_x_4834:
        /* <DEDUP_REMOVED lines=19> */
.L_x_4836:
        /* <DEDUP_REMOVED lines=15> */
.L_x_4838:
[----:B------:R-:W-:Y:S05]  /*5840*/  BSYNC B0 ;  /* 0x0000000000007941 */ /* 0x000fea0003800000 */
.L_x_4837:
        /* <DEDUP_REMOVED lines=15> */
.L_x_4839:
        /* <DEDUP_REMOVED lines=15> */
.L_x_4841:
[----:B------:R-:W-:Y:S05]  /*5a30*/  BSYNC B0 ;  /* 0x0000000000007941 */ /* 0x000fea0003800000 */
.L_x_4840:
        /* <DEDUP_REMOVED lines=19> */
.L_x_4842:
        /* <DEDUP_REMOVED lines=14> */
.L_x_4844:
[----:B------:R-:W-:Y:S05]  /*5c50*/  BSYNC B0 ;  /* 0x0000000000007941 */ /* 0x000fea0003800000 */
.L_x_4843:
        /* <DEDUP_REMOVED lines=15> */
.L_x_4845:
        /* <DEDUP_REMOVED lines=14> */
.L_x_4847:
[----:B------:R-:W-:Y:S05]  /*5e30*/  BSYNC B0 ;  /* 0x0000000000007941 */ /* 0x000fea0003800000 */
.L_x_4846:
        /* <DEDUP_REMOVED lines=19> */
.L_x_4848:
        /* <DEDUP_REMOVED lines=14> */
.L_x_4850:
[----:B------:R-:W-:Y:S05]  /*6050*/  BSYNC B0 ;  /* 0x0000000000007941 */ /* 0x000fea0003800000 */
.L_x_4849:
        /* <DEDUP_REMOVED lines=15> */
.L_x_4851:
        /* <DEDUP_REMOVED lines=14> */
.L_x_4853:
[----:B------:R-:W-:Y:S05]  /*6230*/  BSYNC B0 ;  /* 0x0000000000007941 */ /* 0x000fea0003800000 */
.L_x_4852:
[C---:B0-----:R-:W-:Y:S01]  /*6240*/  FADD.FTZ R40, -R44.reuse, R73 ;  /* 0x000000492c287221 */ /* 0x041fe20000010100 */
        /* <DEDUP_REMOVED lines=18> */
.L_x_4854:
        /* <DEDUP_REMOVED lines=14> */
.L_x_4856:
[----:B------:R-:W-:Y:S05]  /*6450*/  BSYNC B0 ;  /* 0x0000000000007941 */ /* 0x000fea0003800000 */
.L_x_4855:
        /* <DEDUP_REMOVED lines=15> */
.L_x_4857:
        /* <DEDUP_REMOVED lines=14> */
.L_x_4859:
[----:B------:R-:W-:Y:S05]  /*6630*/  BSYNC B0 ;  /* 0x0000000000007941 */ /* 0x000fea0003800000 */
.L_x_4858:
        /* <DEDUP_REMOVED lines=19> */
.L_x_4860:
        /* <DEDUP_REMOVED lines=14> */
.L_x_4862:
[----:B------:R-:W-:Y:S05]  /*6850*/  BSYNC B0 ;  /* 0x0000000000007941 */ /* 0x000fea0003800000 */
.L_x_4861:
        /* <DEDUP_REMOVED lines=15> */
.L_x_4863:
        /* <DEDUP_REMOVED lines=14> */
.L_x_4865:
[----:B------:R-:W-:Y:S05]  /*6a30*/  BSYNC B0 ;  /* 0x0000000000007941 */ /* 0x000fea0003800000 */
.L_x_4864:
        /* <DEDUP_REMOVED lines=19> */
.L_x_4866:
        /* <DEDUP_REMOVED lines=14> */
.L_x_4868:
[----:B------:R-:W-:Y:S05]  /*6c50*/  BSYNC B0 ;  /* 0x0000000000007941 */ /* 0x000fea0003800000 */
.L_x_4867:
        /* <DEDUP_REMOVED lines=15> */
.L_x_4869:
        /* <DEDUP_REMOVED lines=13> */
.L_x_4871:
[----:B------:R-:W-:Y:S05]  /*6e20*/  BSYNC B0 ;  /* 0x0000000000007941 */ /* 0x000fea0003800000 */
.L_x_4870:
        /* <DEDUP_REMOVED lines=19> */
.L_x_4872:
        /* <DEDUP_REMOVED lines=13> */
.L_x_4874:
[----:B------:R-:W-:Y:S05]  /*7030*/  BSYNC B0 ;  /* 0x0000000000007941 */ /* 0x000fea0003800000 */
.L_x_4873:
        /* <DEDUP_REMOVED lines=15> */
.L_x_4875:
        /* <DEDUP_REMOVED lines=13> */
.L_x_4877:
[----:B------:R-:W-:Y:S05]  /*7200*/  BSYNC B0 ;  /* 0x0000000000007941 */ /* 0x000fea0003800000 */
.L_x_4876:
        /* <DEDUP_REMOVED lines=19> */
.L_x_4878:
        /* <DEDUP_REMOVED lines=15> */
.L_x_4880:
[----:B------:R-:W-:Y:S05]  /*7430*/  BSYNC B0 ;  /* 0x0000000000007941 */ /* 0x000fea0003800000 */
.L_x_4879:
        /* <DEDUP_REMOVED lines=15> */
.L_x_4881:
        /* <DEDUP_REMOVED lines=15> */
.L_x_4883:
[----:B------:R-:W-:Y:S05]  /*7620*/  BSYNC B0 ;  /* 0x0000000000007941 */ /* 0x000fea0003800000 */
.L_x_4882:
[----:B0-----:R-:W-:Y:S01]  /*7630*/  IADD3 R47, R2, 0x170, RZ ;  /* 0x00000170022f7810 */ /* 0x001fe20007ffe0ff */
[-C--:B------:R-:W-:Y:S01]  /*7640*/  FMUL.FTZ R48, R48, R45.reuse ;  /* 0x0000002d30307220 */ /* 0x080fe20000410000 */
[----:B------:R-:W-:Y:S01]  /*7650*/  FMUL.FTZ R50, R50, R45 ;  /* 0x0000002d32327220 */ /* 0x000fe20000410000 */
[----:B------:R-:W-:Y:S01]  /*7660*/  ULDC.64 UR12, c[0x0][0x278] ;  /* 0x00009e00000c7ab9 */ /* 0x000fe20000000a00 */
[----:B------:R-:W-:Y:S01]  /*7670*/  SHF.R.S32.HI R49, RZ, 0x1f, R47 ;  /* 0x0000001fff317819 */ /* 0x000fe2000001142f */
[----:B-1----:R-:W-:Y:S01]  /*7680*/  FFMA.FTZ R22, R15, R48, R102 ;  /* 0x000000300f167223 */ /* 0x002fe20000010066 */
        /* <DEDUP_REMOVED lines=12> */
.L_x_4884:
        /* <DEDUP_REMOVED lines=20> */
.L_x_4886:
[----:B------:R-:W-:Y:S05]  /*7890*/  BSYNC B0 ;  /* 0x0000000000007941 */ /* 0x000fea0003800000 */
.L_x_4885:
        /* <DEDUP_REMOVED lines=14> */
.L_x_4887:
        /* <DEDUP_REMOVED lines=20> */
.L_x_4889:
[----:B------:R-:W-:Y:S05]  /*7ac0*/  BSYNC B0 ;  /* 0x0000000000007941 */ /* 0x000fea0003800000 */
.L_x_4888:
        /* <DEDUP_REMOVED lines=14> */
.L_x_4890:
        /* <DEDUP_REMOVED lines=20> */
.L_x_4892:
[----:B------:R-:W-:Y:S05]  /*7cf0*/  BSYNC B0 ;  /* 0x0000000000007941 */ /* 0x000fea0003800000 */
.L_x_4891:
        /* <DEDUP_REMOVED lines=14> */
.L_x_4893:
        /* <DEDUP_REMOVED lines=20> */
.L_x_4895:
[----:B------:R-:W-:Y:S05]  /*7f20*/  BSYNC B0 ;  /* 0x0000000000007941 */ /* 0x000fea0003800000 */
.L_x_4894:
        /* <DEDUP_REMOVED lines=14> */
.L_x_4896:
        /* <DEDUP_REMOVED lines=20> */
.L_x_4898:
[----:B------:R-:W-:Y:S05]  /*8150*/  BSYNC B0 ;  /* 0x0000000000007941 */ /* 0x000fea0003800000 */
.L_x_4897:
        /* <DEDUP_REMOVED lines=14> */
.L_x_4899:
        /* <DEDUP_REMOVED lines=20> */
.L_x_4901:
[----:B------:R-:W-:Y:S05]  /*8380*/  BSYNC B0 ;  /* 0x0000000000007941 */ /* 0x000fea0003800000 */
.L_x_4900:
        /* <DEDUP_REMOVED lines=14> */
.L_x_4902:
        /* <DEDUP_REMOVED lines=20> */
.L_x_4904:
[----:B------:R-:W-:Y:S05]  /*85b0*/  BSYNC B0 ;  /* 0x0000000000007941 */ /* 0x000fea0003800000 */
.L_x_4903:
        /* <DEDUP_REMOVED lines=14> */
.L_x_4905:
[----:B------:R-:W-:Y:S01]  /*86a0*/  ISETP.GE.U32.AND P5, PT, R29, UR12, PT ;  /* 0x0000000c1d007c0c */ /* 0x000fe2000bfa6070 */
[C---:B------:R-:W-:Y:S01]  /*86b0*/  FADD.FTZ R38, -R44.reuse, R38 ;  /* 0x000000262c267221 */ /* 0x040fe20000010100 */
[----:B------:R-:W-:Y:S01]  /*86c0*/  FADD.FTZ R44, -R44, R39 ;  /* 0x000000272c2c7221 */ /* 0x000fe20000010100 */
[----:B------:R-:W-:Y:S01]  /*86d0*/  BSSY B0, `(.L_x_4906) ;  /* 0x0000012000007945 */ /* 0x000fe20003800000 */
[----:B------:R-:W-:Y:S01]  /*86e0*/  ISETP.GE.AND.EX P5, PT, R94, UR13, PT, P5 ;  /* 0x0000000d5e007c0c */ /* 0x000fe2000bfa6350 */
[-C--:B------:R-:W-:Y:S01]  /*86f0*/  FMUL.FTZ R38, R38, R45.reuse ;  /* 0x0000002d26267220 */ /* 0x080fe20000410000 */
[----:B------:R-:W-:Y:S02]  /*8700*/  FMUL.FTZ R44, R44, R45 ;  /* 0x0000002d2c2c7220 */ /* 0x000fe40000410000 */
[----:B------:R-:W-:Y:S01]  /*8710*/  ISETP.GT.U32.OR P5, PT, R0, 0x1bf, P5 ;  /* 0x000001bf0000780c */ /* 0x000fe20002fa4470 */
[----:B------:R-:W-:-:S12]  /*8720*/  FFMA.FTZ R22, R15, R38, R102 ;  /* 0x000000260f167223 */ /* 0x000fd80000010066 */
        /* <DEDUP_REMOVED lines=12> */
.L_x_4907:
[----:B------:R-:W-:Y:S05]  /*87f0*/  BSYNC B0 ;  /* 0x0000000000007941 */ /* 0x000fea0003800000 */
.L_x_4906:
[----:B------:R-:W-:Y:S01]  /*8800*/  IADD3 R27, R2, 0x1f0, RZ ;  /* 0x000001f0021b7810 */ /* 0x000fe20007ffe0ff */
        /* <DEDUP_REMOVED lines=12> */
.L_x_4908:
        /* <DEDUP_REMOVED lines=15> */
.L_x_4910:
[----:B------:R-:W-:Y:S05]  /*89c0*/  BSYNC B0 ;  /* 0x0000000000007941 */ /* 0x000fea0003800000 */
.L_x_4909:
[----:B01----:R-:W0:Y:S01]  /*89d0*/  LDC R16, c[0x0][0x10] ;  /* 0x00000400ff107b82 */ /* 0x003e220000000800 */
[----:B------:R-:W-:Y:S02]  /*89e0*/  IADD3 R12, R12, 0x1, RZ ;  /* 0x000000010c0c7810 */ /* 0x000fe40007ffe0ff */
[----:B0-----:R-:W-:-:S04]  /*89f0*/  IADD3 R11, R16, R11, RZ ;  /* 0x0000000b100b7210 */ /* 0x001fc80007ffe0ff */
[----:B------:R-:W-:-:S13]  /*8a00*/  ISETP.GE.AND P5, PT, R11, UR4, PT ;  /* 0x000000040b007c0c */ /* 0x000fda000bfa6270 */
[----:B------:R-:W-:Y:S05]  /*8a10*/  @!P5 BRA `(.L_x_4911) ;  /* 0xffffff7c00c8d947 */ /* 0x000fea000383ffff */
[----:B------:R-:W-:Y:S05]  /*8a20*/  EXIT ;  /* 0x000000000000794d */ /* 0x000fea0003800000 */
.L_x_4912:
        /* <DEDUP_REMOVED lines=13> */
.L_x_5208:


//--------------------- .text._Z35group_norm_nhwc_fwd_one_pass_kernelI11Fp32IOFp16WLi64ELi56ELi448EEv26Group_norm_nhwc_fwd_params --------------------------
	.section	.text._Z35group_norm_nhwc_fwd_one_pass_kernelI11Fp32IOFp16WLi64ELi56ELi448EEv26Group_norm_nhwc_fwd_params,"ax",@progbits
	.align	128
        .global         _Z35group_norm_nhwc_fwd_one_pass_kernelI11Fp32IOFp16WLi64ELi56ELi448EEv26Group_norm_nhwc_fwd_params
        .type           _Z35group_norm_nhwc_fwd_one_pass_kernelI11Fp32IOFp16WLi64ELi56ELi448EEv26Group_norm_nhwc_fwd_params,@function
        .size           _Z35group_norm_nhwc_fwd_one_pass_kernelI11Fp32IOFp16WLi64ELi56ELi448EEv26Group_norm_nhwc_fwd_params,(.L_x_5209 - _Z35group_norm_nhwc_fwd_one_pass_kernelI11Fp32IOFp16WLi64ELi56ELi448EEv26Group_norm_nhwc_fwd_params)
        .other          _Z35group_norm_nhwc_fwd_one_pass_kernelI11Fp32IOFp16WLi64ELi56ELi448EEv26Group_norm_nhwc_fwd_params,@"STO_CUDA_ENTRY STV_DEFAULT"
_Z35group_norm_nhwc_fwd_one_pass_kernelI11Fp32IOFp16WLi64ELi56ELi448EEv26Group_norm_nhwc_fwd_params:
.text._Z35group_norm_nhwc_fwd_one_pass_kernelI11Fp32IOFp16WLi64ELi56ELi448EEv26Group_norm_nhwc_fwd_params:
        /* <DEDUP_REMOVED lines=22> */
.L_x_4934:
        /* <DEDUP_REMOVED lines=199> */
.L_x_4914:
[----:B------:R-:W-:Y:S05]  /*0dd0*/  BSYNC B0 ;  /* 0x0000000000007941 */ /* 0x000fea0003800000 */
.L_x_4913:
        /* <DEDUP_REMOVED lines=28> */
.L_x_4917:
[----:B-1----:R-:W2:Y:S04]  /*0fa0*/  LDG.E.STRONG.GPU R10, desc[UR8][R8.64] ;  /* 0x00000008080a7981 */ /* 0x002ea8000c1ef900 */
[----:B--2---:R-:W-:Y:S01]  /*0fb0*/  CCTL.IVALL ;  /* 0x00000000ff00798f */ /* 0x004fe20002000000 */
[----:B------:R-:W-:Y:S05]  /*0fc0*/  YIELD ;  /* 0x0000000000007946 */ /* 0x000fea0003800000 */
[----:B------:R-:W-:-:S13]  /*0fd0*/  ISETP.NE.AND P1, PT, R10, R13, PT ;  /* 0x0000000d0a00720c */ /* 0x000fda0003f25270 */
[----:B------:R-:W-:Y:S05]  /*0fe0*/  @P1 BRA `(.L_x_4917) ;  /* 0xfffffffc00ec1947 */ /* 0x000fea000383ffff */
.L_x_4916:
        /* <DEDUP_REMOVED lines=11> */
.L_x_4919:
        /* <DEDUP_REMOVED lines=63> */
.L_x_4918:
        /* <DEDUP_REMOVED lines=19> */
.L_x_4921:
[----:B------:R-:W-:Y:S05]  /*15c0*/  BSYNC B0 ;  /* 0x0000000000007941 */ /* 0x000fea0003800000 */
.L_x_4920:
        /* <DEDUP_REMOVED lines=32> */
.L_x_4915:
        /* <DEDUP_REMOVED lines=64> */
[----:B------:R-:W-:Y:S01]  /*1bd0*/  ISETP.GT.U32.OR P1, PT, R2, 0x1bf, P1 ;  /* 0x000001bf0200780c */ /* 0x000fe20000f24470 */
[----:B--2---:R-:W-:Y:S02]  /*1be0*/  HADD2.F32 R17, -RZ, R17.H0_H0 ;  /* 0x20000011ff117230 */ /* 0x004fe40000004100 */
[----:B---3--:R-:W-:Y:S02]  /*1bf0*/  HADD2.F32 R8, -RZ, R20.H0_H0 ;  /* 0x20000014ff087230 */ /* 0x008fe40000004100 */
[----:B----4-:R-:W-:Y:S02]  /*1c00*/  HADD2.F32 R16, -RZ, R16.H0_H0 ;  /* 0x20000010ff107230 */ /* 0x010fe40000004100 */
[----:B-----5:R-:W-:Y:S02]  /*1c10*/  HADD2.F32 R9, -RZ, R18.H0_H0 ;  /* 0x20000012ff097230 */ /* 0x020fe40000004100 */
        /* <DEDUP_REMOVED lines=16> */
.L_x_4922:
        /* <DEDUP_REMOVED lines=13> */
.L_x_4924:
[----:B------:R-:W-:Y:S05]  /*1df0*/  BSYNC B0 ;  /* 0x0000000000007941 */ /* 0x000fea0003800000 */
.L_x_4923:
        /* <DEDUP_REMOVED lines=13> */
.L_x_4925:
        /* <DEDUP_REMOVED lines=13> */
.L_x_4927:
[----:B------:R-:W-:Y:S05]  /*1fa0*/  BSYNC B0 ;  /* 0x0000000000007941 */ /* 0x000fea0003800000 */
.L_x_4926:
        /* <DEDUP_REMOVED lines=13> */
.L_x_4928:
        /* <DEDUP_REMOVED lines=13> */
.L_x_4930:
[----:B------:R-:W-:Y:S05]  /*2150*/  BSYNC B0 ;  /* 0x0000000000007941 */ /* 0x000fea0003800000 */
.L_x_4929:
        /* <DEDUP_REMOVED lines=13> */
.L_x_4931:
        /* <DEDUP_REMOVED lines=12> */
.L_x_4933:
[----:B------:R-:W-:Y:S05]  /*22f0*/  BSYNC B0 ;  /* 0x0000000000007941 */ /* 0x000fea0003800000 */
.L_x_4932:
[----:B-1----:R-:W1:Y:S01]  /*2300*/  LDC R5, c[0x0][0x10] ;  /* 0x00000400ff057b82 */ /* 0x002e620000000800 */
[----:B------:R-:W-:Y:S02]  /*2310*/  IADD3 R0, R0, 0x1, RZ ;  /* 0x0000000100007810 */ /* 0x000fe40007ffe0ff */
[----:B-1----:R-:W-:-:S04]  /*2320*/  IADD3 R32, R5, R32, RZ ;  /* 0x0000002005207210 */ /* 0x002fc80007ffe0ff */
[----:B------:R-:W-:-:S13]  /*2330*/  ISETP.GE.AND P1, PT, R32, UR4, PT ;  /* 0x0000000420007c0c */ /* 0x000fda000bf26270 */
[----:B------:R-:W-:Y:S05]  /*2340*/  @!P1 BRA `(.L_x_4934) ;  /* 0xffffffdc00849947 */ /* 0x000fea000383ffff */
[----:B------:R-:W-:Y:S05]  /*2350*/  EXIT ;  /* 0x000000000000794d */ /* 0x000fea0003800000 */
.L_x_4935:
        /* <DEDUP_REMOVED lines=10> */
.L_x_5209:


//--------------------- .text._Z35group_norm_nhwc_fwd_one_pass_kernelI11Fp32IOFp16WLi128ELi56ELi448EEv26Group_norm_nhwc_fwd_params --------------------------
	.section	.text._Z35group_norm_nhwc_fwd_one_pass_kernelI11Fp32IOFp16WLi128ELi56ELi448EEv26Group_norm_nhwc_fwd_params,"ax",@progbits
	.align	128
        .global         _Z35group_norm_nhwc_fwd_one_pass_kernelI11Fp32IOFp16WLi128ELi56ELi448EEv26Group_norm_nhwc_fwd_params
        .type           _Z35group_norm_nhwc_fwd_one_pass_kernelI11Fp32IOFp16WLi128ELi56ELi448EEv26Group_norm_nhwc_fwd_params,@function
        .size           _Z35group_norm_nhwc_fwd_one_pass_kernelI11Fp32IOFp16WLi128ELi56ELi448EEv26Group_norm_nhwc_fwd_params,(.L_x_5210 - _Z35group_norm_nhwc_fwd_one_pass_kernelI11Fp32IOFp16WLi128ELi56ELi448EEv26Group_norm_nhwc_fwd_params)
        .other          _Z35group_norm_nhwc_fwd_one_pass_kernelI11Fp32IOFp16WLi128ELi56ELi448EEv26Group_norm_nhwc_fwd_params,@"STO_CUDA_ENTRY STV_DEFAULT"
_Z35group_norm_nhwc_fwd_one_pass_kernelI11Fp32IOFp16WLi128ELi56ELi448EEv26Group_norm_nhwc_fwd_params:
.text._Z35group_norm_nhwc_fwd_one_pass_kernelI11Fp32IOFp16WLi128ELi56ELi448EEv26Group_norm_nhwc_fwd_params:
        /* <DEDUP_REMOVED lines=52> */
.L_x_4972:
        /* <DEDUP_REMOVED lines=265> */
.L_x_4937:
[----:B------:R-:W-:Y:S05]  /*13d0*/  BSYNC B0 ;  /* 0x0000000000007941 */ /* 0x000fea0003800000 */
.L_x_4936:
        /* <DEDUP_REMOVED lines=31> */
.L_x_4940:
[----:B-1----:R-:W2:Y:S04]  /*15d0*/  LDG.E.STRONG.GPU R9, desc[UR8][R10.64] ;  /* 0x000000080a097981 */ /* 0x002ea8000c1ef900 */
[----:B--2---:R-:W-:Y:S01]  /*15e0*/  CCTL.IVALL ;  /* 0x00000000ff00798f */ /* 0x004fe20002000000 */
[----:B------:R-:W-:Y:S05]  /*15f0*/  YIELD ;  /* 0x0000000000007946 */ /* 0x000fea0003800000 */
[----:B------:R-:W-:-:S13]  /*1600*/  ISETP.NE.AND P6, PT, R9, R46, PT ;  /* 0x0000002e0900720c */ /* 0x000fda0003fc5270 */
[----:B------:R-:W-:Y:S05]  /*1610*/  @P6 BRA `(.L_x_4940) ;  /* 0xfffffffc00ec6947 */ /* 0x000fea000383ffff */
.L_x_4939:
        /* <DEDUP_REMOVED lines=19> */
.L_x_4944:
        /* <DEDUP_REMOVED lines=116> */
.L_x_4943:
        /* <DEDUP_REMOVED lines=62> */
.L_x_4945:
[----:B------:R-:W-:-:S06]  /*2270*/  UISETP.NE.OR UP0, UPT, UR6, URZ, UP0 ;  /* 0x0000003f0600728c */ /* 0x000fcc0008705670 */
[----:B------:R-:W-:-:S13]  /*2280*/  PLOP3.LUT P6, PT, PT, PT, UP0, 0x80, 0x0 ;  /* 0x000000000000781c */ /* 0x000fda0003fcf008 */
[----:B------:R-:W-:Y:S05]  /*2290*/  @!P6 BRA `(.L_x_4941) ;  /* 0x00000000007ce947 */ /* 0x000fea0003800000 */
.L_x_4942:
        /* <DEDUP_REMOVED lines=31> */
.L_x_4941:
        /* <DEDUP_REMOVED lines=14> */
.L_x_4947:
[----:B------:R-:W-:Y:S05]  /*2570*/  BSYNC B0 ;  /* 0x0000000000007941 */ /* 0x000fea0003800000 */
.L_x_4946:
        /* <DEDUP_REMOVED lines=17> */
.L_x_4938:
        /* <DEDUP_REMOVED lines=35> */
[----:B---3--:R-:W-:Y:S02]  /*28c0*/  HADD2.F32 R7, -RZ, R43.H0_H0 ;  /* 0x2000002bff077230 */ /* 0x008fe40000004100 */
[----:B--2---:R-:W-:Y:S02]  /*28d0*/  HADD2.F32 R8, -RZ, R5.H0_H0 ;  /* 0x20000005ff087230 */ /* 0x004fe40000004100 */
[----:B----4-:R-:W-:Y:S02]  /*28e0*/  HADD2.F32 R10, -RZ, R44.H0_H0 ;  /* 0x2000002cff0a7230 */ /* 0x010fe40000004100 */
[----:B-----5:R-:W-:-:S03]  /*28f0*/  HADD2.F32 R9, -RZ, R45.H0_H0 ;  /* 0x2000002dff097230 */ /* 0x020fc60000004100 */
        /* <DEDUP_REMOVED lines=13> */
.L_x_4948:
        /* <DEDUP_REMOVED lines=13> */
.L_x_4950:
[----:B------:R-:W-:Y:S05]  /*2aa0*/  BSYNC B0 ;  /* 0x0000000000007941 */ /* 0x000fea0003800000 */
.L_x_4949:
        /* <DEDUP_REMOVED lines=19> */
.L_x_4951:
        /* <DEDUP_REMOVED lines=13> */
.L_x_4953:
[----:B------:R-:W-:Y:S05]  /*2cb0*/  BSYNC B0 ;  /* 0x0000000000007941 */ /* 0x000fea0003800000 */
.L_x_4952:
        /* <DEDUP_REMOVED lines=22> */
.L_x_4954:
        /* <DEDUP_REMOVED lines=13> */
.L_x_4956:
[----:B------:R-:W-:Y:S05]  /*2ef0*/  BSYNC B0 ;  /* 0x0000000000007941 */ /* 0x000fea0003800000 */
.L_x_4955:
        /* <DEDUP_REMOVED lines=17> */
.L_x_4957:
        /* <DEDUP_REMOVED lines=13> */
.L_x_4959:
[----:B------:R-:W-:Y:S05]  /*30e0*/  BSYNC B0 ;  /* 0x0000000000007941 */ /* 0x000fea0003800000 */
.L_x_4958:
        /* <DEDUP_REMOVED lines=22> */
.L_x_4960:
        /* <DEDUP_REMOVED lines=13> */
.L_x_4962:
[----:B------:R-:W-:Y:S05]  /*3320*/  BSYNC B0 ;  /* 0x0000000000007941 */ /* 0x000fea0003800000 */
.L_x_4961:
        /* <DEDUP_REMOVED lines=22> */
.L_x_4963:
        /* <DEDUP_REMOVED lines=13> */
.L_x_4965:
[----:B------:R-:W-:Y:S05]  /*3560*/  BSYNC B0 ;  /* 0x0000000000007941 */ /* 0x000fea0003800000 */
.L_x_4964:
        /* <DEDUP_REMOVED lines=21> */
.L_x_4966:
        /* <DEDUP_REMOVED lines=13> */
.L_x_4968:
[----:B------:R-:W-:Y:S05]  /*3790*/  BSYNC B0 ;  /* 0x0000000000007941 */ /* 0x000fea0003800000 */
.L_x_4967:
        /* <DEDUP_REMOVED lines=20> */
.L_x_4969:
        /* <DEDUP_REMOVED lines=12> */
.L_x_4971:
[----:B------:R-:W-:Y:S05]  /*39a0*/  BSYNC B0 ;  /* 0x0000000000007941 */ /* 0x000fea0003800000 */
.L_x_4970:
[----:B------:R-:W-:Y:S02]  /*39b0*/  UIADD3 UR11, UR12, UR11, URZ ;  /* 0x0000000b0c0b7290 */ /* 0x000fe4000fffe03f */
[----:B------:R-:W-:Y:S02]  /*39c0*/  UIADD3 UR4, UR4, 0x1, URZ ;  /* 0x0000000104047890 */ /* 0x000fe4000fffe03f */
[----:B------:R-:W-:-:S06]  /*39d0*/  UISETP.GE.AND UP0, UPT, UR11, UR5, UPT ;  /* 0x000000050b00728c */ /* 0x000fcc000bf06270 */
[----:B------:R-:W-:-:S13]  /*39e0*/  PLOP3.LUT P5, PT, PT, PT, UP0, 0x80, 0x0 ;  /* 0x000000000000781c */ /* 0x000fda0003faf008 */
[----:B------:R-:W-:Y:S05]  /*39f0*/  @!P5 BRA `(.L_x_4972) ;  /* 0xffffffc80050d947 */ /* 0x000fea000383ffff */
[----:B------:R-:W-:Y:S05]  /*3a00*/  EXIT ;  /* 0x000000000000794d */ /* 0x000fea0003800000 */
.L_x_4973:
        /* <DEDUP_REMOVED lines=15> */
.L_x_5210:


//--------------------- .text._Z35group_norm_nhwc_fwd_one_pass_kernelI11Fp32IOFp16WLi256ELi56ELi448EEv26Group_norm_nhwc_fwd_params --------------------------
	.section	.text._Z35group_norm_nhwc_fwd_one_pass_kernelI11Fp32IOFp16WLi256ELi56ELi448EEv26Group_norm_nhwc_fwd_params,"ax",@progbits
	.align	128
        .global         _Z35group_norm_nhwc_fwd_one_pass_kernelI11Fp32IOFp16WLi256ELi56ELi448EEv26Group_norm_nhwc_fwd_params
        .type           _Z35group_norm_nhwc_fwd_one_pass_kernelI11Fp32IOFp16WLi256ELi56ELi448EEv26Group_norm_nhwc_fwd_params,@function
        .size           _Z35group_norm_nhwc_fwd_one_pass_kernelI11Fp32IOFp16WLi256ELi56ELi448EEv26Group_norm_nhwc_fwd_params,(.L_x_5211 - _Z35group_norm_nhwc_fwd_one_pass_kernelI11Fp32IOFp16WLi256ELi56ELi448EEv26Group_norm_nhwc_fwd_params)
        .other          _Z35group_norm_nhwc_fwd_one_pass_kernelI11Fp32IOFp16WLi256ELi56ELi448EEv26Group_norm_nhwc_fwd_params,@"STO_CUDA_ENTRY STV_DEFAULT"
_Z35group_norm_nhwc_fwd_one_pass_kernelI11Fp32IOFp16WLi256ELi56ELi448EEv26Group_norm_nhwc_fwd_params:
.text._Z35group_norm_nhwc_fwd_one_pass_kernelI11Fp32IOFp16WLi256ELi56ELi448EEv26Group_norm_nhwc_fwd_params:
        /* <DEDUP_REMOVED lines=52> */
.L_x_5031:
        /* <DEDUP_REMOVED lines=430> */
.L_x_4975:
[----:B------:R-:W-:Y:S05]  /*1e20*/  BSYNC B0 ;  /* 0x0000000000007941 */ /* 0x000fea0003800000 */
.L_x_4974:
        /* <DEDUP_REMOVED lines=28> */
.L_x_4978:
[----:B-1----:R-:W2:Y:S04]  /*1ff0*/  LDG.E.STRONG.GPU R6, desc[UR8][R4.64] ;  /* 0x0000000804067981 */ /* 0x002ea8000c1ef900 */
[----:B--2---:R-:W-:Y:S01]  /*2000*/  CCTL.IVALL ;  /* 0x00000000ff00798f */ /* 0x004fe20002000000 */
[----:B------:R-:W-:Y:S05]  /*2010*/  YIELD ;  /* 0x0000000000007946 */ /* 0x000fea0003800000 */
[----:B------:R-:W-:-:S13]  /*2020*/  ISETP.NE.AND P3, PT, R6, R9, PT ;  /* 0x000000090600720c */ /* 0x000fda0003f65270 */
[----:B------:R-:W-:Y:S05]  /*2030*/  @P3 BRA `(.L_x_4978) ;  /* 0xfffffffc00ec3947 */ /* 0x000fea000383ffff */
.L_x_4977:
        /* <DEDUP_REMOVED lines=11> */
.L_x_4980:
        /* <DEDUP_REMOVED lines=63> */
.L_x_4979:
        /* <DEDUP_REMOVED lines=19> */
.L_x_4982:
[----:B------:R-:W-:Y:S05]  /*2610*/  BSYNC B0 ;  /* 0x0000000000007941 */ /* 0x000fea0003800000 */
.L_x_4981:
        /* <DEDUP_REMOVED lines=32> */
.L_x_4976:
        /* <DEDUP_REMOVED lines=40> */
[----:B--2---:R-:W-:Y:S02]  /*2aa0*/  HADD2.F32 R11, -RZ, R14.H0_H0 ;  /* 0x2000000eff0b7230 */ /* 0x004fe40000004100 */
[----:B---3--:R-:W-:Y:S02]  /*2ab0*/  HADD2.F32 R14, -RZ, R16.H0_H0 ;  /* 0x20000010ff0e7230 */ /* 0x008fe40000004100 */
[----:B----4-:R-:W-:Y:S02]  /*2ac0*/  HADD2.F32 R13, -RZ, R15.H0_H0 ;  /* 0x2000000fff0d7230 */ /* 0x010fe40000004100 */
[----:B-----5:R-:W-:-:S02]  /*2ad0*/  HADD2.F32 R16, -RZ, R17.H0_H0 ;  /* 0x20000011ff107230 */ /* 0x020fc40000004100 */
[----:B------:R-:W-:Y:S01]  /*2ae0*/  FADD.FTZ R15, -R12, R38 ;  /* 0x000000260c0f7221 */ /* 0x000fe20000010100 */
        /* <DEDUP_REMOVED lines=13> */
.L_x_4983:
        /* <DEDUP_REMOVED lines=13> */
.L_x_4985:
[----:B------:R-:W-:Y:S05]  /*2c90*/  BSYNC B0 ;  /* 0x0000000000007941 */ /* 0x000fea0003800000 */
.L_x_4984:
        /* <DEDUP_REMOVED lines=21> */
.L_x_4986:
        /* <DEDUP_REMOVED lines=13> */
.L_x_4988:
[----:B------:R-:W-:Y:S05]  /*2ec0*/  BSYNC B0 ;  /* 0x0000000000007941 */ /* 0x000fea0003800000 */
.L_x_4987:
        /* <DEDUP_REMOVED lines=14> */
.L_x_4989:
        /* <DEDUP_REMOVED lines=13> */
.L_x_4991:
[----:B------:R-:W-:Y:S05]  /*3080*/  BSYNC B0 ;  /* 0x0000000000007941 */ /* 0x000fea0003800000 */
.L_x_4990:
        /* <DEDUP_REMOVED lines=19> */
.L_x_4992:
        /* <DEDUP_REMOVED lines=13> */
.L_x_4994:
[----:B------:R-:W-:Y:S05]  /*3290*/  BSYNC B0 ;  /* 0x0000000000007941 */ /* 0x000fea0003800000 */
.L_x_4993:
        /* <DEDUP_REMOVED lines=27> */
.L_x_4995:
        /* <DEDUP_REMOVED lines=13> */
.L_x_4997:
[----:B------:R-:W-:Y:S05]  /*3520*/  BSYNC B0 ;  /* 0x0000000000007941 */ /* 0x000fea0003800000 */
.L_x_4996:
        /* <DEDUP_REMOVED lines=14> */
.L_x_4998:
        /* <DEDUP_REMOVED lines=13> */
.L_x_5000:
[----:B------:R-:W-:Y:S05]  /*36e0*/  BSYNC B0 ;  /* 0x0000000000007941 */ /* 0x000fea0003800000 */
.L_x_4999:
        /* <DEDUP_REMOVED lines=19> */
.L_x_5001:
        /* <DEDUP_REMOVED lines=13> */
.L_x_5003:
[----:B------:R-:W-:Y:S05]  /*38f0*/  BSYNC B0 ;  /* 0x0000000000007941 */ /* 0x000fea0003800000 */
.L_x_5002:
        /* <DEDUP_REMOVED lines=27> */
.L_x_5004:
        /* <DEDUP_REMOVED lines=13> */
.L_x_5006:
[----:B------:R-:W-:Y:S05]  /*3b80*/  BSYNC B0 ;  /* 0x0000000000007941 */ /* 0x000fea0003800000 */
.L_x_5005:
        /* <DEDUP_REMOVED lines=14> */
.L_x_5007:
        /* <DEDUP_REMOVED lines=13> */
.L_x_5009:
[----:B------:R-:W-:Y:S05]  /*3d40*/  BSYNC B0 ;  /* 0x0000000000007941 */ /* 0x000fea0003800000 */
.L_x_5008:
        /* <DEDUP_REMOVED lines=19> */
.L_x_5010:
        /* <DEDUP_REMOVED lines=13> */
.L_x_5012:
[----:B------:R-:W-:Y:S05]  /*3f50*/  BSYNC B0 ;  /* 0x0000000000007941 */ /* 0x000fea0003800000 */
.L_x_5011:
        /* <DEDUP_REMOVED lines=27> */
.L_x_5013:
        /* <DEDUP_REMOVED lines=13> */
.L_x_5015:
[----:B------:R-:W-:Y:S05]  /*41e0*/  BSYNC B0 ;  /* 0x0000000000007941 */ /* 0x000fea0003800000 */
.L_x_5014:
        /* <DEDUP_REMOVED lines=14> */
.L_x_5016:
        /* <DEDUP_REMOVED lines=13> */
.L_x_5018:
[----:B------:R-:W-:Y:S05]  /*43a0*/  BSYNC B0 ;  /* 0x0000000000007941 */ /* 0x000fea0003800000 */
.L_x_5017:
        /* <DEDUP_REMOVED lines=19> */
.L_x_5019:
        /* <DEDUP_REMOVED lines=13> */
.L_x_5021:
[----:B------:R-:W-:Y:S05]  /*45b0*/  BSYNC B0 ;  /* 0x0000000000007941 */ /* 0x000fea0003800000 */
.L_x_5020:
        /* <DEDUP_REMOVED lines=32> */
.L_x_5022:
        /* <DEDUP_REMOVED lines=13> */
.L_x_5024:
[----:B------:R-:W-:Y:S05]  /*4890*/  BSYNC B0 ;  /* 0x0000000000007941 */ /* 0x000fea0003800000 */
.L_x_5023:
        /* <DEDUP_REMOVED lines=13> */
.L_x_5025:
        /* <DEDUP_REMOVED lines=13> */
.L_x_5027:
[----:B------:R-:W-:Y:S05]  /*4a40*/  BSYNC B0 ;  /* 0x0000000000007941 */ /* 0x000fea0003800000 */
.L_x_5026:
        /* <DEDUP_REMOVED lines=13> */
.L_x_5028:
        /* <DEDUP_REMOVED lines=12> */
.L_x_5030:
[----:B------:R-:W-:Y:S05]  /*4be0*/  BSYNC B0 ;  /* 0x0000000000007941 */ /* 0x000fea0003800000 */
.L_x_5029:
[----:B012---:R-:W0:Y:S01]  /*4bf0*/  LDC R3, c[0x0][0x10] ;  /* 0x00000400ff037b82 */ /* 0x007e220000000800 */
[----:B------:R-:W-:Y:S02]  /*4c00*/  IADD3 R78, R78, 0x1, RZ ;  /* 0x000000014e4e7810 */ /* 0x000fe40007ffe0ff */
[----:B0-----:R-:W-:-:S04]  /*4c10*/  IADD3 R58, R3, R58, RZ ;  /* 0x0000003a033a7210 */ /* 0x001fc80007ffe0ff */
[----:B------:R-:W-:-:S13]  /*4c20*/  ISETP.GE.AND P3, PT, R58, UR4, PT ;  /* 0x000000043a007c0c */ /* 0x000fda000bf66270 */
[----:B------:R-:W-:Y:S05]  /*4c30*/  @!P3 BRA `(.L_x_5031) ;  /* 0xffffffb400c0b947 */ /* 0x000fea000383ffff */
[----:B------:R-:W-:Y:S05]  /*4c40*/  EXIT ;  /* 0x000000000000794d */ /* 0x000fea0003800000 */
.L_x_5032:
        /* <DEDUP_REMOVED lines=11> */
.L_x_5211:


//--------------------- .text._Z35group_norm_nhwc_fwd_one_pass_kernelI11Fp32IOFp16WLi512ELi56ELi448EEv26Group_norm_nhwc_fwd_params --------------------------
	.section	.text._Z35group_norm_nhwc_fwd_one_pass_kernelI11Fp32IOFp16WLi512ELi56ELi448EEv26Group_norm_nhwc_fwd_params,"ax",@progbits
	.align	128
        .global         _Z35group_norm_nhwc_fwd_one_pass_kernelI11Fp32IOFp16WLi512ELi56ELi448EEv26Group_norm_nhwc_fwd_params
        .type           _Z35group_norm_nhwc_fwd_one_pass_kernelI11Fp32IOFp16WLi512ELi56ELi448EEv26Group_norm_nhwc_fwd_params,@function
        .size           _Z35group_norm_nhwc_fwd_one_pass_kernelI11Fp32IOFp16WLi512ELi56ELi448EEv26Group_norm_nhwc_fwd_params,(.L_x_5212 - _Z35group_norm_nhwc_fwd_one_pass_kernelI11Fp32IOFp16WLi512ELi56ELi448EEv26Group_norm_nhwc_fwd_params)
        .other          _Z35group_norm_nhwc_fwd_one_pass_kernelI11Fp32IOFp16WLi512ELi56ELi448EEv26Group_norm_nhwc_fwd_params,@"STO_CUDA_ENTRY STV_DEFAULT"
_Z35group_norm_nhwc_fwd_one_pass_kernelI11Fp32IOFp16WLi512ELi56ELi448EEv26Group_norm_nhwc_fwd_params:
.text._Z35group_norm_nhwc_fwd_one_pass_kernelI11Fp32IOFp16WLi512ELi56ELi448EEv26Group_norm_nhwc_fwd_params:
        /* <DEDUP_REMOVED lines=148> */
.L_x_5138:
        /* <DEDUP_REMOVED lines=796> */
.L_x_5034:
[----:B------:R-:W-:Y:S05]  /*3b00*/  BSYNC B0 ;  /* 0x0000000000007941 */ /* 0x000fea0003800000 */
.L_x_5033:
        /* <DEDUP_REMOVED lines=28> */
.L_x_5037:
[----:B0-----:R-:W2:Y:S04]  /*3cd0*/  LDG.E.STRONG.GPU R98, desc[UR8][R46.64] ;  /* 0x000000082e627981 */ /* 0x001ea8000c1ef900 */
[----:B--2---:R-:W-:Y:S01]  /*3ce0*/  CCTL.IVALL ;  /* 0x00000000ff00798f */ /* 0x004fe20002000000 */
[----:B------:R-:W-:Y:S05]  /*3cf0*/  YIELD ;  /* 0x0000000000007946 */ /* 0x000fea0003800000 */
[----:B------:R-:W-:-:S13]  /*3d00*/  ISETP.NE.AND P6, PT, R98, R45, PT ;  /* 0x0000002d6200720c */ /* 0x000fda0003fc5270 */
[----:B------:R-:W-:Y:S05]  /*3d10*/  @P6 BRA `(.L_x_5037) ;  /* 0xfffffffc00ec6947 */ /* 0x000fea000383ffff */
.L_x_5036:
        /* <DEDUP_REMOVED lines=11> */
.L_x_5039:
        /* <DEDUP_REMOVED lines=63> */
.L_x_5038:
        /* <DEDUP_REMOVED lines=18> */
.L_x_5041:
[----:B------:R-:W-:Y:S05]  /*42e0*/  BSYNC B0 ;  /* 0x0000000000007941 */ /* 0x000fea0003800000 */
.L_x_5040:
        /* <DEDUP_REMOVED lines=33> */
.L_x_5035:
        /* <DEDUP_REMOVED lines=41> */
[----:B--2---:R-:W-:Y:S02]  /*4790*/  HADD2.F32 R102, -RZ, R102.H0_H0 ;  /* 0x20000066ff667230 */ /* 0x004fe40000004100 */
[----:B---3--:R-:W-:Y:S02]  /*47a0*/  HADD2.F32 R99, -RZ, R99.H0_H0 ;  /* 0x20000063ff637230 */ /* 0x008fe40000004100 */
[----:B----4-:R-:W-:Y:S02]  /*47b0*/  HADD2.F32 R15, -RZ, R15.H0_H0 ;  /* 0x2000000fff0f7230 */ /* 0x010fe40000004100 */
[----:B-----5:R-:W-:-:S03]  /*47c0*/  HADD2.F32 R98, -RZ, R98.H0_H0 ;  /* 0x20000062ff627230 */ /* 0x020fc60000004100 */
        /* <DEDUP_REMOVED lines=13> */
.L_x_5042:
        /* <DEDUP_REMOVED lines=15> */
.L_x_5044:
[----:B------:R-:W-:Y:S05]  /*4990*/  BSYNC B0 ;  /* 0x0000000000007941 */ /* 0x000fea0003800000 */
.L_x_5043:
        /* <DEDUP_REMOVED lines=17> */
.L_x_5045:
        /* <DEDUP_REMOVED lines=15> */
.L_x_5047:
[----:B------:R-:W-:Y:S05]  /*4ba0*/  BSYNC B0 ;  /* 0x0000000000007941 */ /* 0x000fea0003800000 */
.L_x_5046:
        /* <DEDUP_REMOVED lines=17> */
.L_x_5048:
        /* <DEDUP_REMOVED lines=15> */
.L_x_5050:
[----:B------:R-:W-:Y:S05]  /*4db0*/  BSYNC B0 ;  /* 0x0000000000007941 */ /* 0x000fea0003800000 */
.L_x_5049:
        /* <DEDUP_REMOVED lines=19> */
.L_x_5051:
        /* <DEDUP_REMOVED lines=15> */
.L_x_5053:
[----:B------:R-:W-:Y:S05]  /*4fe0*/  BSYNC B0 ;  /* 0x0000000000007941 */ /* 0x000fea0003800000 */
.L_x_5052:
        /* <DEDUP_REMOVED lines=17> */
.L_x_5054:
        /* <DEDUP_REMOVED lines=15> */
.L_x_5056:
[----:B------:R-:W-:Y:S05]  /*51f0*/  BSYNC B0 ;  /* 0x0000000000007941 */ /* 0x000fea0003800000 */
.L_x_5055:
        /* <DEDUP_REMOVED lines=19> */
.L_x_5057:
        /* <DEDUP_REMOVED lines=15> */
.L_x_5059:
[----:B------:R-:W-:Y:S05]  /*5420*/  BSYNC B0 ;  /* 0x0000000000007941 */ /* 0x000fea0003800000 */
.L_x_5058:
        /* <DEDUP_REMOVED lines=15> */
.L_x_5060:
        /* <DEDUP_REMOVED lines=15> */
.L_x_5062:
[----:B------:R-:W-:Y:S05]  /*5610*/  BSYNC B0 ;  /* 0x0000000000007941 */ /* 0x000fea0003800000 */
.L_x_5061:
        /* <DEDUP_REMOVED lines=19> */
.L_x_5063:
        /* <DEDUP_REMOVED lines=15> */
.L_x_5065:
[----:B------:R-:W-:Y:S05]  /*5840*/  BSYNC B0 ;  /* 0x0000000000007941 */ /* 0x000fea0003800000 */
.L_x_5064:
        /* <DEDUP_REMOVED lines=15> */
.L_x_5066:
        /* <DEDUP_REMOVED lines=15> */
.L_x_5068:
[----:B------:R-:W-:Y:S05]  /*5a30*/  BSYNC B0 ;  /* 0x0000000000007941 */ /* 0x000fea0003800000 */
.L_x_5067:
        /* <DEDUP_REMOVED lines=19> */
.L_x_5069:
        /* <DEDUP_REMOVED lines=14> */
.L_x_5071:
[----:B------:R-:W-:Y:S05]  /*5c50*/  BSYNC B0 ;  /* 0x0000000000007941 */ /* 0x000fea0003800000 */
.L_x_5070:
        /* <DEDUP_REMOVED lines=15> */
.L_x_5072:
        /* <DEDUP_REMOVED lines=14> */
.L_x_5074:
[----:B------:R-:W-:Y:S05]  /*5e30*/  BSYNC B0 ;  /* 0x0000000000007941 */ /* 0x000fea0003800000 */
.L_x_5073:
        /* <DEDUP_REMOVED lines=19> */
.L_x_5075:
        /* <DEDUP_REMOVED lines=14> */
.L_x_5077:
[----:B------:R-:W-:Y:S05]  /*6050*/  BSYNC B0 ;  /* 0x0000000000007941 */ /* 0x000fea0003800000 */
.L_x_5076:
        /* <DEDUP_REMOVED lines=15> */
.L_x_5078:
        /* <DEDUP_REMOVED lines=14> */
.L_x_5080:
[----:B------:R-:W-:Y:S05]  /*6230*/  BSYNC B0 ;  /* 0x0000000000007941 */ /* 0x000fea0003800000 */
.L_x_5079:
        /* <DEDUP_REMOVED lines=19> */
.L_x_5081:
        /* <DEDUP_REMOVED lines=14> */
.L_x_5083:
[----:B------:R-:W-:Y:S05]  /*6450*/  BSYNC B0 ;  /* 0x0000000000007941 */ /* 0x000fea0003800000 */
.L_x_5082:
        /* <DEDUP_REMOVED lines=15> */
.L_x_5084:
        /* <DEDUP_REMOVED lines=14> */
.L_x_5086:
[----:B------:R-:W-:Y:S05]  /*6630*/  BSYNC B0 ;  /* 0x0000000000007941 */ /* 0x000fea0003800000 */
.L_x_5085:
        /* <DEDUP_REMOVED lines=19> */
.L_x_5087:
        /* <DEDUP_REMOVED lines=14> */
.L_x_5089:
[----:B------:R-:W-:Y:S05]  /*6850*/  BSYNC B0 ;  /* 0x0000000000007941 */ /* 0x000fea0003800000 */
.L_x_5088:
        /* <DEDUP_REMOVED lines=15> */
.L_x_5090:
        /* <DEDUP_REMOVED lines=14> */
.L_x_5092:
[----:B------:R-:W-:Y:S05]  /*6a30*/  BSYNC B0 ;  /* 0x0000000000007941 */ /* 0x000fea0003800000 */
.L_x_5091:
        /* <DEDUP_REMOVED lines=19> */
.L_x_5093:
        /* <DEDUP_REMOVED lines=14> */
.L_x_5095:
[----:B------:R-:W-:Y:S05]  /*6c50*/  BSYNC B0 ;  /* 0x0000000000007941 */ /* 0x000fea0003800000 */
.L_x_5094:
        /* <DEDUP_REMOVED lines=15> */
.L_x_5096:
        /* <DEDUP_REMOVED lines=13> */
.L_x_5098:
[----:B------:R-:W-:Y:S05]  /*6e20*/  BSYNC B0 ;  /* 0x0000000000007941 */ /* 0x000fea0003800000 */
.L_x_5097:
        /* <DEDUP_REMOVED lines=19> */
.L_x_5099:
        /* <DEDUP_REMOVED lines=13> */
.L_x_5101:
[----:B------:R-:W-:Y:S05]  /*7030*/  BSYNC B0 ;  /* 0x0000000000007941 */ /* 0x000fea0003800000 */
.L_x_5100:
        /* <DEDUP_REMOVED lines=15> */
.L_x_5102:
        /* <DEDUP_REMOVED lines=13> */
.L_x_5104:
[----:B------:R-:W-:Y:S05]  /*7200*/  BSYNC B0 ;  /* 0x0000000000007941 */ /* 0x000fea0003800000 */
.L_x_5103:
        /* <DEDUP_REMOVED lines=19> */
.L_x_5105:
        /* <DEDUP_REMOVED lines=15> */
.L_x_5107:
[----:B------:R-:W-:Y:S05]  /*7430*/  BSYNC B0 ;  /* 0x0000000000007941 */ /* 0x000fea0003800000 */
.L_x_5106:
        /* <DEDUP_REMOVED lines=15> */
.L_x_5108:
        /* <DEDUP_REMOVED lines=15> */
.L_x_5110:
[----:B------:R-:W-:Y:S05]  /*7620*/  BSYNC B0 ;  /* 0x0000000000007941 */ /* 0x000fea0003800000 */
.L_x_5109:
        /* <DEDUP_REMOVED lines=18> */
.L_x_5111:
        /* <DEDUP_REMOVED lines=20> */
.L_x_5113:
[----:B------:R-:W-:Y:S05]  /*7890*/  BSYNC B0 ;  /* 0x0000000000007941 */ /* 0x000fea0003800000 */
.L_x_5112:
        /* <DEDUP_REMOVED lines=14> */
.L_x_5114:
        /* <DEDUP_REMOVED lines=20> */
.L_x_5116:
[----:B------:R-:W-:Y:S05]  /*7ac0*/  BSYNC B0 ;  /* 0x0000000000007941 */ /* 0x000fea0003800000 */
.L_x_5115:
        /* <DEDUP_REMOVED lines=14> */
.L_x_5117:
        /* <DEDUP_REMOVED lines=20> */
.L_x_5119:
[----:B------:R-:W-:Y:S05]  /*7cf0*/  BSYNC B0 ;  /* 0x0000000000007941 */ /* 0x000fea0003800000 */
.L_x_5118:
        /* <DEDUP_REMOVED lines=14> */
.L_x_5120:
        /* <DEDUP_REMOVED lines=20> */
.L_x_5122:
[----:B------:R-:W-:Y:S05]  /*7f20*/  BSYNC B0 ;  /* 0x0000000000007941 */ /* 0x000fea0003800000 */
.L_x_5121:
        /* <DEDUP_REMOVED lines=14> */
.L_x_5123:
        /* <DEDUP_REMOVED lines=20> */
.L_x_5125:
[----:B------:R-:W-:Y:S05]  /*8150*/  BSYNC B0 ;  /* 0x0000000000007941 */ /* 0x000fea0003800000 */
.L_x_5124:
        /* <DEDUP_REMOVED lines=14> */
.L_x_5126:
        /* <DEDUP_REMOVED lines=20> */
.L_x_5128:
[----:B------:R-:W-:Y:S05]  /*8380*/  BSYNC B0 ;  /* 0x0000000000007941 */ /* 0x000fea0003800000 */
.L_x_5127:
        /* <DEDUP_REMOVED lines=14> */
.L_x_5129:
        /* <DEDUP_REMOVED lines=20> */
.L_x_5131:
[----:B------:R-:W-:Y:S05]  /*85b0*/  BSYNC B0 ;  /* 0x0000000000007941 */ /* 0x000fea0003800000 */
.L_x_5130:
        /* <DEDUP_REMOVED lines=14> */
.L_x_5132:
        /* <DEDUP_REMOVED lines=21> */
.L_x_5134:
[----:B------:R-:W-:Y:S05]  /*87f0*/  BSYNC B0 ;  /* 0x0000000000007941 */ /* 0x000fea0003800000 */
.L_x_5133:
        /* <DEDUP_REMOVED lines=13> */
.L_x_5135:
        /* <DEDUP_REMOVED lines=15> */
.L_x_5137:
[----:B------:R-:W-:Y:S05]  /*89c0*/  BSYNC B0 ;  /* 0x0000000000007941 */ /* 0x000fea0003800000 */
.L_x_5136:
[----:B01----:R-:W0:Y:S01]  /*89d0*/  LDC R16, c[0x0][0x10] ;  /* 0x00000400ff107b82 */ /* 0x003e220000000800 */
[----:B------:R-:W-:Y:S02]  /*89e0*/  IADD3 R12, R12, 0x1, RZ ;  /* 0x000000010c0c7810 */ /* 0x000fe40007ffe0ff */
[----:B0-----:R-:W-:-:S04]  /*89f0*/  IADD3 R11, R16, R11, RZ ;  /* 0x0000000b100b7210 */ /* 0x001fc80007ffe0ff */
[----:B------:R-:W-:-:S13]  /*8a00*/  ISETP.GE.AND P5, PT, R11, UR4, PT ;  /* 0x000000040b007c0c */ /* 0x000fda000bfa6270 */
[----:B------:R-:W-:Y:S05]  /*8a10*/  @!P5 BRA `(.L_x_5138) ;  /* 0xffffff7c00c8d947 */ /* 0x000fea000383ffff */
[----:B------:R-:W-:Y:S05]  /*8a20*/  EXIT ;  /* 0x000000000000794d */ /* 0x000fea0003800000 */
.L_x_5139:
        /* <DEDUP_REMOVED lines=13> */
.L_x_5212:


//--------------------- .nv.shared.reserved.0     --------------------------
	.section	.nv.shared.reserved.0,"aw",@nobits
	.weak		__nv_reservedSMEM_offset_0_alias
	.size		__nv_reservedSMEM_offset_0_alias, 0, 0
	.other		__nv_reservedSMEM_offset_0_alias,@"STO_CUDA_RESERVED_SHARED STV_DEFAULT"
__nv_reservedSMEM_offset_0_alias:
	.zero		0


//--------------------- .nv.global                --------------------------
	.section	.nv.global,"aw",@nobits
.nv.global:
	.type		_ZN61_INTERNAL_11d9d268_30_group_norm_nhwc_one_pass_56_cu_66b800b86thrust23THRUST_300001_SM_900_NS12placeholders2_5E,@object
	.size		_ZN61_INTERNAL_11d9d268_30_group_norm_nhwc_one_pass_56_cu_66b800b86thrust23THRUST_300001_SM_900_NS12placeholders2_5E,(_ZN61_INTERNAL_11d9d268_30_group_norm_nhwc_one_pass_56_cu_66b800b84cuda3std3__45__cpo6cbeginE - _ZN61_INTERNAL_11d9d268_30_group_norm_nhwc_one_pass_56_cu_66b800b86thrust23THRUST_300001_SM_900_NS12placeholders2_5E)
_ZN61_INTERNAL_11d9d268_30_group_norm_nhwc_one_pass_56_cu_66b800b86thrust23THRUST_300001_SM_900_NS12placeholders2_5E:
	.zero		1
	.type		_ZN61_INTERNAL_11d9d268_30_group_norm_nhwc_one_pass_56_cu_66b800b84cuda3std3__45__cpo6cbeginE,@object
	.size		_ZN61_INTERNAL_11d9d268_30_group_norm_nhwc_one_pass_56_cu_66b800b84cuda3std3__45__cpo6cbeginE,(_ZN61_INTERNAL_11d9d268_30_group_norm_nhwc_one_pass_56_cu_66b800b84cuda3std6ranges3__45__cpo6cbeginE - _ZN61_INTERNAL_11d9d268_30_group_norm_nhwc_one_pass_56_cu_66b800b84cuda3std3__45__cpo6cbeginE)
_ZN61_INTERNAL_11d9d268_30_group_norm_nhwc_one_pass_56_cu_66b800b84cuda3std3__45__cpo6cbeginE:
	.zero		1
	.type		_ZN61_INTERNAL_11d9d268_30_group_norm_nhwc_one_pass_56_cu_66b800b84cuda3std6ranges3__45__cpo6cbeginE,@object
	.size		_ZN61_INTERNAL_11d9d268_30_group_norm_nhwc_one_pass_56_cu_66b800b84cuda3std6ranges3__45__cpo6cbeginE,(_ZN61_INTERNAL_11d9d268_30_group_norm_nhwc_one_pass_56_cu_66b800b84cuda3std3__48in_placeE - _ZN61_INTERNAL_11d9d268_30_group_norm_nhwc_one_pass_56_cu_66b800b84cuda3std6ranges3__45__cpo6cbeginE)
_ZN61_INTERNAL_11d9d268_30_group_norm_nhwc_one_pass_56_cu_66b800b84cuda3std6ranges3__45__cpo6cbeginE:
	.zero		1
	.type		_ZN61_INTERNAL_11d9d268_30_group_norm_nhwc_one_pass_56_cu_66b800b84cuda3std3__48in_placeE,@object
	.size		_ZN61_INTERNAL_11d9d268_30_group_norm_nhwc_one_pass_56_cu_66b800b84cuda3std3__48in_placeE,(_ZN61_INTERNAL_11d9d268_30_group_norm_nhwc_one_pass_56_cu_66b800b84cuda3std6ranges3__45__cpo4sizeE - _ZN61_INTERNAL_11d9d268_30_group_norm_nhwc_one_pass_56_cu_66b800b84cuda3std3__48in_placeE)
_ZN61_INTERNAL_11d9d268_30_group_norm_nhwc_one_pass_56_cu_66b800b84cuda3std3__48in_placeE:
	.zero		1
	.type		_ZN61_INTERNAL_11d9d268_30_group_norm_nhwc_one_pass_56_cu_66b800b84cuda3std6ranges3__45__cpo4sizeE,@object
	.size		_ZN61_INTERNAL_11d9d268_30_group_norm_nhwc_one_pass_56_cu_66b800b84cuda3std6ranges3__45__cpo4sizeE,(_ZN61_INTERNAL_11d9d268_30_group_norm_nhwc_one_pass_56_cu_66b800b86thrust23THRUST_300001_SM_900_NS12placeholders2_9E - _ZN61_INTERNAL_11d9d268_30_group_norm_nhwc_one_pass_56_cu_66b800b84cuda3std6ranges3__45__cpo4sizeE)
_ZN61_INTERNAL_11d9d268_30_group_norm_nhwc_one_pass_56_cu_66b800b84cuda3std6ranges3__45__cpo4sizeE:
	.zero		1
	.type		_ZN61_INTERNAL_11d9d268_30_group_norm_nhwc_one_pass_56_cu_66b800b86thrust23THRUST_300001_SM_900_NS12placeholders2_9E,@object
	.size		_ZN61_INTERNAL_11d9d268_30_group_norm_nhwc_one_pass_56_cu_66b800b86thrust23THRUST_300001_SM_900_NS12placeholders2_9E,(_ZN61_INTERNAL_11d9d268_30_group_norm_nhwc_one_pass_56_cu_66b800b84cuda3std3__45__cpo7crbeginE - _ZN61_INTERNAL_11d9d268_30_group_norm_nhwc_one_pass_56_cu_66b800b86thrust23THRUST_300001_SM_900_NS12placeholders2_9E)
_ZN61_INTERNAL_11d9d268_30_group_norm_nhwc_one_pass_56_cu_66b800b86thrust23THRUST_300001_SM_900_NS12placeholders2_9E:
	.zero		1
	.type		_ZN61_INTERNAL_11d9d268_30_group_norm_nhwc_one_pass_56_cu_66b800b84cuda3std3__45__cpo7crbeginE,@object
	.size		_ZN61_INTERNAL_11d9d268_30_group_norm_nhwc_one_pass_56_cu_66b800b84cuda3std3__45__cpo7crbeginE,(_ZN61_INTERNAL_11d9d268_30_group_norm_nhwc_one_pass_56_cu_66b800b84cuda3std6ranges3__45__cpo4nextE - _ZN61_INTERNAL_11d9d268_30_group_norm_nhwc_one_pass_56_cu_66b800b84cuda3std3__45__cpo7crbeginE)
_ZN61_INTERNAL_11d9d268_30_group_norm_nhwc_one_pass_56_cu_66b800b84cuda3std3__45__cpo7crbeginE:
	.zero		1
	.type		_ZN61_INTERNAL_11d9d268_30_group_norm_nhwc_one_pass_56_cu_66b800b84cuda3std6ranges3__45__cpo4nextE,@object
	.size		_ZN61_INTERNAL_11d9d268_30_group_norm_nhwc_one_pass_56_cu_66b800b84cuda3std6ranges3__45__cpo4nextE,(_ZN61_INTERNAL_11d9d268_30_group_norm_nhwc_one_pass_56_cu_66b800b84cuda3std6ranges3__45__cpo4swapE - _ZN61_INTERNAL_11d9d268_30_group_norm_nhwc_one_pass_56_cu_66b800b84cuda3std6ranges3__45__cpo4nextE)
_ZN61_INTERNAL_11d9d268_30_group_norm_nhwc_one_pass_56_cu_66b800b84cuda3std6ranges3__45__cpo4nextE:
	.zero		1
	.type		_ZN61_INTERNAL_11d9d268_30_group_norm_nhwc_one_pass_56_cu_66b800b84cuda3std6ranges3__45__cpo4swapE,@object
	.size		_ZN61_INTERNAL_11d9d268_30_group_norm_nhwc_one_pass_56_cu_66b800b84cuda3std6ranges3__45__cpo4swapE,(_ZN61_INTERNAL_11d9d268_30_group_norm_nhwc_one_pass_56_cu_66b800b86thrust23THRUST_300001_SM_900_NS12placeholders2_1E - _ZN61_INTERNAL_11d9d268_30_group_norm_nhwc_one_pass_56_cu_66b800b84cuda3std6ranges3__45__cpo4swapE)
_ZN61_INTERNAL_11d9d268_30_group_norm_nhwc_one_pass_56_cu_66b800b84cuda3std6ranges3__45__cpo4swapE:
	.zero		1
	.type		_ZN61_INTERNAL_11d9d268_30_group_norm_nhwc_one_pass_56_cu_66b800b86thrust23THRUST_300001_SM_900_NS12placeholders2_1E,@object
	.size		_ZN61_INTERNAL_11d9d268_30_group_norm_nhwc_one_pass_56_cu_66b800b86thrust23THRUST_300001_SM_900_NS12placeholders2_1E,(_ZN61_INTERNAL_11d9d268_30_group_norm_nhwc_one_pass_56_cu_66b800b86thrust23THRUST_300001_SM_900_NS12placeholders2_3E - _ZN61_INTERNAL_11d9d268_30_group_norm_nhwc_one_pass_56_cu_66b800b86thrust23THRUST_300001_SM_900_NS12placeholders2_1E)
_ZN61_INTERNAL_11d9d268_30_group_norm_nhwc_one_pass_56_cu_66b800b86thrust23THRUST_300001_SM_900_NS12placeholders2_1E:
	.zero		1
	.type		_ZN61_INTERNAL_11d9d268_30_group_norm_nhwc_one_pass_56_cu_66b800b86thrust23THRUST_300001_SM_900_NS12placeholders2_3E,@object
	.size		_ZN61_INTERNAL_11d9d268_30_group_norm_nhwc_one_pass_56_cu_66b800b86thrust23THRUST_300001_SM_900_NS12placeholders2_3E,(_ZN61_INTERNAL_11d9d268_30_group_norm_nhwc_one_pass_56_cu_66b800b84cuda3std3__45__cpo5beginE - _ZN61_INTERNAL_11d9d268_30_group_norm_nhwc_one_pass_56_cu_66b800b86thrust23THRUST_300001_SM_900_NS12placeholders2_3E)
_ZN61_INTERNAL_11d9d268_30_group_norm_nhwc_one_pass_56_cu_66b800b86thrust23THRUST_300001_SM_900_NS12placeholders2_3E:
	.zero		1
	.type		_ZN61_INTERNAL_11d9d268_30_group_norm_nhwc_one_pass_56_cu_66b800b84cuda3std3__45__cpo5beginE,@object
	.size		_ZN61_INTERNAL_11d9d268_30_group_norm_nhwc_one_pass_56_cu_66b800b84cuda3std3__45__cpo5beginE,(_ZN61_INTERNAL_11d9d268_30_group_norm_nhwc_one_pass_56_cu_66b800b84cuda3std6ranges3__45__cpo5beginE - _ZN61_INTERNAL_11d9d268_30_group_norm_nhwc_one_pass_56_cu_66b800b84cuda3std3__45__cpo5beginE)
_ZN61_INTERNAL_11d9d268_30_group_norm_nhwc_one_pass_56_cu_66b800b84cuda3std3__45__cpo5beginE:
	.zero		1
	.type		_ZN61_INTERNAL_11d9d268_30_group_norm_nhwc_one_pass_56_cu_66b800b84cuda3std6ranges3__45__cpo5beginE,@object
	.size		_ZN61_INTERNAL_11d9d268_30_group_norm_nhwc_one_pass_56_cu_66b800b84cuda3std6ranges3__45__cpo5beginE,(_ZN61_INTERNAL_11d9d268_30_group_norm_nhwc_one_pass_56_cu_66b800b84cuda3std3__463_GLOBAL__N__11d9d268_30_group_norm_nhwc_one_pass_56_cu_66b800b86ignoreE - _ZN61_INTERNAL_11d9d268_30_group_norm_nhwc_one_pass_56_cu_66b800b84cuda3std6ranges3__45__cpo5beginE)
_ZN61_INTERNAL_11d9d268_30_group_norm_nhwc_one_pass_56_cu_66b800b84cuda3std6ranges3__45__cpo5beginE:
	.zero		1
	.type		_ZN61_INTERNAL_11d9d268_30_group_norm_nhwc_one_pass_56_cu_66b800b84cuda3std3__463_GLOBAL__N__11d9d268_30_group_norm_nhwc_one_pass_56_cu_66b800b86ignoreE,@object
	.size		_ZN61_INTERNAL_11d9d268_30_group_norm_nhwc_one_pass_56_cu_66b800b84cuda3std3__463_GLOBAL__N__11d9d268_30_group_norm_nhwc_one_pass_56_cu_66b800b86ignoreE,(_ZN61_INTERNAL_11d9d268_30_group_norm_nhwc_one_pass_56_cu_66b800b84cuda3std6ranges3__45__cpo4dataE - _ZN61_INTERNAL_11d9d268_30_group_norm_nhwc_one_pass_56_cu_66b800b84cuda3std3__463_GLOBAL__N__11d9d268_30_group_norm_nhwc_one_pass_56_cu_66b800b86ignoreE)
_ZN61_INTERNAL_11d9d268_30_group_norm_nhwc_one_pass_56_cu_66b800b84cuda3std3__463_GLOBAL__N__11d9d268_30_group_norm_nhwc_one_pass_56_cu_66b800b86ignoreE:
	.zero		1
	.type		_ZN61_INTERNAL_11d9d268_30_group_norm_nhwc_one_pass_56_cu_66b800b84cuda3std6ranges3__45__cpo4dataE,@object
	.size		_ZN61_INTERNAL_11d9d268_30_group_norm_nhwc_one_pass_56_cu_66b800b84cuda3std6ranges3__45__cpo4dataE,(_ZN61_INTERNAL_11d9d268_30_group_norm_nhwc_one_pass_56_cu_66b800b86thrust23THRUST_300001_SM_900_NS12placeholders2_7E - _ZN61_INTERNAL_11d9d268_30_group_norm_nhwc_one_pass_56_cu_66b800b84cuda3std6ranges3__45__cpo4dataE)
_ZN61_INTERNAL_11d9d268_30_group_norm_nhwc_one_pass_56_cu_66b800b84cuda3std6ranges3__45__cpo4dataE:
	.zero		1
	.type		_ZN61_INTERNAL_11d9d268_30_group_norm_nhwc_one_pass_56_cu_66b800b86thrust23THRUST_300001_SM_900_NS12placeholders2_7E,@object
	.size		_ZN61_INTERNAL_11d9d268_30_group_norm_nhwc_one_pass_56_cu_66b800b86thrust23THRUST_300001_SM_900_NS12placeholders2_7E,(_ZN61_INTERNAL_11d9d268_30_group_norm_nhwc_one_pass_56_cu_66b800b84cuda3std3__45__cpo6rbeginE - _ZN61_INTERNAL_11d9d268_30_group_norm_nhwc_one_pass_56_cu_66b800b86thrust23THRUST_300001_SM_900_NS12placeholders2_7E)
_ZN61_INTERNAL_11d9d268_30_group_norm_nhwc_one_pass_56_cu_66b800b86thrust23THRUST_300001_SM_900_NS12placeholders2_7E:
	.zero		1
	.type		_ZN61_INTERNAL_11d9d268_30_group_norm_nhwc_one_pass_56_cu_66b800b84cuda3std3__45__cpo6rbeginE,@object
	.size		_ZN61_INTERNAL_11d9d268_30_group_norm_nhwc_one_pass_56_cu_66b800b84cuda3std3__45__cpo6rbeginE,(_ZN61_INTERNAL_11d9d268_30_group_norm_nhwc_one_pass_56_cu_66b800b84cuda3std6ranges3__45__cpo7advanceE - _ZN61_INTERNAL_11d9d268_30_group_norm_nhwc_one_pass_56_cu_66b800b84cuda3std3__45__cpo6rbeginE)
_ZN61_INTERNAL_11d9d268_30_group_norm_nhwc_one_pass_56_cu_66b800b84cuda3std3__45__cpo6rbeginE:
	.zero		1
	.type		_ZN61_INTERNAL_11d9d268_30_group_norm_nhwc_one_pass_56_cu_66b800b84cuda3std6ranges3__45__cpo7advanceE,@object
	.size		_ZN61_INTERNAL_11d9d268_30_group_norm_nhwc_one_pass_56_cu_66b800b84cuda3std6ranges3__45__cpo7advanceE,(_ZN61_INTERNAL_11d9d268_30_group_norm_nhwc_one_pass_56_cu_66b800b84cuda3std3__47nulloptE - _ZN61_INTERNAL_11d9d268_30_group_norm_nhwc_one_pass_56_cu_66b800b84cuda3std6ranges3__45__cpo7advanceE)
_ZN61_INTERNAL_11d9d268_30_group_norm_nhwc_one_pass_56_cu_66b800b84cuda3std6ranges3__45__cpo7advanceE:
	.zero		1
	.type		_ZN61_INTERNAL_11d9d268_30_group_norm_nhwc_one_pass_56_cu_66b800b84cuda3std3__47nulloptE,@object
	.size		_ZN61_INTERNAL_11d9d268_30_group_norm_nhwc_one_pass_56_cu_66b800b84cuda3std3__47nulloptE,(_ZN61_INTERNAL_11d9d268_30_group_norm_nhwc_one_pass_56_cu_66b800b84cuda3std6ranges3__45__cpo8distanceE - _ZN61_INTERNAL_11d9d268_30_group_norm_nhwc_one_pass_56_cu_66b800b84cuda3std3__47nulloptE)
_ZN61_INTERNAL_11d9d268_30_group_norm_nhwc_one_pass_56_cu_66b800b84cuda3std3__47nulloptE:
	.zero		1
	.type		_ZN61_INTERNAL_11d9d268_30_group_norm_nhwc_one_pass_56_cu_66b800b84cuda3std6ranges3__45__cpo8distanceE,@object
	.size		_ZN61_INTERNAL_11d9d268_30_group_norm_nhwc_one_pass_56_cu_66b800b84cuda3std6ranges3__45__cpo8distanceE,(_ZN61_INTERNAL_11d9d268_30_group_norm_nhwc_one_pass_56_cu_66b800b86thrust23THRUST_300001_SM_900_NS12placeholders2_6E - _ZN61_INTERNAL_11d9d268_30_group_norm_nhwc_one_pass_56_cu_66b800b84cuda3std6ranges3__45__cpo8distanceE)
_ZN61_INTERNAL_11d9d268_30_group_norm_nhwc_one_pass_56_cu_66b800b84cuda3std6ranges3__45__cpo8distanceE:
	.zero		1
	.type		_ZN61_INTERNAL_11d9d268_30_group_norm_nhwc_one_pass_56_cu_66b800b86thrust23THRUST_300001_SM_900_NS12placeholders2_6E,@object
	.size		_ZN61_INTERNAL_11d9d268_30_group_norm_nhwc_one_pass_56_cu_66b800b86thrust23THRUST_300001_SM_900_NS12placeholders2_6E,(_ZN61_INTERNAL_11d9d268_30_group_norm_nhwc_one_pass_56_cu_66b800b84cuda3std3__45__cpo4cendE - _ZN61_INTERNAL_11d9d268_30_group_norm_nhwc_one_pass_56_cu_66b800b86thrust23THRUST_300001_SM_900_NS12placeholders2_6E)
_ZN61_INTERNAL_11d9d268_30_group_norm_nhwc_one_pass_56_cu_66b800b86thrust23THRUST_300001_SM_900_NS12placeholders2_6E:
	.zero		1
	.type		_ZN61_INTERNAL_11d9d268_30_group_norm_nhwc_one_pass_56_cu_66b800b84cuda3std3__45__cpo4cendE,@object
	.size		_ZN61_INTERNAL_11d9d268_30_group_norm_nhwc_one_pass_56_cu_66b800b84cuda3std3__45__cpo4cendE,(_ZN61_INTERNAL_11d9d268_30_group_norm_nhwc_one_pass_56_cu_66b800b84cuda3std6ranges3__45__cpo4cendE - _ZN61_INTERNAL_11d9d268_30_group_norm_nhwc_one_pass_56_cu_66b800b84cuda3std3__45__cpo4cendE)
_ZN61_INTERNAL_11d9d268_30_group_norm_nhwc_one_pass_56_cu_66b800b84cuda3std3__45__cpo4cendE:
	.zero		1
	.type		_ZN61_INTERNAL_11d9d268_30_group_norm_nhwc_one_pass_56_cu_66b800b84cuda3std6ranges3__45__cpo4cendE,@object
	.size		_ZN61_INTERNAL_11d9d268_30_group_norm_nhwc_one_pass_56_cu_66b800b84cuda3std6ranges3__45__cpo4cendE,(_ZN61_INTERNAL_11d9d268_30_group_norm_nhwc_one_pass_56_cu_66b800b84cuda3std3__420unreachable_sentinelE - _ZN61_INTERNAL_11d9d268_30_group_norm_nhwc_one_pass_56_cu_66b800b84cuda3std6ranges3__45__cpo4cendE)
_ZN61_INTERNAL_11d9d268_30_group_norm_nhwc_one_pass_56_cu_66b800b84cuda3std6ranges3__45__cpo4cendE:
	.zero		1
	.type		_ZN61_INTERNAL_11d9d268_30_group_norm_nhwc_one_pass_56_cu_66b800b84cuda3std3__420unreachable_sentinelE,@object
	.size		_ZN61_INTERNAL_11d9d268_30_group_norm_nhwc_one_pass_56_cu_66b800b84cuda3std3__420unreachable_sentinelE,(_ZN61_INTERNAL_11d9d268_30_group_norm_nhwc_one_pass_56_cu_66b800b84cuda3std6ranges3__45__cpo5ssizeE - _ZN61_INTERNAL_11d9d268_30_group_norm_nhwc_one_pass_56_cu_66b800b84cuda3std3__420unreachable_sentinelE)
_ZN61_INTERNAL_11d9d268_30_group_norm_nhwc_one_pass_56_cu_66b800b84cuda3std3__420unreachable_sentinelE:
	.zero		1
	.type		_ZN61_INTERNAL_11d9d268_30_group_norm_nhwc_one_pass_56_cu_66b800b84cuda3std6ranges3__45__cpo5ssizeE,@object
	.size		_ZN61_INTERNAL_11d9d268_30_group_norm_nhwc_one_pass_56_cu_66b800b84cuda3std6ranges3__45__cpo5ssizeE,(_ZN61_INTERNAL_11d9d268_30_group_norm_nhwc_one_pass_56_cu_66b800b86thrust23THRUST_300001_SM_900_NS12placeholders3_10E - _ZN61_INTERNAL_11d9d268_30_group_norm_nhwc_one_pass_56_cu_66b800b84cuda3std6ranges3__45__cpo5ssizeE)
_ZN61_INTERNAL_11d9d268_30_group_norm_nhwc_one_pass_56_cu_66b800b84cuda3std6ranges3__45__cpo5ssizeE:
	.zero		1
	.type		_ZN61_INTERNAL_11d9d268_30_group_norm_nhwc_one_pass_56_cu_66b800b86thrust23THRUST_300001_SM_900_NS12placeholders3_10E,@object
	.size		_ZN61_INTERNAL_11d9d268_30_group_norm_nhwc_one_pass_56_cu_66b800b86thrust23THRUST_300001_SM_900_NS12placeholders3_10E,(_ZN61_INTERNAL_11d9d268_30_group_norm_nhwc_one_pass_56_cu_66b800b84cuda3std3__45__cpo5crendE - _ZN61_INTERNAL_11d9d268_30_group_norm_nhwc_one_pass_56_cu_66b800b86thrust23THRUST_300001_SM_900_NS12placeholders3_10E)
_ZN61_INTERNAL_11d9d268_30_group_norm_nhwc_one_pass_56_cu_66b800b86thrust23THRUST_300001_SM_900_NS12placeholders3_10E:
	.zero		1
	.type		_ZN61_INTERNAL_11d9d268_30_group_norm_nhwc_one_pass_56_cu_66b800b84cuda3std3__45__cpo5crendE,@object
	.size		_ZN61_INTERNAL_11d9d268_30_group_norm_nhwc_one_pass_56_cu_66b800b84cuda3std3__45__cpo5crendE,(_ZN61_INTERNAL_11d9d268_30_group_norm_nhwc_one_pass_56_cu_66b800b84cuda3std6ranges3__45__cpo4prevE - _ZN61_INTERNAL_11d9d268_30_group_norm_nhwc_one_pass_56_cu_66b800b84cuda3std3__45__cpo5crendE)
_ZN61_INTERNAL_11d9d268_30_group_norm_nhwc_one_pass_56_cu_66b800b84cuda3std3__45__cpo5crendE:
	.zero		1
	.type		_ZN61_INTERNAL_11d9d268_30_group_norm_nhwc_one_pass_56_cu_66b800b84cuda3std6ranges3__45__cpo4prevE,@object
	.size		_ZN61_INTERNAL_11d9d268_30_group_norm_nhwc_one_pass_56_cu_66b800b84cuda3std6ranges3__45__cpo4prevE,(_ZN61_INTERNAL_11d9d268_30_group_norm_nhwc_one_pass_56_cu_66b800b84cuda3std6ranges3__45__cpo9iter_moveE - _ZN61_INTERNAL_11d9d268_30_group_norm_nhwc_one_pass_56_cu_66b800b84cuda3std6ranges3__45__cpo4prevE)
_ZN61_INTERNAL_11d9d268_30_group_norm_nhwc_one_pass_56_cu_66b800b84cuda3std6ranges3__45__cpo4prevE:
	.zero		1
	.type		_ZN61_INTERNAL_11d9d268_30_group_norm_nhwc_one_pass_56_cu_66b800b84cuda3std6ranges3__45__cpo9iter_moveE,@object
	.size		_ZN61_INTERNAL_11d9d268_30_group_norm_nhwc_one_pass_56_cu_66b800b84cuda3std6ranges3__45__cpo9iter_moveE,(_ZN61_INTERNAL_11d9d268_30_group_norm_nhwc_one_pass_56_cu_66b800b86thrust23THRUST_300001_SM_900_NS12placeholders2_2E - _ZN61_INTERNAL_11d9d268_30_group_norm_nhwc_one_pass_56_cu_66b800b84cuda3std6ranges3__45__cpo9iter_moveE)
_ZN61_INTERNAL_11d9d268_30_group_norm_nhwc_one_pass_56_cu_66b800b84cuda3std6ranges3__45__cpo9iter_moveE:
	.zero		1
	.type		_ZN61_INTERNAL_11d9d268_30_group_norm_nhwc_one_pass_56_cu_66b800b86thrust23THRUST_300001_SM_900_NS12placeholders2_2E,@object
	.size		_ZN61_INTERNAL_11d9d268_30_group_norm_nhwc_one_pass_56_cu_66b800b86thrust23THRUST_300001_SM_900_NS12placeholders2_2E,(_ZN61_INTERNAL_11d9d268_30_group_norm_nhwc_one_pass_56_cu_66b800b86thrust23THRUST_300001_SM_900_NS12placeholders2_4E - _ZN61_INTERNAL_11d9d268_30_group_norm_nhwc_one_pass_56_cu_66b800b86thrust23THRUST_300001_SM_900_NS12placeholders2_2E)
_ZN61_INTERNAL_11d9d268_30_group_norm_nhwc_one_pass_56_cu_66b800b86thrust23THRUST_300001_SM_900_NS12placeholders2_2E:
	.zero		1
	.type		_ZN61_INTERNAL_11d9d268_30_group_norm_nhwc_one_pass_56_cu_66b800b86thrust23THRUST_300001_SM_900_NS12placeholders2_4E,@object
	.size		_ZN61_INTERNAL_11d9d268_30_group_norm_nhwc_one_pass_56_cu_66b800b86thrust23THRUST_300001_SM_900_NS12placeholders2_4E,(_ZN61_INTERNAL_11d9d268_30_group_norm_nhwc_one_pass_56_cu_66b800b84cuda3std3__45__cpo3endE - _ZN61_INTERNAL_11d9d268_30_group_norm_nhwc_one_pass_56_cu_66b800b86thrust23THRUST_300001_SM_900_NS12placeholders2_4E)
_ZN61_INTERNAL_11d9d268_30_group_norm_nhwc_one_pass_56_cu_66b800b86thrust23THRUST_300001_SM_900_NS12placeholders2_4E:
	.zero		1
	.type		_ZN61_INTERNAL_11d9d268_30_group_norm_nhwc_one_pass_56_cu_66b800b84cuda3std3__45__cpo3endE,@object
	.size		_ZN61_INTERNAL_11d9d268_30_group_norm_nhwc_one_pass_56_cu_66b800b84cuda3std3__45__cpo3endE,(_ZN61_INTERNAL_11d9d268_30_group_norm_nhwc_one_pass_56_cu_66b800b84cuda3std6ranges3__45__cpo3endE - _ZN61_INTERNAL_11d9d268_30_group_norm_nhwc_one_pass_56_cu_66b800b84cuda3std3__45__cpo3endE)
_ZN61_INTERNAL_11d9d268_30_group_norm_nhwc_one_pass_56_cu_66b800b84cuda3std3__45__cpo3endE:
	.zero		1
	.type		_ZN61_INTERNAL_11d9d268_30_group_norm_nhwc_one_pass_56_cu_66b800b84cuda3std6ranges3__45__cpo3endE,@object
	.size		_ZN61_INTERNAL_11d9d268_30_group_norm_nhwc_one_pass_56_cu_66b800b84cuda3std6ranges3__45__cpo3endE,(_ZN61_INTERNAL_11d9d268_30_group_norm_nhwc_one_pass_56_cu_66b800b84cuda3std3__419piecewise_constructE - _ZN61_INTERNAL_11d9d268_30_group_norm_nhwc_one_pass_56_cu_66b800b84cuda3std6ranges3__45__cpo3endE)
_ZN61_INTERNAL_11d9d268_30_group_norm_nhwc_one_pass_56_cu_66b800b84cuda3std6ranges3__45__cpo3endE:
	.zero		1
	.type		_ZN61_INTERNAL_11d9d268_30_group_norm_nhwc_one_pass_56_cu_66b800b84cuda3std3__419piecewise_constructE,@object
	.size		_ZN61_INTERNAL_11d9d268_30_group_norm_nhwc_one_pass_56_cu_66b800b84cuda3std3__419piecewise_constructE,(_ZN61_INTERNAL_11d9d268_30_group_norm_nhwc_one_pass_56_cu_66b800b84cuda3std6ranges3__45__cpo5cdataE - _ZN61_INTERNAL_11d9d268_30_group_norm_nhwc_one_pass_56_cu_66b800b84cuda3std3__419piecewise_constructE)
_ZN61_INTERNAL_11d9d268_30_group_norm_nhwc_one_pass_56_cu_66b800b84cuda3std3__419piecewise_constructE:
	.zero		1
	.type		_ZN61_INTERNAL_11d9d268_30_group_norm_nhwc_one_pass_56_cu_66b800b84cuda3std6ranges3__45__cpo5cdataE,@object
	.size		_ZN61_INTERNAL_11d9d268_30_group_norm_nhwc_one_pass_56_cu_66b800b84cuda3std6ranges3__45__cpo5cdataE,(_ZN61_INTERNAL_11d9d268_30_group_norm_nhwc_one_pass_56_cu_66b800b86thrust23THRUST_300001_SM_900_NS12placeholders2_8E - _ZN61_INTERNAL_11d9d268_30_group_norm_nhwc_one_pass_56_cu_66b800b84cuda3std6ranges3__45__cpo5cdataE)
_ZN61_INTERNAL_11d9d268_30_group_norm_nhwc_one_pass_56_cu_66b800b84cuda3std6ranges3__45__cpo5cdataE:
	.zero		1
	.type		_ZN61_INTERNAL_11d9d268_30_group_norm_nhwc_one_pass_56_cu_66b800b86thrust23THRUST_300001_SM_900_NS12placeholders2_8E,@object
	.size		_ZN61_INTERNAL_11d9d268_30_group_norm_nhwc_one_pass_56_cu_66b800b86thrust23THRUST_300001_SM_900_NS12placeholders2_8E,(_ZN61_INTERNAL_11d9d268_30_group_norm_nhwc_one_pass_56_cu_66b800b84cuda3std3__45__cpo4rendE - _ZN61_INTERNAL_11d9d268_30_group_norm_nhwc_one_pass_56_cu_66b800b86thrust23THRUST_300001_SM_900_NS12placeholders2_8E)
_ZN61_INTERNAL_11d9d268_30_group_norm_nhwc_one_pass_56_cu_66b800b86thrust23THRUST_300001_SM_900_NS12placeholders2_8E:
	.zero		1
	.type		_ZN61_INTERNAL_11d9d268_30_group_norm_nhwc_one_pass_56_cu_66b800b84cuda3std3__45__cpo4rendE,@object
	.size		_ZN61_INTERNAL_11d9d268_30_group_norm_nhwc_one_pass_56_cu_66b800b84cuda3std3__45__cpo4rendE,(_ZN61_INTERNAL_11d9d268_30_group_norm_nhwc_one_pass_56_cu_66b800b84cuda3std6ranges3__45__cpo9iter_swapE - _ZN61_INTERNAL_11d9d268_30_group_norm_nhwc_one_pass_56_cu_66b800b84cuda3std3__45__cpo4rendE)
_ZN61_INTERNAL_11d9d268_30_group_norm_nhwc_one_pass_56_cu_66b800b84cuda3std3__45__cpo4rendE:
	.zero		1
	.type		_ZN61_INTERNAL_11d9d268_30_group_norm_nhwc_one_pass_56_cu_66b800b84cuda3std6ranges3__45__cpo9iter_swapE,@object
	.size		_ZN61_INTERNAL_11d9d268_30_group_norm_nhwc_one_pass_56_cu_66b800b84cuda3std6ranges3__45__cpo9iter_swapE,(_ZN61_INTERNAL_11d9d268_30_group_norm_nhwc_one_pass_56_cu_66b800b84cuda3std3__48unexpectE - _ZN61_INTERNAL_11d9d268_30_group_norm_nhwc_one_pass_56_cu_66b800b84cuda3std6ranges3__45__cpo9iter_swapE)
_ZN61_INTERNAL_11d9d268_30_group_norm_nhwc_one_pass_56_cu_66b800b84cuda3std6ranges3__45__cpo9iter_swapE:
	.zero		1
	.type		_ZN61_INTERNAL_11d9d268_30_group_norm_nhwc_one_pass_56_cu_66b800b84cuda3std3__48unexpectE,@object
	.size		_ZN61_INTERNAL_11d9d268_30_group_norm_nhwc_one_pass_56_cu_66b800b84cuda3std3__48unexpectE,(_ZN61_INTERNAL_11d9d268_30_group_norm_nhwc_one_pass_56_cu_66b800b86thrust23THRUST_300001_SM_900_NS6system6detail10sequential3seqE - _ZN61_INTERNAL_11d9d268_30_group_norm_nhwc_one_pass_56_cu_66b800b84cuda3std3__48unexpectE)
_ZN61_INTERNAL_11d9d268_30_group_norm_nhwc_one_pass_56_cu_66b800b84cuda3std3__48unexpectE:
	.zero		1
	.type		_ZN61_INTERNAL_11d9d268_30_group_norm_nhwc_one_pass_56_cu_66b800b86thrust23THRUST_300001_SM_900_NS6system6detail10sequential3seqE,@object
	.size		_ZN61_INTERNAL_11d9d268_30_group_norm_nhwc_one_pass_56_cu_66b800b86thrust23THRUST_300001_SM_900_NS6system6detail10sequential3seqE,(.L_29 - _ZN61_INTERNAL_11d9d268_30_group_norm_nhwc_one_pass_56_cu_66b800b86thrust23THRUST_300001_SM_900_NS6system6detail10sequential3seqE)
_ZN61_INTERNAL_11d9d268_30_group_norm_nhwc_one_pass_56_cu_66b800b86thrust23THRUST_300001_SM_900_NS6system6detail10sequential3seqE:
	.zero		1
.L_29:


//--------------------- .nv.shared._Z35group_norm_nhwc_bwd_one_pass_kernelI11Bf16IOFp32WLi64ELi56ELi448EEv26Group_norm_nhwc_bwd_params --------------------------
	.section	.nv.shared._Z35group_norm_nhwc_bwd_one_pass_kernelI11Bf16IOFp32WLi64ELi56ELi448EEv26Group_norm_nhwc_bwd_params,"aw",@nobits
	.sectionflags	@""
	.align	16
.nv.shared._Z35group_norm_nhwc_bwd_one_pass_kernelI11Bf16IOFp32WLi64ELi56ELi448EEv26Group_norm_nhwc_bwd_params:
	.zero		8336


//--------------------- .nv.shared._Z35group_norm_nhwc_bwd_one_pass_kernelI11Bf16IOFp32WLi128ELi56ELi448EEv26Group_norm_nhwc_bwd_params --------------------------
	.section	.nv.shared._Z35group_norm_nhwc_bwd_one_pass_kernelI11Bf16IOFp32WLi128ELi56ELi448EEv26Group_norm_nhwc_bwd_params,"aw",@nobits
	.sectionflags	@""
	.align	16
.nv.shared._Z35group_norm_nhwc_bwd_one_pass_kernelI11Bf16IOFp32WLi128ELi56ELi448EEv26Group_norm_nhwc_bwd_params:
	.zero		8336


//--------------------- .nv.shared._Z35group_norm_nhwc_bwd_one_pass_kernelI11Bf16IOFp32WLi256ELi56ELi448EEv26Group_norm_nhwc_bwd_params --------------------------
	.section	.nv.shared._Z35group_norm_nhwc_bwd_one_pass_kernelI11Bf16IOFp32WLi256ELi56ELi448EEv26Group_norm_nhwc_bwd_params,"aw",@nobits
	.sectionflags	@""
	.align	16
.nv.shared._Z35group_norm_nhwc_bwd_one_pass_kernelI11Bf16IOFp32WLi256ELi56ELi448EEv26Group_norm_nhwc_bwd_params:
	.zero		8336


//--------------------- .nv.shared._Z35group_norm_nhwc_bwd_one_pass_kernelI11Bf16IOFp32WLi512ELi56ELi448EEv26Group_norm_nhwc_bwd_params --------------------------
	.section	.nv.shared._Z35group_norm_nhwc_bwd_one_pass_kernelI11Bf16IOFp32WLi512ELi56ELi448EEv26Group_norm_nhwc_bwd_params,"aw",@nobits
	.sectionflags	@""
	.align	16
.nv.shared._Z35group_norm_nhwc_bwd_one_pass_kernelI11Bf16IOFp32WLi512ELi56ELi448EEv26Group_norm_nhwc_bwd_params:
	.zero		8336


//--------------------- .nv.shared._Z35group_norm_nhwc_bwd_one_pass_kernelI11Bf16IOBf16WLi64ELi56ELi448EEv26Group_norm_nhwc_bwd_params --------------------------
	.section	.nv.shared._Z35group_norm_nhwc_bwd_one_pass_kernelI11Bf16IOBf16WLi64ELi56ELi448EEv26Group_norm_nhwc_bwd_params,"aw",@nobits
	.sectionflags	@""
	.align	16
.nv.shared._Z35group_norm_nhwc_bwd_one_pass_kernelI11Bf16IOBf16WLi64ELi56ELi448EEv26Group_norm_nhwc_bwd_params:
	.zero		8336


//--------------------- .nv.shared._Z35group_norm_nhwc_bwd_one_pass_kernelI11Bf16IOBf16WLi128ELi56ELi448EEv26Group_norm_nhwc_bwd_params --------------------------
	.section	.nv.shared._Z35group_norm_nhwc_bwd_one_pass_kernelI11Bf16IOBf16WLi128ELi56ELi448EEv26Group_norm_nhwc_bwd_params,"aw",@nobits
	.sectionflags	@""
	.align	16
.nv.shared._Z35group_norm_nhwc_bwd_one_pass_kernelI11Bf16IOBf16WLi128ELi56ELi448EEv26Group_norm_nhwc_bwd_params:
	.zero		8336


//--------------------- .nv.shared._Z35group_norm_nhwc_bwd_one_pass_kernelI11Bf16IOBf16WLi256ELi56ELi448EEv26Group_norm_nhwc_bwd_params --------------------------
	.section	.nv.shared._Z35group_norm_nhwc_bwd_one_pass_kernelI11Bf16IOBf16WLi256ELi56ELi448EEv26Group_norm_nhwc_bwd_params,"aw",@nobits
	.sectionflags	@""
	.align	16
.nv.shared._Z35group_norm_nhwc_bwd_one_pass_kernelI11Bf16IOBf16WLi256ELi56ELi448EEv26Group_norm_nhwc_bwd_params:
	.zero		8336


//--------------------- .nv.shared._Z35group_norm_nhwc_bwd_one_pass_kernelI11Bf16IOBf16WLi512ELi56ELi448EEv26Group_norm_nhwc_bwd_params --------------------------
	.section	.nv.shared._Z35group_norm_nhwc_bwd_one_pass_kernelI11Bf16IOBf16WLi512ELi56ELi448EEv26Group_norm_nhwc_bwd_params,"aw",@nobits
	.sectionflags	@""
	.align	16
.nv.shared._Z35group_norm_nhwc_bwd_one_pass_kernelI11Bf16IOBf16WLi512ELi56ELi448EEv26Group_norm_nhwc_bwd_params:
	.zero		8336


//--------------------- .nv.shared._Z35group_norm_nhwc_bwd_one_pass_kernelI11Bf16IOFp16WLi64ELi56ELi448EEv26Group_norm_nhwc_bwd_params --------------------------
	.section	.nv.shared._Z35group_norm_nhwc_bwd_one_pass_kernelI11Bf16IOFp16WLi64ELi56ELi448EEv26Group_norm_nhwc_bwd_params,"aw",@nobits
	.sectionflags	@""
	.align	16
.nv.shared._Z35group_norm_nhwc_bwd_one_pass_kernelI11Bf16IOFp16WLi64ELi56ELi448EEv26Group_norm_nhwc_bwd_params:
	.zero		8336


//--------------------- .nv.shared._Z35group_norm_nhwc_bwd_one_pass_kernelI11Bf16IOFp16WLi128ELi56ELi448EEv26Group_norm_nhwc_bwd_params --------------------------
	.section	.nv.shared._Z35group_norm_nhwc_bwd_one_pass_kernelI11Bf16IOFp16WLi128ELi56ELi448EEv26Group_norm_nhwc_bwd_params,"aw",@nobits
	.sectionflags	@""
	.align	16
.nv.shared._Z35group_norm_nhwc_bwd_one_pass_kernelI11Bf16IOFp16WLi128ELi56ELi448EEv26Group_norm_nhwc_bwd_params:
	.zero		8336


//--------------------- .nv.shared._Z35group_norm_nhwc_bwd_one_pass_kernelI11Bf16IOFp16WLi256ELi56ELi448EEv26Group_norm_nhwc_bwd_params --------------------------
	.section	.nv.shared._Z35group_norm_nhwc_bwd_one_pass_kernelI11Bf16IOFp16WLi256ELi56ELi448EEv26Group_norm_nhwc_bwd_params,"aw",@nobits
	.sectionflags	@""
	.align	16
.nv.shared._Z35group_norm_nhwc_bwd_one_pass_kernelI11Bf16IOFp16WLi256ELi56ELi448EEv26Group_norm_nhwc_bwd_params:
	.zero		8336


//--------------------- .nv.shared._Z35group_norm_nhwc_bwd_one_pass_kernelI11Bf16IOFp16WLi512ELi56ELi448EEv26Group_norm_nhwc_bwd_params --------------------------
	.section	.nv.shared._Z35group_norm_nhwc_bwd_one_pass_kernelI11Bf16IOFp16WLi512ELi56ELi448EEv26Group_norm_nhwc_bwd_params,"aw",@nobits
	.sectionflags	@""
	.align	16
.nv.shared._Z35group_norm_nhwc_bwd_one_pass_kernelI11Bf16IOFp16WLi512ELi56ELi448EEv26Group_norm_nhwc_bwd_params:
	.zero		8336


//--------------------- .nv.shared._Z35group_norm_nhwc_bwd_one_pass_kernelI11Fp16IOFp32WLi64ELi56ELi448EEv26Group_norm_nhwc_bwd_params --------------------------
	.section	.nv.shared._Z35group_norm_nhwc_bwd_one_pass_kernelI11Fp16IOFp32WLi64ELi56ELi448EEv26Group_norm_nhwc_bwd_params,"aw",@nobits
	.sectionflags	@""
	.align	16
.nv.shared._Z35group_norm_nhwc_bwd_one_pass_kernelI11Fp16IOFp32WLi64ELi56ELi448EEv26Group_norm_nhwc_bwd_params:
	.zero		8336


//--------------------- .nv.shared._Z35group_norm_nhwc_bwd_one_pass_kernelI11Fp16IOFp32WLi128ELi56ELi448EEv26Group_norm_nhwc_bwd_params --------------------------
	.section	.nv.shared._Z35group_norm_nhwc_bwd_one_pass_kernelI11Fp16IOFp32WLi128ELi56ELi448EEv26Group_norm_nhwc_bwd_params,"aw",@nobits
	.sectionflags	@""
	.align	16
.nv.shared._Z35group_norm_nhwc_bwd_one_pass_kernelI11Fp16IOFp32WLi128ELi56ELi448EEv26Group_norm_nhwc_bwd_params:
	.zero		8336


//--------------------- .nv.shared._Z35group_norm_nhwc_bwd_one_pass_kernelI11Fp16IOFp32WLi256ELi56ELi448EEv26Group_norm_nhwc_bwd_params --------------------------
	.section	.nv.shared._Z35group_norm_nhwc_bwd_one_pass_kernelI11Fp16IOFp32WLi256ELi56ELi448EEv26Group_norm_nhwc_bwd_params,"aw",@nobits
	.sectionflags	@""
	.align	16
.nv.shared._Z35group_norm_nhwc_bwd_one_pass_kernelI11Fp16IOFp32WLi256ELi56ELi448EEv26Group_norm_nhwc_bwd_params:
	.zero		8336


//--------------------- .nv.shared._Z35group_norm_nhwc_bwd_one_pass_kernelI11Fp16IOFp32WLi512ELi56ELi448EEv26Group_norm_nhwc_bwd_params --------------------------
	.section	.nv.shared._Z35group_norm_nhwc_bwd_one_pass_kernelI11Fp16IOFp32WLi512ELi56ELi448EEv26Group_norm_nhwc_bwd_params,"aw",@nobits
	.sectionflags	@""
	.align	16
.nv.shared._Z35group_norm_nhwc_bwd_one_pass_kernelI11Fp16IOFp32WLi512ELi56ELi448EEv26Group_norm_nhwc_bwd_params:
	.zero		8336


//--------------------- .nv.shared._Z35group_norm_nhwc_bwd_one_pass_kernelI11Fp16IOBf16WLi64ELi56ELi448EEv26Group_norm_nhwc_bwd_params --------------------------
	.section	.nv.shared._Z35group_norm_nhwc_bwd_one_pass_kernelI11Fp16IOBf16WLi64ELi56ELi448EEv26Group_norm_nhwc_bwd_params,"aw",@nobits
	.sectionflags	@""
	.align	16
.nv.shared._Z35group_norm_nhwc_bwd_one_pass_kernelI11Fp16IOBf16WLi64ELi56ELi448EEv26Group_norm_nhwc_bwd_params:
	.zero		8336


//--------------------- .nv.shared._Z35group_norm_nhwc_bwd_one_pass_kernelI11Fp16IOBf16WLi128ELi56ELi448EEv26Group_norm_nhwc_bwd_params --------------------------
	.section	.nv.shared._Z35group_norm_nhwc_bwd_one_pass_kernelI11Fp16IOBf16WLi128ELi56ELi448EEv26Group_norm_nhwc_bwd_params,"aw",@nobits
	.sectionflags	@""
	.align	16
.nv.shared._Z35group_norm_nhwc_bwd_one_pass_kernelI11Fp16IOBf16WLi128ELi56ELi448EEv26Group_norm_nhwc_bwd_params:
	.zero		8336


//--------------------- .nv.shared._Z35group_norm_nhwc_bwd_one_pass_kernelI11Fp16IOBf16WLi256ELi56ELi448EEv26Group_norm_nhwc_bwd_params --------------------------
	.section	.nv.shared._Z35group_norm_nhwc_bwd_one_pass_kernelI11Fp16IOBf16WLi256ELi56ELi448EEv26Group_norm_nhwc_bwd_params,"aw",@nobits
	.sectionflags	@""
	.align	16
.nv.shared._Z35group_norm_nhwc_bwd_one_pass_kernelI11Fp16IOBf16WLi256ELi56ELi448EEv26Group_norm_nhwc_bwd_params:
	.zero		8336


//--------------------- .nv.shared._Z35group_norm_nhwc_bwd_one_pass_kernelI11Fp16IOBf16WLi512ELi56ELi448EEv26Group_norm_nhwc_bwd_params --------------------------
	.section	.nv.shared._Z35group_norm_nhwc_bwd_one_pass_kernelI11Fp16IOBf16WLi512ELi56ELi448EEv26Group_norm_nhwc_bwd_params,"aw",@nobits
	.sectionflags	@""
	.align	16
.nv.shared._Z35group_norm_nhwc_bwd_one_pass_kernelI11Fp16IOBf16WLi512ELi56ELi448EEv26Group_norm_nhwc_bwd_params:
	.zero		8336


//--------------------- .nv.shared._Z35group_norm_nhwc_bwd_one_pass_kernelI11Fp16IOFp16WLi64ELi56ELi448EEv26Group_norm_nhwc_bwd_params --------------------------
	.section	.nv.shared._Z35group_norm_nhwc_bwd_one_pass_kernelI11Fp16IOFp16WLi64ELi56ELi448EEv26Group_norm_nhwc_bwd_params,"aw",@nobits
	.sectionflags	@""
	.align	16
.nv.shared._Z35group_norm_nhwc_bwd_one_pass_kernelI11Fp16IOFp16WLi64ELi56ELi448EEv26Group_norm_nhwc_bwd_params:
	.zero		8336


//--------------------- .nv.shared._Z35group_norm_nhwc_bwd_one_pass_kernelI11Fp16IOFp16WLi128ELi56ELi448EEv26Group_norm_nhwc_bwd_params --------------------------
	.section	.nv.shared._Z35group_norm_nhwc_bwd_one_pass_kernelI11Fp16IOFp16WLi128ELi56ELi448EEv26Group_norm_nhwc_bwd_params,"aw",@nobits
	.sectionflags	@""
	.align	16
.nv.shared._Z35group_norm_nhwc_bwd_one_pass_kernelI11Fp16IOFp16WLi128ELi56ELi448EEv26Group_norm_nhwc_bwd_params:
	.zero		8336


//--------------------- .nv.shared._Z35group_norm_nhwc_bwd_one_pass_kernelI11Fp16IOFp16WLi256ELi56ELi448EEv26Group_norm_nhwc_bwd_params --------------------------
	.section	.nv.shared._Z35group_norm_nhwc_bwd_one_pass_kernelI11Fp16IOFp16WLi256ELi56ELi448EEv26Group_norm_nhwc_bwd_params,"aw",@nobits
	.sectionflags	@""
	.align	16
.nv.shared._Z35group_norm_nhwc_bwd_one_pass_kernelI11Fp16IOFp16WLi256ELi56ELi448EEv26Group_norm_nhwc_bwd_params:
	.zero		8336


//--------------------- .nv.shared._Z35group_norm_nhwc_bwd_one_pass_kernelI11Fp16IOFp16WLi512ELi56ELi448EEv26Group_norm_nhwc_bwd_params --------------------------
	.section	.nv.shared._Z35group_norm_nhwc_bwd_one_pass_kernelI11Fp16IOFp16WLi512ELi56ELi448EEv26Group_norm_nhwc_bwd_params,"aw",@nobits
	.sectionflags	@""
	.align	16
.nv.shared._Z35group_norm_nhwc_bwd_one_pass_kernelI11Fp16IOFp16WLi512ELi56ELi448EEv26Group_norm_nhwc_bwd_params:
	.zero		8336


//--------------------- .nv.shared._Z35group_norm_nhwc_bwd_one_pass_kernelI11Fp32IOFp32WLi64ELi56ELi448EEv26Group_norm_nhwc_bwd_params --------------------------
	.section	.nv.shared._Z35group_norm_nhwc_bwd_one_pass_kernelI11Fp32IOFp32WLi64ELi56ELi448EEv26Group_norm_nhwc_bwd_params,"aw",@nobits
	.sectionflags	@""
	.align	16
.nv.shared._Z35group_norm_nhwc_bwd_one_pass_kernelI11Fp32IOFp32WLi64ELi56ELi448EEv26Group_norm_nhwc_bwd_params:
	.zero		8336


//--------------------- .nv.shared._Z35group_norm_nhwc_bwd_one_pass_kernelI11Fp32IOFp32WLi128ELi56ELi448EEv26Group_norm_nhwc_bwd_params --------------------------
	.section	.nv.shared._Z35group_norm_nhwc_bwd_one_pass_kernelI11Fp32IOFp32WLi128ELi56ELi448EEv26Group_norm_nhwc_bwd_params,"aw",@nobits
	.sectionflags	@""
	.align	16
.nv.shared._Z35group_norm_nhwc_bwd_one_pass_kernelI11Fp32IOFp32WLi128ELi56ELi448EEv26Group_norm_nhwc_bwd_params:
	.zero		8336


//--------------------- .nv.shared._Z35group_norm_nhwc_bwd_one_pass_kernelI11Fp32IOFp32WLi256ELi56ELi448EEv26Group_norm_nhwc_bwd_params --------------------------
	.section	.nv.shared._Z35group_norm_nhwc_bwd_one_pass_kernelI11Fp32IOFp32WLi256ELi56ELi448EEv26Group_norm_nhwc_bwd_params,"aw",@nobits
	.sectionflags	@""
	.align	16
.nv.shared._Z35group_norm_nhwc_bwd_one_pass_kernelI11Fp32IOFp32WLi256ELi56ELi448EEv26Group_norm_nhwc_bwd_params:
	.zero		8336


//--------------------- .nv.shared._Z35group_norm_nhwc_bwd_one_pass_kernelI11Fp32IOFp32WLi512ELi56ELi448EEv26Group_norm_nhwc_bwd_params --------------------------
	.section	.nv.shared._Z35group_norm_nhwc_bwd_one_pass_kernelI11Fp32IOFp32WLi512ELi56ELi448EEv26Group_norm_nhwc_bwd_params,"aw",@nobits
	.sectionflags	@""
	.align	16
.nv.shared._Z35group_norm_nhwc_bwd_one_pass_kernelI11Fp32IOFp32WLi512ELi56ELi448EEv26Group_norm_nhwc_bwd_params:
	.zero		8336


//--------------------- .nv.shared._Z35group_norm_nhwc_bwd_one_pass_kernelI11Fp32IOBf16WLi64ELi56ELi448EEv26Group_norm_nhwc_bwd_params --------------------------
	.section	.nv.shared._Z35group_norm_nhwc_bwd_one_pass_kernelI11Fp32IOBf16WLi64ELi56ELi448EEv26Group_norm_nhwc_bwd_params,"aw",@nobits
	.sectionflags	@""
	.align	16
.nv.shared._Z35group_norm_nhwc_bwd_one_pass_kernelI11Fp32IOBf16WLi64ELi56ELi448EEv26Group_norm_nhwc_bwd_params:
	.zero		8336


//--------------------- .nv.shared._Z35group_norm_nhwc_bwd_one_pass_kernelI11Fp32IOBf16WLi128ELi56ELi448EEv26Group_norm_nhwc_bwd_params --------------------------
	.section	.nv.shared._Z35group_norm_nhwc_bwd_one_pass_kernelI11Fp32IOBf16WLi128ELi56ELi448EEv26Group_norm_nhwc_bwd_params,"aw",@nobits
	.sectionflags	@""
	.align	16
.nv.shared._Z35group_norm_nhwc_bwd_one_pass_kernelI11Fp32IOBf16WLi128ELi56ELi448EEv26Group_norm_nhwc_bwd_params:
	.zero		8336


//--------------------- .nv.shared._Z35group_norm_nhwc_bwd_one_pass_kernelI11Fp32IOBf16WLi256ELi56ELi448EEv26Group_norm_nhwc_bwd_params --------------------------
	.section	.nv.shared._Z35group_norm_nhwc_bwd_one_pass_kernelI11Fp32IOBf16WLi256ELi56ELi448EEv26Group_norm_nhwc_bwd_params,"aw",@nobits
	.sectionflags	@""
	.align	16
.nv.shared._Z35group_norm_nhwc_bwd_one_pass_kernelI11Fp32IOBf16WLi256ELi56ELi448EEv26Group_norm_nhwc_bwd_params:
	.zero		8336


//--------------------- .nv.shared._Z35group_norm_nhwc_bwd_one_pass_kernelI11Fp32IOBf16WLi512ELi56ELi448EEv26Group_norm_nhwc_bwd_params --------------------------
	.section	.nv.shared._Z35group_norm_nhwc_bwd_one_pass_kernelI11Fp32IOBf16WLi512ELi56ELi448EEv26Group_norm_nhwc_bwd_params,"aw",@nobits
	.sectionflags	@""
	.align	16
.nv.shared._Z35group_norm_nhwc_bwd_one_pass_kernelI11Fp32IOBf16WLi512ELi56ELi448EEv26Group_norm_nhwc_bwd_params:
	.zero		8336


//--------------------- .nv.shared._Z35group_norm_nhwc_bwd_one_pass_kernelI11Fp32IOFp16WLi64ELi56ELi448EEv26Group_norm_nhwc_bwd_params --------------------------
	.section	.nv.shared._Z35group_norm_nhwc_bwd_one_pass_kernelI11Fp32IOFp16WLi64ELi56ELi448EEv26Group_norm_nhwc_bwd_params,"aw",@nobits
	.sectionflags	@""
	.align	16
.nv.shared._Z35group_norm_nhwc_bwd_one_pass_kernelI11Fp32IOFp16WLi64ELi56ELi448EEv26Group_norm_nhwc_bwd_params:
	.zero		8336


//--------------------- .nv.shared._Z35group_norm_nhwc_bwd_one_pass_kernelI11Fp32IOFp16WLi128ELi56ELi448EEv26Group_norm_nhwc_bwd_params --------------------------
	.section	.nv.shared._Z35group_norm_nhwc_bwd_one_pass_kernelI11Fp32IOFp16WLi128ELi56ELi448EEv26Group_norm_nhwc_bwd_params,"aw",@nobits
	.sectionflags	@""
	.align	16
.nv.shared._Z35group_norm_nhwc_bwd_one_pass_kernelI11Fp32IOFp16WLi128ELi56ELi448EEv26Group_norm_nhwc_bwd_params:
	.zero		8336


//--------------------- .nv.shared._Z35group_norm_nhwc_bwd_one_pass_kernelI11Fp32IOFp16WLi256ELi56ELi448EEv26Group_norm_nhwc_bwd_params --------------------------
	.section	.nv.shared._Z35group_norm_nhwc_bwd_one_pass_kernelI11Fp32IOFp16WLi256ELi56ELi448EEv26Group_norm_nhwc_bwd_params,"aw",@nobits
	.sectionflags	@""
	.align	16
.nv.shared._Z35group_norm_nhwc_bwd_one_pass_kernelI11Fp32IOFp16WLi256ELi56ELi448EEv26Group_norm_nhwc_bwd_params:
	.zero		8336


//--------------------- .nv.shared._Z35group_norm_nhwc_bwd_one_pass_kernelI11Fp32IOFp16WLi512ELi56ELi448EEv26Group_norm_nhwc_bwd_params --------------------------
	.section	.nv.shared._Z35group_norm_nhwc_bwd_one_pass_kernelI11Fp32IOFp16WLi512ELi56ELi448EEv26Group_norm_nhwc_bwd_params,"aw",@nobits
	.sectionflags	@""
	.align	16
.nv.shared._Z35group_norm_nhwc_bwd_one_pass_kernelI11Fp32IOFp16WLi512ELi56ELi448EEv26Group_norm_nhwc_bwd_params:
	.zero		8336


//--------------------- .nv.shared._Z35group_norm_nhwc_fwd_one_pass_kernelI11Bf16IOFp32WLi64ELi56ELi448EEv26Group_norm_nhwc_fwd_params --------------------------
	.section	.nv.shared._Z35group_norm_nhwc_fwd_one_pass_kernelI11Bf16IOFp32WLi64ELi56ELi448EEv26Group_norm_nhwc_fwd_params,"aw",@nobits
	.sectionflags	@""
	.align	8
.nv.shared._Z35group_norm_nhwc_fwd_one_pass_kernelI11Bf16IOFp32WLi64ELi56ELi448EEv26Group_norm_nhwc_fwd_params:
	.zero		1168


//--------------------- .nv.shared._Z35group_norm_nhwc_fwd_one_pass_kernelI11Bf16IOFp32WLi128ELi56ELi448EEv26Group_norm_nhwc_fwd_params --------------------------
	.section	.nv.shared._Z35group_norm_nhwc_fwd_one_pass_kernelI11Bf16IOFp32WLi128ELi56ELi448EEv26Group_norm_nhwc_fwd_params,"aw",@nobits
	.sectionflags	@""
	.align	8
.nv.shared._Z35group_norm_nhwc_fwd_one_pass_kernelI11Bf16IOFp32WLi128ELi56ELi448EEv26Group_norm_nhwc_fwd_params:
	.zero		1168


//--------------------- .nv.shared._Z35group_norm_nhwc_fwd_one_pass_kernelI11Bf16IOFp32WLi256ELi56ELi448EEv26Group_norm_nhwc_fwd_params --------------------------
	.section	.nv.shared._Z35group_norm_nhwc_fwd_one_pass_kernelI11Bf16IOFp32WLi256ELi56ELi448EEv26Group_norm_nhwc_fwd_params,"aw",@nobits
	.sectionflags	@""
	.align	8
.nv.shared._Z35group_norm_nhwc_fwd_one_pass_kernelI11Bf16IOFp32WLi256ELi56ELi448EEv26Group_norm_nhwc_fwd_params:
	.zero		1168


//--------------------- .nv.shared._Z35group_norm_nhwc_fwd_one_pass_kernelI11Bf16IOFp32WLi512ELi56ELi448EEv26Group_norm_nhwc_fwd_params --------------------------
	.section	.nv.shared._Z35group_norm_nhwc_fwd_one_pass_kernelI11Bf16IOFp32WLi512ELi56ELi448EEv26Group_norm_nhwc_fwd_params,"aw",@nobits
	.sectionflags	@""
	.align	8
.nv.shared._Z35group_norm_nhwc_fwd_one_pass_kernelI11Bf16IOFp32WLi512ELi56ELi448EEv26Group_norm_nhwc_fwd_params:
	.zero		1168


//--------------------- .nv.shared._Z35group_norm_nhwc_fwd_one_pass_kernelI11Bf16IOBf16WLi64ELi56ELi448EEv26Group_norm_nhwc_fwd_params --------------------------
	.section	.nv.shared._Z35group_norm_nhwc_fwd_one_pass_kernelI11Bf16IOBf16WLi64ELi56ELi448EEv26Group_norm_nhwc_fwd_params,"aw",@nobits
	.sectionflags	@""
	.align	8
.nv.shared._Z35group_norm_nhwc_fwd_one_pass_kernelI11Bf16IOBf16WLi64ELi56ELi448EEv26Group_norm_nhwc_fwd_params:
	.zero		1168


//--------------------- .nv.shared._Z35group_norm_nhwc_fwd_one_pass_kernelI11Bf16IOBf16WLi128ELi56ELi448EEv26Group_norm_nhwc_fwd_params --------------------------
	.section	.nv.shared._Z35group_norm_nhwc_fwd_one_pass_kernelI11Bf16IOBf16WLi128ELi56ELi448EEv26Group_norm_nhwc_fwd_params,"aw",@nobits
	.sectionflags	@""
	.align	8
.nv.shared._Z35group_norm_nhwc_fwd_one_pass_kernelI11Bf16IOBf16WLi128ELi56ELi448EEv26Group_norm_nhwc_fwd_params:
	.zero		1168


//--------------------- .nv.shared._Z35group_norm_nhwc_fwd_one_pass_kernelI11Bf16IOBf16WLi256ELi56ELi448EEv26Group_norm_nhwc_fwd_params --------------------------
	.section	.nv.shared._Z35group_norm_nhwc_fwd_one_pass_kernelI11Bf16IOBf16WLi256ELi56ELi448EEv26Group_norm_nhwc_fwd_params,"aw",@nobits
	.sectionflags	@""
	.align	8
.nv.shared._Z35group_norm_nhwc_fwd_one_pass_kernelI11Bf16IOBf16WLi256ELi56ELi448EEv26Group_norm_nhwc_fwd_params:
	.zero		1168


//--------------------- .nv.shared._Z35group_norm_nhwc_fwd_one_pass_kernelI11Bf16IOBf16WLi512ELi56ELi448EEv26Group_norm_nhwc_fwd_params --------------------------
	.section	.nv.shared._Z35group_norm_nhwc_fwd_one_pass_kernelI11Bf16IOBf16WLi512ELi56ELi448EEv26Group_norm_nhwc_fwd_params,"aw",@nobits
	.sectionflags	@""
	.align	8
.nv.shared._Z35group_norm_nhwc_fwd_one_pass_kernelI11Bf16IOBf16WLi512ELi56ELi448EEv26Group_norm_nhwc_fwd_params:
	.zero		1168


//--------------------- .nv.shared._Z35group_norm_nhwc_fwd_one_pass_kernelI11Bf16IOFp16WLi64ELi56ELi448EEv26Group_norm_nhwc_fwd_params --------------------------
	.section	.nv.shared._Z35group_norm_nhwc_fwd_one_pass_kernelI11Bf16IOFp16WLi64ELi56ELi448EEv26Group_norm_nhwc_fwd_params,"aw",@nobits
	.sectionflags	@""
	.align	8
.nv.shared._Z35group_norm_nhwc_fwd_one_pass_kernelI11Bf16IOFp16WLi64ELi56ELi448EEv26Group_norm_nhwc_fwd_params:
	.zero		1168


//--------------------- .nv.shared._Z35group_norm_nhwc_fwd_one_pass_kernelI11Bf16IOFp16WLi128ELi56ELi448EEv26Group_norm_nhwc_fwd_params --------------------------
	.section	.nv.shared._Z35group_norm_nhwc_fwd_one_pass_kernelI11Bf16IOFp16WLi128ELi56ELi448EEv26Group_norm_nhwc_fwd_params,"aw",@nobits
	.sectionflags	@""
	.align	8
.nv.shared._Z35group_norm_nhwc_fwd_one_pass_kernelI11Bf16IOFp16WLi128ELi56ELi448EEv26Group_norm_nhwc_fwd_params:
	.zero		1168


//--------------------- .nv.shared._Z35group_norm_nhwc_fwd_one_pass_kernelI11Bf16IOFp16WLi256ELi56ELi448EEv26Group_norm_nhwc_fwd_params --------------------------
	.section	.nv.shared._Z35group_norm_nhwc_fwd_one_pass_kernelI11Bf16IOFp16WLi256ELi56ELi448EEv26Group_norm_nhwc_fwd_params,"aw",@nobits
	.sectionflags	@""
	.align	8
.nv.shared._Z35group_norm_nhwc_fwd_one_pass_kernelI11Bf16IOFp16WLi256ELi56ELi448EEv26Group_norm_nhwc_fwd_params:
	.zero		1168


//--------------------- .nv.shared._Z35group_norm_nhwc_fwd_one_pass_kernelI11Bf16IOFp16WLi512ELi56ELi448EEv26Group_norm_nhwc_fwd_params --------------------------
	.section	.nv.shared._Z35group_norm_nhwc_fwd_one_pass_kernelI11Bf16IOFp16WLi512ELi56ELi448EEv26Group_norm_nhwc_fwd_params,"aw",@nobits
	.sectionflags	@""
	.align	8
.nv.shared._Z35group_norm_nhwc_fwd_one_pass_kernelI11Bf16IOFp16WLi512ELi56ELi448EEv26Group_norm_nhwc_fwd_params:
	.zero		1168


//--------------------- .nv.shared._Z35group_norm_nhwc_fwd_one_pass_kernelI11Fp16IOFp32WLi64ELi56ELi448EEv26Group_norm_nhwc_fwd_params --------------------------
	.section	.nv.shared._Z35group_norm_nhwc_fwd_one_pass_kernelI11Fp16IOFp32WLi64ELi56ELi448EEv26Group_norm_nhwc_fwd_params,"aw",@nobits
	.sectionflags	@""
	.align	8
.nv.shared._Z35group_norm_nhwc_fwd_one_pass_kernelI11Fp16IOFp32WLi64ELi56ELi448EEv26Group_norm_nhwc_fwd_params:
	.zero		1168


//--------------------- .nv.shared._Z35group_norm_nhwc_fwd_one_pass_kernelI11Fp16IOFp32WLi128ELi56ELi448EEv26Group_norm_nhwc_fwd_params --------------------------
	.section	.nv.shared._Z35group_norm_nhwc_fwd_one_pass_kernelI11Fp16IOFp32WLi128ELi56ELi448EEv26Group_norm_nhwc_fwd_params,"aw",@nobits
	.sectionflags	@""
	.align	8
.nv.shared._Z35group_norm_nhwc_fwd_one_pass_kernelI11Fp16IOFp32WLi128ELi56ELi448EEv26Group_norm_nhwc_fwd_params:
	.zero		1168


//--------------------- .nv.shared._Z35group_norm_nhwc_fwd_one_pass_kernelI11Fp16IOFp32WLi256ELi56ELi448EEv26Group_norm_nhwc_fwd_params --------------------------
	.section	.nv.shared._Z35group_norm_nhwc_fwd_one_pass_kernelI11Fp16IOFp32WLi256ELi56ELi448EEv26Group_norm_nhwc_fwd_params,"aw",@nobits
	.sectionflags	@""
	.align	8
.nv.shared._Z35group_norm_nhwc_fwd_one_pass_kernelI11Fp16IOFp32WLi256ELi56ELi448EEv26Group_norm_nhwc_fwd_params:
	.zero		1168


//--------------------- .nv.shared._Z35group_norm_nhwc_fwd_one_pass_kernelI11Fp16IOFp32WLi512ELi56ELi448EEv26Group_norm_nhwc_fwd_params --------------------------
	.section	.nv.shared._Z35group_norm_nhwc_fwd_one_pass_kernelI11Fp16IOFp32WLi512ELi56ELi448EEv26Group_norm_nhwc_fwd_params,"aw",@nobits
	.sectionflags	@""
	.align	8
.nv.shared._Z35group_norm_nhwc_fwd_one_pass_kernelI11Fp16IOFp32WLi512ELi56ELi448EEv26Group_norm_nhwc_fwd_params:
	.zero		1168


//--------------------- .nv.shared._Z35group_norm_nhwc_fwd_one_pass_kernelI11Fp16IOBf16WLi64ELi56ELi448EEv26Group_norm_nhwc_fwd_params --------------------------
	.section	.nv.shared._Z35group_norm_nhwc_fwd_one_pass_kernelI11Fp16IOBf16WLi64ELi56ELi448EEv26Group_norm_nhwc_fwd_params,"aw",@nobits
	.sectionflags	@""
	.align	8
.nv.shared._Z35group_norm_nhwc_fwd_one_pass_kernelI11Fp16IOBf16WLi64ELi56ELi448EEv26Group_norm_nhwc_fwd_params:
	.zero		1168


//--------------------- .nv.shared._Z35group_norm_nhwc_fwd_one_pass_kernelI11Fp16IOBf16WLi128ELi56ELi448EEv26Group_norm_nhwc_fwd_params --------------------------
	.section	.nv.shared._Z35group_norm_nhwc_fwd_one_pass_kernelI11Fp16IOBf16WLi128ELi56ELi448EEv26Group_norm_nhwc_fwd_params,"aw",@nobits
	.sectionflags	@""
	.align	8
.nv.shared._Z35group_norm_nhwc_fwd_one_pass_kernelI11Fp16IOBf16WLi128ELi56ELi448EEv26Group_norm_nhwc_fwd_params:
	.zero		1168


//--------------------- .nv.shared._Z35group_norm_nhwc_fwd_one_pass_kernelI11Fp16IOBf16WLi256ELi56ELi448EEv26Group_norm_nhwc_fwd_params --------------------------
	.section	.nv.shared._Z35group_norm_nhwc_fwd_one_pass_kernelI11Fp16IOBf16WLi256ELi56ELi448EEv26Group_norm_nhwc_fwd_params,"aw",@nobits
	.sectionflags	@""
	.align	8
.nv.shared._Z35group_norm_nhwc_fwd_one_pass_kernelI11Fp16IOBf16WLi256ELi56ELi448EEv26Group_norm_nhwc_fwd_params:
	.zero		1168


//--------------------- .nv.shared._Z35group_norm_nhwc_fwd_one_pass_kernelI11Fp16IOBf16WLi512ELi56ELi448EEv26Group_norm_nhwc_fwd_params --------------------------
	.section	.nv.shared._Z35group_norm_nhwc_fwd_one_pass_kernelI11Fp16IOBf16WLi512ELi56ELi448EEv26Group_norm_nhwc_fwd_params,"aw",@nobits
	.sectionflags	@""
	.align	8
.nv.shared._Z35group_norm_nhwc_fwd_one_pass_kernelI11Fp16IOBf16WLi512ELi56ELi448EEv26Group_norm_nhwc_fwd_params:
	.zero		1168


//--------------------- .nv.shared._Z35group_norm_nhwc_fwd_one_pass_kernelI11Fp16IOFp16WLi64ELi56ELi448EEv26Group_norm_nhwc_fwd_params --------------------------
	.section	.nv.shared._Z35group_norm_nhwc_fwd_one_pass_kernelI11Fp16IOFp16WLi64ELi56ELi448EEv26Group_norm_nhwc_fwd_params,"aw",@nobits
	.sectionflags	@""
	.align	8
.nv.shared._Z35group_norm_nhwc_fwd_one_pass_kernelI11Fp16IOFp16WLi64ELi56ELi448EEv26Group_norm_nhwc_fwd_params:
	.zero		1168


//--------------------- .nv.shared._Z35group_norm_nhwc_fwd_one_pass_kernelI11Fp16IOFp16WLi128ELi56ELi448EEv26Group_norm_nhwc_fwd_params --------------------------
	.section	.nv.shared._Z35group_norm_nhwc_fwd_one_pass_kernelI11Fp16IOFp16WLi128ELi56ELi448EEv26Group_norm_nhwc_fwd_params,"aw",@nobits
	.sectionflags	@""
	.align	8
.nv.shared._Z35group_norm_nhwc_fwd_one_pass_kernelI11Fp16IOFp16WLi128ELi56ELi448EEv26Group_norm_nhwc_fwd_params:
	.zero		1168


//--------------------- .nv.shared._Z35group_norm_nhwc_fwd_one_pass_kernelI11Fp16IOFp16WLi256ELi56ELi448EEv26Group_norm_nhwc_fwd_params --------------------------
	.section	.nv.shared._Z35group_norm_nhwc_fwd_one_pass_kernelI11Fp16IOFp16WLi256ELi56ELi448EEv26Group_norm_nhwc_fwd_params,"aw",@nobits
	.sectionflags	@""
	.align	8
.nv.shared._Z35group_norm_nhwc_fwd_one_pass_kernelI11Fp16IOFp16WLi256ELi56ELi448EEv26Group_norm_nhwc_fwd_params:
	.zero		1168


//--------------------- .nv.shared._Z35group_norm_nhwc_fwd_one_pass_kernelI11Fp16IOFp16WLi512ELi56ELi448EEv26Group_norm_nhwc_fwd_params --------------------------
	.section	.nv.shared._Z35group_norm_nhwc_fwd_one_pass_kernelI11Fp16IOFp16WLi512ELi56ELi448EEv26Group_norm_nhwc_fwd_params,"aw",@nobits
	.sectionflags	@""
	.align	8
.nv.shared._Z35group_norm_nhwc_fwd_one_pass_kernelI11Fp16IOFp16WLi512ELi56ELi448EEv26Group_norm_nhwc_fwd_params:
	.zero		1168


//--------------------- .nv.shared._Z35group_norm_nhwc_fwd_one_pass_kernelI11Fp32IOFp32WLi64ELi56ELi448EEv26Group_norm_nhwc_fwd_params --------------------------
	.section	.nv.shared._Z35group_norm_nhwc_fwd_one_pass_kernelI11Fp32IOFp32WLi64ELi56ELi448EEv26Group_norm_nhwc_fwd_params,"aw",@nobits
	.sectionflags	@""
	.align	8
.nv.shared._Z35group_norm_nhwc_fwd_one_pass_kernelI11Fp32IOFp32WLi64ELi56ELi448EEv26Group_norm_nhwc_fwd_params:
	.zero		1168


//--------------------- .nv.shared._Z35group_norm_nhwc_fwd_one_pass_kernelI11Fp32IOFp32WLi128ELi56ELi448EEv26Group_norm_nhwc_fwd_params --------------------------
	.section	.nv.shared._Z35group_norm_nhwc_fwd_one_pass_kernelI11Fp32IOFp32WLi128ELi56ELi448EEv26Group_norm_nhwc_fwd_params,"aw",@nobits
	.sectionflags	@""
	.align	8
.nv.shared._Z35group_norm_nhwc_fwd_one_pass_kernelI11Fp32IOFp32WLi128ELi56ELi448EEv26Group_norm_nhwc_fwd_params:
	.zero		1168


//--------------------- .nv.shared._Z35group_norm_nhwc_fwd_one_pass_kernelI11Fp32IOFp32WLi256ELi56ELi448EEv26Group_norm_nhwc_fwd_params --------------------------
	.section	.nv.shared._Z35group_norm_nhwc_fwd_one_pass_kernelI11Fp32IOFp32WLi256ELi56ELi448EEv26Group_norm_nhwc_fwd_params,"aw",@nobits
	.sectionflags	@""
	.align	8
.nv.shared._Z35group_norm_nhwc_fwd_one_pass_kernelI11Fp32IOFp32WLi256ELi56ELi448EEv26Group_norm_nhwc_fwd_params:
	.zero		1168


//--------------------- .nv.shared._Z35group_norm_nhwc_fwd_one_pass_kernelI11Fp32IOFp32WLi512ELi56ELi448EEv26Group_norm_nhwc_fwd_params --------------------------
	.section	.nv.shared._Z35group_norm_nhwc_fwd_one_pass_kernelI11Fp32IOFp32WLi512ELi56ELi448EEv26Group_norm_nhwc_fwd_params,"aw",@nobits
	.sectionflags	@""
	.align	8
.nv.shared._Z35group_norm_nhwc_fwd_one_pass_kernelI11Fp32IOFp32WLi512ELi56ELi448EEv26Group_norm_nhwc_fwd_params:
	.zero		1168


//--------------------- .nv.shared._Z35group_norm_nhwc_fwd_one_pass_kernelI11Fp32IOBf16WLi64ELi56ELi448EEv26Group_norm_nhwc_fwd_params --------------------------
	.section	.nv.shared._Z35group_norm_nhwc_fwd_one_pass_kernelI11Fp32IOBf16WLi64ELi56ELi448EEv26Group_norm_nhwc_fwd_params,"aw",@nobits
	.sectionflags	@""
	.align	8
.nv.shared._Z35group_norm_nhwc_fwd_one_pass_kernelI11Fp32IOBf16WLi64ELi56ELi448EEv26Group_norm_nhwc_fwd_params:
	.zero		1168


//--------------------- .nv.shared._Z35group_norm_nhwc_fwd_one_pass_kernelI11Fp32IOBf16WLi128ELi56ELi448EEv26Group_norm_nhwc_fwd_params --------------------------
	.section	.nv.shared._Z35group_norm_nhwc_fwd_one_pass_kernelI11Fp32IOBf16WLi128ELi56ELi448EEv26Group_norm_nhwc_fwd_params,"aw",@nobits
	.sectionflags	@""
	.align	8
.nv.shared._Z35group_norm_nhwc_fwd_one_pass_kernelI11Fp32IOBf16WLi128ELi56ELi448EEv26Group_norm_nhwc_fwd_params:
	.zero		1168


//--------------------- .nv.shared._Z35group_norm_nhwc_fwd_one_pass_kernelI11Fp32IOBf16WLi256ELi56ELi448EEv26Group_norm_nhwc_fwd_params --------------------------
	.section	.nv.shared._Z35group_norm_nhwc_fwd_one_pass_kernelI11Fp32IOBf16WLi256ELi56ELi448EEv26Group_norm_nhwc_fwd_params,"aw",@nobits
	.sectionflags	@""
	.align	8
.nv.shared._Z35group_norm_nhwc_fwd_one_pass_kernelI11Fp32IOBf16WLi256ELi56ELi448EEv26Group_norm_nhwc_fwd_params:
	.zero		1168


//--------------------- .nv.shared._Z35group_norm_nhwc_fwd_one_pass_kernelI11Fp32IOBf16WLi512ELi56ELi448EEv26Group_norm_nhwc_fwd_params --------------------------
	.section	.nv.shared._Z35group_norm_nhwc_fwd_one_pass_kernelI11Fp32IOBf16WLi512ELi56ELi448EEv26Group_norm_nhwc_fwd_params,"aw",@nobits
	.sectionflags	@""
	.align	8
.nv.shared._Z35group_norm_nhwc_fwd_one_pass_kernelI11Fp32IOBf16WLi512ELi56ELi448EEv26Group_norm_nhwc_fwd_params:
	.zero		1168


//--------------------- .nv.shared._Z35group_norm_nhwc_fwd_one_pass_kernelI11Fp32IOFp16WLi64ELi56ELi448EEv26Group_norm_nhwc_fwd_params --------------------------
	.section	.nv.shared._Z35group_norm_nhwc_fwd_one_pass_kernelI11Fp32IOFp16WLi64ELi56ELi448EEv26Group_norm_nhwc_fwd_params,"aw",@nobits
	.sectionflags	@""
	.align	8
.nv.shared._Z35group_norm_nhwc_fwd_one_pass_kernelI11Fp32IOFp16WLi64ELi56ELi448EEv26Group_norm_nhwc_fwd_params:
	.zero		1168


//--------------------- .nv.shared._Z35group_norm_nhwc_fwd_one_pass_kernelI11Fp32IOFp16WLi128ELi56ELi448EEv26Group_norm_nhwc_fwd_params --------------------------
	.section	.nv.shared._Z35group_norm_nhwc_fwd_one_pass_kernelI11Fp32IOFp16WLi128ELi56ELi448EEv26Group_norm_nhwc_fwd_params,"aw",@nobits
	.sectionflags	@""
	.align	8
.nv.shared._Z35group_norm_nhwc_fwd_one_pass_kernelI11Fp32IOFp16WLi128ELi56ELi448EEv26Group_norm_nhwc_fwd_params:
	.zero		1168


//--------------------- .nv.shared._Z35group_norm_nhwc_fwd_one_pass_kernelI11Fp32IOFp16WLi256ELi56ELi448EEv26Group_norm_nhwc_fwd_params --------------------------
	.section	.nv.shared._Z35group_norm_nhwc_fwd_one_pass_kernelI11Fp32IOFp16WLi256ELi56ELi448EEv26Group_norm_nhwc_fwd_params,"aw",@nobits
	.sectionflags	@""
	.align	8
.nv.shared._Z35group_norm_nhwc_fwd_one_pass_kernelI11Fp32IOFp16WLi256ELi56ELi448EEv26Group_norm_nhwc_fwd_params:
	.zero		1168


//--------------------- .nv.shared._Z35group_norm_nhwc_fwd_one_pass_kernelI11Fp32IOFp16WLi512ELi56ELi448EEv26Group_norm_nhwc_fwd_params --------------------------
	.section	.nv.shared._Z35group_norm_nhwc_fwd_one_pass_kernelI11Fp32IOFp16WLi512ELi56ELi448EEv26Group_norm_nhwc_fwd_params,"aw",@nobits
	.sectionflags	@""
	.align	8
.nv.shared._Z35group_norm_nhwc_fwd_one_pass_kernelI11Fp32IOFp16WLi512ELi56ELi448EEv26Group_norm_nhwc_fwd_params:
	.zero		1168


//--------------------- .nv.constant0._ZN3cub17CUB_300001_SM_9006detail11EmptyKernelIvEEvv --------------------------
	.section	.nv.constant0._ZN3cub17CUB_300001_SM_9006detail11EmptyKernelIvEEvv,"a",@progbits
	.sectionflags	@""
	.align	4
.nv.constant0._ZN3cub17CUB_300001_SM_9006detail11EmptyKernelIvEEvv:
	.zero		528


//--------------------- .nv.constant0._Z35group_norm_nhwc_bwd_one_pass_kernelI11Bf16IOFp32WLi64ELi56ELi448EEv26Group_norm_nhwc_bwd_params --------------------------
	.section	.nv.constant0._Z35group_norm_nhwc_bwd_one_pass_kernelI11Bf16IOFp32WLi64ELi56ELi448EEv26Group_norm_nhwc_bwd_params,"a",@progbits
	.sectionflags	@""
	.align	4
.nv.constant0._Z35group_norm_nhwc_bwd_one_pass_kernelI11Bf16IOFp32WLi64ELi56ELi448EEv26Group_norm_nhwc_bwd_params:
	.zero		712


//--------------------- .nv.constant0._Z35group_norm_nhwc_bwd_one_pass_kernelI11Bf16IOFp32WLi128ELi56ELi448EEv26Group_norm_nhwc_bwd_params --------------------------
	.section	.nv.constant0._Z35group_norm_nhwc_bwd_one_pass_kernelI11Bf16IOFp32WLi128ELi56ELi448EEv26Group_norm_nhwc_bwd_params,"a",@progbits
	.sectionflags	@""
	.align	4
.nv.constant0._Z35group_norm_nhwc_bwd_one_pass_kernelI11Bf16IOFp32WLi128ELi56ELi448EEv26Group_norm_nhwc_bwd_params:
	.zero		712


//--------------------- .nv.constant0._Z35group_norm_nhwc_bwd_one_pass_kernelI11Bf16IOFp32WLi256ELi56ELi448EEv26Group_norm_nhwc_bwd_params --------------------------
	.section	.nv.constant0._Z35group_norm_nhwc_bwd_one_pass_kernelI11Bf16IOFp32WLi256ELi56ELi448EEv26Group_norm_nhwc_bwd_params,"a",@progbits
	.sectionflags	@""
	.align	4
.nv.constant0._Z35group_norm_nhwc_bwd_one_pass_kernelI11Bf16IOFp32WLi256ELi56ELi448EEv26Group_norm_nhwc_bwd_params:
	.zero		712


//--------------------- .nv.constant0._Z35group_norm_nhwc_bwd_one_pass_kernelI11Bf16IOFp32WLi512ELi56ELi448EEv26Group_norm_nhwc_bwd_params --------------------------
	.section	.nv.constant0._Z35group_norm_nhwc_bwd_one_pass_kernelI11Bf16IOFp32WLi512ELi56ELi448EEv26Group_norm_nhwc_bwd_params,"a",@progbits
	.sectionflags	@""
	.align	4
.nv.constant0._Z35group_norm_nhwc_bwd_one_pass_kernelI11Bf16IOFp32WLi512ELi56ELi448EEv26Group_norm_nhwc_bwd_params:
	.zero		712


//--------------------- .nv.constant0._Z35group_norm_nhwc_bwd_one_pass_kernelI11Bf16IOBf16WLi64ELi56ELi448EEv26Group_norm_nhwc_bwd_params --------------------------
	.section	.nv.constant0._Z35group_norm_nhwc_bwd_one_pass_kernelI11Bf16IOBf16WLi64ELi56ELi448EEv26Group_norm_nhwc_bwd_params,"a",@progbits
	.sectionflags	@""
	.align	4
.nv.constant0._Z35group_norm_nhwc_bwd_one_pass_kernelI11Bf16IOBf16WLi64ELi56ELi448EEv26Group_norm_nhwc_bwd_params:
	.zero		712


//--------------------- .nv.constant0._Z35group_norm_nhwc_bwd_one_pass_kernelI11Bf16IOBf16WLi128ELi56ELi448EEv26Group_norm_nhwc_bwd_params --------------------------
	.section	.nv.constant0._Z35group_norm_nhwc_bwd_one_pass_kernelI11Bf16IOBf16WLi128ELi56ELi448EEv26Group_norm_nhwc_bwd_params,"a",@progbits
	.sectionflags	@""
	.align	4
.nv.constant0._Z35group_norm_nhwc_bwd_one_pass_kernelI11Bf16IOBf16WLi128ELi56ELi448EEv26Group_norm_nhwc_bwd_params:
	.zero		712


//--------------------- .nv.constant0._Z35group_norm_nhwc_bwd_one_pass_kernelI11Bf16IOBf16WLi256ELi56ELi448EEv26Group_norm_nhwc_bwd_params --------------------------
	.section	.nv.constant0._Z35group_norm_nhwc_bwd_one_pass_kernelI11Bf16IOBf16WLi256ELi56ELi448EEv26Group_norm_nhwc_bwd_params,"a",@progbits
	.sectionflags	@""
	.align	4
.nv.constant0._Z35group_norm_nhwc_bwd_one_pass_kernelI11Bf16IOBf16WLi256ELi56ELi448EEv26Group_norm_nhwc_bwd_params:
	.zero		712


//--------------------- .nv.constant0._Z35group_norm_nhwc_bwd_one_pass_kernelI11Bf16IOBf16WLi512ELi56ELi448EEv26Group_norm_nhwc_bwd_params --------------------------
	.section	.nv.constant0._Z35group_norm_nhwc_bwd_one_pass_kernelI11Bf16IOBf16WLi512ELi56ELi448EEv26Group_norm_nhwc_bwd_params,"a",@progbits
	.sectionflags	@""
	.align	4
.nv.constant0._Z35group_norm_nhwc_bwd_one_pass_kernelI11Bf16IOBf16WLi512ELi56ELi448EEv26Group_norm_nhwc_bwd_params:
	.zero		712


//--------------------- .nv.constant0._Z35group_norm_nhwc_bwd_one_pass_kernelI11Bf16IOFp16WLi64ELi56ELi448EEv26Group_norm_nhwc_bwd_params --------------------------
	.section	.nv.constant0._Z35group_norm_nhwc_bwd_one_pass_kernelI11Bf16IOFp16WLi64ELi56ELi448EEv26Group_norm_nhwc_bwd_params,"a",@progbits
	.sectionflags	@""
	.align	4
.nv.constant0._Z35group_norm_nhwc_bwd_one_pass_kernelI11Bf16IOFp16WLi64ELi56ELi448EEv26Group_norm_nhwc_bwd_params:
	.zero		712


//--------------------- .nv.constant0._Z35group_norm_nhwc_bwd_one_pass_kernelI11Bf16IOFp16WLi128ELi56ELi448EEv26Group_norm_nhwc_bwd_params --------------------------
	.section	.nv.constant0._Z35group_norm_nhwc_bwd_one_pass_kernelI11Bf16IOFp16WLi128ELi56ELi448EEv26Group_norm_nhwc_bwd_params,"a",@progbits
	.sectionflags	@""
	.align	4
.nv.constant0._Z35group_norm_nhwc_bwd_one_pass_kernelI11Bf16IOFp16WLi128ELi56ELi448EEv26Group_norm_nhwc_bwd_params:
	.zero		712


//--------------------- .nv.constant0._Z35group_norm_nhwc_bwd_one_pass_kernelI11Bf16IOFp16WLi256ELi56ELi448EEv26Group_norm_nhwc_bwd_params --------------------------
	.section	.nv.constant0._Z35group_norm_nhwc_bwd_one_pass_kernelI11Bf16IOFp16WLi256ELi56ELi448EEv26Group_norm_nhwc_bwd_params,"a",@progbits
	.sectionflags	@""
	.align	4
.nv.constant0._Z35group_norm_nhwc_bwd_one_pass_kernelI11Bf16IOFp16WLi256ELi56ELi448EEv26Group_norm_nhwc_bwd_params:
	.zero		712


//--------------------- .nv.constant0._Z35group_norm_nhwc_bwd_one_pass_kernelI11Bf16IOFp16WLi512ELi56ELi448EEv26Group_norm_nhwc_bwd_params --------------------------
	.section	.nv.constant0._Z35group_norm_nhwc_bwd_one_pass_kernelI11Bf16IOFp16WLi512ELi56ELi448EEv26Group_norm_nhwc_bwd_params,"a",@progbits
	.sectionflags	@""
	.align	4
.nv.constant0._Z35group_norm_nhwc_bwd_one_pass_kernelI11Bf16IOFp16WLi512ELi56ELi448EEv26Group_norm_nhwc_bwd_params:
	.zero		712


//--------------------- .nv.constant0._Z35group_norm_nhwc_bwd_one_pass_kernelI11Fp16IOFp32WLi64ELi56ELi448EEv26Group_norm_nhwc_bwd_params --------------------------
	.section	.nv.constant0._Z35group_norm_nhwc_bwd_one_pass_kernelI11Fp16IOFp32WLi64ELi56ELi448EEv26Group_norm_nhwc_bwd_params,"a",@progbits
	.sectionflags	@""
	.align	4
.nv.constant0._Z35group_norm_nhwc_bwd_one_pass_kernelI11Fp16IOFp32WLi64ELi56ELi448EEv26Group_norm_nhwc_bwd_params:
	.zero		712


//--------------------- .nv.constant0._Z35group_norm_nhwc_bwd_one_pass_kernelI11Fp16IOFp32WLi128ELi56ELi448EEv26Group_norm_nhwc_bwd_params --------------------------
	.section	.nv.constant0._Z35group_norm_nhwc_bwd_one_pass_kernelI11Fp16IOFp32WLi128ELi56ELi448EEv26Group_norm_nhwc_bwd_params,"a",@progbits
	.sectionflags	@""
	.align	4
.nv.constant0._Z35group_norm_nhwc_bwd_one_pass_kernelI11Fp16IOFp32WLi128ELi56ELi448EEv26Group_norm_nhwc_bwd_params:
	.zero		712


//--------------------- .nv.constant0._Z35group_norm_nhwc_bwd_one_pass_kernelI11Fp16IOFp32WLi256ELi56ELi448EEv26Group_norm_nhwc_bwd_params --------------------------
	.section	.nv.constant0._Z35group_norm_nhwc_bwd_one_pass_kernelI11Fp16IOFp32WLi256ELi56ELi448EEv26Group_norm_nhwc_bwd_params,"a",@progbits
	.sectionflags	@""
	.align	4
.nv.constant0._Z35group_norm_nhwc_bwd_one_pass_kernelI11Fp16IOFp32WLi256ELi56ELi448EEv26Group_norm_nhwc_bwd_params:
	.zero		712


//--------------------- .nv.constant0._Z35group_norm_nhwc_bwd_one_pass_kernelI11Fp16IOFp32WLi512ELi56ELi448EEv26Group_norm_nhwc_bwd_params --------------------------
	.section	.nv.constant0._Z35group_norm_nhwc_bwd_one_pass_kernelI11Fp16IOFp32WLi512ELi56ELi448EEv26Group_norm_nhwc_bwd_params,"a",@progbits
	.sectionflags	@""
	.align	4
.nv.constant0._Z35group_norm_nhwc_bwd_one_pass_kernelI11Fp16IOFp32WLi512ELi56ELi448EEv26Group_norm_nhwc_bwd_params:
	.zero		712


//--------------------- .nv.constant0._Z35group_norm_nhwc_bwd_one_pass_kernelI11Fp16IOBf16WLi64ELi56ELi448EEv26Group_norm_nhwc_bwd_params --------------------------
	.section	.nv.constant0._Z35group_norm_nhwc_bwd_one_pass_kernelI11Fp16IOBf16WLi64ELi56ELi448EEv26Group_norm_nhwc_bwd_params,"a",@progbits
	.sectionflags	@""
	.align	4
.nv.constant0._Z35group_norm_nhwc_bwd_one_pass_kernelI11Fp16IOBf16WLi64ELi56ELi448EEv26Group_norm_nhwc_bwd_params:
	.zero		712


//--------------------- .nv.constant0._Z35group_norm_nhwc_bwd_one_pass_kernelI11Fp16IOBf16WLi128ELi56ELi448EEv26Group_norm_nhwc_bwd_params --------------------------
	.section	.nv.constant0._Z35group_norm_nhwc_bwd_one_pass_kernelI11Fp16IOBf16WLi128ELi56ELi448EEv26Group_norm_nhwc_bwd_params,"a",@progbits
	.sectionflags	@""
	.align	4
.nv.constant0._Z35group_norm_nhwc_bwd_one_pass_kernelI11Fp16IOBf16WLi128ELi56ELi448EEv26Group_norm_nhwc_bwd_params:
	.zero		712


//--------------------- .nv.constant0._Z35group_norm_nhwc_bwd_one_pass_kernelI11Fp16IOBf16WLi256ELi56ELi448EEv26Group_norm_nhwc_bwd_params --------------------------
	.section	.nv.constant0._Z35group_norm_nhwc_bwd_one_pass_kernelI11Fp16IOBf16WLi256ELi56ELi448EEv26Group_norm_nhwc_bwd_params,"a",@progbits
	.sectionflags	@""
	.align	4
.nv.constant0._Z35group_norm_nhwc_bwd_one_pass_kernelI11Fp16IOBf16WLi256ELi56ELi448EEv26Group_norm_nhwc_bwd_params:
	.zero		712


//--------------------- .nv.constant0._Z35group_norm_nhwc_bwd_one_pass_kernelI11Fp16IOBf16WLi512ELi56ELi448EEv26Group_norm_nhwc_bwd_params --------------------------
	.section	.nv.constant0._Z35group_norm_nhwc_bwd_one_pass_kernelI11Fp16IOBf16WLi512ELi56ELi448EEv26Group_norm_nhwc_bwd_params,"a",@progbits
	.sectionflags	@""
	.align	4
.nv.constant0._Z35group_norm_nhwc_bwd_one_pass_kernelI11Fp16IOBf16WLi512ELi56ELi448EEv26Group_norm_nhwc_bwd_params:
	.zero		712


//--------------------- .nv.constant0._Z35group_norm_nhwc_bwd_one_pass_kernelI11Fp16IOFp16WLi64ELi56ELi448EEv26Group_norm_nhwc_bwd_params --------------------------
	.section	.nv.constant0._Z35group_norm_nhwc_bwd_one_pass_kernelI11Fp16IOFp16WLi64ELi56ELi448EEv26Group_norm_nhwc_bwd_params,"a",@progbits
	.sectionflags	@""
	.align	4
.nv.constant0._Z35group_norm_nhwc_bwd_one_pass_kernelI11Fp16IOFp16WLi64ELi56ELi448EEv26Group_norm_nhwc_bwd_params:
	.zero		712


//--------------------- .nv.constant0._Z35group_norm_nhwc_bwd_one_pass_kernelI11Fp16IOFp16WLi128ELi56ELi448EEv26Group_norm_nhwc_bwd_params --------------------------
	.section	.nv.constant0._Z35group_norm_nhwc_bwd_one_pass_kernelI11Fp16IOFp16WLi128ELi56ELi448EEv26Group_norm_nhwc_bwd_params,"a",@progbits
	.sectionflags	@""
	.align	4
.nv.constant0._Z35group_norm_nhwc_bwd_one_pass_kernelI11Fp16IOFp16WLi128ELi56ELi448EEv26Group_norm_nhwc_bwd_params:
	.zero		712


//--------------------- .nv.constant0._Z35group_norm_nhwc_bwd_one_pass_kernelI11Fp16IOFp16WLi256ELi56ELi448EEv26Group_norm_nhwc_bwd_params --------------------------
	.section	.nv.constant0._Z35group_norm_nhwc_bwd_one_pass_kernelI11Fp16IOFp16WLi256ELi56ELi448EEv26Group_norm_nhwc_bwd_params,"a",@progbits
	.sectionflags	@""
	.align	4
.nv.constant0._Z35group_norm_nhwc_bwd_one_pass_kernelI11Fp16IOFp16WLi256ELi56ELi448EEv26Group_norm_nhwc_bwd_params:
	.zero		712


//--------------------- .nv.constant0._Z35group_norm_nhwc_bwd_one_pass_kernelI11Fp16IOFp16WLi512ELi56ELi448EEv26Group_norm_nhwc_bwd_params --------------------------
	.section	.nv.constant0._Z35group_norm_nhwc_bwd_one_pass_kernelI11Fp16IOFp16WLi512ELi56ELi448EEv26Group_norm_nhwc_bwd_params,"a",@progbits
	.sectionflags	@""
	.align	4
.nv.constant0._Z35group_norm_nhwc_bwd_one_pass_kernelI11Fp16IOFp16WLi512ELi56ELi448EEv26Group_norm_nhwc_bwd_params:
	.zero		712


//--------------------- .nv.constant0._Z35group_norm_nhwc_bwd_one_pass_kernelI11Fp32IOFp32WLi64ELi56ELi448EEv26Group_norm_nhwc_bwd_params --------------------------
	.section	.nv.constant0._Z35group_norm_nhwc_bwd_one_pass_kernelI11Fp32IOFp32WLi64ELi56ELi448EEv26Group_norm_nhwc_bwd_params,"a",@progbits
	.sectionflags	@""
	.align	4
.nv.constant0._Z35group_norm_nhwc_bwd_one_pass_kernelI11Fp32IOFp32WLi64ELi56ELi448EEv26Group_norm_nhwc_bwd_params:
	.zero		712


//--------------------- .nv.constant0._Z35group_norm_nhwc_bwd_one_pass_kernelI11Fp32IOFp32WLi128ELi56ELi448EEv26Group_norm_nhwc_bwd_params --------------------------
	.section	.nv.constant0._Z35group_norm_nhwc_bwd_one_pass_kernelI11Fp32IOFp32WLi128ELi56ELi448EEv26Group_norm_nhwc_bwd_params,"a",@progbits
	.sectionflags	@""
	.align	4
.nv.constant0._Z35group_norm_nhwc_bwd_one_pass_kernelI11Fp32IOFp32WLi128ELi56ELi448EEv26Group_norm_nhwc_bwd_params:
	.zero		712


//--------------------- .nv.constant0._Z35group_norm_nhwc_bwd_one_pass_kernelI11Fp32IOFp32WLi256ELi56ELi448EEv26Group_norm_nhwc_bwd_params --------------------------
	.section	.nv.constant0._Z35group_norm_nhwc_bwd_one_pass_kernelI11Fp32IOFp32WLi256ELi56ELi448EEv26Group_norm_nhwc_bwd_params,"a",@progbits
	.sectionflags	@""
	.align	4
.nv.constant0._Z35group_norm_nhwc_bwd_one_pass_kernelI11Fp32IOFp32WLi256ELi56ELi448EEv26Group_norm_nhwc_bwd_params:
	.zero		712


//--------------------- .nv.constant0._Z35group_norm_nhwc_bwd_one_pass_kernelI11Fp32IOFp32WLi512ELi56ELi448EEv26Group_norm_nhwc_bwd_params --------------------------
	.section	.nv.constant0._Z35group_norm_nhwc_bwd_one_pass_kernelI11Fp32IOFp32WLi512ELi56ELi448EEv26Group_norm_nhwc_bwd_params,"a",@progbits
	.sectionflags	@""
	.align	4
.nv.constant0._Z35group_norm_nhwc_bwd_one_pass_kernelI11Fp32IOFp32WLi512ELi56ELi448EEv26Group_norm_nhwc_bwd_params:
	.zero		712


//--------------------- .nv.constant0._Z35group_norm_nhwc_bwd_one_pass_kernelI11Fp32IOBf16WLi64ELi56ELi448EEv26Group_norm_nhwc_bwd_params --------------------------
	.section	.nv.constant0._Z35group_norm_nhwc_bwd_one_pass_kernelI11Fp32IOBf16WLi64ELi56ELi448EEv26Group_norm_nhwc_bwd_params,"a",@progbits
	.sectionflags	@""
	.align	4
.nv.constant0._Z35group_norm_nhwc_bwd_one_pass_kernelI11Fp32IOBf16WLi64ELi56ELi448EEv26Group_norm_nhwc_bwd_params:
	.zero		712


//--------------------- .nv.constant0._Z35group_norm_nhwc_bwd_one_pass_kernelI11Fp32IOBf16WLi128ELi56ELi448EEv26Group_norm_nhwc_bwd_params --------------------------
	.section	.nv.constant0._Z35group_norm_nhwc_bwd_one_pass_kernelI11Fp32IOBf16WLi128ELi56ELi448EEv26Group_norm_nhwc_bwd_params,"a",@progbits
	.sectionflags	@""
	.align	4
.nv.constant0._Z35group_norm_nhwc_bwd_one_pass_kernelI11Fp32IOBf16WLi128ELi56ELi448EEv26Group_norm_nhwc_bwd_params:
	.zero		712


//--------------------- .nv.constant0._Z35group_norm_nhwc_bwd_one_pass_kernelI11Fp32IOBf16WLi256ELi56ELi448EEv26Group_norm_nhwc_bwd_params --------------------------
	.section	.nv.constant0._Z35group_norm_nhwc_bwd_one_pass_kernelI11Fp32IOBf16WLi256ELi56ELi448EEv26Group_norm_nhwc_bwd_params,"a",@progbits
	.sectionflags	@""
	.align	4
.nv.constant0._Z35group_norm_nhwc_bwd_one_pass_kernelI11Fp32IOBf16WLi256ELi56ELi448EEv26Group_norm_nhwc_bwd_params:
	.zero		712


//--------------------- .nv.constant0._Z35group_norm_nhwc_bwd_one_pass_kernelI11Fp32IOBf16WLi512ELi56ELi448EEv26Group_norm_nhwc_bwd_params --------------------------
	.section	.nv.constant0._Z35group_norm_nhwc_bwd_one_pass_kernelI11Fp32IOBf16WLi512ELi56ELi448EEv26Group_norm_nhwc_bwd_params,"a",@progbits
	.sectionflags	@""
	.align	4
.nv.constant0._Z35group_norm_nhwc_bwd_one_pass_kernelI11Fp32IOBf16WLi512ELi56ELi448EEv26Group_norm_nhwc_bwd_params:
	.zero		712


//--------------------- .nv.constant0._Z35group_norm_nhwc_bwd_one_pass_kernelI11Fp32IOFp16WLi64ELi56ELi448EEv26Group_norm_nhwc_bwd_params --------------------------
	.section	.nv.constant0._Z35group_norm_nhwc_bwd_one_pass_kernelI11Fp32IOFp16WLi64ELi56ELi448EEv26Group_norm_nhwc_bwd_params,"a",@progbits
	.sectionflags	@""
	.align	4
.nv.constant0._Z35group_norm_nhwc_bwd_one_pass_kernelI11Fp32IOFp16WLi64ELi56ELi448EEv26Group_norm_nhwc_bwd_params:
	.zero		712


//--------------------- .nv.constant0._Z35group_norm_nhwc_bwd_one_pass_kernelI11Fp32IOFp16WLi128ELi56ELi448EEv26Group_norm_nhwc_bwd_params --------------------------
	.section	.nv.constant0._Z35group_norm_nhwc_bwd_one_pass_kernelI11Fp32IOFp16WLi128ELi56ELi448EEv26Group_norm_nhwc_bwd_params,"a",@progbits
	.sectionflags	@""
	.align	4
.nv.constant0._Z35group_norm_nhwc_bwd_one_pass_kernelI11Fp32IOFp16WLi128ELi56ELi448EEv26Group_norm_nhwc_bwd_params:
	.zero		712


//--------------------- .nv.constant0._Z35group_norm_nhwc_bwd_one_pass_kernelI11Fp32IOFp16WLi256ELi56ELi448EEv26Group_norm_nhwc_bwd_params --------------------------
	.section	.nv.constant0._Z35group_norm_nhwc_bwd_one_pass_kernelI11Fp32IOFp16WLi256ELi56ELi448EEv26Group_norm_nhwc_bwd_params,"a",@progbits
	.sectionflags	@""
	.align	4
.nv.constant0._Z35group_norm_nhwc_bwd_one_pass_kernelI11Fp32IOFp16WLi256ELi56ELi448EEv26Group_norm_nhwc_bwd_params:
	.zero		712


//--------------------- .nv.constant0._Z35group_norm_nhwc_bwd_one_pass_kernelI11Fp32IOFp16WLi512ELi56ELi448EEv26Group_norm_nhwc_bwd_params --------------------------
	.section	.nv.constant0._Z35group_norm_nhwc_bwd_one_pass_kernelI11Fp32IOFp16WLi512ELi56ELi448EEv26Group_norm_nhwc_bwd_params,"a",@progbits
	.sectionflags	@""
	.align	4
.nv.constant0._Z35group_norm_nhwc_bwd_one_pass_kernelI11Fp32IOFp16WLi512ELi56ELi448EEv26Group_norm_nhwc_bwd_params:
	.zero		712


//--------------------- .nv.constant0._Z35group_norm_nhwc_fwd_one_pass_kernelI11Bf16IOFp32WLi64ELi56ELi448EEv26Group_norm_nhwc_fwd_params --------------------------
	.section	.nv.constant0._Z35group_norm_nhwc_fwd_one_pass_kernelI11Bf16IOFp32WLi64ELi56ELi448EEv26Group_norm_nhwc_fwd_params,"a",@progbits
	.sectionflags	@""
	.align	4
.nv.constant0._Z35group_norm_nhwc_fwd_one_pass_kernelI11Bf16IOFp32WLi64ELi56ELi448EEv26Group_norm_nhwc_fwd_params:
	.zero		688


//--------------------- .nv.constant0._Z35group_norm_nhwc_fwd_one_pass_kernelI11Bf16IOFp32WLi128ELi56ELi448EEv26Group_norm_nhwc_fwd_params --------------------------
	.section	.nv.constant0._Z35group_norm_nhwc_fwd_one_pass_kernelI11Bf16IOFp32WLi128ELi56ELi448EEv26Group_norm_nhwc_fwd_params,"a",@progbits
	.sectionflags	@""
	.align	4
.nv.constant0._Z35group_norm_nhwc_fwd_one_pass_kernelI11Bf16IOFp32WLi128ELi56ELi448EEv26Group_norm_nhwc_fwd_params:
	.zero		688


//--------------------- .nv.constant0._Z35group_norm_nhwc_fwd_one_pass_kernelI11Bf16IOFp32WLi256ELi56ELi448EEv26Group_norm_nhwc_fwd_params --------------------------
	.section	.nv.constant0._Z35group_norm_nhwc_fwd_one_pass_kernelI11Bf16IOFp32WLi256ELi56ELi448EEv26Group_norm_nhwc_fwd_params,"a",@progbits
	.sectionflags	@""
	.align	4
.nv.constant0._Z35group_norm_nhwc_fwd_one_pass_kernelI11Bf16IOFp32WLi256ELi56ELi448EEv26Group_norm_nhwc_fwd_params:
	.zero		688


//--------------------- .nv.constant0._Z35group_norm_nhwc_fwd_one_pass_kernelI11Bf16IOFp32WLi512ELi56ELi448EEv26Group_norm_nhwc_fwd_params --------------------------
	.section	.nv.constant0._Z35group_norm_nhwc_fwd_one_pass_kernelI11Bf16IOFp32WLi512ELi56ELi448EEv26Group_norm_nhwc_fwd_params,"a",@progbits
	.sectionflags	@""
	.align	4
.nv.constant0._Z35group_norm_nhwc_fwd_one_pass_kernelI11Bf16IOFp32WLi512ELi56ELi448EEv26Group_norm_nhwc_fwd_params:
	.zero		688


//--------------------- .nv.constant0._Z35group_norm_nhwc_fwd_one_pass_kernelI11Bf16IOBf16WLi64ELi56ELi448EEv26Group_norm_nhwc_fwd_params --------------------------
	.section	.nv.constant0._Z35group_norm_nhwc_fwd_one_pass_kernelI11Bf16IOBf16WLi64ELi56ELi448EEv26Group_norm_nhwc_fwd_params,"a",@progbits
	.sectionflags	@""
	.align	4
.nv.constant0._Z35group_norm_nhwc_fwd_one_pass_kernelI11Bf16IOBf16WLi64ELi56ELi448EEv26Group_norm_nhwc_fwd_params:
	.zero		688


//--------------------- .nv.constant0._Z35group_norm_nhwc_fwd_one_pass_kernelI11Bf16IOBf16WLi128ELi56ELi448EEv26Group_norm_nhwc_fwd_params --------------------------
	.section	.nv.constant0._Z35group_norm_nhwc_fwd_one_pass_kernelI11Bf16IOBf16WLi128ELi56ELi448EEv26Group_norm_nhwc_fwd_params,"a",@progbits
	.sectionflags	@""
	.align	4
.nv.constant0._Z35group_norm_nhwc_fwd_one_pass_kernelI11Bf16IOBf16WLi128ELi56ELi448EEv26Group_norm_nhwc_fwd_params:
	.zero		688


//--------------------- .nv.constant0._Z35group_norm_nhwc_fwd_one_pass_kernelI11Bf16IOBf16WLi256ELi56ELi448EEv26Group_norm_nhwc_fwd_params --------------------------
	.section	.nv.constant0._Z35group_norm_nhwc_fwd_one_pass_kernelI11Bf16IOBf16WLi256ELi56ELi448EEv26Group_norm_nhwc_fwd_params,"a",@progbits
	.sectionflags	@""
	.align	4
.nv.constant0._Z35group_norm_nhwc_fwd_one_pass_kernelI11Bf16IOBf16WLi256ELi56ELi448EEv26Group_norm_nhwc_fwd_params:
	.zero		688


//--------------------- .nv.constant0._Z35group_norm_nhwc_fwd_one_pass_kernelI11Bf16IOBf16WLi512ELi56ELi448EEv26Group_norm_nhwc_fwd_params --------------------------
	.section	.nv.constant0._Z35group_norm_nhwc_fwd_one_pass_kernelI11Bf16IOBf16WLi512ELi56ELi448EEv26Group_norm_nhwc_fwd_params,"a",@progbits
	.sectionflags	@""
	.align	4
.nv.constant0._Z35group_norm_nhwc_fwd_one_pass_kernelI11Bf16IOBf16WLi512ELi56ELi448EEv26Group_norm_nhwc_fwd_params:
	.zero		688


//--------------------- .nv.constant0._Z35group_norm_nhwc_fwd_one_pass_kernelI11Bf16IOFp16WLi64ELi56ELi448EEv26Group_norm_nhwc_fwd_params --------------------------
	.section	.nv.constant0._Z35group_norm_nhwc_fwd_one_pass_kernelI11Bf16IOFp16WLi64ELi56ELi448EEv26Group_norm_nhwc_fwd_params,"a",@progbits
	.sectionflags	@""
	.align	4
.nv.constant0._Z35group_norm_nhwc_fwd_one_pass_kernelI11Bf16IOFp16WLi64ELi56ELi448EEv26Group_norm_nhwc_fwd_params:
	.zero		688


//--------------------- .nv.constant0._Z35group_norm_nhwc_fwd_one_pass_kernelI11Bf16IOFp16WLi128ELi56ELi448EEv26Group_norm_nhwc_fwd_params --------------------------
	.section	.nv.constant0._Z35group_norm_nhwc_fwd_one_pass_kernelI11Bf16IOFp16WLi128ELi56ELi448EEv26Group_norm_nhwc_fwd_params,"a",@progbits
	.sectionflags	@""
	.align	4
.nv.constant0._Z35group_norm_nhwc_fwd_one_pass_kernelI11Bf16IOFp16WLi128ELi56ELi448EEv26Group_norm_nhwc_fwd_params:
	.zero		688


//--------------------- .nv.constant0._Z35group_norm_nhwc_fwd_one_pass_kernelI11Bf16IOFp16WLi256ELi56ELi448EEv26Group_norm_nhwc_fwd_params --------------------------
	.section	.nv.constant0._Z35group_norm_nhwc_fwd_one_pass_kernelI11Bf16IOFp16WLi256ELi56ELi448EEv26Group_norm_nhwc_fwd_params,"a",@progbits
	.sectionflags	@""
	.align	4
.nv.constant0._Z35group_norm_nhwc_fwd_one_pass_kernelI11Bf16IOFp16WLi256ELi56ELi448EEv26Group_norm_nhwc_fwd_params:
	.zero		688


//--------------------- .nv.constant0._Z35group_norm_nhwc_fwd_one_pass_kernelI11Bf16IOFp16WLi512ELi56ELi448EEv26Group_norm_nhwc_fwd_params --------------------------
	.section	.nv.constant0._Z35group_norm_nhwc_fwd_one_pass_kernelI11Bf16IOFp16WLi512ELi56ELi448EEv26Group_norm_nhwc_fwd_params,"a",@progbits
	.sectionflags	@""
	.align	4
.nv.constant0._Z35group_norm_nhwc_fwd_one_pass_kernelI11Bf16IOFp16WLi512ELi56ELi448EEv26Group_norm_nhwc_fwd_params:
	.zero		688


//--------------------- .nv.constant0._Z35group_norm_nhwc_fwd_one_pass_kernelI11Fp16IOFp32WLi64ELi56ELi448EEv26Group_norm_nhwc_fwd_params --------------------------
	.section	.nv.constant0._Z35group_norm_nhwc_fwd_one_pass_kernelI11Fp16IOFp32WLi64ELi56ELi448EEv26Group_norm_nhwc_fwd_params,"a",@progbits
	.sectionflags	@""
	.align	4
.nv.constant0._Z35group_norm_nhwc_fwd_one_pass_kernelI11Fp16IOFp32WLi64ELi56ELi448EEv26Group_norm_nhwc_fwd_params:
	.zero		688


//--------------------- .nv.constant0._Z35group_norm_nhwc_fwd_one_pass_kernelI11Fp16IOFp32WLi128ELi56ELi448EEv26Group_norm_nhwc_fwd_params --------------------------
	.section	.nv.constant0._Z35group_norm_nhwc_fwd_one_pass_kernelI11Fp16IOFp32WLi128ELi56ELi448EEv26Group_norm_nhwc_fwd_params,"a",@progbits
	.sectionflags	@""
	.align	4
.nv.constant0._Z35group_norm_nhwc_fwd_one_pass_kernelI11Fp16IOFp32WLi128ELi56ELi448EEv26Group_norm_nhwc_fwd_params:
	.zero		688


//--------------------- .nv.constant0._Z35group_norm_nhwc_fwd_one_pass_kernelI11Fp16IOFp32WLi256ELi56ELi448EEv26Group_norm_nhwc_fwd_params --------------------------
	.section	.nv.constant0._Z35group_norm_nhwc_fwd_one_pass_kernelI11Fp16IOFp32WLi256ELi56ELi448EEv26Group_norm_nhwc_fwd_params,"a",@progbits
	.sectionflags	@""
	.align	4
.nv.constant0._Z35group_norm_nhwc_fwd_one_pass_kernelI11Fp16IOFp32WLi256ELi56ELi448EEv26Group_norm_nhwc_fwd_params:
	.zero		688


//--------------------- .nv.constant0._Z35group_norm_nhwc_fwd_one_pass_kernelI11Fp16IOFp32WLi512ELi56ELi448EEv26Group_norm_nhwc_fwd_params --------------------------
	.section	.nv.constant0._Z35group_norm_nhwc_fwd_one_pass_kernelI11Fp16IOFp32WLi512ELi56ELi448EEv26Group_norm_nhwc_fwd_params,"a",@progbits
	.sectionflags	@""
	.align	4
.nv.constant0._Z35group_norm_nhwc_fwd_one_pass_kernelI11Fp16IOFp32WLi512ELi56ELi448EEv26Group_norm_nhwc_fwd_params:
	.zero		688


//--------------------- .nv.constant0._Z35group_norm_nhwc_fwd_one_pass_kernelI11Fp16IOBf16WLi64ELi56ELi448EEv26Group_norm_nhwc_fwd_params --------------------------
	.section	.nv.constant0._Z35group_norm_nhwc_fwd_one_pass_kernelI11Fp16IOBf16WLi64ELi56ELi448EEv26Group_norm_nhwc_fwd_params,"a",@progbits
	.sectionflags	@""
	.align	4
.nv.constant0._Z35group_norm_nhwc_fwd_one_pass_kernelI11Fp16IOBf16WLi64ELi56ELi448EEv26Group_norm_nhwc_fwd_params:
	.zero		688


//--------------------- .nv.constant0._Z35group_norm_nhwc_fwd_one_pass_kernelI11Fp16IOBf16WLi128ELi56ELi448EEv26Group_norm_nhwc_fwd_params --------------------------
	.section	.nv.constant0._Z35group_norm_nhwc_fwd_one_pass_kernelI11Fp16IOBf16WLi128ELi56ELi448EEv26Group_norm_nhwc_fwd_params,"a",@progbits
	.sectionflags	@""
	.align	4
.nv.constant0._Z35group_norm_nhwc_fwd_one_pass_kernelI11Fp16IOBf16WLi128ELi56ELi448EEv26Group_norm_nhwc_fwd_params:
	.zero		688


//--------------------- .nv.constant0._Z35group_norm_nhwc_fwd_one_pass_kernelI11Fp16IOBf16WLi256ELi56ELi448EEv26Group_norm_nhwc_fwd_params --------------------------
	.section	.nv.constant0._Z35group_norm_nhwc_fwd_one_pass_kernelI11Fp16IOBf16WLi256ELi56ELi448EEv26Group_norm_nhwc_fwd_params,"a",@progbits
	.sectionflags	@""
	.align	4
.nv.constant0._Z35group_norm_nhwc_fwd_one_pass_kernelI11Fp16IOBf16WLi256ELi56ELi448EEv26Group_norm_nhwc_fwd_params:
	.zero		688


//--------------------- .nv.constant0._Z35group_norm_nhwc_fwd_one_pass_kernelI11Fp16IOBf16WLi512ELi56ELi448EEv26Group_norm_nhwc_fwd_params --------------------------
	.section	.nv.constant0._Z35group_norm_nhwc_fwd_one_pass_kernelI11Fp16IOBf16WLi512ELi56ELi448EEv26Group_norm_nhwc_fwd_params,"a",@progbits
	.sectionflags	@""
	.align	4
.nv.constant0._Z35group_norm_nhwc_fwd_one_pass_kernelI11Fp16IOBf16WLi512ELi56ELi448EEv26Group_norm_nhwc_fwd_params:
	.zero		688


//--------------------- .nv.constant0._Z35group_norm_nhwc_fwd_one_pass_kernelI11Fp16IOFp16WLi64ELi56ELi448EEv26Group_norm_nhwc_fwd_params --------------------------
	.section	.nv.constant0._Z35group_norm_nhwc_fwd_one_pass_kernelI11Fp16IOFp16WLi64ELi56ELi448EEv26Group_norm_nhwc_fwd_params,"a",@progbits
	.sectionflags	@""
	.align	4
.nv.constant0._Z35group_norm_nhwc_fwd_one_pass_kernelI11Fp16IOFp16WLi64ELi56ELi448EEv26Group_norm_nhwc_fwd_params:
	.zero		688


//--------------------- .nv.constant0._Z35group_norm_nhwc_fwd_one_pass_kernelI11Fp16IOFp16WLi128ELi56ELi448EEv26Group_norm_nhwc_fwd_params --------------------------
	.section	.nv.constant0._Z35group_norm_nhwc_fwd_one_pass_kernelI11Fp16IOFp16WLi128ELi56ELi448EEv26Group_norm_nhwc_fwd_params,"a",@progbits
	.sectionflags	@""
	.align	4
.nv.constant0._Z35group_norm_nhwc_fwd_one_pass_kernelI11Fp16IOFp16WLi128ELi56ELi448EEv26Group_norm_nhwc_fwd_params:
	.zero		688


//--------------------- .nv.constant0._Z35group_norm_nhwc_fwd_one_pass_kernelI11Fp16IOFp16WLi256ELi56ELi448EEv26Group_norm_nhwc_fwd_params --------------------------
	.section	.nv.constant0._Z35group_norm_nhwc_fwd_one_pass_kernelI11Fp16IOFp16WLi256ELi56ELi448EEv26Group_norm_nhwc_fwd_params,"a",@progbits
	.sectionflags	@""
	.align	4
.nv.constant0._Z35group_norm_nhwc_fwd_one_pass_kernelI11Fp16IOFp16WLi256ELi56ELi448EEv26Group_norm_nhwc_fwd_params:
	.zero		688


//--------------------- .nv.constant0._Z35group_norm_nhwc_fwd_one_pass_kernelI11Fp16IOFp16WLi512ELi56ELi448EEv26Group_norm_nhwc_fwd_params --------------------------
	.section	.nv.constant0._Z35group_norm_nhwc_fwd_one_pass_kernelI11Fp16IOFp16WLi512ELi56ELi448EEv26Group_norm_nhwc_fwd_params,"a",@progbits
	.sectionflags	@""
	.align	4
.nv.constant0._Z35group_norm_nhwc_fwd_one_pass_kernelI11Fp16IOFp16WLi512ELi56ELi448EEv26Group_norm_nhwc_fwd_params:
	.zero		688


//--------------------- .nv.constant0._Z35group_norm_nhwc_fwd_one_pass_kernelI11Fp32IOFp32WLi64ELi56ELi448EEv26Group_norm_nhwc_fwd_params --------------------------
	.section	.nv.constant0._Z35group_norm_nhwc_fwd_one_pass_kernelI11Fp32IOFp32WLi64ELi56ELi448EEv26Group_norm_nhwc_fwd_params,"a",@progbits
	.sectionflags	@""
	.align	4
.nv.constant0._Z35group_norm_nhwc_fwd_one_pass_kernelI11Fp32IOFp32WLi64ELi56ELi448EEv26Group_norm_nhwc_fwd_params:
	.zero		688


//--------------------- .nv.constant0._Z35group_norm_nhwc_fwd_one_pass_kernelI11Fp32IOFp32WLi128ELi56ELi448EEv26Group_norm_nhwc_fwd_params --------------------------
	.section	.nv.constant0._Z35group_norm_nhwc_fwd_one_pass_kernelI11Fp32IOFp32WLi128ELi56ELi448EEv26Group_norm_nhwc_fwd_params,"a",@progbits
	.sectionflags	@""
	.align	4
.nv.constant0._Z35group_norm_nhwc_fwd_one_pass_kernelI11Fp32IOFp32WLi128ELi56ELi448EEv26Group_norm_nhwc_fwd_params:
	.zero		688


//--------------------- .nv.constant0._Z35group_norm_nhwc_fwd_one_pass_kernelI11Fp32IOFp32WLi256ELi56ELi448EEv26Group_norm_nhwc_fwd_params --------------------------
	.section	.nv.constant0._Z35group_norm_nhwc_fwd_one_pass_kernelI11Fp32IOFp32WLi256ELi56ELi448EEv26Group_norm_nhwc_fwd_params,"a",@progbits
	.sectionflags	@""
	.align	4
.nv.constant0._Z35group_norm_nhwc_fwd_one_pass_kernelI11Fp32IOFp32WLi256ELi56ELi448EEv26Group_norm_nhwc_fwd_params:
	.zero		688


//--------------------- .nv.constant0._Z35group_norm_nhwc_fwd_one_pass_kernelI11Fp32IOFp32WLi512ELi56ELi448EEv26Group_norm_nhwc_fwd_params --------------------------
	.section	.nv.constant0._Z35group_norm_nhwc_fwd_one_pass_kernelI11Fp32IOFp32WLi512ELi56ELi448EEv26Group_norm_nhwc_fwd_params,"a",@progbits
	.sectionflags	@""
	.align	4
.nv.constant0._Z35group_norm_nhwc_fwd_one_pass_kernelI11Fp32IOFp32WLi512ELi56ELi448EEv26Group_norm_nhwc_fwd_params:
	.zero		688


//--------------------- .nv.constant0._Z35group_norm_nhwc_fwd_one_pass_kernelI11Fp32IOBf16WLi64ELi56ELi448EEv26Group_norm_nhwc_fwd_params --------------------------
	.section	.nv.constant0._Z35group_norm_nhwc_fwd_one_pass_kernelI11Fp32IOBf16WLi64ELi56ELi448EEv26Group_norm_nhwc_fwd_params,"a",@progbits
	.sectionflags	@""
	.align	4
.nv.constant0._Z35group_norm_nhwc_fwd_one_pass_kernelI11Fp32IOBf16WLi64ELi56ELi448EEv26Group_norm_nhwc_fwd_params:
	.zero		688


//--------------------- .nv.constant0._Z35group_norm_nhwc_fwd_one_pass_kernelI11Fp32IOBf16WLi128ELi56ELi448EEv26Group_norm_nhwc_fwd_params --------------------------
	.section	.nv.constant0._Z35group_norm_nhwc_fwd_one_pass_kernelI11Fp32IOBf16WLi128ELi56ELi448EEv26Group_norm_nhwc_fwd_params,"a",@progbits
	.sectionflags	@""
	.align	4
.nv.constant0._Z35group_norm_nhwc_fwd_one_pass_kernelI11Fp32IOBf16WLi128ELi56ELi448EEv26Group_norm_nhwc_fwd_params:
	.zero		688


//--------------------- .nv.constant0._Z35group_norm_nhwc_fwd_one_pass_kernelI11Fp32IOBf16WLi256ELi56ELi448EEv26Group_norm_nhwc_fwd_params --------------------------
	.section	.nv.constant0._Z35group_norm_nhwc_fwd_one_pass_kernelI11Fp32IOBf16WLi256ELi56ELi448EEv26Group_norm_nhwc_fwd_params,"a",@progbits
	.sectionflags	@""
	.align	4
.nv.constant0._Z35group_norm_nhwc_fwd_one_pass_kernelI11Fp32IOBf16WLi256ELi56ELi448EEv26Group_norm_nhwc_fwd_params:
	.zero		688


//--------------------- .nv.constant0._Z35group_norm_nhwc_fwd_one_pass_kernelI11Fp32IOBf16WLi512ELi56ELi448EEv26Group_norm_nhwc_fwd_params --------------------------
	.section	.nv.constant0._Z35group_norm_nhwc_fwd_one_pass_kernelI11Fp32IOBf16WLi512ELi56ELi448EEv26Group_norm_nhwc_fwd_params,"a",@progbits
	.sectionflags	@""
	.align	4
.nv.constant0._Z35group_norm_nhwc_fwd_one_pass_kernelI11Fp32IOBf16WLi512ELi56ELi448EEv26Group_norm_nhwc_fwd_params:
	.zero		688


//--------------------- .nv.constant0._Z35group_norm_nhwc_fwd_one_pass_kernelI11Fp32IOFp16WLi64ELi56ELi448EEv26Group_norm_nhwc_fwd_params --------------------------
	.section	.nv.constant0._Z35group_norm_nhwc_fwd_one_pass_kernelI11Fp32IOFp16WLi64ELi56ELi448EEv26Group_norm_nhwc_fwd_params,"a",@progbits
	.sectionflags	@""
	.align	4
.nv.constant0._Z35group_norm_nhwc_fwd_one_pass_kernelI11Fp32IOFp16WLi64ELi56ELi448EEv26Group_norm_nhwc_fwd_params:
	.zero		688


//--------------------- .nv.constant0._Z35group_norm_nhwc_fwd_one_pass_kernelI11Fp32IOFp16WLi128ELi56ELi448EEv26Group_norm_nhwc_fwd_params --------------------------
	.section	.nv.constant0._Z35group_norm_nhwc_fwd_one_pass_kernelI11Fp32IOFp16WLi128ELi56ELi448EEv26Group_norm_nhwc_fwd_params,"a",@progbits
	.sectionflags	@""
	.align	4
.nv.constant0._Z35group_norm_nhwc_fwd_one_pass_kernelI11Fp32IOFp16WLi128ELi56ELi448EEv26Group_norm_nhwc_fwd_params:
	.zero		688


//--------------------- .nv.constant0._Z35group_norm_nhwc_fwd_one_pass_kernelI11Fp32IOFp16WLi256ELi56ELi448EEv26Group_norm_nhwc_fwd_params --------------------------
	.section	.nv.constant0._Z35group_norm_nhwc_fwd_one_pass_kernelI11Fp32IOFp16WLi256ELi56ELi448EEv26Group_norm_nhwc_fwd_params,"a",@progbits
	.sectionflags	@""
	.align	4
.nv.constant0._Z35group_norm_nhwc_fwd_one_pass_kernelI11Fp32IOFp16WLi256ELi56ELi448EEv26Group_norm_nhwc_fwd_params:
	.zero		688


//--------------------- .nv.constant0._Z35group_norm_nhwc_fwd_one_pass_kernelI11Fp32IOFp16WLi512ELi56ELi448EEv26Group_norm_nhwc_fwd_params --------------------------
	.section	.nv.constant0._Z35group_norm_nhwc_fwd_one_pass_kernelI11Fp32IOFp16WLi512ELi56ELi448EEv26Group_norm_nhwc_fwd_params,"a",@progbits
	.sectionflags	@""
	.align	4
.nv.constant0._Z35group_norm_nhwc_fwd_one_pass_kernelI11Fp32IOFp16WLi512ELi56ELi448EEv26Group_norm_nhwc_fwd_params:
	.zero		688


//--------------------- SYMBOLS --------------------------

	.type		.nv.reservedSmem.offset0,@object
	.size		.nv.reservedSmem.offset0,0x4
